	.target	sm_80

	.elftype	@"ET_EXEC"


//--------------------- .note.nv.tkinfo           --------------------------
	.section	.note.nv.tkinfo,"",@"SHT_NOTE"
	.sectionflags	@"SHF_NOTE_NV_TKINFO"
	.tkinfo
        /*0018*/ 	.word	0x00000002
        /*0030*/ 	.string	""
        /*0030*/ 	.string	"ptxas"
        /*0030*/ 	.string	"Cuda compilation tools, release 13.0, V13.0.88"
        /*0030*/ 	.string	"Build cuda_13.0.r13.0/compiler.36424714_0"
        /*0030*/ 	.string	"-arch sm_80 -m 64 "



//--------------------- .note.nv.cuinfo           --------------------------
	.section	.note.nv.cuinfo,"",@"SHT_NOTE"
	.sectionflags	@"SHF_NOTE_NV_CUINFO"
        /*0018*/ 	.short	0x0002
        /*001a*/ 	.short	0x0050
        /*001c*/ 	.short	0x0082
	.zero		2


//--------------------- .nv.info                  --------------------------
	.section	.nv.info,"",@"SHT_CUDA_INFO"
	.align	4


	//----- nvinfo : EIATTR_REGCOUNT
	.align		4
        /*0000*/ 	.byte	0x04, 0x2f
        /*0002*/ 	.short	(.L_12 - .L_11)
	.align		4
.L_11:
        /*0004*/ 	.word	index@(_ZN5flash24flash_fwd_splitkv_kernelI23Flash_fwd_kernel_traitsILi192ELi64ELi64ELi4ELb0ELb0EN7cutlass10bfloat16_tE19Flash_kernel_traitsILi192ELi64ELi64ELi4ES3_EELb1ELb0ELb1ELb0ELb0ELb1ELb1ELb1EEEvNS_16Flash_fwd_paramsE)
        /*0008*/ 	.word	0x000000f2


	//----- nvinfo : EIATTR_FRAME_SIZE
	.align		4
.L_12:
        /*000c*/ 	.byte	0x04, 0x11
        /*000e*/ 	.short	(.L_14 - .L_13)
	.align		4
.L_13:
        /*0010*/ 	.word	index@($__internal_25_$__cuda_sm70_shflsync_bfly_p)
        /*0014*/ 	.word	0x00000000


	//----- nvinfo : EIATTR_FRAME_SIZE
	.align		4
.L_14:
        /*0018*/ 	.byte	0x04, 0x11
        /*001a*/ 	.short	(.L_16 - .L_15)
	.align		4
.L_15:
        /*001c*/ 	.word	index@($_ZN5flash24flash_fwd_splitkv_kernelI23Flash_fwd_kernel_traitsILi192ELi64ELi64ELi4ELb0ELb0EN7cutlass10bfloat16_tE19Flash_kernel_traitsILi192ELi64ELi64ELi4ES3_EELb1ELb0ELb1ELb0ELb0ELb1ELb1ELb1EEEvNS_16Flash_fwd_paramsE$_ZN5flash30compute_attn_1rowblock_splitkvI23Flash_fwd_kernel_traitsILi192ELi64ELi64ELi4ELb0ELb0EN7cutlass10bfloat16_tE19Flash_kernel_traitsILi192ELi64ELi64ELi4ES3_EELb1ELb0ELb1ELb0ELb0ELb1ELb1ELb1ENS_16Flash_fwd_paramsEEEvRKT8_iiiii)
        /*0020*/ 	.word	0x00000000


	//----- nvinfo : EIATTR_FRAME_SIZE
	.align		4
.L_16:
        /*0024*/ 	.byte	0x04, 0x11
        /*0026*/ 	.short	(.L_18 - .L_17)
	.align		4
.L_17:
        /*0028*/ 	.word	index@(_ZN5flash24flash_fwd_splitkv_kernelI23Flash_fwd_kernel_traitsILi192ELi64ELi64ELi4ELb0ELb0EN7cutlass10bfloat16_tE19Flash_kernel_traitsILi192ELi64ELi64ELi4ES3_EELb1ELb0ELb1ELb0ELb0ELb1ELb1ELb1EEEvNS_16Flash_fwd_paramsE)
        /*002c*/ 	.word	0x00000000


	//----- nvinfo : EIATTR_REGCOUNT
	.align		4
.L_18:
        /*0030*/ 	.byte	0x04, 0x2f
        /*0032*/ 	.short	(.L_20 - .L_19)
	.align		4
.L_19:
        /*0034*/ 	.word	index@(_ZN5flash24flash_fwd_splitkv_kernelI23Flash_fwd_kernel_traitsILi192ELi64ELi64ELi4ELb0ELb0EN7cutlass10bfloat16_tE19Flash_kernel_traitsILi192ELi64ELi64ELi4ES3_EELb1ELb0ELb1ELb0ELb0ELb0ELb1ELb1EEEvNS_16Flash_fwd_paramsE)
        /*0038*/ 	.word	0x000000e2


	//----- nvinfo : EIATTR_FRAME_SIZE
	.align		4
.L_20:
        /*003c*/ 	.byte	0x04, 0x11
        /*003e*/ 	.short	(.L_22 - .L_21)
	.align		4
.L_21:
        /*0040*/ 	.word	index@($__internal_24_$__cuda_sm70_shflsync_bfly_p)
        /*0044*/ 	.word	0x00000000


	//----- nvinfo : EIATTR_FRAME_SIZE
	.align		4
.L_22:
        /*0048*/ 	.byte	0x04, 0x11
        /*004a*/ 	.short	(.L_24 - .L_23)
	.align		4
.L_23:
        /*004c*/ 	.word	index@($_ZN5flash24flash_fwd_splitkv_kernelI23Flash_fwd_kernel_traitsILi192ELi64ELi64ELi4ELb0ELb0EN7cutlass10bfloat16_tE19Flash_kernel_traitsILi192ELi64ELi64ELi4ES3_EELb1ELb0ELb1ELb0ELb0ELb0ELb1ELb1EEEvNS_16Flash_fwd_paramsE$_ZN5flash30compute_attn_1rowblock_splitkvI23Flash_fwd_kernel_traitsILi192ELi64ELi64ELi4ELb0ELb0EN7cutlass10bfloat16_tE19Flash_kernel_traitsILi192ELi64ELi64ELi4ES3_EELb1ELb0ELb1ELb0ELb0ELb0ELb1ELb1ENS_16Flash_fwd_paramsEEEvRKT8_iiiii)
        /*0050*/ 	.word	0x00000000


	//----- nvinfo : EIATTR_FRAME_SIZE
	.align		4
.L_24:
        /*0054*/ 	.byte	0x04, 0x11
        /*0056*/ 	.short	(.L_26 - .L_25)
	.align		4
.L_25:
        /*0058*/ 	.word	index@(_ZN5flash24flash_fwd_splitkv_kernelI23Flash_fwd_kernel_traitsILi192ELi64ELi64ELi4ELb0ELb0EN7cutlass10bfloat16_tE19Flash_kernel_traitsILi192ELi64ELi64ELi4ES3_EELb1ELb0ELb1ELb0ELb0ELb0ELb1ELb1EEEvNS_16Flash_fwd_paramsE)
        /*005c*/ 	.word	0x00000000


	//----- nvinfo : EIATTR_REGCOUNT
	.align		4
.L_26:
        /*0060*/ 	.byte	0x04, 0x2f
        /*0062*/ 	.short	(.L_28 - .L_27)
	.align		4
.L_27:
        /*0064*/ 	.word	index@(_ZN5flash24flash_fwd_splitkv_kernelI23Flash_fwd_kernel_traitsILi192ELi64ELi64ELi4ELb0ELb0EN7cutlass10bfloat16_tE19Flash_kernel_traitsILi192ELi64ELi64ELi4ES3_EELb1ELb0ELb0ELb0ELb1ELb1ELb1ELb1EEEvNS_16Flash_fwd_paramsE)
        /*0068*/ 	.word	0x000000f2


	//----- nvinfo : EIATTR_FRAME_SIZE
	.align		4
.L_28:
        /*006c*/ 	.byte	0x04, 0x11
        /*006e*/ 	.short	(.L_30 - .L_29)
	.align		4
.L_29:
        /*0070*/ 	.word	index@($__internal_23_$__cuda_sm70_shflsync_bfly_p)
        /*0074*/ 	.word	0x00000000


	//----- nvinfo : EIATTR_FRAME_SIZE
	.align		4
.L_30:
        /*0078*/ 	.byte	0x04, 0x11
        /*007a*/ 	.short	(.L_32 - .L_31)
	.align		4
.L_31:
        /*007c*/ 	.word	index@($_ZN5flash24flash_fwd_splitkv_kernelI23Flash_fwd_kernel_traitsILi192ELi64ELi64ELi4ELb0ELb0EN7cutlass10bfloat16_tE19Flash_kernel_traitsILi192ELi64ELi64ELi4ES3_EELb1ELb0ELb0ELb0ELb1ELb1ELb1ELb1EEEvNS_16Flash_fwd_paramsE$_ZN5flash30compute_attn_1rowblock_splitkvI23Flash_fwd_kernel_traitsILi192ELi64ELi64ELi4ELb0ELb0EN7cutlass10bfloat16_tE19Flash_kernel_traitsILi192ELi64ELi64ELi4ES3_EELb1ELb0ELb0ELb0ELb1ELb1ELb1ELb1ENS_16Flash_fwd_paramsEEEvRKT8_iiiii)
        /*0080*/ 	.word	0x00000000


	//----- nvinfo : EIATTR_FRAME_SIZE
	.align		4
.L_32:
        /*0084*/ 	.byte	0x04, 0x11
        /*0086*/ 	.short	(.L_34 - .L_33)
	.align		4
.L_33:
        /*0088*/ 	.word	index@(_ZN5flash24flash_fwd_splitkv_kernelI23Flash_fwd_kernel_traitsILi192ELi64ELi64ELi4ELb0ELb0EN7cutlass10bfloat16_tE19Flash_kernel_traitsILi192ELi64ELi64ELi4ES3_EELb1ELb0ELb0ELb0ELb1ELb1ELb1ELb1EEEvNS_16Flash_fwd_paramsE)
        /*008c*/ 	.word	0x00000000


	//----- nvinfo : EIATTR_REGCOUNT
	.align		4
.L_34:
        /*0090*/ 	.byte	0x04, 0x2f
        /*0092*/ 	.short	(.L_36 - .L_35)
	.align		4
.L_35:
        /*0094*/ 	.word	index@(_ZN5flash24flash_fwd_splitkv_kernelI23Flash_fwd_kernel_traitsILi192ELi64ELi64ELi4ELb0ELb0EN7cutlass10bfloat16_tE19Flash_kernel_traitsILi192ELi64ELi64ELi4ES3_EELb1ELb0ELb0ELb0ELb1ELb0ELb1ELb1EEEvNS_16Flash_fwd_paramsE)
        /*0098*/ 	.word	0x000000ee


	//----- nvinfo : EIATTR_FRAME_SIZE
	.align		4
.L_36:
        /*009c*/ 	.byte	0x04, 0x11
        /*009e*/ 	.short	(.L_38 - .L_37)
	.align		4
.L_37:
        /*00a0*/ 	.word	index@($__internal_22_$__cuda_sm70_shflsync_bfly_p)
        /*00a4*/ 	.word	0x00000000


	//----- nvinfo : EIATTR_FRAME_SIZE
	.align		4
.L_38:
        /*00a8*/ 	.byte	0x04, 0x11
        /*00aa*/ 	.short	(.L_40 - .L_39)
	.align		4
.L_39:
        /*00ac*/ 	.word	index@($_ZN5flash24flash_fwd_splitkv_kernelI23Flash_fwd_kernel_traitsILi192ELi64ELi64ELi4ELb0ELb0EN7cutlass10bfloat16_tE19Flash_kernel_traitsILi192ELi64ELi64ELi4ES3_EELb1ELb0ELb0ELb0ELb1ELb0ELb1ELb1EEEvNS_16Flash_fwd_paramsE$_ZN5flash30compute_attn_1rowblock_splitkvI23Flash_fwd_kernel_traitsILi192ELi64ELi64ELi4ELb0ELb0EN7cutlass10bfloat16_tE19Flash_kernel_traitsILi192ELi64ELi64ELi4ES3_EELb1ELb0ELb0ELb0ELb1ELb0ELb1ELb1ENS_16Flash_fwd_paramsEEEvRKT8_iiiii)
        /*00b0*/ 	.word	0x00000000


	//----- nvinfo : EIATTR_FRAME_SIZE
	.align		4
.L_40:
        /*00b4*/ 	.byte	0x04, 0x11
        /*00b6*/ 	.short	(.L_42 - .L_41)
	.align		4
.L_41:
        /*00b8*/ 	.word	index@(_ZN5flash24flash_fwd_splitkv_kernelI23Flash_fwd_kernel_traitsILi192ELi64ELi64ELi4ELb0ELb0EN7cutlass10bfloat16_tE19Flash_kernel_traitsILi192ELi64ELi64ELi4ES3_EELb1ELb0ELb0ELb0ELb1ELb0ELb1ELb1EEEvNS_16Flash_fwd_paramsE)
        /*00bc*/ 	.word	0x00000000


	//----- nvinfo : EIATTR_REGCOUNT
	.align		4
.L_42:
        /*00c0*/ 	.byte	0x04, 0x2f
        /*00c2*/ 	.short	(.L_44 - .L_43)
	.align		4
.L_43:
        /*00c4*/ 	.word	index@(_ZN5flash24flash_fwd_splitkv_kernelI23Flash_fwd_kernel_traitsILi192ELi64ELi64ELi4ELb0ELb0EN7cutlass10bfloat16_tE19Flash_kernel_traitsILi192ELi64ELi64ELi4ES3_EELb1ELb0ELb1ELb0ELb0ELb1ELb1ELb0EEEvNS_16Flash_fwd_paramsE)
        /*00c8*/ 	.word	0x000000fe


	//----- nvinfo : EIATTR_FRAME_SIZE
	.align		4
.L_44:
        /*00cc*/ 	.byte	0x04, 0x11
        /*00ce*/ 	.short	(.L_46 - .L_45)
	.align		4
.L_45:
        /*00d0*/ 	.word	index@(_ZN5flash24flash_fwd_splitkv_kernelI23Flash_fwd_kernel_traitsILi192ELi64ELi64ELi4ELb0ELb0EN7cutlass10bfloat16_tE19Flash_kernel_traitsILi192ELi64ELi64ELi4ES3_EELb1ELb0ELb1ELb0ELb0ELb1ELb1ELb0EEEvNS_16Flash_fwd_paramsE)
        /*00d4*/ 	.word	0x00000000


	//----- nvinfo : EIATTR_REGCOUNT
	.align		4
.L_46:
        /*00d8*/ 	.byte	0x04, 0x2f
        /*00da*/ 	.short	(.L_48 - .L_47)
	.align		4
.L_47:
        /*00dc*/ 	.word	index@(_ZN5flash24flash_fwd_splitkv_kernelI23Flash_fwd_kernel_traitsILi192ELi64ELi64ELi4ELb0ELb0EN7cutlass10bfloat16_tE19Flash_kernel_traitsILi192ELi64ELi64ELi4ES3_EELb1ELb0ELb1ELb0ELb0ELb0ELb1ELb0EEEvNS_16Flash_fwd_paramsE)
        /*00e0*/ 	.word	0x000000ee


	//----- nvinfo : EIATTR_FRAME_SIZE
	.align		4
.L_48:
        /*00e4*/ 	.byte	0x04, 0x11
        /*00e6*/ 	.short	(.L_50 - .L_49)
	.align		4
.L_49:
        /*00e8*/ 	.word	index@(_ZN5flash24flash_fwd_splitkv_kernelI23Flash_fwd_kernel_traitsILi192ELi64ELi64ELi4ELb0ELb0EN7cutlass10bfloat16_tE19Flash_kernel_traitsILi192ELi64ELi64ELi4ES3_EELb1ELb0ELb1ELb0ELb0ELb0ELb1ELb0EEEvNS_16Flash_fwd_paramsE)
        /*00ec*/ 	.word	0x00000000


	//----- nvinfo : EIATTR_REGCOUNT
	.align		4
.L_50:
        /*00f0*/ 	.byte	0x04, 0x2f
        /*00f2*/ 	.short	(.L_52 - .L_51)
	.align		4
.L_51:
        /*00f4*/ 	.word	index@(_ZN5flash24flash_fwd_splitkv_kernelI23Flash_fwd_kernel_traitsILi192ELi64ELi64ELi4ELb0ELb0EN7cutlass10bfloat16_tE19Flash_kernel_traitsILi192ELi64ELi64ELi4ES3_EELb1ELb0ELb0ELb0ELb1ELb1ELb1ELb0EEEvNS_16Flash_fwd_paramsE)
        /*00f8*/ 	.word	0x000000ff


	//----- nvinfo : EIATTR_FRAME_SIZE
	.align		4
.L_52:
        /*00fc*/ 	.byte	0x04, 0x11
        /*00fe*/ 	.short	(.L_54 - .L_53)
	.align		4
.L_53:
        /*0100*/ 	.word	index@(_ZN5flash24flash_fwd_splitkv_kernelI23Flash_fwd_kernel_traitsILi192ELi64ELi64ELi4ELb0ELb0EN7cutlass10bfloat16_tE19Flash_kernel_traitsILi192ELi64ELi64ELi4ES3_EELb1ELb0ELb0ELb0ELb1ELb1ELb1ELb0EEEvNS_16Flash_fwd_paramsE)
        /*0104*/ 	.word	0x00000000


	//----- nvinfo : EIATTR_REGCOUNT
	.align		4
.L_54:
        /*0108*/ 	.byte	0x04, 0x2f
        /*010a*/ 	.short	(.L_56 - .L_55)
	.align		4
.L_55:
        /*010c*/ 	.word	index@(_ZN5flash24flash_fwd_splitkv_kernelI23Flash_fwd_kernel_traitsILi192ELi64ELi64ELi4ELb0ELb0EN7cutlass10bfloat16_tE19Flash_kernel_traitsILi192ELi64ELi64ELi4ES3_EELb1ELb0ELb0ELb0ELb1ELb0ELb1ELb0EEEvNS_16Flash_fwd_paramsE)
        /*0110*/ 	.word	0x000000e6


	//----- nvinfo : EIATTR_FRAME_SIZE
	.align		4
.L_56:
        /*0114*/ 	.byte	0x04, 0x11
        /*0116*/ 	.short	(.L_58 - .L_57)
	.align		4
.L_57:
        /*0118*/ 	.word	index@(_ZN5flash24flash_fwd_splitkv_kernelI23Flash_fwd_kernel_traitsILi192ELi64ELi64ELi4ELb0ELb0EN7cutlass10bfloat16_tE19Flash_kernel_traitsILi192ELi64ELi64ELi4ES3_EELb1ELb0ELb0ELb0ELb1ELb0ELb1ELb0EEEvNS_16Flash_fwd_paramsE)
        /*011c*/ 	.word	0x00000000


	//----- nvinfo : EIATTR_REGCOUNT
	.align		4
.L_58:
        /*0120*/ 	.byte	0x04, 0x2f
        /*0122*/ 	.short	(.L_60 - .L_59)
	.align		4
.L_59:
        /*0124*/ 	.word	index@(_ZN5flash24flash_fwd_splitkv_kernelI23Flash_fwd_kernel_traitsILi192ELi64ELi64ELi4ELb0ELb0EN7cutlass10bfloat16_tE19Flash_kernel_traitsILi192ELi64ELi64ELi4ES3_EELb1ELb0ELb1ELb0ELb0ELb1ELb0ELb1EEEvNS_16Flash_fwd_paramsE)
        /*0128*/ 	.word	0x000000f8


	//----- nvinfo : EIATTR_FRAME_SIZE
	.align		4
.L_60:
        /*012c*/ 	.byte	0x04, 0x11
        /*012e*/ 	.short	(.L_62 - .L_61)
	.align		4
.L_61:
        /*0130*/ 	.word	index@($__internal_21_$__cuda_sm70_shflsync_bfly_p)
        /*0134*/ 	.word	0x00000000


	//----- nvinfo : EIATTR_FRAME_SIZE
	.align		4
.L_62:
        /*0138*/ 	.byte	0x04, 0x11
        /*013a*/ 	.short	(.L_64 - .L_63)
	.align		4
.L_63:
        /*013c*/ 	.word	index@($_ZN5flash24flash_fwd_splitkv_kernelI23Flash_fwd_kernel_traitsILi192ELi64ELi64ELi4ELb0ELb0EN7cutlass10bfloat16_tE19Flash_kernel_traitsILi192ELi64ELi64ELi4ES3_EELb1ELb0ELb1ELb0ELb0ELb1ELb0ELb1EEEvNS_16Flash_fwd_paramsE$_ZN5flash30compute_attn_1rowblock_splitkvI23Flash_fwd_kernel_traitsILi192ELi64ELi64ELi4ELb0ELb0EN7cutlass10bfloat16_tE19Flash_kernel_traitsILi192ELi64ELi64ELi4ES3_EELb1ELb0ELb1ELb0ELb0ELb1ELb0ELb1ENS_16Flash_fwd_paramsEEEvRKT8_iiiii)
        /*0140*/ 	.word	0x00000000


	//----- nvinfo : EIATTR_FRAME_SIZE
	.align		4
.L_64:
        /*0144*/ 	.byte	0x04, 0x11
        /*0146*/ 	.short	(.L_66 - .L_65)
	.align		4
.L_65:
        /*0148*/ 	.word	index@(_ZN5flash24flash_fwd_splitkv_kernelI23Flash_fwd_kernel_traitsILi192ELi64ELi64ELi4ELb0ELb0EN7cutlass10bfloat16_tE19Flash_kernel_traitsILi192ELi64ELi64ELi4ES3_EELb1ELb0ELb1ELb0ELb0ELb1ELb0ELb1EEEvNS_16Flash_fwd_paramsE)
        /*014c*/ 	.word	0x00000000


	//----- nvinfo : EIATTR_REGCOUNT
	.align		4
.L_66:
        /*0150*/ 	.byte	0x04, 0x2f
        /*0152*/ 	.short	(.L_68 - .L_67)
	.align		4
.L_67:
        /*0154*/ 	.word	index@(_ZN5flash24flash_fwd_splitkv_kernelI23Flash_fwd_kernel_traitsILi192ELi64ELi64ELi4ELb0ELb0EN7cutlass10bfloat16_tE19Flash_kernel_traitsILi192ELi64ELi64ELi4ES3_EELb1ELb0ELb1ELb0ELb0ELb0ELb0ELb1EEEvNS_16Flash_fwd_paramsE)
        /*0158*/ 	.word	0x000000e5


	//----- nvinfo : EIATTR_FRAME_SIZE
	.align		4
.L_68:
        /*015c*/ 	.byte	0x04, 0x11
        /*015e*/ 	.short	(.L_70 - .L_69)
	.align		4
.L_69:
        /*0160*/ 	.word	index@($__internal_20_$__cuda_sm70_shflsync_bfly_p)
        /*0164*/ 	.word	0x00000000


	//----- nvinfo : EIATTR_FRAME_SIZE
	.align		4
.L_70:
        /*0168*/ 	.byte	0x04, 0x11
        /*016a*/ 	.short	(.L_72 - .L_71)
	.align		4
.L_71:
        /*016c*/ 	.word	index@($_ZN5flash24flash_fwd_splitkv_kernelI23Flash_fwd_kernel_traitsILi192ELi64ELi64ELi4ELb0ELb0EN7cutlass10bfloat16_tE19Flash_kernel_traitsILi192ELi64ELi64ELi4ES3_EELb1ELb0ELb1ELb0ELb0ELb0ELb0ELb1EEEvNS_16Flash_fwd_paramsE$_ZN5flash30compute_attn_1rowblock_splitkvI23Flash_fwd_kernel_traitsILi192ELi64ELi64ELi4ELb0ELb0EN7cutlass10bfloat16_tE19Flash_kernel_traitsILi192ELi64ELi64ELi4ES3_EELb1ELb0ELb1ELb0ELb0ELb0ELb0ELb1ENS_16Flash_fwd_paramsEEEvRKT8_iiiii)
        /*0170*/ 	.word	0x00000000


	//----- nvinfo : EIATTR_FRAME_SIZE
	.align		4
.L_72:
        /*0174*/ 	.byte	0x04, 0x11
        /*0176*/ 	.short	(.L_74 - .L_73)
	.align		4
.L_73:
        /*0178*/ 	.word	index@(_ZN5flash24flash_fwd_splitkv_kernelI23Flash_fwd_kernel_traitsILi192ELi64ELi64ELi4ELb0ELb0EN7cutlass10bfloat16_tE19Flash_kernel_traitsILi192ELi64ELi64ELi4ES3_EELb1ELb0ELb1ELb0ELb0ELb0ELb0ELb1EEEvNS_16Flash_fwd_paramsE)
        /*017c*/ 	.word	0x00000000


	//----- nvinfo : EIATTR_REGCOUNT
	.align		4
.L_74:
        /*0180*/ 	.byte	0x04, 0x2f
        /*0182*/ 	.short	(.L_76 - .L_75)
	.align		4
.L_75:
        /*0184*/ 	.word	index@(_ZN5flash24flash_fwd_splitkv_kernelI23Flash_fwd_kernel_traitsILi192ELi64ELi64ELi4ELb0ELb0EN7cutlass10bfloat16_tE19Flash_kernel_traitsILi192ELi64ELi64ELi4ES3_EELb1ELb0ELb0ELb0ELb1ELb1ELb0ELb1EEEvNS_16Flash_fwd_paramsE)
        /*0188*/ 	.word	0x000000f4


	//----- nvinfo : EIATTR_FRAME_SIZE
	.align		4
.L_76:
        /*018c*/ 	.byte	0x04, 0x11
        /*018e*/ 	.short	(.L_78 - .L_77)
	.align		4
.L_77:
        /*0190*/ 	.word	index@($__internal_19_$__cuda_sm70_shflsync_bfly_p)
        /*0194*/ 	.word	0x00000000


	//----- nvinfo : EIATTR_FRAME_SIZE
	.align		4
.L_78:
        /*0198*/ 	.byte	0x04, 0x11
        /*019a*/ 	.short	(.L_80 - .L_79)
	.align		4
.L_79:
        /*019c*/ 	.word	index@($_ZN5flash24flash_fwd_splitkv_kernelI23Flash_fwd_kernel_traitsILi192ELi64ELi64ELi4ELb0ELb0EN7cutlass10bfloat16_tE19Flash_kernel_traitsILi192ELi64ELi64ELi4ES3_EELb1ELb0ELb0ELb0ELb1ELb1ELb0ELb1EEEvNS_16Flash_fwd_paramsE$_ZN5flash30compute_attn_1rowblock_splitkvI23Flash_fwd_kernel_traitsILi192ELi64ELi64ELi4ELb0ELb0EN7cutlass10bfloat16_tE19Flash_kernel_traitsILi192ELi64ELi64ELi4ES3_EELb1ELb0ELb0ELb0ELb1ELb1ELb0ELb1ENS_16Flash_fwd_paramsEEEvRKT8_iiiii)
        /*01a0*/ 	.word	0x00000000


	//----- nvinfo : EIATTR_FRAME_SIZE
	.align		4
.L_80:
        /*01a4*/ 	.byte	0x04, 0x11
        /*01a6*/ 	.short	(.L_82 - .L_81)
	.align		4
.L_81:
        /*01a8*/ 	.word	index@(_ZN5flash24flash_fwd_splitkv_kernelI23Flash_fwd_kernel_traitsILi192ELi64ELi64ELi4ELb0ELb0EN7cutlass10bfloat16_tE19Flash_kernel_traitsILi192ELi64ELi64ELi4ES3_EELb1ELb0ELb0ELb0ELb1ELb1ELb0ELb1EEEvNS_16Flash_fwd_paramsE)
        /*01ac*/ 	.word	0x00000000


	//----- nvinfo : EIATTR_REGCOUNT
	.align		4
.L_82:
        /*01b0*/ 	.byte	0x04, 0x2f
        /*01b2*/ 	.short	(.L_84 - .L_83)
	.align		4
.L_83:
        /*01b4*/ 	.word	index@(_ZN5flash24flash_fwd_splitkv_kernelI23Flash_fwd_kernel_traitsILi192ELi64ELi64ELi4ELb0ELb0EN7cutlass10bfloat16_tE19Flash_kernel_traitsILi192ELi64ELi64ELi4ES3_EELb1ELb0ELb0ELb0ELb1ELb0ELb0ELb1EEEvNS_16Flash_fwd_paramsE)
        /*01b8*/ 	.word	0x000000e6


	//----- nvinfo : EIATTR_FRAME_SIZE
	.align		4
.L_84:
        /*01bc*/ 	.byte	0x04, 0x11
        /*01be*/ 	.short	(.L_86 - .L_85)
	.align		4
.L_85:
        /*01c0*/ 	.word	index@($__internal_18_$__cuda_sm70_shflsync_bfly_p)
        /*01c4*/ 	.word	0x00000000


	//----- nvinfo : EIATTR_FRAME_SIZE
	.align		4
.L_86:
        /*01c8*/ 	.byte	0x04, 0x11
        /*01ca*/ 	.short	(.L_88 - .L_87)
	.align		4
.L_87:
        /*01cc*/ 	.word	index@($_ZN5flash24flash_fwd_splitkv_kernelI23Flash_fwd_kernel_traitsILi192ELi64ELi64ELi4ELb0ELb0EN7cutlass10bfloat16_tE19Flash_kernel_traitsILi192ELi64ELi64ELi4ES3_EELb1ELb0ELb0ELb0ELb1ELb0ELb0ELb1EEEvNS_16Flash_fwd_paramsE$_ZN5flash30compute_attn_1rowblock_splitkvI23Flash_fwd_kernel_traitsILi192ELi64ELi64ELi4ELb0ELb0EN7cutlass10bfloat16_tE19Flash_kernel_traitsILi192ELi64ELi64ELi4ES3_EELb1ELb0ELb0ELb0ELb1ELb0ELb0ELb1ENS_16Flash_fwd_paramsEEEvRKT8_iiiii)
        /*01d0*/ 	.word	0x00000000


	//----- nvinfo : EIATTR_FRAME_SIZE
	.align		4
.L_88:
        /*01d4*/ 	.byte	0x04, 0x11
        /*01d6*/ 	.short	(.L_90 - .L_89)
	.align		4
.L_89:
        /*01d8*/ 	.word	index@(_ZN5flash24flash_fwd_splitkv_kernelI23Flash_fwd_kernel_traitsILi192ELi64ELi64ELi4ELb0ELb0EN7cutlass10bfloat16_tE19Flash_kernel_traitsILi192ELi64ELi64ELi4ES3_EELb1ELb0ELb0ELb0ELb1ELb0ELb0ELb1EEEvNS_16Flash_fwd_paramsE)
        /*01dc*/ 	.word	0x00000000


	//----- nvinfo : EIATTR_REGCOUNT
	.align		4
.L_90:
        /*01e0*/ 	.byte	0x04, 0x2f
        /*01e2*/ 	.short	(.L_92 - .L_91)
	.align		4
.L_91:
        /*01e4*/ 	.word	index@(_ZN5flash24flash_fwd_splitkv_kernelI23Flash_fwd_kernel_traitsILi192ELi64ELi64ELi4ELb0ELb0EN7cutlass10bfloat16_tE19Flash_kernel_traitsILi192ELi64ELi64ELi4ES3_EELb1ELb0ELb1ELb0ELb0ELb1ELb0ELb0EEEvNS_16Flash_fwd_paramsE)
        /*01e8*/ 	.word	0x000000fe


	//----- nvinfo : EIATTR_FRAME_SIZE
	.align		4
.L_92:
        /*01ec*/ 	.byte	0x04, 0x11
        /*01ee*/ 	.short	(.L_94 - .L_93)
	.align		4
.L_93:
        /*01f0*/ 	.word	index@(_ZN5flash24flash_fwd_splitkv_kernelI23Flash_fwd_kernel_traitsILi192ELi64ELi64ELi4ELb0ELb0EN7cutlass10bfloat16_tE19Flash_kernel_traitsILi192ELi64ELi64ELi4ES3_EELb1ELb0ELb1ELb0ELb0ELb1ELb0ELb0EEEvNS_16Flash_fwd_paramsE)
        /*01f4*/ 	.word	0x00000000


	//----- nvinfo : EIATTR_REGCOUNT
	.align		4
.L_94:
        /*01f8*/ 	.byte	0x04, 0x2f
        /*01fa*/ 	.short	(.L_96 - .L_95)
	.align		4
.L_95:
        /*01fc*/ 	.word	index@(_ZN5flash24flash_fwd_splitkv_kernelI23Flash_fwd_kernel_traitsILi192ELi64ELi64ELi4ELb0ELb0EN7cutlass10bfloat16_tE19Flash_kernel_traitsILi192ELi64ELi64ELi4ES3_EELb1ELb0ELb1ELb0ELb0ELb0ELb0ELb0EEEvNS_16Flash_fwd_paramsE)
        /*0200*/ 	.word	0x000000f2


	//----- nvinfo : EIATTR_FRAME_SIZE
	.align		4
.L_96:
        /*0204*/ 	.byte	0x04, 0x11
        /*0206*/ 	.short	(.L_98 - .L_97)
	.align		4
.L_97:
        /*0208*/ 	.word	index@(_ZN5flash24flash_fwd_splitkv_kernelI23Flash_fwd_kernel_traitsILi192ELi64ELi64ELi4ELb0ELb0EN7cutlass10bfloat16_tE19Flash_kernel_traitsILi192ELi64ELi64ELi4ES3_EELb1ELb0ELb1ELb0ELb0ELb0ELb0ELb0EEEvNS_16Flash_fwd_paramsE)
        /*020c*/ 	.word	0x00000000


	//----- nvinfo : EIATTR_REGCOUNT
	.align		4
.L_98:
        /*0210*/ 	.byte	0x04, 0x2f
        /*0212*/ 	.short	(.L_100 - .L_99)
	.align		4
.L_99:
        /*0214*/ 	.word	index@(_ZN5flash24flash_fwd_splitkv_kernelI23Flash_fwd_kernel_traitsILi192ELi64ELi64ELi4ELb0ELb0EN7cutlass10bfloat16_tE19Flash_kernel_traitsILi192ELi64ELi64ELi4ES3_EELb1ELb0ELb0ELb0ELb1ELb1ELb0ELb0EEEvNS_16Flash_fwd_paramsE)
        /*0218*/ 	.word	0x000000ff


	//----- nvinfo : EIATTR_FRAME_SIZE
	.align		4
.L_100:
        /*021c*/ 	.byte	0x04, 0x11
        /*021e*/ 	.short	(.L_102 - .L_101)
	.align		4
.L_101:
        /*0220*/ 	.word	index@(_ZN5flash24flash_fwd_splitkv_kernelI23Flash_fwd_kernel_traitsILi192ELi64ELi64ELi4ELb0ELb0EN7cutlass10bfloat16_tE19Flash_kernel_traitsILi192ELi64ELi64ELi4ES3_EELb1ELb0ELb0ELb0ELb1ELb1ELb0ELb0EEEvNS_16Flash_fwd_paramsE)
        /*0224*/ 	.word	0x00000000


	//----- nvinfo : EIATTR_REGCOUNT
	.align		4
.L_102:
        /*0228*/ 	.byte	0x04, 0x2f
        /*022a*/ 	.short	(.L_104 - .L_103)
	.align		4
.L_103:
        /*022c*/ 	.word	index@(_ZN5flash24flash_fwd_splitkv_kernelI23Flash_fwd_kernel_traitsILi192ELi64ELi64ELi4ELb0ELb0EN7cutlass10bfloat16_tE19Flash_kernel_traitsILi192ELi64ELi64ELi4ES3_EELb1ELb0ELb0ELb0ELb1ELb0ELb0ELb0EEEvNS_16Flash_fwd_paramsE)
        /*0230*/ 	.word	0x000000e2


	//----- nvinfo : EIATTR_FRAME_SIZE
	.align		4
.L_104:
        /*0234*/ 	.byte	0x04, 0x11
        /*0236*/ 	.short	(.L_106 - .L_105)
	.align		4
.L_105:
        /*0238*/ 	.word	index@(_ZN5flash24flash_fwd_splitkv_kernelI23Flash_fwd_kernel_traitsILi192ELi64ELi64ELi4ELb0ELb0EN7cutlass10bfloat16_tE19Flash_kernel_traitsILi192ELi64ELi64ELi4ES3_EELb1ELb0ELb0ELb0ELb1ELb0ELb0ELb0EEEvNS_16Flash_fwd_paramsE)
        /*023c*/ 	.word	0x00000000


	//----- nvinfo : EIATTR_REGCOUNT
	.align		4
.L_106:
        /*0240*/ 	.byte	0x04, 0x2f
        /*0242*/ 	.short	(.L_108 - .L_107)
	.align		4
.L_107:
        /*0244*/ 	.word	index@(_ZN5flash24flash_fwd_splitkv_kernelI23Flash_fwd_kernel_traitsILi192ELi64ELi64ELi4ELb0ELb0EN7cutlass10bfloat16_tE19Flash_kernel_traitsILi192ELi64ELi64ELi4ES3_EELb1ELb0ELb0ELb0ELb0ELb1ELb1ELb1EEEvNS_16Flash_fwd_paramsE)
        /*0248*/ 	.word	0x000000f3


	//----- nvinfo : EIATTR_FRAME_SIZE
	.align		4
.L_108:
        /*024c*/ 	.byte	0x04, 0x11
        /*024e*/ 	.short	(.L_110 - .L_109)
	.align		4
.L_109:
        /*0250*/ 	.word	index@($__internal_17_$__cuda_sm70_shflsync_bfly_p)
        /*0254*/ 	.word	0x00000000


	//----- nvinfo : EIATTR_FRAME_SIZE
	.align		4
.L_110:
        /*0258*/ 	.byte	0x04, 0x11
        /*025a*/ 	.short	(.L_112 - .L_111)
	.align		4
.L_111:
        /*025c*/ 	.word	index@($_ZN5flash24flash_fwd_splitkv_kernelI23Flash_fwd_kernel_traitsILi192ELi64ELi64ELi4ELb0ELb0EN7cutlass10bfloat16_tE19Flash_kernel_traitsILi192ELi64ELi64ELi4ES3_EELb1ELb0ELb0ELb0ELb0ELb1ELb1ELb1EEEvNS_16Flash_fwd_paramsE$_ZN5flash30compute_attn_1rowblock_splitkvI23Flash_fwd_kernel_traitsILi192ELi64ELi64ELi4ELb0ELb0EN7cutlass10bfloat16_tE19Flash_kernel_traitsILi192ELi64ELi64ELi4ES3_EELb1ELb0ELb0ELb0ELb0ELb1ELb1ELb1ENS_16Flash_fwd_paramsEEEvRKT8_iiiii)
        /*0260*/ 	.word	0x00000000


	//----- nvinfo : EIATTR_FRAME_SIZE
	.align		4
.L_112:
        /*0264*/ 	.byte	0x04, 0x11
        /*0266*/ 	.short	(.L_114 - .L_113)
	.align		4
.L_113:
        /*0268*/ 	.word	index@(_ZN5flash24flash_fwd_splitkv_kernelI23Flash_fwd_kernel_traitsILi192ELi64ELi64ELi4ELb0ELb0EN7cutlass10bfloat16_tE19Flash_kernel_traitsILi192ELi64ELi64ELi4ES3_EELb1ELb0ELb0ELb0ELb0ELb1ELb1ELb1EEEvNS_16Flash_fwd_paramsE)
        /*026c*/ 	.word	0x00000000


	//----- nvinfo : EIATTR_REGCOUNT
	.align		4
.L_114:
        /*0270*/ 	.byte	0x04, 0x2f
        /*0272*/ 	.short	(.L_116 - .L_115)
	.align		4
.L_115:
        /*0274*/ 	.word	index@(_ZN5flash24flash_fwd_splitkv_kernelI23Flash_fwd_kernel_traitsILi192ELi64ELi64ELi4ELb0ELb0EN7cutlass10bfloat16_tE19Flash_kernel_traitsILi192ELi64ELi64ELi4ES3_EELb1ELb0ELb0ELb0ELb0ELb0ELb1ELb1EEEvNS_16Flash_fwd_paramsE)
        /*0278*/ 	.word	0x000000ec


	//----- nvinfo : EIATTR_FRAME_SIZE
	.align		4
.L_116:
        /*027c*/ 	.byte	0x04, 0x11
        /*027e*/ 	.short	(.L_118 - .L_117)
	.align		4
.L_117:
        /*0280*/ 	.word	index@($__internal_16_$__cuda_sm70_shflsync_bfly_p)
        /*0284*/ 	.word	0x00000000


	//----- nvinfo : EIATTR_FRAME_SIZE
	.align		4
.L_118:
        /*0288*/ 	.byte	0x04, 0x11
        /*028a*/ 	.short	(.L_120 - .L_119)
	.align		4
.L_119:
        /*028c*/ 	.word	index@($_ZN5flash24flash_fwd_splitkv_kernelI23Flash_fwd_kernel_traitsILi192ELi64ELi64ELi4ELb0ELb0EN7cutlass10bfloat16_tE19Flash_kernel_traitsILi192ELi64ELi64ELi4ES3_EELb1ELb0ELb0ELb0ELb0ELb0ELb1ELb1EEEvNS_16Flash_fwd_paramsE$_ZN5flash30compute_attn_1rowblock_splitkvI23Flash_fwd_kernel_traitsILi192ELi64ELi64ELi4ELb0ELb0EN7cutlass10bfloat16_tE19Flash_kernel_traitsILi192ELi64ELi64ELi4ES3_EELb1ELb0ELb0ELb0ELb0ELb0ELb1ELb1ENS_16Flash_fwd_paramsEEEvRKT8_iiiii)
        /*0290*/ 	.word	0x00000000


	//----- nvinfo : EIATTR_FRAME_SIZE
	.align		4
.L_120:
        /*0294*/ 	.byte	0x04, 0x11
        /*0296*/ 	.short	(.L_122 - .L_121)
	.align		4
.L_121:
        /*0298*/ 	.word	index@(_ZN5flash24flash_fwd_splitkv_kernelI23Flash_fwd_kernel_traitsILi192ELi64ELi64ELi4ELb0ELb0EN7cutlass10bfloat16_tE19Flash_kernel_traitsILi192ELi64ELi64ELi4ES3_EELb1ELb0ELb0ELb0ELb0ELb0ELb1ELb1EEEvNS_16Flash_fwd_paramsE)
        /*029c*/ 	.word	0x00000000


	//----- nvinfo : EIATTR_REGCOUNT
	.align		4
.L_122:
        /*02a0*/ 	.byte	0x04, 0x2f
        /*02a2*/ 	.short	(.L_124 - .L_123)
	.align		4
.L_123:
        /*02a4*/ 	.word	index@(_ZN5flash24flash_fwd_splitkv_kernelI23Flash_fwd_kernel_traitsILi192ELi64ELi64ELi4ELb0ELb0EN7cutlass10bfloat16_tE19Flash_kernel_traitsILi192ELi64ELi64ELi4ES3_EELb1ELb0ELb0ELb0ELb0ELb1ELb1ELb0EEEvNS_16Flash_fwd_paramsE)
        /*02a8*/ 	.word	0x000000ff


	//----- nvinfo : EIATTR_FRAME_SIZE
	.align		4
.L_124:
        /*02ac*/ 	.byte	0x04, 0x11
        /*02ae*/ 	.short	(.L_126 - .L_125)
	.align		4
.L_125:
        /*02b0*/ 	.word	index@(_ZN5flash24flash_fwd_splitkv_kernelI23Flash_fwd_kernel_traitsILi192ELi64ELi64ELi4ELb0ELb0EN7cutlass10bfloat16_tE19Flash_kernel_traitsILi192ELi64ELi64ELi4ES3_EELb1ELb0ELb0ELb0ELb0ELb1ELb1ELb0EEEvNS_16Flash_fwd_paramsE)
        /*02b4*/ 	.word	0x00000000


	//----- nvinfo : EIATTR_REGCOUNT
	.align		4
.L_126:
        /*02b8*/ 	.byte	0x04, 0x2f
        /*02ba*/ 	.short	(.L_128 - .L_127)
	.align		4
.L_127:
        /*02bc*/ 	.word	index@(_ZN5flash24flash_fwd_splitkv_kernelI23Flash_fwd_kernel_traitsILi192ELi64ELi64ELi4ELb0ELb0EN7cutlass10bfloat16_tE19Flash_kernel_traitsILi192ELi64ELi64ELi4ES3_EELb1ELb0ELb0ELb0ELb0ELb0ELb1ELb0EEEvNS_16Flash_fwd_paramsE)
        /*02c0*/ 	.word	0x000000ee


	//----- nvinfo : EIATTR_FRAME_SIZE
	.align		4
.L_128:
        /*02c4*/ 	.byte	0x04, 0x11
        /*02c6*/ 	.short	(.L_130 - .L_129)
	.align		4
.L_129:
        /*02c8*/ 	.word	index@(_ZN5flash24flash_fwd_splitkv_kernelI23Flash_fwd_kernel_traitsILi192ELi64ELi64ELi4ELb0ELb0EN7cutlass10bfloat16_tE19Flash_kernel_traitsILi192ELi64ELi64ELi4ES3_EELb1ELb0ELb0ELb0ELb0ELb0ELb1ELb0EEEvNS_16Flash_fwd_paramsE)
        /*02cc*/ 	.word	0x00000000


	//----- nvinfo : EIATTR_REGCOUNT
	.align		4
.L_130:
        /*02d0*/ 	.byte	0x04, 0x2f
        /*02d2*/ 	.short	(.L_132 - .L_131)
	.align		4
.L_131:
        /*02d4*/ 	.word	index@(_ZN5flash24flash_fwd_splitkv_kernelI23Flash_fwd_kernel_traitsILi192ELi64ELi64ELi4ELb0ELb0EN7cutlass10bfloat16_tE19Flash_kernel_traitsILi192ELi64ELi64ELi4ES3_EELb1ELb0ELb0ELb0ELb0ELb1ELb0ELb1EEEvNS_16Flash_fwd_paramsE)
        /*02d8*/ 	.word	0x000000f6


	//----- nvinfo : EIATTR_FRAME_SIZE
	.align		4
.L_132:
        /*02dc*/ 	.byte	0x04, 0x11
        /*02de*/ 	.short	(.L_134 - .L_133)
	.align		4
.L_133:
        /*02e0*/ 	.word	index@($__internal_15_$__cuda_sm70_shflsync_bfly_p)
        /*02e4*/ 	.word	0x00000000


	//----- nvinfo : EIATTR_FRAME_SIZE
	.align		4
.L_134:
        /*02e8*/ 	.byte	0x04, 0x11
        /*02ea*/ 	.short	(.L_136 - .L_135)
	.align		4
.L_135:
        /*02ec*/ 	.word	index@($_ZN5flash24flash_fwd_splitkv_kernelI23Flash_fwd_kernel_traitsILi192ELi64ELi64ELi4ELb0ELb0EN7cutlass10bfloat16_tE19Flash_kernel_traitsILi192ELi64ELi64ELi4ES3_EELb1ELb0ELb0ELb0ELb0ELb1ELb0ELb1EEEvNS_16Flash_fwd_paramsE$_ZN5flash30compute_attn_1rowblock_splitkvI23Flash_fwd_kernel_traitsILi192ELi64ELi64ELi4ELb0ELb0EN7cutlass10bfloat16_tE19Flash_kernel_traitsILi192ELi64ELi64ELi4ES3_EELb1ELb0ELb0ELb0ELb0ELb1ELb0ELb1ENS_16Flash_fwd_paramsEEEvRKT8_iiiii)
        /*02f0*/ 	.word	0x00000000


	//----- nvinfo : EIATTR_FRAME_SIZE
	.align		4
.L_136:
        /*02f4*/ 	.byte	0x04, 0x11
        /*02f6*/ 	.short	(.L_138 - .L_137)
	.align		4
.L_137:
        /*02f8*/ 	.word	index@(_ZN5flash24flash_fwd_splitkv_kernelI23Flash_fwd_kernel_traitsILi192ELi64ELi64ELi4ELb0ELb0EN7cutlass10bfloat16_tE19Flash_kernel_traitsILi192ELi64ELi64ELi4ES3_EELb1ELb0ELb0ELb0ELb0ELb1ELb0ELb1EEEvNS_16Flash_fwd_paramsE)
        /*02fc*/ 	.word	0x00000000


	//----- nvinfo : EIATTR_REGCOUNT
	.align		4
.L_138:
        /*0300*/ 	.byte	0x04, 0x2f
        /*0302*/ 	.short	(.L_140 - .L_139)
	.align		4
.L_139:
        /*0304*/ 	.word	index@(_ZN5flash24flash_fwd_splitkv_kernelI23Flash_fwd_kernel_traitsILi192ELi64ELi64ELi4ELb0ELb0EN7cutlass10bfloat16_tE19Flash_kernel_traitsILi192ELi64ELi64ELi4ES3_EELb1ELb0ELb0ELb0ELb0ELb0ELb0ELb1EEEvNS_16Flash_fwd_paramsE)
        /*0308*/ 	.word	0x000000ec


	//----- nvinfo : EIATTR_FRAME_SIZE
	.align		4
.L_140:
        /*030c*/ 	.byte	0x04, 0x11
        /*030e*/ 	.short	(.L_142 - .L_141)
	.align		4
.L_141:
        /*0310*/ 	.word	index@($__internal_14_$__cuda_sm70_shflsync_bfly_p)
        /*0314*/ 	.word	0x00000000


	//----- nvinfo : EIATTR_FRAME_SIZE
	.align		4
.L_142:
        /*0318*/ 	.byte	0x04, 0x11
        /*031a*/ 	.short	(.L_144 - .L_143)
	.align		4
.L_143:
        /*031c*/ 	.word	index@($_ZN5flash24flash_fwd_splitkv_kernelI23Flash_fwd_kernel_traitsILi192ELi64ELi64ELi4ELb0ELb0EN7cutlass10bfloat16_tE19Flash_kernel_traitsILi192ELi64ELi64ELi4ES3_EELb1ELb0ELb0ELb0ELb0ELb0ELb0ELb1EEEvNS_16Flash_fwd_paramsE$_ZN5flash30compute_attn_1rowblock_splitkvI23Flash_fwd_kernel_traitsILi192ELi64ELi64ELi4ELb0ELb0EN7cutlass10bfloat16_tE19Flash_kernel_traitsILi192ELi64ELi64ELi4ES3_EELb1ELb0ELb0ELb0ELb0ELb0ELb0ELb1ENS_16Flash_fwd_paramsEEEvRKT8_iiiii)
        /*0320*/ 	.word	0x00000000


	//----- nvinfo : EIATTR_FRAME_SIZE
	.align		4
.L_144:
        /*0324*/ 	.byte	0x04, 0x11
        /*0326*/ 	.short	(.L_146 - .L_145)
	.align		4
.L_145:
        /*0328*/ 	.word	index@(_ZN5flash24flash_fwd_splitkv_kernelI23Flash_fwd_kernel_traitsILi192ELi64ELi64ELi4ELb0ELb0EN7cutlass10bfloat16_tE19Flash_kernel_traitsILi192ELi64ELi64ELi4ES3_EELb1ELb0ELb0ELb0ELb0ELb0ELb0ELb1EEEvNS_16Flash_fwd_paramsE)
        /*032c*/ 	.word	0x00000000


	//----- nvinfo : EIATTR_REGCOUNT
	.align		4
.L_146:
        /*0330*/ 	.byte	0x04, 0x2f
        /*0332*/ 	.short	(.L_148 - .L_147)
	.align		4
.L_147:
        /*0334*/ 	.word	index@(_ZN5flash24flash_fwd_splitkv_kernelI23Flash_fwd_kernel_traitsILi192ELi64ELi64ELi4ELb0ELb0EN7cutlass10bfloat16_tE19Flash_kernel_traitsILi192ELi64ELi64ELi4ES3_EELb1ELb0ELb0ELb0ELb0ELb1ELb0ELb0EEEvNS_16Flash_fwd_paramsE)
        /*0338*/ 	.word	0x000000ff


	//----- nvinfo : EIATTR_FRAME_SIZE
	.align		4
.L_148:
        /*033c*/ 	.byte	0x04, 0x11
        /*033e*/ 	.short	(.L_150 - .L_149)
	.align		4
.L_149:
        /*0340*/ 	.word	index@(_ZN5flash24flash_fwd_splitkv_kernelI23Flash_fwd_kernel_traitsILi192ELi64ELi64ELi4ELb0ELb0EN7cutlass10bfloat16_tE19Flash_kernel_traitsILi192ELi64ELi64ELi4ES3_EELb1ELb0ELb0ELb0ELb0ELb1ELb0ELb0EEEvNS_16Flash_fwd_paramsE)
        /*0344*/ 	.word	0x00000000


	//----- nvinfo : EIATTR_REGCOUNT
	.align		4
.L_150:
        /*0348*/ 	.byte	0x04, 0x2f
        /*034a*/ 	.short	(.L_152 - .L_151)
	.align		4
.L_151:
        /*034c*/ 	.word	index@(_ZN5flash24flash_fwd_splitkv_kernelI23Flash_fwd_kernel_traitsILi192ELi64ELi64ELi4ELb0ELb0EN7cutlass10bfloat16_tE19Flash_kernel_traitsILi192ELi64ELi64ELi4ES3_EELb1ELb0ELb0ELb0ELb0ELb0ELb0ELb0EEEvNS_16Flash_fwd_paramsE)
        /*0350*/ 	.word	0x000000f2


	//----- nvinfo : EIATTR_FRAME_SIZE
	.align		4
.L_152:
        /*0354*/ 	.byte	0x04, 0x11
        /*0356*/ 	.short	(.L_154 - .L_153)
	.align		4
.L_153:
        /*0358*/ 	.word	index@(_ZN5flash24flash_fwd_splitkv_kernelI23Flash_fwd_kernel_traitsILi192ELi64ELi64ELi4ELb0ELb0EN7cutlass10bfloat16_tE19Flash_kernel_traitsILi192ELi64ELi64ELi4ES3_EELb1ELb0ELb0ELb0ELb0ELb0ELb0ELb0EEEvNS_16Flash_fwd_paramsE)
        /*035c*/ 	.word	0x00000000


	//----- nvinfo : EIATTR_REGCOUNT
	.align		4
.L_154:
        /*0360*/ 	.byte	0x04, 0x2f
        /*0362*/ 	.short	(.L_156 - .L_155)
	.align		4
.L_155:
        /*0364*/ 	.word	index@(_ZN5flash32flash_fwd_splitkv_combine_kernelI23Flash_fwd_kernel_traitsILi192ELi64ELi64ELi4ELb0ELb0EN7cutlass10bfloat16_tE19Flash_kernel_traitsILi192ELi64ELi64ELi4ES3_EELi8ELi1ELb1EEEvNS_16Flash_fwd_paramsE)
        /*0368*/ 	.word	0x00000036


	//----- nvinfo : EIATTR_FRAME_SIZE
	.align		4
.L_156:
        /*036c*/ 	.byte	0x04, 0x11
        /*036e*/ 	.short	(.L_158 - .L_157)
	.align		4
.L_157:
        /*0370*/ 	.word	index@($__internal_13_$__cuda_sm20_div_s64)
        /*0374*/ 	.word	0x00000000


	//----- nvinfo : EIATTR_FRAME_SIZE
	.align		4
.L_158:
        /*0378*/ 	.byte	0x04, 0x11
        /*037a*/ 	.short	(.L_160 - .L_159)
	.align		4
.L_159:
        /*037c*/ 	.word	index@(_ZN5flash32flash_fwd_splitkv_combine_kernelI23Flash_fwd_kernel_traitsILi192ELi64ELi64ELi4ELb0ELb0EN7cutlass10bfloat16_tE19Flash_kernel_traitsILi192ELi64ELi64ELi4ES3_EELi8ELi1ELb1EEEvNS_16Flash_fwd_paramsE)
        /*0380*/ 	.word	0x00000000


	//----- nvinfo : EIATTR_REGCOUNT
	.align		4
.L_160:
        /*0384*/ 	.byte	0x04, 0x2f
        /*0386*/ 	.short	(.L_162 - .L_161)
	.align		4
.L_161:
        /*0388*/ 	.word	index@(_ZN5flash32flash_fwd_splitkv_combine_kernelI23Flash_fwd_kernel_traitsILi192ELi64ELi64ELi4ELb0ELb0EN7cutlass10bfloat16_tE19Flash_kernel_traitsILi192ELi64ELi64ELi4ES3_EELi8ELi2ELb1EEEvNS_16Flash_fwd_paramsE)
        /*038c*/ 	.word	0x00000036


	//----- nvinfo : EIATTR_FRAME_SIZE
	.align		4
.L_162:
        /*0390*/ 	.byte	0x04, 0x11
        /*0392*/ 	.short	(.L_164 - .L_163)
	.align		4
.L_163:
        /*0394*/ 	.word	index@($__internal_12_$__cuda_sm20_div_s64)
        /*0398*/ 	.word	0x00000000


	//----- nvinfo : EIATTR_FRAME_SIZE
	.align		4
.L_164:
        /*039c*/ 	.byte	0x04, 0x11
        /*039e*/ 	.short	(.L_166 - .L_165)
	.align		4
.L_165:
        /*03a0*/ 	.word	index@(_ZN5flash32flash_fwd_splitkv_combine_kernelI23Flash_fwd_kernel_traitsILi192ELi64ELi64ELi4ELb0ELb0EN7cutlass10bfloat16_tE19Flash_kernel_traitsILi192ELi64ELi64ELi4ES3_EELi8ELi2ELb1EEEvNS_16Flash_fwd_paramsE)
        /*03a4*/ 	.word	0x00000000


	//----- nvinfo : EIATTR_REGCOUNT
	.align		4
.L_166:
        /*03a8*/ 	.byte	0x04, 0x2f
        /*03aa*/ 	.short	(.L_168 - .L_167)
	.align		4
.L_167:
        /*03ac*/ 	.word	index@(_ZN5flash32flash_fwd_splitkv_combine_kernelI23Flash_fwd_kernel_traitsILi192ELi64ELi64ELi4ELb0ELb0EN7cutlass10bfloat16_tE19Flash_kernel_traitsILi192ELi64ELi64ELi4ES3_EELi8ELi3ELb1EEEvNS_16Flash_fwd_paramsE)
        /*03b0*/ 	.word	0x00000034


	//----- nvinfo : EIATTR_FRAME_SIZE
	.align		4
.L_168:
        /*03b4*/ 	.byte	0x04, 0x11
        /*03b6*/ 	.short	(.L_170 - .L_169)
	.align		4
.L_169:
        /*03b8*/ 	.word	index@($__internal_11_$__cuda_sm20_div_s64)
        /*03bc*/ 	.word	0x00000000


	//----- nvinfo : EIATTR_FRAME_SIZE
	.align		4
.L_170:
        /*03c0*/ 	.byte	0x04, 0x11
        /*03c2*/ 	.short	(.L_172 - .L_171)
	.align		4
.L_171:
        /*03c4*/ 	.word	index@(_ZN5flash32flash_fwd_splitkv_combine_kernelI23Flash_fwd_kernel_traitsILi192ELi64ELi64ELi4ELb0ELb0EN7cutlass10bfloat16_tE19Flash_kernel_traitsILi192ELi64ELi64ELi4ES3_EELi8ELi3ELb1EEEvNS_16Flash_fwd_paramsE)
        /*03c8*/ 	.word	0x00000000


	//----- nvinfo : EIATTR_REGCOUNT
	.align		4
.L_172:
        /*03cc*/ 	.byte	0x04, 0x2f
        /*03ce*/ 	.short	(.L_174 - .L_173)
	.align		4
.L_173:
        /*03d0*/ 	.word	index@(_ZN5flash32flash_fwd_splitkv_combine_kernelI23Flash_fwd_kernel_traitsILi192ELi64ELi64ELi4ELb0ELb0EN7cutlass10bfloat16_tE19Flash_kernel_traitsILi192ELi64ELi64ELi4ES3_EELi8ELi4ELb1EEEvNS_16Flash_fwd_paramsE)
        /*03d4*/ 	.word	0x00000036


	//----- nvinfo : EIATTR_FRAME_SIZE
	.align		4
.L_174:
        /*03d8*/ 	.byte	0x04, 0x11
        /*03da*/ 	.short	(.L_176 - .L_175)
	.align		4
.L_175:
        /*03dc*/ 	.word	index@($__internal_10_$__cuda_sm20_div_s64)
        /*03e0*/ 	.word	0x00000000


	//----- nvinfo : EIATTR_FRAME_SIZE
	.align		4
.L_176:
        /*03e4*/ 	.byte	0x04, 0x11
        /*03e6*/ 	.short	(.L_178 - .L_177)
	.align		4
.L_177:
        /*03e8*/ 	.word	index@(_ZN5flash32flash_fwd_splitkv_combine_kernelI23Flash_fwd_kernel_traitsILi192ELi64ELi64ELi4ELb0ELb0EN7cutlass10bfloat16_tE19Flash_kernel_traitsILi192ELi64ELi64ELi4ES3_EELi8ELi4ELb1EEEvNS_16Flash_fwd_paramsE)
        /*03ec*/ 	.word	0x00000000


	//----- nvinfo : EIATTR_REGCOUNT
	.align		4
.L_178:
        /*03f0*/ 	.byte	0x04, 0x2f
        /*03f2*/ 	.short	(.L_180 - .L_179)
	.align		4
.L_179:
        /*03f4*/ 	.word	index@(_ZN5flash32flash_fwd_splitkv_combine_kernelI23Flash_fwd_kernel_traitsILi192ELi64ELi64ELi4ELb0ELb0EN7cutlass10bfloat16_tE19Flash_kernel_traitsILi192ELi64ELi64ELi4ES3_EELi8ELi5ELb1EEEvNS_16Flash_fwd_paramsE)
        /*03f8*/ 	.word	0x0000003e


	//----- nvinfo : EIATTR_FRAME_SIZE
	.align		4
.L_180:
        /*03fc*/ 	.byte	0x04, 0x11
        /*03fe*/ 	.short	(.L_182 - .L_181)
	.align		4
.L_181:
        /*0400*/ 	.word	index@($__internal_9_$__cuda_sm20_div_s64)
        /*0404*/ 	.word	0x00000000


	//----- nvinfo : EIATTR_FRAME_SIZE
	.align		4
.L_182:
        /*0408*/ 	.byte	0x04, 0x11
        /*040a*/ 	.short	(.L_184 - .L_183)
	.align		4
.L_183:
        /*040c*/ 	.word	index@(_ZN5flash32flash_fwd_splitkv_combine_kernelI23Flash_fwd_kernel_traitsILi192ELi64ELi64ELi4ELb0ELb0EN7cutlass10bfloat16_tE19Flash_kernel_traitsILi192ELi64ELi64ELi4ES3_EELi8ELi5ELb1EEEvNS_16Flash_fwd_paramsE)
        /*0410*/ 	.word	0x00000000


	//----- nvinfo : EIATTR_REGCOUNT
	.align		4
.L_184:
        /*0414*/ 	.byte	0x04, 0x2f
        /*0416*/ 	.short	(.L_186 - .L_185)
	.align		4
.L_185:
        /*0418*/ 	.word	index@(_ZN5flash32flash_fwd_splitkv_combine_kernelI23Flash_fwd_kernel_traitsILi192ELi64ELi64ELi4ELb0ELb0EN7cutlass10bfloat16_tE19Flash_kernel_traitsILi192ELi64ELi64ELi4ES3_EELi8ELi6ELb1EEEvNS_16Flash_fwd_paramsE)
        /*041c*/ 	.word	0x00000040


	//----- nvinfo : EIATTR_FRAME_SIZE
	.align		4
.L_186:
        /*0420*/ 	.byte	0x04, 0x11
        /*0422*/ 	.short	(.L_188 - .L_187)
	.align		4
.L_187:
        /*0424*/ 	.word	index@($__internal_8_$__cuda_sm20_div_s64)
        /*0428*/ 	.word	0x00000000


	//----- nvinfo : EIATTR_FRAME_SIZE
	.align		4
.L_188:
        /*042c*/ 	.byte	0x04, 0x11
        /*042e*/ 	.short	(.L_190 - .L_189)
	.align		4
.L_189:
        /*0430*/ 	.word	index@(_ZN5flash32flash_fwd_splitkv_combine_kernelI23Flash_fwd_kernel_traitsILi192ELi64ELi64ELi4ELb0ELb0EN7cutlass10bfloat16_tE19Flash_kernel_traitsILi192ELi64ELi64ELi4ES3_EELi8ELi6ELb1EEEvNS_16Flash_fwd_paramsE)
        /*0434*/ 	.word	0x00000000


	//----- nvinfo : EIATTR_REGCOUNT
	.align		4
.L_190:
        /*0438*/ 	.byte	0x04, 0x2f
        /*043a*/ 	.short	(.L_192 - .L_191)
	.align		4
.L_191:
        /*043c*/ 	.word	index@(_ZN5flash32flash_fwd_splitkv_combine_kernelI23Flash_fwd_kernel_traitsILi192ELi64ELi64ELi4ELb0ELb0EN7cutlass10bfloat16_tE19Flash_kernel_traitsILi192ELi64ELi64ELi4ES3_EELi8ELi7ELb1EEEvNS_16Flash_fwd_paramsE)
        /*0440*/ 	.word	0x0000003e


	//----- nvinfo : EIATTR_FRAME_SIZE
	.align		4
.L_192:
        /*0444*/ 	.byte	0x04, 0x11
        /*0446*/ 	.short	(.L_194 - .L_193)
	.align		4
.L_193:
        /*0448*/ 	.word	index@($__internal_7_$__cuda_sm20_div_s64)
        /*044c*/ 	.word	0x00000000


	//----- nvinfo : EIATTR_FRAME_SIZE
	.align		4
.L_194:
        /*0450*/ 	.byte	0x04, 0x11
        /*0452*/ 	.short	(.L_196 - .L_195)
	.align		4
.L_195:
        /*0454*/ 	.word	index@(_ZN5flash32flash_fwd_splitkv_combine_kernelI23Flash_fwd_kernel_traitsILi192ELi64ELi64ELi4ELb0ELb0EN7cutlass10bfloat16_tE19Flash_kernel_traitsILi192ELi64ELi64ELi4ES3_EELi8ELi7ELb1EEEvNS_16Flash_fwd_paramsE)
        /*0458*/ 	.word	0x00000000


	//----- nvinfo : EIATTR_REGCOUNT
	.align		4
.L_196:
        /*045c*/ 	.byte	0x04, 0x2f
        /*045e*/ 	.short	(.L_198 - .L_197)
	.align		4
.L_197:
        /*0460*/ 	.word	index@(_ZN5flash32flash_fwd_splitkv_combine_kernelI23Flash_fwd_kernel_traitsILi192ELi64ELi64ELi4ELb0ELb0EN7cutlass10bfloat16_tE19Flash_kernel_traitsILi192ELi64ELi64ELi4ES3_EELi8ELi1ELb0EEEvNS_16Flash_fwd_paramsE)
        /*0464*/ 	.word	0x00000036


	//----- nvinfo : EIATTR_FRAME_SIZE
	.align		4
.L_198:
        /*0468*/ 	.byte	0x04, 0x11
        /*046a*/ 	.short	(.L_200 - .L_199)
	.align		4
.L_199:
        /*046c*/ 	.word	index@($__internal_6_$__cuda_sm20_div_s64)
        /*0470*/ 	.word	0x00000000


	//----- nvinfo : EIATTR_FRAME_SIZE
	.align		4
.L_200:
        /*0474*/ 	.byte	0x04, 0x11
        /*0476*/ 	.short	(.L_202 - .L_201)
	.align		4
.L_201:
        /*0478*/ 	.word	index@(_ZN5flash32flash_fwd_splitkv_combine_kernelI23Flash_fwd_kernel_traitsILi192ELi64ELi64ELi4ELb0ELb0EN7cutlass10bfloat16_tE19Flash_kernel_traitsILi192ELi64ELi64ELi4ES3_EELi8ELi1ELb0EEEvNS_16Flash_fwd_paramsE)
        /*047c*/ 	.word	0x00000000


	//----- nvinfo : EIATTR_REGCOUNT
	.align		4
.L_202:
        /*0480*/ 	.byte	0x04, 0x2f
        /*0482*/ 	.short	(.L_204 - .L_203)
	.align		4
.L_203:
        /*0484*/ 	.word	index@(_ZN5flash32flash_fwd_splitkv_combine_kernelI23Flash_fwd_kernel_traitsILi192ELi64ELi64ELi4ELb0ELb0EN7cutlass10bfloat16_tE19Flash_kernel_traitsILi192ELi64ELi64ELi4ES3_EELi8ELi2ELb0EEEvNS_16Flash_fwd_paramsE)
        /*0488*/ 	.word	0x00000036


	//----- nvinfo : EIATTR_FRAME_SIZE
	.align		4
.L_204:
        /*048c*/ 	.byte	0x04, 0x11
        /*048e*/ 	.short	(.L_206 - .L_205)
	.align		4
.L_205:
        /*0490*/ 	.word	index@($__internal_5_$__cuda_sm20_div_s64)
        /*0494*/ 	.word	0x00000000


	//----- nvinfo : EIATTR_FRAME_SIZE
	.align		4
.L_206:
        /*0498*/ 	.byte	0x04, 0x11
        /*049a*/ 	.short	(.L_208 - .L_207)
	.align		4
.L_207:
        /*049c*/ 	.word	index@(_ZN5flash32flash_fwd_splitkv_combine_kernelI23Flash_fwd_kernel_traitsILi192ELi64ELi64ELi4ELb0ELb0EN7cutlass10bfloat16_tE19Flash_kernel_traitsILi192ELi64ELi64ELi4ES3_EELi8ELi2ELb0EEEvNS_16Flash_fwd_paramsE)
        /*04a0*/ 	.word	0x00000000


	//----- nvinfo : EIATTR_REGCOUNT
	.align		4
.L_208:
        /*04a4*/ 	.byte	0x04, 0x2f
        /*04a6*/ 	.short	(.L_210 - .L_209)
	.align		4
.L_209:
        /*04a8*/ 	.word	index@(_ZN5flash32flash_fwd_splitkv_combine_kernelI23Flash_fwd_kernel_traitsILi192ELi64ELi64ELi4ELb0ELb0EN7cutlass10bfloat16_tE19Flash_kernel_traitsILi192ELi64ELi64ELi4ES3_EELi8ELi3ELb0EEEvNS_16Flash_fwd_paramsE)
        /*04ac*/ 	.word	0x00000036


	//----- nvinfo : EIATTR_FRAME_SIZE
	.align		4
.L_210:
        /*04b0*/ 	.byte	0x04, 0x11
        /*04b2*/ 	.short	(.L_212 - .L_211)
	.align		4
.L_211:
        /*04b4*/ 	.word	index@($__internal_4_$__cuda_sm20_div_s64)
        /*04b8*/ 	.word	0x00000000


	//----- nvinfo : EIATTR_FRAME_SIZE
	.align		4
.L_212:
        /*04bc*/ 	.byte	0x04, 0x11
        /*04be*/ 	.short	(.L_214 - .L_213)
	.align		4
.L_213:
        /*04c0*/ 	.word	index@(_ZN5flash32flash_fwd_splitkv_combine_kernelI23Flash_fwd_kernel_traitsILi192ELi64ELi64ELi4ELb0ELb0EN7cutlass10bfloat16_tE19Flash_kernel_traitsILi192ELi64ELi64ELi4ES3_EELi8ELi3ELb0EEEvNS_16Flash_fwd_paramsE)
        /*04c4*/ 	.word	0x00000000


	//----- nvinfo : EIATTR_REGCOUNT
	.align		4
.L_214:
        /*04c8*/ 	.byte	0x04, 0x2f
        /*04ca*/ 	.short	(.L_216 - .L_215)
	.align		4
.L_215:
        /*04cc*/ 	.word	index@(_ZN5flash32flash_fwd_splitkv_combine_kernelI23Flash_fwd_kernel_traitsILi192ELi64ELi64ELi4ELb0ELb0EN7cutlass10bfloat16_tE19Flash_kernel_traitsILi192ELi64ELi64ELi4ES3_EELi8ELi4ELb0EEEvNS_16Flash_fwd_paramsE)
        /*04d0*/ 	.word	0x00000036


	//----- nvinfo : EIATTR_FRAME_SIZE
	.align		4
.L_216:
        /*04d4*/ 	.byte	0x04, 0x11
        /*04d6*/ 	.short	(.L_218 - .L_217)
	.align		4
.L_217:
        /*04d8*/ 	.word	index@($__internal_3_$__cuda_sm20_div_s64)
        /*04dc*/ 	.word	0x00000000


	//----- nvinfo : EIATTR_FRAME_SIZE
	.align		4
.L_218:
        /*04e0*/ 	.byte	0x04, 0x11
        /*04e2*/ 	.short	(.L_220 - .L_219)
	.align		4
.L_219:
        /*04e4*/ 	.word	index@(_ZN5flash32flash_fwd_splitkv_combine_kernelI23Flash_fwd_kernel_traitsILi192ELi64ELi64ELi4ELb0ELb0EN7cutlass10bfloat16_tE19Flash_kernel_traitsILi192ELi64ELi64ELi4ES3_EELi8ELi4ELb0EEEvNS_16Flash_fwd_paramsE)
        /*04e8*/ 	.word	0x00000000


	//----- nvinfo : EIATTR_REGCOUNT
	.align		4
.L_220:
        /*04ec*/ 	.byte	0x04, 0x2f
        /*04ee*/ 	.short	(.L_222 - .L_221)
	.align		4
.L_221:
        /*04f0*/ 	.word	index@(_ZN5flash32flash_fwd_splitkv_combine_kernelI23Flash_fwd_kernel_traitsILi192ELi64ELi64ELi4ELb0ELb0EN7cutlass10bfloat16_tE19Flash_kernel_traitsILi192ELi64ELi64ELi4ES3_EELi8ELi5ELb0EEEvNS_16Flash_fwd_paramsE)
        /*04f4*/ 	.word	0x0000003e


	//----- nvinfo : EIATTR_FRAME_SIZE
	.align		4
.L_222:
        /*04f8*/ 	.byte	0x04, 0x11
        /*04fa*/ 	.short	(.L_224 - .L_223)
	.align		4
.L_223:
        /*04fc*/ 	.word	index@($__internal_2_$__cuda_sm20_div_s64)
        /*0500*/ 	.word	0x00000000


	//----- nvinfo : EIATTR_FRAME_SIZE
	.align		4
.L_224:
        /*0504*/ 	.byte	0x04, 0x11
        /*0506*/ 	.short	(.L_226 - .L_225)
	.align		4
.L_225:
        /*0508*/ 	.word	index@(_ZN5flash32flash_fwd_splitkv_combine_kernelI23Flash_fwd_kernel_traitsILi192ELi64ELi64ELi4ELb0ELb0EN7cutlass10bfloat16_tE19Flash_kernel_traitsILi192ELi64ELi64ELi4ES3_EELi8ELi5ELb0EEEvNS_16Flash_fwd_paramsE)
        /*050c*/ 	.word	0x00000000


	//----- nvinfo : EIATTR_REGCOUNT
	.align		4
.L_226:
        /*0510*/ 	.byte	0x04, 0x2f
        /*0512*/ 	.short	(.L_228 - .L_227)
	.align		4
.L_227:
        /*0514*/ 	.word	index@(_ZN5flash32flash_fwd_splitkv_combine_kernelI23Flash_fwd_kernel_traitsILi192ELi64ELi64ELi4ELb0ELb0EN7cutlass10bfloat16_tE19Flash_kernel_traitsILi192ELi64ELi64ELi4ES3_EELi8ELi6ELb0EEEvNS_16Flash_fwd_paramsE)
        /*0518*/ 	.word	0x00000040


	//----- nvinfo : EIATTR_FRAME_SIZE
	.align		4
.L_228:
        /*051c*/ 	.byte	0x04, 0x11
        /*051e*/ 	.short	(.L_230 - .L_229)
	.align		4
.L_229:
        /*0520*/ 	.word	index@($__internal_1_$__cuda_sm20_div_s64)
        /*0524*/ 	.word	0x00000000


	//----- nvinfo : EIATTR_FRAME_SIZE
	.align		4
.L_230:
        /*0528*/ 	.byte	0x04, 0x11
        /*052a*/ 	.short	(.L_232 - .L_231)
	.align		4
.L_231:
        /*052c*/ 	.word	index@(_ZN5flash32flash_fwd_splitkv_combine_kernelI23Flash_fwd_kernel_traitsILi192ELi64ELi64ELi4ELb0ELb0EN7cutlass10bfloat16_tE19Flash_kernel_traitsILi192ELi64ELi64ELi4ES3_EELi8ELi6ELb0EEEvNS_16Flash_fwd_paramsE)
        /*0530*/ 	.word	0x00000000


	//----- nvinfo : EIATTR_REGCOUNT
	.align		4
.L_232:
        /*0534*/ 	.byte	0x04, 0x2f
        /*0536*/ 	.short	(.L_234 - .L_233)
	.align		4
.L_233:
        /*0538*/ 	.word	index@(_ZN5flash32flash_fwd_splitkv_combine_kernelI23Flash_fwd_kernel_traitsILi192ELi64ELi64ELi4ELb0ELb0EN7cutlass10bfloat16_tE19Flash_kernel_traitsILi192ELi64ELi64ELi4ES3_EELi8ELi7ELb0EEEvNS_16Flash_fwd_paramsE)
        /*053c*/ 	.word	0x0000003e


	//----- nvinfo : EIATTR_FRAME_SIZE
	.align		4
.L_234:
        /*0540*/ 	.byte	0x04, 0x11
        /*0542*/ 	.short	(.L_236 - .L_235)
	.align		4
.L_235:
        /*0544*/ 	.word	index@($__internal_0_$__cuda_sm20_div_s64)
        /*0548*/ 	.word	0x00000000


	//----- nvinfo : EIATTR_FRAME_SIZE
	.align		4
.L_236:
        /*054c*/ 	.byte	0x04, 0x11
        /*054e*/ 	.short	(.L_238 - .L_237)
	.align		4
.L_237:
        /*0550*/ 	.word	index@(_ZN5flash32flash_fwd_splitkv_combine_kernelI23Flash_fwd_kernel_traitsILi192ELi64ELi64ELi4ELb0ELb0EN7cutlass10bfloat16_tE19Flash_kernel_traitsILi192ELi64ELi64ELi4ES3_EELi8ELi7ELb0EEEvNS_16Flash_fwd_paramsE)
        /*0554*/ 	.word	0x00000000


	//----- nvinfo : EIATTR_MIN_STACK_SIZE
	.align		4
.L_238:
        /*0558*/ 	.byte	0x04, 0x12
        /*055a*/ 	.short	(.L_240 - .L_239)
	.align		4
.L_239:
        /*055c*/ 	.word	index@(_ZN5flash32flash_fwd_splitkv_combine_kernelI23Flash_fwd_kernel_traitsILi192ELi64ELi64ELi4ELb0ELb0EN7cutlass10bfloat16_tE19Flash_kernel_traitsILi192ELi64ELi64ELi4ES3_EELi8ELi7ELb0EEEvNS_16Flash_fwd_paramsE)
        /*0560*/ 	.word	0x00000000


	//----- nvinfo : EIATTR_MIN_STACK_SIZE
	.align		4
.L_240:
        /*0564*/ 	.byte	0x04, 0x12
        /*0566*/ 	.short	(.L_242 - .L_241)
	.align		4
.L_241:
        /*0568*/ 	.word	index@(_ZN5flash32flash_fwd_splitkv_combine_kernelI23Flash_fwd_kernel_traitsILi192ELi64ELi64ELi4ELb0ELb0EN7cutlass10bfloat16_tE19Flash_kernel_traitsILi192ELi64ELi64ELi4ES3_EELi8ELi6ELb0EEEvNS_16Flash_fwd_paramsE)
        /*056c*/ 	.word	0x00000000


	//----- nvinfo : EIATTR_MIN_STACK_SIZE
	.align		4
.L_242:
        /*0570*/ 	.byte	0x04, 0x12
        /*0572*/ 	.short	(.L_244 - .L_243)
	.align		4
.L_243:
        /*0574*/ 	.word	index@(_ZN5flash32flash_fwd_splitkv_combine_kernelI23Flash_fwd_kernel_traitsILi192ELi64ELi64ELi4ELb0ELb0EN7cutlass10bfloat16_tE19Flash_kernel_traitsILi192ELi64ELi64ELi4ES3_EELi8ELi5ELb0EEEvNS_16Flash_fwd_paramsE)
        /*0578*/ 	.word	0x00000000


	//----- nvinfo : EIATTR_MIN_STACK_SIZE
	.align		4
.L_244:
        /*057c*/ 	.byte	0x04, 0x12
        /*057e*/ 	.short	(.L_246 - .L_245)
	.align		4
.L_245:
        /*0580*/ 	.word	index@(_ZN5flash32flash_fwd_splitkv_combine_kernelI23Flash_fwd_kernel_traitsILi192ELi64ELi64ELi4ELb0ELb0EN7cutlass10bfloat16_tE19Flash_kernel_traitsILi192ELi64ELi64ELi4ES3_EELi8ELi4ELb0EEEvNS_16Flash_fwd_paramsE)
        /*0584*/ 	.word	0x00000000


	//----- nvinfo : EIATTR_MIN_STACK_SIZE
	.align		4
.L_246:
        /*0588*/ 	.byte	0x04, 0x12
        /*058a*/ 	.short	(.L_248 - .L_247)
	.align		4
.L_247:
        /*058c*/ 	.word	index@(_ZN5flash32flash_fwd_splitkv_combine_kernelI23Flash_fwd_kernel_traitsILi192ELi64ELi64ELi4ELb0ELb0EN7cutlass10bfloat16_tE19Flash_kernel_traitsILi192ELi64ELi64ELi4ES3_EELi8ELi3ELb0EEEvNS_16Flash_fwd_paramsE)
        /*0590*/ 	.word	0x00000000


	//----- nvinfo : EIATTR_MIN_STACK_SIZE
	.align		4
.L_248:
        /*0594*/ 	.byte	0x04, 0x12
        /*0596*/ 	.short	(.L_250 - .L_249)
	.align		4
.L_249:
        /*0598*/ 	.word	index@(_ZN5flash32flash_fwd_splitkv_combine_kernelI23Flash_fwd_kernel_traitsILi192ELi64ELi64ELi4ELb0ELb0EN7cutlass10bfloat16_tE19Flash_kernel_traitsILi192ELi64ELi64ELi4ES3_EELi8ELi2ELb0EEEvNS_16Flash_fwd_paramsE)
        /*059c*/ 	.word	0x00000000


	//----- nvinfo : EIATTR_MIN_STACK_SIZE
	.align		4
.L_250:
        /*05a0*/ 	.byte	0x04, 0x12
        /*05a2*/ 	.short	(.L_252 - .L_251)
	.align		4
.L_251:
        /*05a4*/ 	.word	index@(_ZN5flash32flash_fwd_splitkv_combine_kernelI23Flash_fwd_kernel_traitsILi192ELi64ELi64ELi4ELb0ELb0EN7cutlass10bfloat16_tE19Flash_kernel_traitsILi192ELi64ELi64ELi4ES3_EELi8ELi1ELb0EEEvNS_16Flash_fwd_paramsE)
        /*05a8*/ 	.word	0x00000000


	//----- nvinfo : EIATTR_MIN_STACK_SIZE
	.align		4
.L_252:
        /*05ac*/ 	.byte	0x04, 0x12
        /*05ae*/ 	.short	(.L_254 - .L_253)
	.align		4
.L_253:
        /*05b0*/ 	.word	index@(_ZN5flash32flash_fwd_splitkv_combine_kernelI23Flash_fwd_kernel_traitsILi192ELi64ELi64ELi4ELb0ELb0EN7cutlass10bfloat16_tE19Flash_kernel_traitsILi192ELi64ELi64ELi4ES3_EELi8ELi7ELb1EEEvNS_16Flash_fwd_paramsE)
        /*05b4*/ 	.word	0x00000000


	//----- nvinfo : EIATTR_MIN_STACK_SIZE
	.align		4
.L_254:
        /*05b8*/ 	.byte	0x04, 0x12
        /*05ba*/ 	.short	(.L_256 - .L_255)
	.align		4
.L_255:
        /*05bc*/ 	.word	index@(_ZN5flash32flash_fwd_splitkv_combine_kernelI23Flash_fwd_kernel_traitsILi192ELi64ELi64ELi4ELb0ELb0EN7cutlass10bfloat16_tE19Flash_kernel_traitsILi192ELi64ELi64ELi4ES3_EELi8ELi6ELb1EEEvNS_16Flash_fwd_paramsE)
        /*05c0*/ 	.word	0x00000000


	//----- nvinfo : EIATTR_MIN_STACK_SIZE
	.align		4
.L_256:
        /*05c4*/ 	.byte	0x04, 0x12
        /*05c6*/ 	.short	(.L_258 - .L_257)
	.align		4
.L_257:
        /*05c8*/ 	.word	index@(_ZN5flash32flash_fwd_splitkv_combine_kernelI23Flash_fwd_kernel_traitsILi192ELi64ELi64ELi4ELb0ELb0EN7cutlass10bfloat16_tE19Flash_kernel_traitsILi192ELi64ELi64ELi4ES3_EELi8ELi5ELb1EEEvNS_16Flash_fwd_paramsE)
        /*05cc*/ 	.word	0x00000000


	//----- nvinfo : EIATTR_MIN_STACK_SIZE
	.align		4
.L_258:
        /*05d0*/ 	.byte	0x04, 0x12
        /*05d2*/ 	.short	(.L_260 - .L_259)
	.align		4
.L_259:
        /*05d4*/ 	.word	index@(_ZN5flash32flash_fwd_splitkv_combine_kernelI23Flash_fwd_kernel_traitsILi192ELi64ELi64ELi4ELb0ELb0EN7cutlass10bfloat16_tE19Flash_kernel_traitsILi192ELi64ELi64ELi4ES3_EELi8ELi4ELb1EEEvNS_16Flash_fwd_paramsE)
        /*05d8*/ 	.word	0x00000000


	//----- nvinfo : EIATTR_MIN_STACK_SIZE
	.align		4
.L_260:
        /*05dc*/ 	.byte	0x04, 0x12
        /*05de*/ 	.short	(.L_262 - .L_261)
	.align		4
.L_261:
        /*05e0*/ 	.word	index@(_ZN5flash32flash_fwd_splitkv_combine_kernelI23Flash_fwd_kernel_traitsILi192ELi64ELi64ELi4ELb0ELb0EN7cutlass10bfloat16_tE19Flash_kernel_traitsILi192ELi64ELi64ELi4ES3_EELi8ELi3ELb1EEEvNS_16Flash_fwd_paramsE)
        /*05e4*/ 	.word	0x00000000


	//----- nvinfo : EIATTR_MIN_STACK_SIZE
	.align		4
.L_262:
        /*05e8*/ 	.byte	0x04, 0x12
        /*05ea*/ 	.short	(.L_264 - .L_263)
	.align		4
.L_263:
        /*05ec*/ 	.word	index@(_ZN5flash32flash_fwd_splitkv_combine_kernelI23Flash_fwd_kernel_traitsILi192ELi64ELi64ELi4ELb0ELb0EN7cutlass10bfloat16_tE19Flash_kernel_traitsILi192ELi64ELi64ELi4ES3_EELi8ELi2ELb1EEEvNS_16Flash_fwd_paramsE)
        /*05f0*/ 	.word	0x00000000


	//----- nvinfo : EIATTR_MIN_STACK_SIZE
	.align		4
.L_264:
        /*05f4*/ 	.byte	0x04, 0x12
        /*05f6*/ 	.short	(.L_266 - .L_265)
	.align		4
.L_265:
        /*05f8*/ 	.word	index@(_ZN5flash32flash_fwd_splitkv_combine_kernelI23Flash_fwd_kernel_traitsILi192ELi64ELi64ELi4ELb0ELb0EN7cutlass10bfloat16_tE19Flash_kernel_traitsILi192ELi64ELi64ELi4ES3_EELi8ELi1ELb1EEEvNS_16Flash_fwd_paramsE)
        /*05fc*/ 	.word	0x00000000


	//----- nvinfo : EIATTR_MIN_STACK_SIZE
	.align		4
.L_266:
        /*0600*/ 	.byte	0x04, 0x12
        /*0602*/ 	.short	(.L_268 - .L_267)
	.align		4
.L_267:
        /*0604*/ 	.word	index@(_ZN5flash24flash_fwd_splitkv_kernelI23Flash_fwd_kernel_traitsILi192ELi64ELi64ELi4ELb0ELb0EN7cutlass10bfloat16_tE19Flash_kernel_traitsILi192ELi64ELi64ELi4ES3_EELb1ELb0ELb0ELb0ELb0ELb0ELb0ELb0EEEvNS_16Flash_fwd_paramsE)
        /*0608*/ 	.word	0x00000000


	//----- nvinfo : EIATTR_MIN_STACK_SIZE
	.align		4
.L_268:
        /*060c*/ 	.byte	0x04, 0x12
        /*060e*/ 	.short	(.L_270 - .L_269)
	.align		4
.L_269:
        /*0610*/ 	.word	index@(_ZN5flash24flash_fwd_splitkv_kernelI23Flash_fwd_kernel_traitsILi192ELi64ELi64ELi4ELb0ELb0EN7cutlass10bfloat16_tE19Flash_kernel_traitsILi192ELi64ELi64ELi4ES3_EELb1ELb0ELb0ELb0ELb0ELb1ELb0ELb0EEEvNS_16Flash_fwd_paramsE)
        /*0614*/ 	.word	0x00000000


	//----- nvinfo : EIATTR_MIN_STACK_SIZE
	.align		4
.L_270:
        /*0618*/ 	.byte	0x04, 0x12
        /*061a*/ 	.short	(.L_272 - .L_271)
	.align		4
.L_271:
        /*061c*/ 	.word	index@(_ZN5flash24flash_fwd_splitkv_kernelI23Flash_fwd_kernel_traitsILi192ELi64ELi64ELi4ELb0ELb0EN7cutlass10bfloat16_tE19Flash_kernel_traitsILi192ELi64ELi64ELi4ES3_EELb1ELb0ELb0ELb0ELb0ELb0ELb0ELb1EEEvNS_16Flash_fwd_paramsE)
        /*0620*/ 	.word	0x00000000


	//----- nvinfo : EIATTR_MIN_STACK_SIZE
	.align		4
.L_272:
        /*0624*/ 	.byte	0x04, 0x12
        /*0626*/ 	.short	(.L_274 - .L_273)
	.align		4
.L_273:
        /*0628*/ 	.word	index@(_ZN5flash24flash_fwd_splitkv_kernelI23Flash_fwd_kernel_traitsILi192ELi64ELi64ELi4ELb0ELb0EN7cutlass10bfloat16_tE19Flash_kernel_traitsILi192ELi64ELi64ELi4ES3_EELb1ELb0ELb0ELb0ELb0ELb1ELb0ELb1EEEvNS_16Flash_fwd_paramsE)
        /*062c*/ 	.word	0x00000000


	//----- nvinfo : EIATTR_MIN_STACK_SIZE
	.align		4
.L_274:
        /*0630*/ 	.byte	0x04, 0x12
        /*0632*/ 	.short	(.L_276 - .L_275)
	.align		4
.L_275:
        /*0634*/ 	.word	index@(_ZN5flash24flash_fwd_splitkv_kernelI23Flash_fwd_kernel_traitsILi192ELi64ELi64ELi4ELb0ELb0EN7cutlass10bfloat16_tE19Flash_kernel_traitsILi192ELi64ELi64ELi4ES3_EELb1ELb0ELb0ELb0ELb0ELb0ELb1ELb0EEEvNS_16Flash_fwd_paramsE)
        /*0638*/ 	.word	0x00000000


	//----- nvinfo : EIATTR_MIN_STACK_SIZE
	.align		4
.L_276:
        /*063c*/ 	.byte	0x04, 0x12
        /*063e*/ 	.short	(.L_278 - .L_277)
	.align		4
.L_277:
        /*0640*/ 	.word	index@(_ZN5flash24flash_fwd_splitkv_kernelI23Flash_fwd_kernel_traitsILi192ELi64ELi64ELi4ELb0ELb0EN7cutlass10bfloat16_tE19Flash_kernel_traitsILi192ELi64ELi64ELi4ES3_EELb1ELb0ELb0ELb0ELb0ELb1ELb1ELb0EEEvNS_16Flash_fwd_paramsE)
        /*0644*/ 	.word	0x00000000


	//----- nvinfo : EIATTR_MIN_STACK_SIZE
	.align		4
.L_278:
        /*0648*/ 	.byte	0x04, 0x12
        /*064a*/ 	.short	(.L_280 - .L_279)
	.align		4
.L_279:
        /*064c*/ 	.word	index@(_ZN5flash24flash_fwd_splitkv_kernelI23Flash_fwd_kernel_traitsILi192ELi64ELi64ELi4ELb0ELb0EN7cutlass10bfloat16_tE19Flash_kernel_traitsILi192ELi64ELi64ELi4ES3_EELb1ELb0ELb0ELb0ELb0ELb0ELb1ELb1EEEvNS_16Flash_fwd_paramsE)
        /*0650*/ 	.word	0x00000000


	//----- nvinfo : EIATTR_MIN_STACK_SIZE
	.align		4
.L_280:
        /*0654*/ 	.byte	0x04, 0x12
        /*0656*/ 	.short	(.L_282 - .L_281)
	.align		4
.L_281:
        /*0658*/ 	.word	index@(_ZN5flash24flash_fwd_splitkv_kernelI23Flash_fwd_kernel_traitsILi192ELi64ELi64ELi4ELb0ELb0EN7cutlass10bfloat16_tE19Flash_kernel_traitsILi192ELi64ELi64ELi4ES3_EELb1ELb0ELb0ELb0ELb0ELb1ELb1ELb1EEEvNS_16Flash_fwd_paramsE)
        /*065c*/ 	.word	0x00000000


	//----- nvinfo : EIATTR_MIN_STACK_SIZE
	.align		4
.L_282:
        /*0660*/ 	.byte	0x04, 0x12
        /*0662*/ 	.short	(.L_284 - .L_283)
	.align		4
.L_283:
        /*0664*/ 	.word	index@(_ZN5flash24flash_fwd_splitkv_kernelI23Flash_fwd_kernel_traitsILi192ELi64ELi64ELi4ELb0ELb0EN7cutlass10bfloat16_tE19Flash_kernel_traitsILi192ELi64ELi64ELi4ES3_EELb1ELb0ELb0ELb0ELb1ELb0ELb0ELb0EEEvNS_16Flash_fwd_paramsE)
        /*0668*/ 	.word	0x00000000


	//----- nvinfo : EIATTR_MIN_STACK_SIZE
	.align		4
.L_284:
        /*066c*/ 	.byte	0x04, 0x12
        /*066e*/ 	.short	(.L_286 - .L_285)
	.align		4
.L_285:
        /*0670*/ 	.word	index@(_ZN5flash24flash_fwd_splitkv_kernelI23Flash_fwd_kernel_traitsILi192ELi64ELi64ELi4ELb0ELb0EN7cutlass10bfloat16_tE19Flash_kernel_traitsILi192ELi64ELi64ELi4ES3_EELb1ELb0ELb0ELb0ELb1ELb1ELb0ELb0EEEvNS_16Flash_fwd_paramsE)
        /*0674*/ 	.word	0x00000000


	//----- nvinfo : EIATTR_MIN_STACK_SIZE
	.align		4
.L_286:
        /*0678*/ 	.byte	0x04, 0x12
        /*067a*/ 	.short	(.L_288 - .L_287)
	.align		4
.L_287:
        /*067c*/ 	.word	index@(_ZN5flash24flash_fwd_splitkv_kernelI23Flash_fwd_kernel_traitsILi192ELi64ELi64ELi4ELb0ELb0EN7cutlass10bfloat16_tE19Flash_kernel_traitsILi192ELi64ELi64ELi4ES3_EELb1ELb0ELb1ELb0ELb0ELb0ELb0ELb0EEEvNS_16Flash_fwd_paramsE)
        /*0680*/ 	.word	0x00000000


	//----- nvinfo : EIATTR_MIN_STACK_SIZE
	.align		4
.L_288:
        /*0684*/ 	.byte	0x04, 0x12
        /*0686*/ 	.short	(.L_290 - .L_289)
	.align		4
.L_289:
        /*0688*/ 	.word	index@(_ZN5flash24flash_fwd_splitkv_kernelI23Flash_fwd_kernel_traitsILi192ELi64ELi64ELi4ELb0ELb0EN7cutlass10bfloat16_tE19Flash_kernel_traitsILi192ELi64ELi64ELi4ES3_EELb1ELb0ELb1ELb0ELb0ELb1ELb0ELb0EEEvNS_16Flash_fwd_paramsE)
        /*068c*/ 	.word	0x00000000


	//----- nvinfo : EIATTR_MIN_STACK_SIZE
	.align		4
.L_290:
        /*0690*/ 	.byte	0x04, 0x12
        /*0692*/ 	.short	(.L_292 - .L_291)
	.align		4
.L_291:
        /*0694*/ 	.word	index@(_ZN5flash24flash_fwd_splitkv_kernelI23Flash_fwd_kernel_traitsILi192ELi64ELi64ELi4ELb0ELb0EN7cutlass10bfloat16_tE19Flash_kernel_traitsILi192ELi64ELi64ELi4ES3_EELb1ELb0ELb0ELb0ELb1ELb0ELb0ELb1EEEvNS_16Flash_fwd_paramsE)
        /*0698*/ 	.word	0x00000000


	//----- nvinfo : EIATTR_MIN_STACK_SIZE
	.align		4
.L_292:
        /*069c*/ 	.byte	0x04, 0x12
        /*069e*/ 	.short	(.L_294 - .L_293)
	.align		4
.L_293:
        /*06a0*/ 	.word	index@(_ZN5flash24flash_fwd_splitkv_kernelI23Flash_fwd_kernel_traitsILi192ELi64ELi64ELi4ELb0ELb0EN7cutlass10bfloat16_tE19Flash_kernel_traitsILi192ELi64ELi64ELi4ES3_EELb1ELb0ELb0ELb0ELb1ELb1ELb0ELb1EEEvNS_16Flash_fwd_paramsE)
        /*06a4*/ 	.word	0x00000000


	//----- nvinfo : EIATTR_MIN_STACK_SIZE
	.align		4
.L_294:
        /*06a8*/ 	.byte	0x04, 0x12
        /*06aa*/ 	.short	(.L_296 - .L_295)
	.align		4
.L_295:
        /*06ac*/ 	.word	index@(_ZN5flash24flash_fwd_splitkv_kernelI23Flash_fwd_kernel_traitsILi192ELi64ELi64ELi4ELb0ELb0EN7cutlass10bfloat16_tE19Flash_kernel_traitsILi192ELi64ELi64ELi4ES3_EELb1ELb0ELb1ELb0ELb0ELb0ELb0ELb1EEEvNS_16Flash_fwd_paramsE)
        /*06b0*/ 	.word	0x00000000


	//----- nvinfo : EIATTR_MIN_STACK_SIZE
	.align		4
.L_296:
        /*06b4*/ 	.byte	0x04, 0x12
        /*06b6*/ 	.short	(.L_298 - .L_297)
	.align		4
.L_297:
        /*06b8*/ 	.word	index@(_ZN5flash24flash_fwd_splitkv_kernelI23Flash_fwd_kernel_traitsILi192ELi64ELi64ELi4ELb0ELb0EN7cutlass10bfloat16_tE19Flash_kernel_traitsILi192ELi64ELi64ELi4ES3_EELb1ELb0ELb1ELb0ELb0ELb1ELb0ELb1EEEvNS_16Flash_fwd_paramsE)
        /*06bc*/ 	.word	0x00000000


	//----- nvinfo : EIATTR_MIN_STACK_SIZE
	.align		4
.L_298:
        /*06c0*/ 	.byte	0x04, 0x12
        /*06c2*/ 	.short	(.L_300 - .L_299)
	.align		4
.L_299:
        /*06c4*/ 	.word	index@(_ZN5flash24flash_fwd_splitkv_kernelI23Flash_fwd_kernel_traitsILi192ELi64ELi64ELi4ELb0ELb0EN7cutlass10bfloat16_tE19Flash_kernel_traitsILi192ELi64ELi64ELi4ES3_EELb1ELb0ELb0ELb0ELb1ELb0ELb1ELb0EEEvNS_16Flash_fwd_paramsE)
        /*06c8*/ 	.word	0x00000000


	//----- nvinfo : EIATTR_MIN_STACK_SIZE
	.align		4
.L_300:
        /*06cc*/ 	.byte	0x04, 0x12
        /*06ce*/ 	.short	(.L_302 - .L_301)
	.align		4
.L_301:
        /*06d0*/ 	.word	index@(_ZN5flash24flash_fwd_splitkv_kernelI23Flash_fwd_kernel_traitsILi192ELi64ELi64ELi4ELb0ELb0EN7cutlass10bfloat16_tE19Flash_kernel_traitsILi192ELi64ELi64ELi4ES3_EELb1ELb0ELb0ELb0ELb1ELb1ELb1ELb0EEEvNS_16Flash_fwd_paramsE)
        /*06d4*/ 	.word	0x00000000


	//----- nvinfo : EIATTR_MIN_STACK_SIZE
	.align		4
.L_302:
        /*06d8*/ 	.byte	0x04, 0x12
        /*06da*/ 	.short	(.L_304 - .L_303)
	.align		4
.L_303:
        /*06dc*/ 	.word	index@(_ZN5flash24flash_fwd_splitkv_kernelI23Flash_fwd_kernel_traitsILi192ELi64ELi64ELi4ELb0ELb0EN7cutlass10bfloat16_tE19Flash_kernel_traitsILi192ELi64ELi64ELi4ES3_EELb1ELb0ELb1ELb0ELb0ELb0ELb1ELb0EEEvNS_16Flash_fwd_paramsE)
        /*06e0*/ 	.word	0x00000000


	//----- nvinfo : EIATTR_MIN_STACK_SIZE
	.align		4
.L_304:
        /*06e4*/ 	.byte	0x04, 0x12
        /*06e6*/ 	.short	(.L_306 - .L_305)
	.align		4
.L_305:
        /*06e8*/ 	.word	index@(_ZN5flash24flash_fwd_splitkv_kernelI23Flash_fwd_kernel_traitsILi192ELi64ELi64ELi4ELb0ELb0EN7cutlass10bfloat16_tE19Flash_kernel_traitsILi192ELi64ELi64ELi4ES3_EELb1ELb0ELb1ELb0ELb0ELb1ELb1ELb0EEEvNS_16Flash_fwd_paramsE)
        /*06ec*/ 	.word	0x00000000


	//----- nvinfo : EIATTR_MIN_STACK_SIZE
	.align		4
.L_306:
        /*06f0*/ 	.byte	0x04, 0x12
        /*06f2*/ 	.short	(.L_308 - .L_307)
	.align		4
.L_307:
        /*06f4*/ 	.word	index@(_ZN5flash24flash_fwd_splitkv_kernelI23Flash_fwd_kernel_traitsILi192ELi64ELi64ELi4ELb0ELb0EN7cutlass10bfloat16_tE19Flash_kernel_traitsILi192ELi64ELi64ELi4ES3_EELb1ELb0ELb0ELb0ELb1ELb0ELb1ELb1EEEvNS_16Flash_fwd_paramsE)
        /*06f8*/ 	.word	0x00000000


	//----- nvinfo : EIATTR_MIN_STACK_SIZE
	.align		4
.L_308:
        /*06fc*/ 	.byte	0x04, 0x12
        /*06fe*/ 	.short	(.L_310 - .L_309)
	.align		4
.L_309:
        /*0700*/ 	.word	index@(_ZN5flash24flash_fwd_splitkv_kernelI23Flash_fwd_kernel_traitsILi192ELi64ELi64ELi4ELb0ELb0EN7cutlass10bfloat16_tE19Flash_kernel_traitsILi192ELi64ELi64ELi4ES3_EELb1ELb0ELb0ELb0ELb1ELb1ELb1ELb1EEEvNS_16Flash_fwd_paramsE)
        /*0704*/ 	.word	0x00000000


	//----- nvinfo : EIATTR_MIN_STACK_SIZE
	.align		4
.L_310:
        /*0708*/ 	.byte	0x04, 0x12
        /*070a*/ 	.short	(.L_312 - .L_311)
	.align		4
.L_311:
        /*070c*/ 	.word	index@(_ZN5flash24flash_fwd_splitkv_kernelI23Flash_fwd_kernel_traitsILi192ELi64ELi64ELi4ELb0ELb0EN7cutlass10bfloat16_tE19Flash_kernel_traitsILi192ELi64ELi64ELi4ES3_EELb1ELb0ELb1ELb0ELb0ELb0ELb1ELb1EEEvNS_16Flash_fwd_paramsE)
        /*0710*/ 	.word	0x00000000


	//----- nvinfo : EIATTR_MIN_STACK_SIZE
	.align		4
.L_312:
        /*0714*/ 	.byte	0x04, 0x12
        /*0716*/ 	.short	(.L_314 - .L_313)
	.align		4
.L_313:
        /*0718*/ 	.word	index@(_ZN5flash24flash_fwd_splitkv_kernelI23Flash_fwd_kernel_traitsILi192ELi64ELi64ELi4ELb0ELb0EN7cutlass10bfloat16_tE19Flash_kernel_traitsILi192ELi64ELi64ELi4ES3_EELb1ELb0ELb1ELb0ELb0ELb1ELb1ELb1EEEvNS_16Flash_fwd_paramsE)
        /*071c*/ 	.word	0x00000000
.L_314:


//--------------------- .nv.info._ZN5flash32flash_fwd_splitkv_combine_kernelI23Flash_fwd_kernel_traitsILi192ELi64ELi64ELi4ELb0ELb0EN7cutlass10bfloat16_tE19Flash_kernel_traitsILi192ELi64ELi64ELi4ES3_EELi8ELi7ELb0EEEvNS_16Flash_fwd_paramsE --------------------------
	.section	.nv.info._ZN5flash32flash_fwd_splitkv_combine_kernelI23Flash_fwd_kernel_traitsILi192ELi64ELi64ELi4ELb0ELb0EN7cutlass10bfloat16_tE19Flash_kernel_traitsILi192ELi64ELi64ELi4ES3_EELi8ELi7ELb0EEEvNS_16Flash_fwd_paramsE,"",@"SHT_CUDA_INFO"
	.sectionflags	@""
	.align	4


	//----- nvinfo : EIATTR_CUDA_API_VERSION
	.align		4
        /*0000*/ 	.byte	0x04, 0x37
        /*0002*/ 	.short	(.L_316 - .L_315)
.L_315:
        /*0004*/ 	.word	0x00000082


	//----- nvinfo : EIATTR_SW2861232_WAR
	.align		4
.L_316:
        /*0008*/ 	.byte	0x01, 0x35
	.zero		2


	//----- nvinfo : EIATTR_PARAM_CBANK
	.align		4
        /*000c*/ 	.byte	0x04, 0x0a
        /*000e*/ 	.short	(.L_318 - .L_317)
	.align		4
.L_317:
        /*0010*/ 	.word	index@(.nv.constant0._ZN5flash32flash_fwd_splitkv_combine_kernelI23Flash_fwd_kernel_traitsILi192ELi64ELi64ELi4ELb0ELb0EN7cutlass10bfloat16_tE19Flash_kernel_traitsILi192ELi64ELi64ELi4ES3_EELi8ELi7ELb0EEEvNS_16Flash_fwd_paramsE)
        /*0014*/ 	.short	0x0160
        /*0016*/ 	.short	0x01d0


	//----- nvinfo : EIATTR_CBANK_PARAM_SIZE
	.align		4
.L_318:
        /*0018*/ 	.byte	0x03, 0x19
        /*001a*/ 	.short	0x01d0


	//----- nvinfo : EIATTR_KPARAM_INFO
	.align		4
        /*001c*/ 	.byte	0x04, 0x17
        /*001e*/ 	.short	(.L_320 - .L_319)
.L_319:
        /*0020*/ 	.word	0x00000000
        /*0024*/ 	.short	0x0000
        /*0026*/ 	.short	0x0000
        /*0028*/ 	.byte	0x00, 0xf0, 0x41, 0x07


	//----- nvinfo : EIATTR_MAXREG_COUNT
	.align		4
.L_320:
        /*002c*/ 	.byte	0x03, 0x1b
        /*002e*/ 	.short	0x00ff


	//----- nvinfo : EIATTR_NUM_BARRIERS
	.align		4
        /*0030*/ 	.byte	0x02, 0x4c
        /*0032*/ 	.byte	0x01
	.zero		1


	//----- nvinfo : EIATTR_MERCURY_ISA_VERSION
	.align		4
        /*0034*/ 	.byte	0x03, 0x5f
        /*0036*/ 	.short	0x0000


	//----- nvinfo : EIATTR_COOP_GROUP_MASK_REGIDS
	.align		4
        /*0038*/ 	.byte	0x04, 0x29
        /*003a*/ 	.short	(.L_322 - .L_321)


	//   ....[0]....
.L_321:
        /*003c*/ 	.word	0xffffffff


	//   ....[1]....
        /*0040*/ 	.word	0xffffffff


	//   ....[2]....
        /*0044*/ 	.word	0xffffffff


	//   ....[3]....
        /*0048*/ 	.word	0xffffffff


	//   ....[4]....
        /*004c*/ 	.word	0xffffffff


	//   ....[5]....
        /*0050*/ 	.word	0xffffffff


	//   ....[6]....
        /*0054*/ 	.word	0xffffffff


	//   ....[7]....
        /*0058*/ 	.word	0xffffffff


	//----- nvinfo : EIATTR_COOP_GROUP_INSTR_OFFSETS
	.align		4
.L_322:
        /*005c*/ 	.byte	0x04, 0x28
        /*005e*/ 	.short	(.L_324 - .L_323)


	//   ....[0]....
.L_323:
        /*0060*/ 	.word	0x00001fc0


	//   ....[1]....
        /*0064*/ 	.word	0x00001fe0


	//   ....[2]....
        /*0068*/ 	.word	0x00002000


	//   ....[3]....
        /*006c*/ 	.word	0x00002020


	//   ....[4]....
        /*0070*/ 	.word	0x00002290


	//   ....[5]....
        /*0074*/ 	.word	0x000022f0


	//   ....[6]....
        /*0078*/ 	.word	0x000023b0


	//   ....[7]....
        /*007c*/ 	.word	0x00002490


	//----- nvinfo : EIATTR_EXIT_INSTR_OFFSETS
	.align		4
.L_324:
        /*0080*/ 	.byte	0x04, 0x1c
        /*0082*/ 	.short	(.L_326 - .L_325)


	//   ....[0]....
.L_325:
        /*0084*/ 	.word	0x00004cd0


	//   ....[1]....
        /*0088*/ 	.word	0x000051f0


	//   ....[2]....
        /*008c*/ 	.word	0x00005250


	//----- nvinfo : EIATTR_CRS_STACK_SIZE
	.align		4
.L_326:
        /*0090*/ 	.byte	0x04, 0x1e
        /*0092*/ 	.short	(.L_328 - .L_327)
.L_327:
        /*0094*/ 	.word	0x00000000
.L_328:


//--------------------- .nv.info._ZN5flash32flash_fwd_splitkv_combine_kernelI23Flash_fwd_kernel_traitsILi192ELi64ELi64ELi4ELb0ELb0EN7cutlass10bfloat16_tE19Flash_kernel_traitsILi192ELi64ELi64ELi4ES3_EELi8ELi6ELb0EEEvNS_16Flash_fwd_paramsE --------------------------
	.section	.nv.info._ZN5flash32flash_fwd_splitkv_combine_kernelI23Flash_fwd_kernel_traitsILi192ELi64ELi64ELi4ELb0ELb0EN7cutlass10bfloat16_tE19Flash_kernel_traitsILi192ELi64ELi64ELi4ES3_EELi8ELi6ELb0EEEvNS_16Flash_fwd_paramsE,"",@"SHT_CUDA_INFO"
	.sectionflags	@""
	.align	4


	//----- nvinfo : EIATTR_CUDA_API_VERSION
	.align		4
        /*0000*/ 	.byte	0x04, 0x37
        /*0002*/ 	.short	(.L_330 - .L_329)
.L_329:
        /*0004*/ 	.word	0x00000082


	//----- nvinfo : EIATTR_SW2861232_WAR
	.align		4
.L_330:
        /*0008*/ 	.byte	0x01, 0x35
	.zero		2


	//----- nvinfo : EIATTR_PARAM_CBANK
	.align		4
        /*000c*/ 	.byte	0x04, 0x0a
        /*000e*/ 	.short	(.L_332 - .L_331)
	.align		4
.L_331:
        /*0010*/ 	.word	index@(.nv.constant0._ZN5flash32flash_fwd_splitkv_combine_kernelI23Flash_fwd_kernel_traitsILi192ELi64ELi64ELi4ELb0ELb0EN7cutlass10bfloat16_tE19Flash_kernel_traitsILi192ELi64ELi64ELi4ES3_EELi8ELi6ELb0EEEvNS_16Flash_fwd_paramsE)
        /*0014*/ 	.short	0x0160
        /*0016*/ 	.short	0x01d0


	//----- nvinfo : EIATTR_CBANK_PARAM_SIZE
	.align		4
.L_332:
        /*0018*/ 	.byte	0x03, 0x19
        /*001a*/ 	.short	0x01d0


	//----- nvinfo : EIATTR_KPARAM_INFO
	.align		4
        /*001c*/ 	.byte	0x04, 0x17
        /*001e*/ 	.short	(.L_334 - .L_333)
.L_333:
        /*0020*/ 	.word	0x00000000
        /*0024*/ 	.short	0x0000
        /*0026*/ 	.short	0x0000
        /*0028*/ 	.byte	0x00, 0xf0, 0x41, 0x07


	//----- nvinfo : EIATTR_MAXREG_COUNT
	.align		4
.L_334:
        /*002c*/ 	.byte	0x03, 0x1b
        /*002e*/ 	.short	0x00ff


	//----- nvinfo : EIATTR_NUM_BARRIERS
	.align		4
        /*0030*/ 	.byte	0x02, 0x4c
        /*0032*/ 	.byte	0x01
	.zero		1


	//----- nvinfo : EIATTR_MERCURY_ISA_VERSION
	.align		4
        /*0034*/ 	.byte	0x03, 0x5f
        /*0036*/ 	.short	0x0000


	//----- nvinfo : EIATTR_COOP_GROUP_MASK_REGIDS
	.align		4
        /*0038*/ 	.byte	0x04, 0x29
        /*003a*/ 	.short	(.L_336 - .L_335)


	//   ....[0]....
.L_335:
        /*003c*/ 	.word	0xffffffff


	//   ....[1]....
        /*0040*/ 	.word	0xffffffff


	//   ....[2]....
        /*0044*/ 	.word	0xffffffff


	//   ....[3]....
        /*0048*/ 	.word	0xffffffff


	//   ....[4]....
        /*004c*/ 	.word	0xffffffff


	//   ....[5]....
        /*0050*/ 	.word	0xffffffff


	//   ....[6]....
        /*0054*/ 	.word	0xffffffff


	//   ....[7]....
        /*0058*/ 	.word	0xffffffff


	//----- nvinfo : EIATTR_COOP_GROUP_INSTR_OFFSETS
	.align		4
.L_336:
        /*005c*/ 	.byte	0x04, 0x28
        /*005e*/ 	.short	(.L_338 - .L_337)


	//   ....[0]....
.L_337:
        /*0060*/ 	.word	0x00001aa0


	//   ....[1]....
        /*0064*/ 	.word	0x00001ac0


	//   ....[2]....
        /*0068*/ 	.word	0x00001ae0


	//   ....[3]....
        /*006c*/ 	.word	0x00001b00


	//   ....[4]....
        /*0070*/ 	.word	0x00001c60


	//   ....[5]....
        /*0074*/ 	.word	0x00001cd0


	//   ....[6]....
        /*0078*/ 	.word	0x00001dc0


	//   ....[7]....
        /*007c*/ 	.word	0x00001e90


	//----- nvinfo : EIATTR_EXIT_INSTR_OFFSETS
	.align		4
.L_338:
        /*0080*/ 	.byte	0x04, 0x1c
        /*0082*/ 	.short	(.L_340 - .L_339)


	//   ....[0]....
.L_339:
        /*0084*/ 	.word	0x00004470


	//   ....[1]....
        /*0088*/ 	.word	0x00004990


	//   ....[2]....
        /*008c*/ 	.word	0x000049f0


	//----- nvinfo : EIATTR_CRS_STACK_SIZE
	.align		4
.L_340:
        /*0090*/ 	.byte	0x04, 0x1e
        /*0092*/ 	.short	(.L_342 - .L_341)
.L_341:
        /*0094*/ 	.word	0x00000000
.L_342:


//--------------------- .nv.info._ZN5flash32flash_fwd_splitkv_combine_kernelI23Flash_fwd_kernel_traitsILi192ELi64ELi64ELi4ELb0ELb0EN7cutlass10bfloat16_tE19Flash_kernel_traitsILi192ELi64ELi64ELi4ES3_EELi8ELi5ELb0EEEvNS_16Flash_fwd_paramsE --------------------------
	.section	.nv.info._ZN5flash32flash_fwd_splitkv_combine_kernelI23Flash_fwd_kernel_traitsILi192ELi64ELi64ELi4ELb0ELb0EN7cutlass10bfloat16_tE19Flash_kernel_traitsILi192ELi64ELi64ELi4ES3_EELi8ELi5ELb0EEEvNS_16Flash_fwd_paramsE,"",@"SHT_CUDA_INFO"
	.sectionflags	@""
	.align	4


	//----- nvinfo : EIATTR_CUDA_API_VERSION
	.align		4
        /*0000*/ 	.byte	0x04, 0x37
        /*0002*/ 	.short	(.L_344 - .L_343)
.L_343:
        /*0004*/ 	.word	0x00000082


	//----- nvinfo : EIATTR_SW2861232_WAR
	.align		4
.L_344:
        /*0008*/ 	.byte	0x01, 0x35
	.zero		2


	//----- nvinfo : EIATTR_PARAM_CBANK
	.align		4
        /*000c*/ 	.byte	0x04, 0x0a
        /*000e*/ 	.short	(.L_346 - .L_345)
	.align		4
.L_345:
        /*0010*/ 	.word	index@(.nv.constant0._ZN5flash32flash_fwd_splitkv_combine_kernelI23Flash_fwd_kernel_traitsILi192ELi64ELi64ELi4ELb0ELb0EN7cutlass10bfloat16_tE19Flash_kernel_traitsILi192ELi64ELi64ELi4ES3_EELi8ELi5ELb0EEEvNS_16Flash_fwd_paramsE)
        /*0014*/ 	.short	0x0160
        /*0016*/ 	.short	0x01d0


	//----- nvinfo : EIATTR_CBANK_PARAM_SIZE
	.align		4
.L_346:
        /*0018*/ 	.byte	0x03, 0x19
        /*001a*/ 	.short	0x01d0


	//----- nvinfo : EIATTR_KPARAM_INFO
	.align		4
        /*001c*/ 	.byte	0x04, 0x17
        /*001e*/ 	.short	(.L_348 - .L_347)
.L_347:
        /*0020*/ 	.word	0x00000000
        /*0024*/ 	.short	0x0000
        /*0026*/ 	.short	0x0000
        /*0028*/ 	.byte	0x00, 0xf0, 0x41, 0x07


	//----- nvinfo : EIATTR_MAXREG_COUNT
	.align		4
.L_348:
        /*002c*/ 	.byte	0x03, 0x1b
        /*002e*/ 	.short	0x00ff


	//----- nvinfo : EIATTR_NUM_BARRIERS
	.align		4
        /*0030*/ 	.byte	0x02, 0x4c
        /*0032*/ 	.byte	0x01
	.zero		1


	//----- nvinfo : EIATTR_MERCURY_ISA_VERSION
	.align		4
        /*0034*/ 	.byte	0x03, 0x5f
        /*0036*/ 	.short	0x0000


	//----- nvinfo : EIATTR_COOP_GROUP_MASK_REGIDS
	.align		4
        /*0038*/ 	.byte	0x04, 0x29
        /*003a*/ 	.short	(.L_350 - .L_349)


	//   ....[0]....
.L_349:
        /*003c*/ 	.word	0xffffffff


	//   ....[1]....
        /*0040*/ 	.word	0xffffffff


	//   ....[2]....
        /*0044*/ 	.word	0xffffffff


	//   ....[3]....
        /*0048*/ 	.word	0xffffffff


	//   ....[4]....
        /*004c*/ 	.word	0xffffffff


	//   ....[5]....
        /*0050*/ 	.word	0xffffffff


	//   ....[6]....
        /*0054*/ 	.word	0xffffffff


	//   ....[7]....
        /*0058*/ 	.word	0xffffffff


	//----- nvinfo : EIATTR_COOP_GROUP_INSTR_OFFSETS
	.align		4
.L_350:
        /*005c*/ 	.byte	0x04, 0x28
        /*005e*/ 	.short	(.L_352 - .L_351)


	//   ....[0]....
.L_351:
        /*0060*/ 	.word	0x00001720


	//   ....[1]....
        /*0064*/ 	.word	0x00001740


	//   ....[2]....
        /*0068*/ 	.word	0x00001770


	//   ....[3]....
        /*006c*/ 	.word	0x000017f0


	//   ....[4]....
        /*0070*/ 	.word	0x00001980


	//   ....[5]....
        /*0074*/ 	.word	0x00001a30


	//   ....[6]....
        /*0078*/ 	.word	0x00001b10


	//   ....[7]....
        /*007c*/ 	.word	0x00001c30


	//----- nvinfo : EIATTR_EXIT_INSTR_OFFSETS
	.align		4
.L_352:
        /*0080*/ 	.byte	0x04, 0x1c
        /*0082*/ 	.short	(.L_354 - .L_353)


	//   ....[0]....
.L_353:
        /*0084*/ 	.word	0x00004120


	//   ....[1]....
        /*0088*/ 	.word	0x00004640


	//   ....[2]....
        /*008c*/ 	.word	0x000046a0


	//----- nvinfo : EIATTR_CRS_STACK_SIZE
	.align		4
.L_354:
        /*0090*/ 	.byte	0x04, 0x1e
        /*0092*/ 	.short	(.L_356 - .L_355)
.L_355:
        /*0094*/ 	.word	0x00000000
.L_356:


//--------------------- .nv.info._ZN5flash32flash_fwd_splitkv_combine_kernelI23Flash_fwd_kernel_traitsILi192ELi64ELi64ELi4ELb0ELb0EN7cutlass10bfloat16_tE19Flash_kernel_traitsILi192ELi64ELi64ELi4ES3_EELi8ELi4ELb0EEEvNS_16Flash_fwd_paramsE --------------------------
	.section	.nv.info._ZN5flash32flash_fwd_splitkv_combine_kernelI23Flash_fwd_kernel_traitsILi192ELi64ELi64ELi4ELb0ELb0EN7cutlass10bfloat16_tE19Flash_kernel_traitsILi192ELi64ELi64ELi4ES3_EELi8ELi4ELb0EEEvNS_16Flash_fwd_paramsE,"",@"SHT_CUDA_INFO"
	.sectionflags	@""
	.align	4


	//----- nvinfo : EIATTR_CUDA_API_VERSION
	.align		4
        /*0000*/ 	.byte	0x04, 0x37
        /*0002*/ 	.short	(.L_358 - .L_357)
.L_357:
        /*0004*/ 	.word	0x00000082


	//----- nvinfo : EIATTR_SW2861232_WAR
	.align		4
.L_358:
        /*0008*/ 	.byte	0x01, 0x35
	.zero		2


	//----- nvinfo : EIATTR_PARAM_CBANK
	.align		4
        /*000c*/ 	.byte	0x04, 0x0a
        /*000e*/ 	.short	(.L_360 - .L_359)
	.align		4
.L_359:
        /*0010*/ 	.word	index@(.nv.constant0._ZN5flash32flash_fwd_splitkv_combine_kernelI23Flash_fwd_kernel_traitsILi192ELi64ELi64ELi4ELb0ELb0EN7cutlass10bfloat16_tE19Flash_kernel_traitsILi192ELi64ELi64ELi4ES3_EELi8ELi4ELb0EEEvNS_16Flash_fwd_paramsE)
        /*0014*/ 	.short	0x0160
        /*0016*/ 	.short	0x01d0


	//----- nvinfo : EIATTR_CBANK_PARAM_SIZE
	.align		4
.L_360:
        /*0018*/ 	.byte	0x03, 0x19
        /*001a*/ 	.short	0x01d0


	//----- nvinfo : EIATTR_KPARAM_INFO
	.align		4
        /*001c*/ 	.byte	0x04, 0x17
        /*001e*/ 	.short	(.L_362 - .L_361)
.L_361:
        /*0020*/ 	.word	0x00000000
        /*0024*/ 	.short	0x0000
        /*0026*/ 	.short	0x0000
        /*0028*/ 	.byte	0x00, 0xf0, 0x41, 0x07


	//----- nvinfo : EIATTR_MAXREG_COUNT
	.align		4
.L_362:
        /*002c*/ 	.byte	0x03, 0x1b
        /*002e*/ 	.short	0x00ff


	//----- nvinfo : EIATTR_NUM_BARRIERS
	.align		4
        /*0030*/ 	.byte	0x02, 0x4c
        /*0032*/ 	.byte	0x01
	.zero		1


	//----- nvinfo : EIATTR_MERCURY_ISA_VERSION
	.align		4
        /*0034*/ 	.byte	0x03, 0x5f
        /*0036*/ 	.short	0x0000


	//----- nvinfo : EIATTR_COOP_GROUP_MASK_REGIDS
	.align		4
        /*0038*/ 	.byte	0x04, 0x29
        /*003a*/ 	.short	(.L_364 - .L_363)


	//   ....[0]....
.L_363:
        /*003c*/ 	.word	0xffffffff


	//   ....[1]....
        /*0040*/ 	.word	0xffffffff


	//   ....[2]....
        /*0044*/ 	.word	0xffffffff


	//   ....[3]....
        /*0048*/ 	.word	0xffffffff


	//   ....[4]....
        /*004c*/ 	.word	0xffffffff


	//   ....[5]....
        /*0050*/ 	.word	0xffffffff


	//   ....[6]....
        /*0054*/ 	.word	0xffffffff


	//   ....[7]....
        /*0058*/ 	.word	0xffffffff


	//----- nvinfo : EIATTR_COOP_GROUP_INSTR_OFFSETS
	.align		4
.L_364:
        /*005c*/ 	.byte	0x04, 0x28
        /*005e*/ 	.short	(.L_366 - .L_365)


	//   ....[0]....
.L_365:
        /*0060*/ 	.word	0x00001c20


	//   ....[1]....
        /*0064*/ 	.word	0x00001c40


	//   ....[2]....
        /*0068*/ 	.word	0x00001c60


	//   ....[3]....
        /*006c*/ 	.word	0x00001c80


	//   ....[4]....
        /*0070*/ 	.word	0x00001cf0


	//   ....[5]....
        /*0074*/ 	.word	0x00001d20


	//   ....[6]....
        /*0078*/ 	.word	0x00001d40


	//   ....[7]....
        /*007c*/ 	.word	0x00001d60


	//----- nvinfo : EIATTR_EXIT_INSTR_OFFSETS
	.align		4
.L_366:
        /*0080*/ 	.byte	0x04, 0x1c
        /*0082*/ 	.short	(.L_368 - .L_367)


	//   ....[0]....
.L_367:
        /*0084*/ 	.word	0x00004070


	//   ....[1]....
        /*0088*/ 	.word	0x00004590


	//   ....[2]....
        /*008c*/ 	.word	0x000045f0


	//----- nvinfo : EIATTR_CRS_STACK_SIZE
	.align		4
.L_368:
        /*0090*/ 	.byte	0x04, 0x1e
        /*0092*/ 	.short	(.L_370 - .L_369)
.L_369:
        /*0094*/ 	.word	0x00000000
.L_370:


//--------------------- .nv.info._ZN5flash32flash_fwd_splitkv_combine_kernelI23Flash_fwd_kernel_traitsILi192ELi64ELi64ELi4ELb0ELb0EN7cutlass10bfloat16_tE19Flash_kernel_traitsILi192ELi64ELi64ELi4ES3_EELi8ELi3ELb0EEEvNS_16Flash_fwd_paramsE --------------------------
	.section	.nv.info._ZN5flash32flash_fwd_splitkv_combine_kernelI23Flash_fwd_kernel_traitsILi192ELi64ELi64ELi4ELb0ELb0EN7cutlass10bfloat16_tE19Flash_kernel_traitsILi192ELi64ELi64ELi4ES3_EELi8ELi3ELb0EEEvNS_16Flash_fwd_paramsE,"",@"SHT_CUDA_INFO"
	.sectionflags	@""
	.align	4


	//----- nvinfo : EIATTR_CUDA_API_VERSION
	.align		4
        /*0000*/ 	.byte	0x04, 0x37
        /*0002*/ 	.short	(.L_372 - .L_371)
.L_371:
        /*0004*/ 	.word	0x00000082


	//----- nvinfo : EIATTR_SW2861232_WAR
	.align		4
.L_372:
        /*0008*/ 	.byte	0x01, 0x35
	.zero		2


	//----- nvinfo : EIATTR_PARAM_CBANK
	.align		4
        /*000c*/ 	.byte	0x04, 0x0a
        /*000e*/ 	.short	(.L_374 - .L_373)
	.align		4
.L_373:
        /*0010*/ 	.word	index@(.nv.constant0._ZN5flash32flash_fwd_splitkv_combine_kernelI23Flash_fwd_kernel_traitsILi192ELi64ELi64ELi4ELb0ELb0EN7cutlass10bfloat16_tE19Flash_kernel_traitsILi192ELi64ELi64ELi4ES3_EELi8ELi3ELb0EEEvNS_16Flash_fwd_paramsE)
        /*0014*/ 	.short	0x0160
        /*0016*/ 	.short	0x01d0


	//----- nvinfo : EIATTR_CBANK_PARAM_SIZE
	.align		4
.L_374:
        /*0018*/ 	.byte	0x03, 0x19
        /*001a*/ 	.short	0x01d0


	//----- nvinfo : EIATTR_KPARAM_INFO
	.align		4
        /*001c*/ 	.byte	0x04, 0x17
        /*001e*/ 	.short	(.L_376 - .L_375)
.L_375:
        /*0020*/ 	.word	0x00000000
        /*0024*/ 	.short	0x0000
        /*0026*/ 	.short	0x0000
        /*0028*/ 	.byte	0x00, 0xf0, 0x41, 0x07


	//----- nvinfo : EIATTR_MAXREG_COUNT
	.align		4
.L_376:
        /*002c*/ 	.byte	0x03, 0x1b
        /*002e*/ 	.short	0x00ff


	//----- nvinfo : EIATTR_NUM_BARRIERS
	.align		4
        /*0030*/ 	.byte	0x02, 0x4c
        /*0032*/ 	.byte	0x01
	.zero		1


	//----- nvinfo : EIATTR_MERCURY_ISA_VERSION
	.align		4
        /*0034*/ 	.byte	0x03, 0x5f
        /*0036*/ 	.short	0x0000


	//----- nvinfo : EIATTR_COOP_GROUP_MASK_REGIDS
	.align		4
        /*0038*/ 	.byte	0x04, 0x29
        /*003a*/ 	.short	(.L_378 - .L_377)


	//   ....[0]....
.L_377:
        /*003c*/ 	.word	0xffffffff


	//   ....[1]....
        /*0040*/ 	.word	0xffffffff


	//   ....[2]....
        /*0044*/ 	.word	0xffffffff


	//   ....[3]....
        /*0048*/ 	.word	0xffffffff


	//   ....[4]....
        /*004c*/ 	.word	0xffffffff


	//   ....[5]....
        /*0050*/ 	.word	0xffffffff


	//----- nvinfo : EIATTR_COOP_GROUP_INSTR_OFFSETS
	.align		4
.L_378:
        /*0054*/ 	.byte	0x04, 0x28
        /*0056*/ 	.short	(.L_380 - .L_379)


	//   ....[0]....
.L_379:
        /*0058*/ 	.word	0x00001c00


	//   ....[1]....
        /*005c*/ 	.word	0x00001c20


	//   ....[2]....
        /*0060*/ 	.word	0x00001c50


	//   ....[3]....
        /*0064*/ 	.word	0x00001cc0


	//   ....[4]....
        /*0068*/ 	.word	0x00001ce0


	//   ....[5]....
        /*006c*/ 	.word	0x00001d00


	//----- nvinfo : EIATTR_EXIT_INSTR_OFFSETS
	.align		4
.L_380:
        /*0070*/ 	.byte	0x04, 0x1c
        /*0072*/ 	.short	(.L_382 - .L_381)


	//   ....[0]....
.L_381:
        /*0074*/ 	.word	0x00004030


	//   ....[1]....
        /*0078*/ 	.word	0x00004550


	//   ....[2]....
        /*007c*/ 	.word	0x000045b0


	//----- nvinfo : EIATTR_CRS_STACK_SIZE
	.align		4
.L_382:
        /*0080*/ 	.byte	0x04, 0x1e
        /*0082*/ 	.short	(.L_384 - .L_383)
.L_383:
        /*0084*/ 	.word	0x00000000
.L_384:


//--------------------- .nv.info._ZN5flash32flash_fwd_splitkv_combine_kernelI23Flash_fwd_kernel_traitsILi192ELi64ELi64ELi4ELb0ELb0EN7cutlass10bfloat16_tE19Flash_kernel_traitsILi192ELi64ELi64ELi4ES3_EELi8ELi2ELb0EEEvNS_16Flash_fwd_paramsE --------------------------
	.section	.nv.info._ZN5flash32flash_fwd_splitkv_combine_kernelI23Flash_fwd_kernel_traitsILi192ELi64ELi64ELi4ELb0ELb0EN7cutlass10bfloat16_tE19Flash_kernel_traitsILi192ELi64ELi64ELi4ES3_EELi8ELi2ELb0EEEvNS_16Flash_fwd_paramsE,"",@"SHT_CUDA_INFO"
	.sectionflags	@""
	.align	4


	//----- nvinfo : EIATTR_CUDA_API_VERSION
	.align		4
        /*0000*/ 	.byte	0x04, 0x37
        /*0002*/ 	.short	(.L_386 - .L_385)
.L_385:
        /*0004*/ 	.word	0x00000082


	//----- nvinfo : EIATTR_SW2861232_WAR
	.align		4
.L_386:
        /*0008*/ 	.byte	0x01, 0x35
	.zero		2


	//----- nvinfo : EIATTR_PARAM_CBANK
	.align		4
        /*000c*/ 	.byte	0x04, 0x0a
        /*000e*/ 	.short	(.L_388 - .L_387)
	.align		4
.L_387:
        /*0010*/ 	.word	index@(.nv.constant0._ZN5flash32flash_fwd_splitkv_combine_kernelI23Flash_fwd_kernel_traitsILi192ELi64ELi64ELi4ELb0ELb0EN7cutlass10bfloat16_tE19Flash_kernel_traitsILi192ELi64ELi64ELi4ES3_EELi8ELi2ELb0EEEvNS_16Flash_fwd_paramsE)
        /*0014*/ 	.short	0x0160
        /*0016*/ 	.short	0x01d0


	//----- nvinfo : EIATTR_CBANK_PARAM_SIZE
	.align		4
.L_388:
        /*0018*/ 	.byte	0x03, 0x19
        /*001a*/ 	.short	0x01d0


	//----- nvinfo : EIATTR_KPARAM_INFO
	.align		4
        /*001c*/ 	.byte	0x04, 0x17
        /*001e*/ 	.short	(.L_390 - .L_389)
.L_389:
        /*0020*/ 	.word	0x00000000
        /*0024*/ 	.short	0x0000
        /*0026*/ 	.short	0x0000
        /*0028*/ 	.byte	0x00, 0xf0, 0x41, 0x07


	//----- nvinfo : EIATTR_MAXREG_COUNT
	.align		4
.L_390:
        /*002c*/ 	.byte	0x03, 0x1b
        /*002e*/ 	.short	0x00ff


	//----- nvinfo : EIATTR_NUM_BARRIERS
	.align		4
        /*0030*/ 	.byte	0x02, 0x4c
        /*0032*/ 	.byte	0x01
	.zero		1


	//----- nvinfo : EIATTR_MERCURY_ISA_VERSION
	.align		4
        /*0034*/ 	.byte	0x03, 0x5f
        /*0036*/ 	.short	0x0000


	//----- nvinfo : EIATTR_COOP_GROUP_MASK_REGIDS
	.align		4
        /*0038*/ 	.byte	0x04, 0x29
        /*003a*/ 	.short	(.L_392 - .L_391)


	//   ....[0]....
.L_391:
        /*003c*/ 	.word	0xffffffff


	//   ....[1]....
        /*0040*/ 	.word	0xffffffff


	//   ....[2]....
        /*0044*/ 	.word	0xffffffff


	//   ....[3]....
        /*0048*/ 	.word	0xffffffff


	//----- nvinfo : EIATTR_COOP_GROUP_INSTR_OFFSETS
	.align		4
.L_392:
        /*004c*/ 	.byte	0x04, 0x28
        /*004e*/ 	.short	(.L_394 - .L_393)


	//   ....[0]....
.L_393:
        /*0050*/ 	.word	0x00001c20


	//   ....[1]....
        /*0054*/ 	.word	0x00001c40


	//   ....[2]....
        /*0058*/ 	.word	0x00001cb0


	//   ....[3]....
        /*005c*/ 	.word	0x00001cd0


	//----- nvinfo : EIATTR_EXIT_INSTR_OFFSETS
	.align		4
.L_394:
        /*0060*/ 	.byte	0x04, 0x1c
        /*0062*/ 	.short	(.L_396 - .L_395)


	//   ....[0]....
.L_395:
        /*0064*/ 	.word	0x00004000


	//   ....[1]....
        /*0068*/ 	.word	0x00004520


	//   ....[2]....
        /*006c*/ 	.word	0x00004580


	//----- nvinfo : EIATTR_CRS_STACK_SIZE
	.align		4
.L_396:
        /*0070*/ 	.byte	0x04, 0x1e
        /*0072*/ 	.short	(.L_398 - .L_397)
.L_397:
        /*0074*/ 	.word	0x00000000
.L_398:


//--------------------- .nv.info._ZN5flash32flash_fwd_splitkv_combine_kernelI23Flash_fwd_kernel_traitsILi192ELi64ELi64ELi4ELb0ELb0EN7cutlass10bfloat16_tE19Flash_kernel_traitsILi192ELi64ELi64ELi4ES3_EELi8ELi1ELb0EEEvNS_16Flash_fwd_paramsE --------------------------
	.section	.nv.info._ZN5flash32flash_fwd_splitkv_combine_kernelI23Flash_fwd_kernel_traitsILi192ELi64ELi64ELi4ELb0ELb0EN7cutlass10bfloat16_tE19Flash_kernel_traitsILi192ELi64ELi64ELi4ES3_EELi8ELi1ELb0EEEvNS_16Flash_fwd_paramsE,"",@"SHT_CUDA_INFO"
	.sectionflags	@""
	.align	4


	//----- nvinfo : EIATTR_CUDA_API_VERSION
	.align		4
        /*0000*/ 	.byte	0x04, 0x37
        /*0002*/ 	.short	(.L_400 - .L_399)
.L_399:
        /*0004*/ 	.word	0x00000082


	//----- nvinfo : EIATTR_SW2861232_WAR
	.align		4
.L_400:
        /*0008*/ 	.byte	0x01, 0x35
	.zero		2


	//----- nvinfo : EIATTR_PARAM_CBANK
	.align		4
        /*000c*/ 	.byte	0x04, 0x0a
        /*000e*/ 	.short	(.L_402 - .L_401)
	.align		4
.L_401:
        /*0010*/ 	.word	index@(.nv.constant0._ZN5flash32flash_fwd_splitkv_combine_kernelI23Flash_fwd_kernel_traitsILi192ELi64ELi64ELi4ELb0ELb0EN7cutlass10bfloat16_tE19Flash_kernel_traitsILi192ELi64ELi64ELi4ES3_EELi8ELi1ELb0EEEvNS_16Flash_fwd_paramsE)
        /*0014*/ 	.short	0x0160
        /*0016*/ 	.short	0x01d0


	//----- nvinfo : EIATTR_CBANK_PARAM_SIZE
	.align		4
.L_402:
        /*0018*/ 	.byte	0x03, 0x19
        /*001a*/ 	.short	0x01d0


	//----- nvinfo : EIATTR_KPARAM_INFO
	.align		4
        /*001c*/ 	.byte	0x04, 0x17
        /*001e*/ 	.short	(.L_404 - .L_403)
.L_403:
        /*0020*/ 	.word	0x00000000
        /*0024*/ 	.short	0x0000
        /*0026*/ 	.short	0x0000
        /*0028*/ 	.byte	0x00, 0xf0, 0x41, 0x07


	//----- nvinfo : EIATTR_MAXREG_COUNT
	.align		4
.L_404:
        /*002c*/ 	.byte	0x03, 0x1b
        /*002e*/ 	.short	0x00ff


	//----- nvinfo : EIATTR_NUM_BARRIERS
	.align		4
        /*0030*/ 	.byte	0x02, 0x4c
        /*0032*/ 	.byte	0x01
	.zero		1


	//----- nvinfo : EIATTR_MERCURY_ISA_VERSION
	.align		4
        /*0034*/ 	.byte	0x03, 0x5f
        /*0036*/ 	.short	0x0000


	//----- nvinfo : EIATTR_COOP_GROUP_MASK_REGIDS
	.align		4
        /*0038*/ 	.byte	0x04, 0x29
        /*003a*/ 	.short	(.L_406 - .L_405)


	//   ....[0]....
.L_405:
        /*003c*/ 	.word	0xffffffff


	//   ....[1]....
        /*0040*/ 	.word	0xffffffff


	//----- nvinfo : EIATTR_COOP_GROUP_INSTR_OFFSETS
	.align		4
.L_406:
        /*0044*/ 	.byte	0x04, 0x28
        /*0046*/ 	.short	(.L_408 - .L_407)


	//   ....[0]....
.L_407:
        /*0048*/ 	.word	0x00001c60


	//   ....[1]....
        /*004c*/ 	.word	0x00001cd0


	//----- nvinfo : EIATTR_EXIT_INSTR_OFFSETS
	.align		4
.L_408:
        /*0050*/ 	.byte	0x04, 0x1c
        /*0052*/ 	.short	(.L_410 - .L_409)


	//   ....[0]....
.L_409:
        /*0054*/ 	.word	0x00004020


	//   ....[1]....
        /*0058*/ 	.word	0x00004540


	//   ....[2]....
        /*005c*/ 	.word	0x000045a0


	//----- nvinfo : EIATTR_CRS_STACK_SIZE
	.align		4
.L_410:
        /*0060*/ 	.byte	0x04, 0x1e
        /*0062*/ 	.short	(.L_412 - .L_411)
.L_411:
        /*0064*/ 	.word	0x00000000
.L_412:


//--------------------- .nv.info._ZN5flash32flash_fwd_splitkv_combine_kernelI23Flash_fwd_kernel_traitsILi192ELi64ELi64ELi4ELb0ELb0EN7cutlass10bfloat16_tE19Flash_kernel_traitsILi192ELi64ELi64ELi4ES3_EELi8ELi7ELb1EEEvNS_16Flash_fwd_paramsE --------------------------
	.section	.nv.info._ZN5flash32flash_fwd_splitkv_combine_kernelI23Flash_fwd_kernel_traitsILi192ELi64ELi64ELi4ELb0ELb0EN7cutlass10bfloat16_tE19Flash_kernel_traitsILi192ELi64ELi64ELi4ES3_EELi8ELi7ELb1EEEvNS_16Flash_fwd_paramsE,"",@"SHT_CUDA_INFO"
	.sectionflags	@""
	.align	4


	//----- nvinfo : EIATTR_CUDA_API_VERSION
	.align		4
        /*0000*/ 	.byte	0x04, 0x37
        /*0002*/ 	.short	(.L_414 - .L_413)
.L_413:
        /*0004*/ 	.word	0x00000082


	//----- nvinfo : EIATTR_SW2861232_WAR
	.align		4
.L_414:
        /*0008*/ 	.byte	0x01, 0x35
	.zero		2


	//----- nvinfo : EIATTR_PARAM_CBANK
	.align		4
        /*000c*/ 	.byte	0x04, 0x0a
        /*000e*/ 	.short	(.L_416 - .L_415)
	.align		4
.L_415:
        /*0010*/ 	.word	index@(.nv.constant0._ZN5flash32flash_fwd_splitkv_combine_kernelI23Flash_fwd_kernel_traitsILi192ELi64ELi64ELi4ELb0ELb0EN7cutlass10bfloat16_tE19Flash_kernel_traitsILi192ELi64ELi64ELi4ES3_EELi8ELi7ELb1EEEvNS_16Flash_fwd_paramsE)
        /*0014*/ 	.short	0x0160
        /*0016*/ 	.short	0x01d0


	//----- nvinfo : EIATTR_CBANK_PARAM_SIZE
	.align		4
.L_416:
        /*0018*/ 	.byte	0x03, 0x19
        /*001a*/ 	.short	0x01d0


	//----- nvinfo : EIATTR_KPARAM_INFO
	.align		4
        /*001c*/ 	.byte	0x04, 0x17
        /*001e*/ 	.short	(.L_418 - .L_417)
.L_417:
        /*0020*/ 	.word	0x00000000
        /*0024*/ 	.short	0x0000
        /*0026*/ 	.short	0x0000
        /*0028*/ 	.byte	0x00, 0xf0, 0x41, 0x07


	//----- nvinfo : EIATTR_MAXREG_COUNT
	.align		4
.L_418:
        /*002c*/ 	.byte	0x03, 0x1b
        /*002e*/ 	.short	0x00ff


	//----- nvinfo : EIATTR_NUM_BARRIERS
	.align		4
        /*0030*/ 	.byte	0x02, 0x4c
        /*0032*/ 	.byte	0x01
	.zero		1


	//----- nvinfo : EIATTR_MERCURY_ISA_VERSION
	.align		4
        /*0034*/ 	.byte	0x03, 0x5f
        /*0036*/ 	.short	0x0000


	//----- nvinfo : EIATTR_COOP_GROUP_MASK_REGIDS
	.align		4
        /*0038*/ 	.byte	0x04, 0x29
        /*003a*/ 	.short	(.L_420 - .L_419)


	//   ....[0]....
.L_419:
        /*003c*/ 	.word	0xffffffff


	//   ....[1]....
        /*0040*/ 	.word	0xffffffff


	//   ....[2]....
        /*0044*/ 	.word	0xffffffff


	//   ....[3]....
        /*0048*/ 	.word	0xffffffff


	//   ....[4]....
        /*004c*/ 	.word	0xffffffff


	//   ....[5]....
        /*0050*/ 	.word	0xffffffff


	//   ....[6]....
        /*0054*/ 	.word	0xffffffff


	//   ....[7]....
        /*0058*/ 	.word	0xffffffff


	//----- nvinfo : EIATTR_COOP_GROUP_INSTR_OFFSETS
	.align		4
.L_420:
        /*005c*/ 	.byte	0x04, 0x28
        /*005e*/ 	.short	(.L_422 - .L_421)


	//   ....[0]....
.L_421:
        /*0060*/ 	.word	0x00001fc0


	//   ....[1]....
        /*0064*/ 	.word	0x00001fe0


	//   ....[2]....
        /*0068*/ 	.word	0x00002000


	//   ....[3]....
        /*006c*/ 	.word	0x00002020


	//   ....[4]....
        /*0070*/ 	.word	0x00002290


	//   ....[5]....
        /*0074*/ 	.word	0x000022f0


	//   ....[6]....
        /*0078*/ 	.word	0x000023b0


	//   ....[7]....
        /*007c*/ 	.word	0x00002490


	//----- nvinfo : EIATTR_EXIT_INSTR_OFFSETS
	.align		4
.L_422:
        /*0080*/ 	.byte	0x04, 0x1c
        /*0082*/ 	.short	(.L_424 - .L_423)


	//   ....[0]....
.L_423:
        /*0084*/ 	.word	0x000053a0


	//   ....[1]....
        /*0088*/ 	.word	0x00005900


	//----- nvinfo : EIATTR_CRS_STACK_SIZE
	.align		4
.L_424:
        /*008c*/ 	.byte	0x04, 0x1e
        /*008e*/ 	.short	(.L_426 - .L_425)
.L_425:
        /*0090*/ 	.word	0x00000000
.L_426:


//--------------------- .nv.info._ZN5flash32flash_fwd_splitkv_combine_kernelI23Flash_fwd_kernel_traitsILi192ELi64ELi64ELi4ELb0ELb0EN7cutlass10bfloat16_tE19Flash_kernel_traitsILi192ELi64ELi64ELi4ES3_EELi8ELi6ELb1EEEvNS_16Flash_fwd_paramsE --------------------------
	.section	.nv.info._ZN5flash32flash_fwd_splitkv_combine_kernelI23Flash_fwd_kernel_traitsILi192ELi64ELi64ELi4ELb0ELb0EN7cutlass10bfloat16_tE19Flash_kernel_traitsILi192ELi64ELi64ELi4ES3_EELi8ELi6ELb1EEEvNS_16Flash_fwd_paramsE,"",@"SHT_CUDA_INFO"
	.sectionflags	@""
	.align	4


	//----- nvinfo : EIATTR_CUDA_API_VERSION
	.align		4
        /*0000*/ 	.byte	0x04, 0x37
        /*0002*/ 	.short	(.L_428 - .L_427)
.L_427:
        /*0004*/ 	.word	0x00000082


	//----- nvinfo : EIATTR_SW2861232_WAR
	.align		4
.L_428:
        /*0008*/ 	.byte	0x01, 0x35
	.zero		2


	//----- nvinfo : EIATTR_PARAM_CBANK
	.align		4
        /*000c*/ 	.byte	0x04, 0x0a
        /*000e*/ 	.short	(.L_430 - .L_429)
	.align		4
.L_429:
        /*0010*/ 	.word	index@(.nv.constant0._ZN5flash32flash_fwd_splitkv_combine_kernelI23Flash_fwd_kernel_traitsILi192ELi64ELi64ELi4ELb0ELb0EN7cutlass10bfloat16_tE19Flash_kernel_traitsILi192ELi64ELi64ELi4ES3_EELi8ELi6ELb1EEEvNS_16Flash_fwd_paramsE)
        /*0014*/ 	.short	0x0160
        /*0016*/ 	.short	0x01d0


	//----- nvinfo : EIATTR_CBANK_PARAM_SIZE
	.align		4
.L_430:
        /*0018*/ 	.byte	0x03, 0x19
        /*001a*/ 	.short	0x01d0


	//----- nvinfo : EIATTR_KPARAM_INFO
	.align		4
        /*001c*/ 	.byte	0x04, 0x17
        /*001e*/ 	.short	(.L_432 - .L_431)
.L_431:
        /*0020*/ 	.word	0x00000000
        /*0024*/ 	.short	0x0000
        /*0026*/ 	.short	0x0000
        /*0028*/ 	.byte	0x00, 0xf0, 0x41, 0x07


	//----- nvinfo : EIATTR_MAXREG_COUNT
	.align		4
.L_432:
        /*002c*/ 	.byte	0x03, 0x1b
        /*002e*/ 	.short	0x00ff


	//----- nvinfo : EIATTR_NUM_BARRIERS
	.align		4
        /*0030*/ 	.byte	0x02, 0x4c
        /*0032*/ 	.byte	0x01
	.zero		1


	//----- nvinfo : EIATTR_MERCURY_ISA_VERSION
	.align		4
        /*0034*/ 	.byte	0x03, 0x5f
        /*0036*/ 	.short	0x0000


	//----- nvinfo : EIATTR_COOP_GROUP_MASK_REGIDS
	.align		4
        /*0038*/ 	.byte	0x04, 0x29
        /*003a*/ 	.short	(.L_434 - .L_433)


	//   ....[0]....
.L_433:
        /*003c*/ 	.word	0xffffffff


	//   ....[1]....
        /*0040*/ 	.word	0xffffffff


	//   ....[2]....
        /*0044*/ 	.word	0xffffffff


	//   ....[3]....
        /*0048*/ 	.word	0xffffffff


	//   ....[4]....
        /*004c*/ 	.word	0xffffffff


	//   ....[5]....
        /*0050*/ 	.word	0xffffffff


	//   ....[6]....
        /*0054*/ 	.word	0xffffffff


	//   ....[7]....
        /*0058*/ 	.word	0xffffffff


	//----- nvinfo : EIATTR_COOP_GROUP_INSTR_OFFSETS
	.align		4
.L_434:
        /*005c*/ 	.byte	0x04, 0x28
        /*005e*/ 	.short	(.L_436 - .L_435)


	//   ....[0]....
.L_435:
        /*0060*/ 	.word	0x00001aa0


	//   ....[1]....
        /*0064*/ 	.word	0x00001ac0


	//   ....[2]....
        /*0068*/ 	.word	0x00001ae0


	//   ....[3]....
        /*006c*/ 	.word	0x00001b00


	//   ....[4]....
        /*0070*/ 	.word	0x00001c60


	//   ....[5]....
        /*0074*/ 	.word	0x00001cd0


	//   ....[6]....
        /*0078*/ 	.word	0x00001dc0


	//   ....[7]....
        /*007c*/ 	.word	0x00001e90


	//----- nvinfo : EIATTR_EXIT_INSTR_OFFSETS
	.align		4
.L_436:
        /*0080*/ 	.byte	0x04, 0x1c
        /*0082*/ 	.short	(.L_438 - .L_437)


	//   ....[0]....
.L_437:
        /*0084*/ 	.word	0x00004b50


	//   ....[1]....
        /*0088*/ 	.word	0x000050b0


	//----- nvinfo : EIATTR_CRS_STACK_SIZE
	.align		4
.L_438:
        /*008c*/ 	.byte	0x04, 0x1e
        /*008e*/ 	.short	(.L_440 - .L_439)
.L_439:
        /*0090*/ 	.word	0x00000000
.L_440:


//--------------------- .nv.info._ZN5flash32flash_fwd_splitkv_combine_kernelI23Flash_fwd_kernel_traitsILi192ELi64ELi64ELi4ELb0ELb0EN7cutlass10bfloat16_tE19Flash_kernel_traitsILi192ELi64ELi64ELi4ES3_EELi8ELi5ELb1EEEvNS_16Flash_fwd_paramsE --------------------------
	.section	.nv.info._ZN5flash32flash_fwd_splitkv_combine_kernelI23Flash_fwd_kernel_traitsILi192ELi64ELi64ELi4ELb0ELb0EN7cutlass10bfloat16_tE19Flash_kernel_traitsILi192ELi64ELi64ELi4ES3_EELi8ELi5ELb1EEEvNS_16Flash_fwd_paramsE,"",@"SHT_CUDA_INFO"
	.sectionflags	@""
	.align	4


	//----- nvinfo : EIATTR_CUDA_API_VERSION
	.align		4
        /*0000*/ 	.byte	0x04, 0x37
        /*0002*/ 	.short	(.L_442 - .L_441)
.L_441:
        /*0004*/ 	.word	0x00000082


	//----- nvinfo : EIATTR_SW2861232_WAR
	.align		4
.L_442:
        /*0008*/ 	.byte	0x01, 0x35
	.zero		2


	//----- nvinfo : EIATTR_PARAM_CBANK
	.align		4
        /*000c*/ 	.byte	0x04, 0x0a
        /*000e*/ 	.short	(.L_444 - .L_443)
	.align		4
.L_443:
        /*0010*/ 	.word	index@(.nv.constant0._ZN5flash32flash_fwd_splitkv_combine_kernelI23Flash_fwd_kernel_traitsILi192ELi64ELi64ELi4ELb0ELb0EN7cutlass10bfloat16_tE19Flash_kernel_traitsILi192ELi64ELi64ELi4ES3_EELi8ELi5ELb1EEEvNS_16Flash_fwd_paramsE)
        /*0014*/ 	.short	0x0160
        /*0016*/ 	.short	0x01d0


	//----- nvinfo : EIATTR_CBANK_PARAM_SIZE
	.align		4
.L_444:
        /*0018*/ 	.byte	0x03, 0x19
        /*001a*/ 	.short	0x01d0


	//----- nvinfo : EIATTR_KPARAM_INFO
	.align		4
        /*001c*/ 	.byte	0x04, 0x17
        /*001e*/ 	.short	(.L_446 - .L_445)
.L_445:
        /*0020*/ 	.word	0x00000000
        /*0024*/ 	.short	0x0000
        /*0026*/ 	.short	0x0000
        /*0028*/ 	.byte	0x00, 0xf0, 0x41, 0x07


	//----- nvinfo : EIATTR_MAXREG_COUNT
	.align		4
.L_446:
        /*002c*/ 	.byte	0x03, 0x1b
        /*002e*/ 	.short	0x00ff


	//----- nvinfo : EIATTR_NUM_BARRIERS
	.align		4
        /*0030*/ 	.byte	0x02, 0x4c
        /*0032*/ 	.byte	0x01
	.zero		1


	//----- nvinfo : EIATTR_MERCURY_ISA_VERSION
	.align		4
        /*0034*/ 	.byte	0x03, 0x5f
        /*0036*/ 	.short	0x0000


	//----- nvinfo : EIATTR_COOP_GROUP_MASK_REGIDS
	.align		4
        /*0038*/ 	.byte	0x04, 0x29
        /*003a*/ 	.short	(.L_448 - .L_447)


	//   ....[0]....
.L_447:
        /*003c*/ 	.word	0xffffffff


	//   ....[1]....
        /*0040*/ 	.word	0xffffffff


	//   ....[2]....
        /*0044*/ 	.word	0xffffffff


	//   ....[3]....
        /*0048*/ 	.word	0xffffffff


	//   ....[4]....
        /*004c*/ 	.word	0xffffffff


	//   ....[5]....
        /*0050*/ 	.word	0xffffffff


	//   ....[6]....
        /*0054*/ 	.word	0xffffffff


	//   ....[7]....
        /*0058*/ 	.word	0xffffffff


	//----- nvinfo : EIATTR_COOP_GROUP_INSTR_OFFSETS
	.align		4
.L_448:
        /*005c*/ 	.byte	0x04, 0x28
        /*005e*/ 	.short	(.L_450 - .L_449)


	//   ....[0]....
.L_449:
        /*0060*/ 	.word	0x00001720


	//   ....[1]....
        /*0064*/ 	.word	0x00001740


	//   ....[2]....
        /*0068*/ 	.word	0x00001770


	//   ....[3]....
        /*006c*/ 	.word	0x000017f0


	//   ....[4]....
        /*0070*/ 	.word	0x00001980


	//   ....[5]....
        /*0074*/ 	.word	0x00001a30


	//   ....[6]....
        /*0078*/ 	.word	0x00001b10


	//   ....[7]....
        /*007c*/ 	.word	0x00001c30


	//----- nvinfo : EIATTR_EXIT_INSTR_OFFSETS
	.align		4
.L_450:
        /*0080*/ 	.byte	0x04, 0x1c
        /*0082*/ 	.short	(.L_452 - .L_451)


	//   ....[0]....
.L_451:
        /*0084*/ 	.word	0x00004800


	//   ....[1]....
        /*0088*/ 	.word	0x00004d60


	//----- nvinfo : EIATTR_CRS_STACK_SIZE
	.align		4
.L_452:
        /*008c*/ 	.byte	0x04, 0x1e
        /*008e*/ 	.short	(.L_454 - .L_453)
.L_453:
        /*0090*/ 	.word	0x00000000
.L_454:


//--------------------- .nv.info._ZN5flash32flash_fwd_splitkv_combine_kernelI23Flash_fwd_kernel_traitsILi192ELi64ELi64ELi4ELb0ELb0EN7cutlass10bfloat16_tE19Flash_kernel_traitsILi192ELi64ELi64ELi4ES3_EELi8ELi4ELb1EEEvNS_16Flash_fwd_paramsE --------------------------
	.section	.nv.info._ZN5flash32flash_fwd_splitkv_combine_kernelI23Flash_fwd_kernel_traitsILi192ELi64ELi64ELi4ELb0ELb0EN7cutlass10bfloat16_tE19Flash_kernel_traitsILi192ELi64ELi64ELi4ES3_EELi8ELi4ELb1EEEvNS_16Flash_fwd_paramsE,"",@"SHT_CUDA_INFO"
	.sectionflags	@""
	.align	4


	//----- nvinfo : EIATTR_CUDA_API_VERSION
	.align		4
        /*0000*/ 	.byte	0x04, 0x37
        /*0002*/ 	.short	(.L_456 - .L_455)
.L_455:
        /*0004*/ 	.word	0x00000082


	//----- nvinfo : EIATTR_SW2861232_WAR
	.align		4
.L_456:
        /*0008*/ 	.byte	0x01, 0x35
	.zero		2


	//----- nvinfo : EIATTR_PARAM_CBANK
	.align		4
        /*000c*/ 	.byte	0x04, 0x0a
        /*000e*/ 	.short	(.L_458 - .L_457)
	.align		4
.L_457:
        /*0010*/ 	.word	index@(.nv.constant0._ZN5flash32flash_fwd_splitkv_combine_kernelI23Flash_fwd_kernel_traitsILi192ELi64ELi64ELi4ELb0ELb0EN7cutlass10bfloat16_tE19Flash_kernel_traitsILi192ELi64ELi64ELi4ES3_EELi8ELi4ELb1EEEvNS_16Flash_fwd_paramsE)
        /*0014*/ 	.short	0x0160
        /*0016*/ 	.short	0x01d0


	//----- nvinfo : EIATTR_CBANK_PARAM_SIZE
	.align		4
.L_458:
        /*0018*/ 	.byte	0x03, 0x19
        /*001a*/ 	.short	0x01d0


	//----- nvinfo : EIATTR_KPARAM_INFO
	.align		4
        /*001c*/ 	.byte	0x04, 0x17
        /*001e*/ 	.short	(.L_460 - .L_459)
.L_459:
        /*0020*/ 	.word	0x00000000
        /*0024*/ 	.short	0x0000
        /*0026*/ 	.short	0x0000
        /*0028*/ 	.byte	0x00, 0xf0, 0x41, 0x07


	//----- nvinfo : EIATTR_MAXREG_COUNT
	.align		4
.L_460:
        /*002c*/ 	.byte	0x03, 0x1b
        /*002e*/ 	.short	0x00ff


	//----- nvinfo : EIATTR_NUM_BARRIERS
	.align		4
        /*0030*/ 	.byte	0x02, 0x4c
        /*0032*/ 	.byte	0x01
	.zero		1


	//----- nvinfo : EIATTR_MERCURY_ISA_VERSION
	.align		4
        /*0034*/ 	.byte	0x03, 0x5f
        /*0036*/ 	.short	0x0000


	//----- nvinfo : EIATTR_COOP_GROUP_MASK_REGIDS
	.align		4
        /*0038*/ 	.byte	0x04, 0x29
        /*003a*/ 	.short	(.L_462 - .L_461)


	//   ....[0]....
.L_461:
        /*003c*/ 	.word	0xffffffff


	//   ....[1]....
        /*0040*/ 	.word	0xffffffff


	//   ....[2]....
        /*0044*/ 	.word	0xffffffff


	//   ....[3]....
        /*0048*/ 	.word	0xffffffff


	//   ....[4]....
        /*004c*/ 	.word	0xffffffff


	//   ....[5]....
        /*0050*/ 	.word	0xffffffff


	//   ....[6]....
        /*0054*/ 	.word	0xffffffff


	//   ....[7]....
        /*0058*/ 	.word	0xffffffff


	//----- nvinfo : EIATTR_COOP_GROUP_INSTR_OFFSETS
	.align		4
.L_462:
        /*005c*/ 	.byte	0x04, 0x28
        /*005e*/ 	.short	(.L_464 - .L_463)


	//   ....[0]....
.L_463:
        /*0060*/ 	.word	0x00001c70


	//   ....[1]....
        /*0064*/ 	.word	0x00001c90


	//   ....[2]....
        /*0068*/ 	.word	0x00001cb0


	//   ....[3]....
        /*006c*/ 	.word	0x00001cd0


	//   ....[4]....
        /*0070*/ 	.word	0x00001d40


	//   ....[5]....
        /*0074*/ 	.word	0x00001d70


	//   ....[6]....
        /*0078*/ 	.word	0x00001d90


	//   ....[7]....
        /*007c*/ 	.word	0x00001db0


	//----- nvinfo : EIATTR_EXIT_INSTR_OFFSETS
	.align		4
.L_464:
        /*0080*/ 	.byte	0x04, 0x1c
        /*0082*/ 	.short	(.L_466 - .L_465)


	//   ....[0]....
.L_465:
        /*0084*/ 	.word	0x000047c0


	//   ....[1]....
        /*0088*/ 	.word	0x00004d20


	//----- nvinfo : EIATTR_CRS_STACK_SIZE
	.align		4
.L_466:
        /*008c*/ 	.byte	0x04, 0x1e
        /*008e*/ 	.short	(.L_468 - .L_467)
.L_467:
        /*0090*/ 	.word	0x00000000
.L_468:


//--------------------- .nv.info._ZN5flash32flash_fwd_splitkv_combine_kernelI23Flash_fwd_kernel_traitsILi192ELi64ELi64ELi4ELb0ELb0EN7cutlass10bfloat16_tE19Flash_kernel_traitsILi192ELi64ELi64ELi4ES3_EELi8ELi3ELb1EEEvNS_16Flash_fwd_paramsE --------------------------
	.section	.nv.info._ZN5flash32flash_fwd_splitkv_combine_kernelI23Flash_fwd_kernel_traitsILi192ELi64ELi64ELi4ELb0ELb0EN7cutlass10bfloat16_tE19Flash_kernel_traitsILi192ELi64ELi64ELi4ES3_EELi8ELi3ELb1EEEvNS_16Flash_fwd_paramsE,"",@"SHT_CUDA_INFO"
	.sectionflags	@""
	.align	4


	//----- nvinfo : EIATTR_CUDA_API_VERSION
	.align		4
        /*0000*/ 	.byte	0x04, 0x37
        /*0002*/ 	.short	(.L_470 - .L_469)
.L_469:
        /*0004*/ 	.word	0x00000082


	//----- nvinfo : EIATTR_SW2861232_WAR
	.align		4
.L_470:
        /*0008*/ 	.byte	0x01, 0x35
	.zero		2


	//----- nvinfo : EIATTR_PARAM_CBANK
	.align		4
        /*000c*/ 	.byte	0x04, 0x0a
        /*000e*/ 	.short	(.L_472 - .L_471)
	.align		4
.L_471:
        /*0010*/ 	.word	index@(.nv.constant0._ZN5flash32flash_fwd_splitkv_combine_kernelI23Flash_fwd_kernel_traitsILi192ELi64ELi64ELi4ELb0ELb0EN7cutlass10bfloat16_tE19Flash_kernel_traitsILi192ELi64ELi64ELi4ES3_EELi8ELi3ELb1EEEvNS_16Flash_fwd_paramsE)
        /*0014*/ 	.short	0x0160
        /*0016*/ 	.short	0x01d0


	//----- nvinfo : EIATTR_CBANK_PARAM_SIZE
	.align		4
.L_472:
        /*0018*/ 	.byte	0x03, 0x19
        /*001a*/ 	.short	0x01d0


	//----- nvinfo : EIATTR_KPARAM_INFO
	.align		4
        /*001c*/ 	.byte	0x04, 0x17
        /*001e*/ 	.short	(.L_474 - .L_473)
.L_473:
        /*0020*/ 	.word	0x00000000
        /*0024*/ 	.short	0x0000
        /*0026*/ 	.short	0x0000
        /*0028*/ 	.byte	0x00, 0xf0, 0x41, 0x07


	//----- nvinfo : EIATTR_MAXREG_COUNT
	.align		4
.L_474:
        /*002c*/ 	.byte	0x03, 0x1b
        /*002e*/ 	.short	0x00ff


	//----- nvinfo : EIATTR_NUM_BARRIERS
	.align		4
        /*0030*/ 	.byte	0x02, 0x4c
        /*0032*/ 	.byte	0x01
	.zero		1


	//----- nvinfo : EIATTR_MERCURY_ISA_VERSION
	.align		4
        /*0034*/ 	.byte	0x03, 0x5f
        /*0036*/ 	.short	0x0000


	//----- nvinfo : EIATTR_COOP_GROUP_MASK_REGIDS
	.align		4
        /*0038*/ 	.byte	0x04, 0x29
        /*003a*/ 	.short	(.L_476 - .L_475)


	//   ....[0]....
.L_475:
        /*003c*/ 	.word	0xffffffff


	//   ....[1]....
        /*0040*/ 	.word	0xffffffff


	//   ....[2]....
        /*0044*/ 	.word	0xffffffff


	//   ....[3]....
        /*0048*/ 	.word	0xffffffff


	//   ....[4]....
        /*004c*/ 	.word	0xffffffff


	//   ....[5]....
        /*0050*/ 	.word	0xffffffff


	//----- nvinfo : EIATTR_COOP_GROUP_INSTR_OFFSETS
	.align		4
.L_476:
        /*0054*/ 	.byte	0x04, 0x28
        /*0056*/ 	.short	(.L_478 - .L_477)


	//   ....[0]....
.L_477:
        /*0058*/ 	.word	0x00001c30


	//   ....[1]....
        /*005c*/ 	.word	0x00001c50


	//   ....[2]....
        /*0060*/ 	.word	0x00001c70


	//   ....[3]....
        /*0064*/ 	.word	0x00001cf0


	//   ....[4]....
        /*0068*/ 	.word	0x00001d30


	//   ....[5]....
        /*006c*/ 	.word	0x00001d60


	//----- nvinfo : EIATTR_EXIT_INSTR_OFFSETS
	.align		4
.L_478:
        /*0070*/ 	.byte	0x04, 0x1c
        /*0072*/ 	.short	(.L_480 - .L_479)


	//   ....[0]....
.L_479:
        /*0074*/ 	.word	0x00004740


	//   ....[1]....
        /*0078*/ 	.word	0x00004ca0


	//----- nvinfo : EIATTR_CRS_STACK_SIZE
	.align		4
.L_480:
        /*007c*/ 	.byte	0x04, 0x1e
        /*007e*/ 	.short	(.L_482 - .L_481)
.L_481:
        /*0080*/ 	.word	0x00000000
.L_482:


//--------------------- .nv.info._ZN5flash32flash_fwd_splitkv_combine_kernelI23Flash_fwd_kernel_traitsILi192ELi64ELi64ELi4ELb0ELb0EN7cutlass10bfloat16_tE19Flash_kernel_traitsILi192ELi64ELi64ELi4ES3_EELi8ELi2ELb1EEEvNS_16Flash_fwd_paramsE --------------------------
	.section	.nv.info._ZN5flash32flash_fwd_splitkv_combine_kernelI23Flash_fwd_kernel_traitsILi192ELi64ELi64ELi4ELb0ELb0EN7cutlass10bfloat16_tE19Flash_kernel_traitsILi192ELi64ELi64ELi4ES3_EELi8ELi2ELb1EEEvNS_16Flash_fwd_paramsE,"",@"SHT_CUDA_INFO"
	.sectionflags	@""
	.align	4


	//----- nvinfo : EIATTR_CUDA_API_VERSION
	.align		4
        /*0000*/ 	.byte	0x04, 0x37
        /*0002*/ 	.short	(.L_484 - .L_483)
.L_483:
        /*0004*/ 	.word	0x00000082


	//----- nvinfo : EIATTR_SW2861232_WAR
	.align		4
.L_484:
        /*0008*/ 	.byte	0x01, 0x35
	.zero		2


	//----- nvinfo : EIATTR_PARAM_CBANK
	.align		4
        /*000c*/ 	.byte	0x04, 0x0a
        /*000e*/ 	.short	(.L_486 - .L_485)
	.align		4
.L_485:
        /*0010*/ 	.word	index@(.nv.constant0._ZN5flash32flash_fwd_splitkv_combine_kernelI23Flash_fwd_kernel_traitsILi192ELi64ELi64ELi4ELb0ELb0EN7cutlass10bfloat16_tE19Flash_kernel_traitsILi192ELi64ELi64ELi4ES3_EELi8ELi2ELb1EEEvNS_16Flash_fwd_paramsE)
        /*0014*/ 	.short	0x0160
        /*0016*/ 	.short	0x01d0


	//----- nvinfo : EIATTR_CBANK_PARAM_SIZE
	.align		4
.L_486:
        /*0018*/ 	.byte	0x03, 0x19
        /*001a*/ 	.short	0x01d0


	//----- nvinfo : EIATTR_KPARAM_INFO
	.align		4
        /*001c*/ 	.byte	0x04, 0x17
        /*001e*/ 	.short	(.L_488 - .L_487)
.L_487:
        /*0020*/ 	.word	0x00000000
        /*0024*/ 	.short	0x0000
        /*0026*/ 	.short	0x0000
        /*0028*/ 	.byte	0x00, 0xf0, 0x41, 0x07


	//----- nvinfo : EIATTR_MAXREG_COUNT
	.align		4
.L_488:
        /*002c*/ 	.byte	0x03, 0x1b
        /*002e*/ 	.short	0x00ff


	//----- nvinfo : EIATTR_NUM_BARRIERS
	.align		4
        /*0030*/ 	.byte	0x02, 0x4c
        /*0032*/ 	.byte	0x01
	.zero		1


	//----- nvinfo : EIATTR_MERCURY_ISA_VERSION
	.align		4
        /*0034*/ 	.byte	0x03, 0x5f
        /*0036*/ 	.short	0x0000


	//----- nvinfo : EIATTR_COOP_GROUP_MASK_REGIDS
	.align		4
        /*0038*/ 	.byte	0x04, 0x29
        /*003a*/ 	.short	(.L_490 - .L_489)


	//   ....[0]....
.L_489:
        /*003c*/ 	.word	0xffffffff


	//   ....[1]....
        /*0040*/ 	.word	0xffffffff


	//   ....[2]....
        /*0044*/ 	.word	0xffffffff


	//   ....[3]....
        /*0048*/ 	.word	0xffffffff


	//----- nvinfo : EIATTR_COOP_GROUP_INSTR_OFFSETS
	.align		4
.L_490:
        /*004c*/ 	.byte	0x04, 0x28
        /*004e*/ 	.short	(.L_492 - .L_491)


	//   ....[0]....
.L_491:
        /*0050*/ 	.word	0x00001c70


	//   ....[1]....
        /*0054*/ 	.word	0x00001c90


	//   ....[2]....
        /*0058*/ 	.word	0x00001d00


	//   ....[3]....
        /*005c*/ 	.word	0x00001d20


	//----- nvinfo : EIATTR_EXIT_INSTR_OFFSETS
	.align		4
.L_492:
        /*0060*/ 	.byte	0x04, 0x1c
        /*0062*/ 	.short	(.L_494 - .L_493)


	//   ....[0]....
.L_493:
        /*0064*/ 	.word	0x00004760


	//   ....[1]....
        /*0068*/ 	.word	0x00004cc0


	//----- nvinfo : EIATTR_CRS_STACK_SIZE
	.align		4
.L_494:
        /*006c*/ 	.byte	0x04, 0x1e
        /*006e*/ 	.short	(.L_496 - .L_495)
.L_495:
        /*0070*/ 	.word	0x00000000
.L_496:


//--------------------- .nv.info._ZN5flash32flash_fwd_splitkv_combine_kernelI23Flash_fwd_kernel_traitsILi192ELi64ELi64ELi4ELb0ELb0EN7cutlass10bfloat16_tE19Flash_kernel_traitsILi192ELi64ELi64ELi4ES3_EELi8ELi1ELb1EEEvNS_16Flash_fwd_paramsE --------------------------
	.section	.nv.info._ZN5flash32flash_fwd_splitkv_combine_kernelI23Flash_fwd_kernel_traitsILi192ELi64ELi64ELi4ELb0ELb0EN7cutlass10bfloat16_tE19Flash_kernel_traitsILi192ELi64ELi64ELi4ES3_EELi8ELi1ELb1EEEvNS_16Flash_fwd_paramsE,"",@"SHT_CUDA_INFO"
	.sectionflags	@""
	.align	4


	//----- nvinfo : EIATTR_CUDA_API_VERSION
	.align		4
        /*0000*/ 	.byte	0x04, 0x37
        /*0002*/ 	.short	(.L_498 - .L_497)
.L_497:
        /*0004*/ 	.word	0x00000082


	//----- nvinfo : EIATTR_SW2861232_WAR
	.align		4
.L_498:
        /*0008*/ 	.byte	0x01, 0x35
	.zero		2


	//----- nvinfo : EIATTR_PARAM_CBANK
	.align		4
        /*000c*/ 	.byte	0x04, 0x0a
        /*000e*/ 	.short	(.L_500 - .L_499)
	.align		4
.L_499:
        /*0010*/ 	.word	index@(.nv.constant0._ZN5flash32flash_fwd_splitkv_combine_kernelI23Flash_fwd_kernel_traitsILi192ELi64ELi64ELi4ELb0ELb0EN7cutlass10bfloat16_tE19Flash_kernel_traitsILi192ELi64ELi64ELi4ES3_EELi8ELi1ELb1EEEvNS_16Flash_fwd_paramsE)
        /*0014*/ 	.short	0x0160
        /*0016*/ 	.short	0x01d0


	//----- nvinfo : EIATTR_CBANK_PARAM_SIZE
	.align		4
.L_500:
        /*0018*/ 	.byte	0x03, 0x19
        /*001a*/ 	.short	0x01d0


	//----- nvinfo : EIATTR_KPARAM_INFO
	.align		4
        /*001c*/ 	.byte	0x04, 0x17
        /*001e*/ 	.short	(.L_502 - .L_501)
.L_501:
        /*0020*/ 	.word	0x00000000
        /*0024*/ 	.short	0x0000
        /*0026*/ 	.short	0x0000
        /*0028*/ 	.byte	0x00, 0xf0, 0x41, 0x07


	//----- nvinfo : EIATTR_MAXREG_COUNT
	.align		4
.L_502:
        /*002c*/ 	.byte	0x03, 0x1b
        /*002e*/ 	.short	0x00ff


	//----- nvinfo : EIATTR_NUM_BARRIERS
	.align		4
        /*0030*/ 	.byte	0x02, 0x4c
        /*0032*/ 	.byte	0x01
	.zero		1


	//----- nvinfo : EIATTR_MERCURY_ISA_VERSION
	.align		4
        /*0034*/ 	.byte	0x03, 0x5f
        /*0036*/ 	.short	0x0000


	//----- nvinfo : EIATTR_COOP_GROUP_MASK_REGIDS
	.align		4
        /*0038*/ 	.byte	0x04, 0x29
        /*003a*/ 	.short	(.L_504 - .L_503)


	//   ....[0]....
.L_503:
        /*003c*/ 	.word	0xffffffff


	//   ....[1]....
        /*0040*/ 	.word	0xffffffff


	//----- nvinfo : EIATTR_COOP_GROUP_INSTR_OFFSETS
	.align		4
.L_504:
        /*0044*/ 	.byte	0x04, 0x28
        /*0046*/ 	.short	(.L_506 - .L_505)


	//   ....[0]....
.L_505:
        /*0048*/ 	.word	0x00001ca0


	//   ....[1]....
        /*004c*/ 	.word	0x00001d30


	//----- nvinfo : EIATTR_EXIT_INSTR_OFFSETS
	.align		4
.L_506:
        /*0050*/ 	.byte	0x04, 0x1c
        /*0052*/ 	.short	(.L_508 - .L_507)


	//   ....[0]....
.L_507:
        /*0054*/ 	.word	0x000047c0


	//   ....[1]....
        /*0058*/ 	.word	0x00004d20


	//----- nvinfo : EIATTR_CRS_STACK_SIZE
	.align		4
.L_508:
        /*005c*/ 	.byte	0x04, 0x1e
        /*005e*/ 	.short	(.L_510 - .L_509)
.L_509:
        /*0060*/ 	.word	0x00000000
.L_510:


//--------------------- .nv.info._ZN5flash24flash_fwd_splitkv_kernelI23Flash_fwd_kernel_traitsILi192ELi64ELi64ELi4ELb0ELb0EN7cutlass10bfloat16_tE19Flash_kernel_traitsILi192ELi64ELi64ELi4ES3_EELb1ELb0ELb0ELb0ELb0ELb0ELb0ELb0EEEvNS_16Flash_fwd_paramsE --------------------------
	.section	.nv.info._ZN5flash24flash_fwd_splitkv_kernelI23Flash_fwd_kernel_traitsILi192ELi64ELi64ELi4ELb0ELb0EN7cutlass10bfloat16_tE19Flash_kernel_traitsILi192ELi64ELi64ELi4ES3_EELb1ELb0ELb0ELb0ELb0ELb0ELb0ELb0EEEvNS_16Flash_fwd_paramsE,"",@"SHT_CUDA_INFO"
	.sectionflags	@""
	.align	4


	//----- nvinfo : EIATTR_CUDA_API_VERSION
	.align		4
        /*0000*/ 	.byte	0x04, 0x37
        /*0002*/ 	.short	(.L_512 - .L_511)
.L_511:
        /*0004*/ 	.word	0x00000082


	//----- nvinfo : EIATTR_SW2861232_WAR
	.align		4
.L_512:
        /*0008*/ 	.byte	0x01, 0x35
	.zero		2


	//----- nvinfo : EIATTR_PARAM_CBANK
	.align		4
        /*000c*/ 	.byte	0x04, 0x0a
        /*000e*/ 	.short	(.L_514 - .L_513)
	.align		4
.L_513:
        /*0010*/ 	.word	index@(.nv.constant0._ZN5flash24flash_fwd_splitkv_kernelI23Flash_fwd_kernel_traitsILi192ELi64ELi64ELi4ELb0ELb0EN7cutlass10bfloat16_tE19Flash_kernel_traitsILi192ELi64ELi64ELi4ES3_EELb1ELb0ELb0ELb0ELb0ELb0ELb0ELb0EEEvNS_16Flash_fwd_paramsE)
        /*0014*/ 	.short	0x0160
        /*0016*/ 	.short	0x01d0


	//----- nvinfo : EIATTR_CBANK_PARAM_SIZE
	.align		4
.L_514:
        /*0018*/ 	.byte	0x03, 0x19
        /*001a*/ 	.short	0x01d0


	//----- nvinfo : EIATTR_KPARAM_INFO
	.align		4
        /*001c*/ 	.byte	0x04, 0x17
        /*001e*/ 	.short	(.L_516 - .L_515)
.L_515:
        /*0020*/ 	.word	0x00000000
        /*0024*/ 	.short	0x0000
        /*0026*/ 	.short	0x0000
        /*0028*/ 	.byte	0x00, 0xf0, 0x41, 0x07


	//----- nvinfo : EIATTR_MAXREG_COUNT
	.align		4
.L_516:
        /*002c*/ 	.byte	0x03, 0x1b
        /*002e*/ 	.short	0x00ff


	//----- nvinfo : EIATTR_NUM_BARRIERS
	.align		4
        /*0030*/ 	.byte	0x02, 0x4c
        /*0032*/ 	.byte	0x01
	.zero		1


	//----- nvinfo : EIATTR_MERCURY_ISA_VERSION
	.align		4
        /*0034*/ 	.byte	0x03, 0x5f
        /*0036*/ 	.short	0x0000


	//----- nvinfo : EIATTR_COOP_GROUP_MASK_REGIDS
	.align		4
        /*0038*/ 	.byte	0x04, 0x29
        /*003a*/ 	.short	(.L_518 - .L_517)


	//   ....[0]....
.L_517:
        /*003c*/ 	.word	0xffffffff


	//   ....[1]....
        /*0040*/ 	.word	0xffffffff


	//   ....[2]....
        /*0044*/ 	.word	0xffffffff


	//   ....[3]....
        /*0048*/ 	.word	0xffffffff


	//   ....[4]....
        /*004c*/ 	.word	0xffffffff


	//   ....[5]....
        /*0050*/ 	.word	0xffffffff


	//   ....[6]....
        /*0054*/ 	.word	0xffffffff


	//   ....[7]....
        /*0058*/ 	.word	0xffffffff


	//   ....[8]....
        /*005c*/ 	.word	0xffffffff


	//   ....[9]....
        /*0060*/ 	.word	0xffffffff


	//   ....[10]....
        /*0064*/ 	.word	0xffffffff


	//   ....[11]....
        /*0068*/ 	.word	0xffffffff


	//   ....[12]....
        /*006c*/ 	.word	0xffffffff


	//   ....[13]....
        /*0070*/ 	.word	0xffffffff


	//   ....[14]....
        /*0074*/ 	.word	0xffffffff


	//   ....[15]....
        /*0078*/ 	.word	0xffffffff


	//----- nvinfo : EIATTR_COOP_GROUP_INSTR_OFFSETS
	.align		4
.L_518:
        /*007c*/ 	.byte	0x04, 0x28
        /*007e*/ 	.short	(.L_520 - .L_519)


	//   ....[0]....
.L_519:
        /*0080*/ 	.word	0x000055c0


	//   ....[1]....
        /*0084*/ 	.word	0x000055e0


	//   ....[2]....
        /*0088*/ 	.word	0x00005600


	//   ....[3]....
        /*008c*/ 	.word	0x00005620


	//   ....[4]....
        /*0090*/ 	.word	0x00008d60


	//   ....[5]....
        /*0094*/ 	.word	0x00008d70


	//   ....[6]....
        /*0098*/ 	.word	0x00008da0


	//   ....[7]....
        /*009c*/ 	.word	0x00008db0


	//   ....[8]....
        /*00a0*/ 	.word	0x0000c540


	//   ....[9]....
        /*00a4*/ 	.word	0x0000c560


	//   ....[10]....
        /*00a8*/ 	.word	0x0000c590


	//   ....[11]....
        /*00ac*/ 	.word	0x0000c5a0


	//   ....[12]....
        /*00b0*/ 	.word	0x0000dc90


	//   ....[13]....
        /*00b4*/ 	.word	0x0000dcd0


	//   ....[14]....
        /*00b8*/ 	.word	0x0000dd50


	//   ....[15]....
        /*00bc*/ 	.word	0x0000dd60


	//----- nvinfo : EIATTR_EXIT_INSTR_OFFSETS
	.align		4
.L_520:
        /*00c0*/ 	.byte	0x04, 0x1c
        /*00c2*/ 	.short	(.L_522 - .L_521)


	//   ....[0]....
.L_521:
        /*00c4*/ 	.word	0x000002d0


	//   ....[1]....
        /*00c8*/ 	.word	0x00000c10


	//   ....[2]....
        /*00cc*/ 	.word	0x00000c40


	//   ....[3]....
        /*00d0*/ 	.word	0x0000f510


	//   ....[4]....
        /*00d4*/ 	.word	0x0000f600


	//   ....[5]....
        /*00d8*/ 	.word	0x0000f620


	//----- nvinfo : EIATTR_CTAIDZ_USED
	.align		4
.L_522:
        /*00dc*/ 	.byte	0x01, 0x04
	.zero		2


	//----- nvinfo : EIATTR_CRS_STACK_SIZE
	.align		4
        /*00e0*/ 	.byte	0x04, 0x1e
        /*00e2*/ 	.short	(.L_524 - .L_523)
.L_523:
        /*00e4*/ 	.word	0x00000000
.L_524:


//--------------------- .nv.info._ZN5flash24flash_fwd_splitkv_kernelI23Flash_fwd_kernel_traitsILi192ELi64ELi64ELi4ELb0ELb0EN7cutlass10bfloat16_tE19Flash_kernel_traitsILi192ELi64ELi64ELi4ES3_EELb1ELb0ELb0ELb0ELb0ELb1ELb0ELb0EEEvNS_16Flash_fwd_paramsE --------------------------
	.section	.nv.info._ZN5flash24flash_fwd_splitkv_kernelI23Flash_fwd_kernel_traitsILi192ELi64ELi64ELi4ELb0ELb0EN7cutlass10bfloat16_tE19Flash_kernel_traitsILi192ELi64ELi64ELi4ES3_EELb1ELb0ELb0ELb0ELb0ELb1ELb0ELb0EEEvNS_16Flash_fwd_paramsE,"",@"SHT_CUDA_INFO"
	.sectionflags	@""
	.align	4


	//----- nvinfo : EIATTR_CUDA_API_VERSION
	.align		4
        /*0000*/ 	.byte	0x04, 0x37
        /*0002*/ 	.short	(.L_526 - .L_525)
.L_525:
        /*0004*/ 	.word	0x00000082


	//----- nvinfo : EIATTR_SW2861232_WAR
	.align		4
.L_526:
        /*0008*/ 	.byte	0x01, 0x35
	.zero		2


	//----- nvinfo : EIATTR_PARAM_CBANK
	.align		4
        /*000c*/ 	.byte	0x04, 0x0a
        /*000e*/ 	.short	(.L_528 - .L_527)
	.align		4
.L_527:
        /*0010*/ 	.word	index@(.nv.constant0._ZN5flash24flash_fwd_splitkv_kernelI23Flash_fwd_kernel_traitsILi192ELi64ELi64ELi4ELb0ELb0EN7cutlass10bfloat16_tE19Flash_kernel_traitsILi192ELi64ELi64ELi4ES3_EELb1ELb0ELb0ELb0ELb0ELb1ELb0ELb0EEEvNS_16Flash_fwd_paramsE)
        /*0014*/ 	.short	0x0160
        /*0016*/ 	.short	0x01d0


	//----- nvinfo : EIATTR_CBANK_PARAM_SIZE
	.align		4
.L_528:
        /*0018*/ 	.byte	0x03, 0x19
        /*001a*/ 	.short	0x01d0


	//----- nvinfo : EIATTR_KPARAM_INFO
	.align		4
        /*001c*/ 	.byte	0x04, 0x17
        /*001e*/ 	.short	(.L_530 - .L_529)
.L_529:
        /*0020*/ 	.word	0x00000000
        /*0024*/ 	.short	0x0000
        /*0026*/ 	.short	0x0000
        /*0028*/ 	.byte	0x00, 0xf0, 0x41, 0x07


	//----- nvinfo : EIATTR_MAXREG_COUNT
	.align		4
.L_530:
        /*002c*/ 	.byte	0x03, 0x1b
        /*002e*/ 	.short	0x00ff


	//----- nvinfo : EIATTR_NUM_BARRIERS
	.align		4
        /*0030*/ 	.byte	0x02, 0x4c
        /*0032*/ 	.byte	0x01
	.zero		1


	//----- nvinfo : EIATTR_MERCURY_ISA_VERSION
	.align		4
        /*0034*/ 	.byte	0x03, 0x5f
        /*0036*/ 	.short	0x0000


	//----- nvinfo : EIATTR_COOP_GROUP_MASK_REGIDS
	.align		4
        /*0038*/ 	.byte	0x04, 0x29
        /*003a*/ 	.short	(.L_532 - .L_531)


	//   ....[0]....
.L_531:
        /*003c*/ 	.word	0xffffffff


	//   ....[1]....
        /*0040*/ 	.word	0xffffffff


	//   ....[2]....
        /*0044*/ 	.word	0xffffffff


	//   ....[3]....
        /*0048*/ 	.word	0xffffffff


	//   ....[4]....
        /*004c*/ 	.word	0xffffffff


	//   ....[5]....
        /*0050*/ 	.word	0xffffffff


	//   ....[6]....
        /*0054*/ 	.word	0xffffffff


	//   ....[7]....
        /*0058*/ 	.word	0xffffffff


	//   ....[8]....
        /*005c*/ 	.word	0xffffffff


	//   ....[9]....
        /*0060*/ 	.word	0xffffffff


	//   ....[10]....
        /*0064*/ 	.word	0xffffffff


	//   ....[11]....
        /*0068*/ 	.word	0xffffffff


	//   ....[12]....
        /*006c*/ 	.word	0xffffffff


	//   ....[13]....
        /*0070*/ 	.word	0xffffffff


	//   ....[14]....
        /*0074*/ 	.word	0xffffffff


	//   ....[15]....
        /*0078*/ 	.word	0xffffffff


	//----- nvinfo : EIATTR_COOP_GROUP_INSTR_OFFSETS
	.align		4
.L_532:
        /*007c*/ 	.byte	0x04, 0x28
        /*007e*/ 	.short	(.L_534 - .L_533)


	//   ....[0]....
.L_533:
        /*0080*/ 	.word	0x000059b0


	//   ....[1]....
        /*0084*/ 	.word	0x000059d0


	//   ....[2]....
        /*0088*/ 	.word	0x000059f0


	//   ....[3]....
        /*008c*/ 	.word	0x00005a10


	//   ....[4]....
        /*0090*/ 	.word	0x00009560


	//   ....[5]....
        /*0094*/ 	.word	0x00009570


	//   ....[6]....
        /*0098*/ 	.word	0x000095a0


	//   ....[7]....
        /*009c*/ 	.word	0x000095b0


	//   ....[8]....
        /*00a0*/ 	.word	0x0000d140


	//   ....[9]....
        /*00a4*/ 	.word	0x0000d150


	//   ....[10]....
        /*00a8*/ 	.word	0x0000d180


	//   ....[11]....
        /*00ac*/ 	.word	0x0000d1a0


	//   ....[12]....
        /*00b0*/ 	.word	0x0000e860


	//   ....[13]....
        /*00b4*/ 	.word	0x0000e8a0


	//   ....[14]....
        /*00b8*/ 	.word	0x0000e920


	//   ....[15]....
        /*00bc*/ 	.word	0x0000e930


	//----- nvinfo : EIATTR_EXIT_INSTR_OFFSETS
	.align		4
.L_534:
        /*00c0*/ 	.byte	0x04, 0x1c
        /*00c2*/ 	.short	(.L_536 - .L_535)


	//   ....[0]....
.L_535:
        /*00c4*/ 	.word	0x000002d0


	//   ....[1]....
        /*00c8*/ 	.word	0x00000c10


	//   ....[2]....
        /*00cc*/ 	.word	0x00000c40


	//   ....[3]....
        /*00d0*/ 	.word	0x000100e0


	//   ....[4]....
        /*00d4*/ 	.word	0x000101d0


	//   ....[5]....
        /*00d8*/ 	.word	0x000101f0


	//----- nvinfo : EIATTR_CTAIDZ_USED
	.align		4
.L_536:
        /*00dc*/ 	.byte	0x01, 0x04
	.zero		2


	//----- nvinfo : EIATTR_CRS_STACK_SIZE
	.align		4
        /*00e0*/ 	.byte	0x04, 0x1e
        /*00e2*/ 	.short	(.L_538 - .L_537)
.L_537:
        /*00e4*/ 	.word	0x00000000
.L_538:


//--------------------- .nv.info._ZN5flash24flash_fwd_splitkv_kernelI23Flash_fwd_kernel_traitsILi192ELi64ELi64ELi4ELb0ELb0EN7cutlass10bfloat16_tE19Flash_kernel_traitsILi192ELi64ELi64ELi4ES3_EELb1ELb0ELb0ELb0ELb0ELb0ELb0ELb1EEEvNS_16Flash_fwd_paramsE --------------------------
	.section	.nv.info._ZN5flash24flash_fwd_splitkv_kernelI23Flash_fwd_kernel_traitsILi192ELi64ELi64ELi4ELb0ELb0EN7cutlass10bfloat16_tE19Flash_kernel_traitsILi192ELi64ELi64ELi4ES3_EELb1ELb0ELb0ELb0ELb0ELb0ELb0ELb1EEEvNS_16Flash_fwd_paramsE,"",@"SHT_CUDA_INFO"
	.sectionflags	@""
	.align	4


	//----- nvinfo : EIATTR_CUDA_API_VERSION
	.align		4
        /*0000*/ 	.byte	0x04, 0x37
        /*0002*/ 	.short	(.L_540 - .L_539)
.L_539:
        /*0004*/ 	.word	0x00000082


	//----- nvinfo : EIATTR_SW2861232_WAR
	.align		4
.L_540:
        /*0008*/ 	.byte	0x01, 0x35
	.zero		2


	//----- nvinfo : EIATTR_PARAM_CBANK
	.align		4
        /*000c*/ 	.byte	0x04, 0x0a
        /*000e*/ 	.short	(.L_542 - .L_541)
	.align		4
.L_541:
        /*0010*/ 	.word	index@(.nv.constant0._ZN5flash24flash_fwd_splitkv_kernelI23Flash_fwd_kernel_traitsILi192ELi64ELi64ELi4ELb0ELb0EN7cutlass10bfloat16_tE19Flash_kernel_traitsILi192ELi64ELi64ELi4ES3_EELb1ELb0ELb0ELb0ELb0ELb0ELb0ELb1EEEvNS_16Flash_fwd_paramsE)
        /*0014*/ 	.short	0x0160
        /*0016*/ 	.short	0x01d0


	//----- nvinfo : EIATTR_CBANK_PARAM_SIZE
	.align		4
.L_542:
        /*0018*/ 	.byte	0x03, 0x19
        /*001a*/ 	.short	0x01d0


	//----- nvinfo : EIATTR_KPARAM_INFO
	.align		4
        /*001c*/ 	.byte	0x04, 0x17
        /*001e*/ 	.short	(.L_544 - .L_543)
.L_543:
        /*0020*/ 	.word	0x00000000
        /*0024*/ 	.short	0x0000
        /*0026*/ 	.short	0x0000
        /*0028*/ 	.byte	0x00, 0xf0, 0x41, 0x07


	//----- nvinfo : EIATTR_MAXREG_COUNT
	.align		4
.L_544:
        /*002c*/ 	.byte	0x03, 0x1b
        /*002e*/ 	.short	0x00ff


	//----- nvinfo : EIATTR_NUM_BARRIERS
	.align		4
        /*0030*/ 	.byte	0x02, 0x4c
        /*0032*/ 	.byte	0x01
	.zero		1


	//----- nvinfo : EIATTR_MERCURY_ISA_VERSION
	.align		4
        /*0034*/ 	.byte	0x03, 0x5f
        /*0036*/ 	.short	0x0000


	//----- nvinfo : EIATTR_COOP_GROUP_MASK_REGIDS
	.align		4
        /*0038*/ 	.byte	0x04, 0x29
        /*003a*/ 	.short	(.L_546 - .L_545)


	//   ....[0]....
.L_545:
        /*003c*/ 	.word	0xffffffff


	//   ....[1]....
        /*0040*/ 	.word	0xffffffff


	//   ....[2]....
        /*0044*/ 	.word	0xffffffff


	//   ....[3]....
        /*0048*/ 	.word	0xffffffff


	//   ....[4]....
        /*004c*/ 	.word	0xffffffff


	//   ....[5]....
        /*0050*/ 	.word	0xffffffff


	//   ....[6]....
        /*0054*/ 	.word	0xffffffff


	//   ....[7]....
        /*0058*/ 	.word	0xffffffff


	//   ....[8]....
        /*005c*/ 	.word	0xffffffff


	//   ....[9]....
        /*0060*/ 	.word	0xffffffff


	//   ....[10]....
        /*0064*/ 	.word	0xffffffff


	//   ....[11]....
        /*0068*/ 	.word	0xffffffff


	//   ....[12]....
        /*006c*/ 	.word	0xffffffff


	//   ....[13]....
        /*0070*/ 	.word	0xffffffff


	//   ....[14]....
        /*0074*/ 	.word	0xffffffff


	//   ....[15]....
        /*0078*/ 	.word	0xffffffff


	//   ....[16]....
        /*007c*/ 	.word	0xffffffff


	//   ....[17]....
        /*0080*/ 	.word	0xffffffff


	//   ....[18]....
        /*0084*/ 	.word	0xffffffff


	//   ....[19]....
        /*0088*/ 	.word	0xffffffff


	//----- nvinfo : EIATTR_COOP_GROUP_INSTR_OFFSETS
	.align		4
.L_546:
        /*008c*/ 	.byte	0x04, 0x28
        /*008e*/ 	.short	(.L_548 - .L_547)


	//   ....[0]....
.L_547:
        /*0090*/ 	.word	0x00015af0


	//   ....[1]....
        /*0094*/ 	.word	0x00015b10


	//   ....[2]....
        /*0098*/ 	.word	0x00015b30


	//   ....[3]....
        /*009c*/ 	.word	0x00015b50


	//   ....[4]....
        /*00a0*/ 	.word	0x00019190


	//   ....[5]....
        /*00a4*/ 	.word	0x000191b0


	//   ....[6]....
        /*00a8*/ 	.word	0x000191d0


	//   ....[7]....
        /*00ac*/ 	.word	0x00019200


	//   ....[8]....
        /*00b0*/ 	.word	0x0001cad0


	//   ....[9]....
        /*00b4*/ 	.word	0x0001caf0


	//   ....[10]....
        /*00b8*/ 	.word	0x0001cb10


	//   ....[11]....
        /*00bc*/ 	.word	0x0001cb30


	//   ....[12]....
        /*00c0*/ 	.word	0x0001e2d0


	//   ....[13]....
        /*00c4*/ 	.word	0x0001e300


	//   ....[14]....
        /*00c8*/ 	.word	0x0001e310


	//   ....[15]....
        /*00cc*/ 	.word	0x0001e340


	//   ....[16]....
        /*00d0*/ 	.word	0x0001fec0


	//   ....[17]....
        /*00d4*/ 	.word	0x0001ff00


	//   ....[18]....
        /*00d8*/ 	.word	0x0001ff50


	//   ....[19]....
        /*00dc*/ 	.word	0x0001ffa0


	//----- nvinfo : EIATTR_EXIT_INSTR_OFFSETS
	.align		4
.L_548:
        /*00e0*/ 	.byte	0x04, 0x1c
        /*00e2*/ 	.short	(.L_550 - .L_549)


	//   ....[0]....
.L_549:
        /*00e4*/ 	.word	0x000000b0


	//----- nvinfo : EIATTR_CTAIDZ_USED
	.align		4
.L_550:
        /*00e8*/ 	.byte	0x01, 0x04
	.zero		2


	//----- nvinfo : EIATTR_CRS_STACK_SIZE
	.align		4
        /*00ec*/ 	.byte	0x04, 0x1e
        /*00ee*/ 	.short	(.L_552 - .L_551)
.L_551:
        /*00f0*/ 	.word	0x00000000
.L_552:


//--------------------- .nv.info._ZN5flash24flash_fwd_splitkv_kernelI23Flash_fwd_kernel_traitsILi192ELi64ELi64ELi4ELb0ELb0EN7cutlass10bfloat16_tE19Flash_kernel_traitsILi192ELi64ELi64ELi4ES3_EELb1ELb0ELb0ELb0ELb0ELb1ELb0ELb1EEEvNS_16Flash_fwd_paramsE --------------------------
	.section	.nv.info._ZN5flash24flash_fwd_splitkv_kernelI23Flash_fwd_kernel_traitsILi192ELi64ELi64ELi4ELb0ELb0EN7cutlass10bfloat16_tE19Flash_kernel_traitsILi192ELi64ELi64ELi4ES3_EELb1ELb0ELb0ELb0ELb0ELb1ELb0ELb1EEEvNS_16Flash_fwd_paramsE,"",@"SHT_CUDA_INFO"
	.sectionflags	@""
	.align	4


	//----- nvinfo : EIATTR_CUDA_API_VERSION
	.align		4
        /*0000*/ 	.byte	0x04, 0x37
        /*0002*/ 	.short	(.L_554 - .L_553)
.L_553:
        /*0004*/ 	.word	0x00000082


	//----- nvinfo : EIATTR_SW2861232_WAR
	.align		4
.L_554:
        /*0008*/ 	.byte	0x01, 0x35
	.zero		2


	//----- nvinfo : EIATTR_PARAM_CBANK
	.align		4
        /*000c*/ 	.byte	0x04, 0x0a
        /*000e*/ 	.short	(.L_556 - .L_555)
	.align		4
.L_555:
        /*0010*/ 	.word	index@(.nv.constant0._ZN5flash24flash_fwd_splitkv_kernelI23Flash_fwd_kernel_traitsILi192ELi64ELi64ELi4ELb0ELb0EN7cutlass10bfloat16_tE19Flash_kernel_traitsILi192ELi64ELi64ELi4ES3_EELb1ELb0ELb0ELb0ELb0ELb1ELb0ELb1EEEvNS_16Flash_fwd_paramsE)
        /*0014*/ 	.short	0x0160
        /*0016*/ 	.short	0x01d0


	//----- nvinfo : EIATTR_CBANK_PARAM_SIZE
	.align		4
.L_556:
        /*0018*/ 	.byte	0x03, 0x19
        /*001a*/ 	.short	0x01d0


	//----- nvinfo : EIATTR_KPARAM_INFO
	.align		4
        /*001c*/ 	.byte	0x04, 0x17
        /*001e*/ 	.short	(.L_558 - .L_557)
.L_557:
        /*0020*/ 	.word	0x00000000
        /*0024*/ 	.short	0x0000
        /*0026*/ 	.short	0x0000
        /*0028*/ 	.byte	0x00, 0xf0, 0x41, 0x07


	//----- nvinfo : EIATTR_MAXREG_COUNT
	.align		4
.L_558:
        /*002c*/ 	.byte	0x03, 0x1b
        /*002e*/ 	.short	0x00ff


	//----- nvinfo : EIATTR_NUM_BARRIERS
	.align		4
        /*0030*/ 	.byte	0x02, 0x4c
        /*0032*/ 	.byte	0x01
	.zero		1


	//----- nvinfo : EIATTR_MERCURY_ISA_VERSION
	.align		4
        /*0034*/ 	.byte	0x03, 0x5f
        /*0036*/ 	.short	0x0000


	//----- nvinfo : EIATTR_COOP_GROUP_MASK_REGIDS
	.align		4
        /*0038*/ 	.byte	0x04, 0x29
        /*003a*/ 	.short	(.L_560 - .L_559)


	//   ....[0]....
.L_559:
        /*003c*/ 	.word	0xffffffff


	//   ....[1]....
        /*0040*/ 	.word	0xffffffff


	//   ....[2]....
        /*0044*/ 	.word	0xffffffff


	//   ....[3]....
        /*0048*/ 	.word	0xffffffff


	//   ....[4]....
        /*004c*/ 	.word	0xffffffff


	//   ....[5]....
        /*0050*/ 	.word	0xffffffff


	//   ....[6]....
        /*0054*/ 	.word	0xffffffff


	//   ....[7]....
        /*0058*/ 	.word	0xffffffff


	//   ....[8]....
        /*005c*/ 	.word	0xffffffff


	//   ....[9]....
        /*0060*/ 	.word	0xffffffff


	//   ....[10]....
        /*0064*/ 	.word	0xffffffff


	//   ....[11]....
        /*0068*/ 	.word	0xffffffff


	//   ....[12]....
        /*006c*/ 	.word	0xffffffff


	//   ....[13]....
        /*0070*/ 	.word	0xffffffff


	//   ....[14]....
        /*0074*/ 	.word	0xffffffff


	//   ....[15]....
        /*0078*/ 	.word	0xffffffff


	//   ....[16]....
        /*007c*/ 	.word	0xffffffff


	//   ....[17]....
        /*0080*/ 	.word	0xffffffff


	//   ....[18]....
        /*0084*/ 	.word	0xffffffff


	//   ....[19]....
        /*0088*/ 	.word	0xffffffff


	//----- nvinfo : EIATTR_COOP_GROUP_INSTR_OFFSETS
	.align		4
.L_560:
        /*008c*/ 	.byte	0x04, 0x28
        /*008e*/ 	.short	(.L_562 - .L_561)


	//   ....[0]....
.L_561:
        /*0090*/ 	.word	0x00015ef0


	//   ....[1]....
        /*0094*/ 	.word	0x00015f10


	//   ....[2]....
        /*0098*/ 	.word	0x00015f30


	//   ....[3]....
        /*009c*/ 	.word	0x00015f50


	//   ....[4]....
        /*00a0*/ 	.word	0x000199c0


	//   ....[5]....
        /*00a4*/ 	.word	0x00019a10


	//   ....[6]....
        /*00a8*/ 	.word	0x00019a30


	//   ....[7]....
        /*00ac*/ 	.word	0x00019a50


	//   ....[8]....
        /*00b0*/ 	.word	0x0001d750


	//   ....[9]....
        /*00b4*/ 	.word	0x0001d770


	//   ....[10]....
        /*00b8*/ 	.word	0x0001d790


	//   ....[11]....
        /*00bc*/ 	.word	0x0001d7b0


	//   ....[12]....
        /*00c0*/ 	.word	0x0001ef30


	//   ....[13]....
        /*00c4*/ 	.word	0x0001ef60


	//   ....[14]....
        /*00c8*/ 	.word	0x0001ef70


	//   ....[15]....
        /*00cc*/ 	.word	0x0001efa0


	//   ....[16]....
        /*00d0*/ 	.word	0x00020b20


	//   ....[17]....
        /*00d4*/ 	.word	0x00020b60


	//   ....[18]....
        /*00d8*/ 	.word	0x00020bb0


	//   ....[19]....
        /*00dc*/ 	.word	0x00020c00


	//----- nvinfo : EIATTR_EXIT_INSTR_OFFSETS
	.align		4
.L_562:
        /*00e0*/ 	.byte	0x04, 0x1c
        /*00e2*/ 	.short	(.L_564 - .L_563)


	//   ....[0]....
.L_563:
        /*00e4*/ 	.word	0x000000b0


	//----- nvinfo : EIATTR_CTAIDZ_USED
	.align		4
.L_564:
        /*00e8*/ 	.byte	0x01, 0x04
	.zero		2


	//----- nvinfo : EIATTR_CRS_STACK_SIZE
	.align		4
        /*00ec*/ 	.byte	0x04, 0x1e
        /*00ee*/ 	.short	(.L_566 - .L_565)
.L_565:
        /*00f0*/ 	.word	0x00000000
.L_566:


//--------------------- .nv.info._ZN5flash24flash_fwd_splitkv_kernelI23Flash_fwd_kernel_traitsILi192ELi64ELi64ELi4ELb0ELb0EN7cutlass10bfloat16_tE19Flash_kernel_traitsILi192ELi64ELi64ELi4ES3_EELb1ELb0ELb0ELb0ELb0ELb0ELb1ELb0EEEvNS_16Flash_fwd_paramsE --------------------------
	.section	.nv.info._ZN5flash24flash_fwd_splitkv_kernelI23Flash_fwd_kernel_traitsILi192ELi64ELi64ELi4ELb0ELb0EN7cutlass10bfloat16_tE19Flash_kernel_traitsILi192ELi64ELi64ELi4ES3_EELb1ELb0ELb0ELb0ELb0ELb0ELb1ELb0EEEvNS_16Flash_fwd_paramsE,"",@"SHT_CUDA_INFO"
	.sectionflags	@""
	.align	4


	//----- nvinfo : EIATTR_CUDA_API_VERSION
	.align		4
        /*0000*/ 	.byte	0x04, 0x37
        /*0002*/ 	.short	(.L_568 - .L_567)
.L_567:
        /*0004*/ 	.word	0x00000082


	//----- nvinfo : EIATTR_SW2861232_WAR
	.align		4
.L_568:
        /*0008*/ 	.byte	0x01, 0x35
	.zero		2


	//----- nvinfo : EIATTR_PARAM_CBANK
	.align		4
        /*000c*/ 	.byte	0x04, 0x0a
        /*000e*/ 	.short	(.L_570 - .L_569)
	.align		4
.L_569:
        /*0010*/ 	.word	index@(.nv.constant0._ZN5flash24flash_fwd_splitkv_kernelI23Flash_fwd_kernel_traitsILi192ELi64ELi64ELi4ELb0ELb0EN7cutlass10bfloat16_tE19Flash_kernel_traitsILi192ELi64ELi64ELi4ES3_EELb1ELb0ELb0ELb0ELb0ELb0ELb1ELb0EEEvNS_16Flash_fwd_paramsE)
        /*0014*/ 	.short	0x0160
        /*0016*/ 	.short	0x01d0


	//----- nvinfo : EIATTR_CBANK_PARAM_SIZE
	.align		4
.L_570:
        /*0018*/ 	.byte	0x03, 0x19
        /*001a*/ 	.short	0x01d0


	//----- nvinfo : EIATTR_KPARAM_INFO
	.align		4
        /*001c*/ 	.byte	0x04, 0x17
        /*001e*/ 	.short	(.L_572 - .L_571)
.L_571:
        /*0020*/ 	.word	0x00000000
        /*0024*/ 	.short	0x0000
        /*0026*/ 	.short	0x0000
        /*0028*/ 	.byte	0x00, 0xf0, 0x41, 0x07


	//----- nvinfo : EIATTR_MAXREG_COUNT
	.align		4
.L_572:
        /*002c*/ 	.byte	0x03, 0x1b
        /*002e*/ 	.short	0x00ff


	//----- nvinfo : EIATTR_NUM_BARRIERS
	.align		4
        /*0030*/ 	.byte	0x02, 0x4c
        /*0032*/ 	.byte	0x01
	.zero		1


	//----- nvinfo : EIATTR_MERCURY_ISA_VERSION
	.align		4
        /*0034*/ 	.byte	0x03, 0x5f
        /*0036*/ 	.short	0x0000


	//----- nvinfo : EIATTR_COOP_GROUP_MASK_REGIDS
	.align		4
        /*0038*/ 	.byte	0x04, 0x29
        /*003a*/ 	.short	(.L_574 - .L_573)


	//   ....[0]....
.L_573:
        /*003c*/ 	.word	0xffffffff


	//   ....[1]....
        /*0040*/ 	.word	0xffffffff


	//   ....[2]....
        /*0044*/ 	.word	0xffffffff


	//   ....[3]....
        /*0048*/ 	.word	0xffffffff


	//   ....[4]....
        /*004c*/ 	.word	0xffffffff


	//   ....[5]....
        /*0050*/ 	.word	0xffffffff


	//   ....[6]....
        /*0054*/ 	.word	0xffffffff


	//   ....[7]....
        /*0058*/ 	.word	0xffffffff


	//   ....[8]....
        /*005c*/ 	.word	0xffffffff


	//   ....[9]....
        /*0060*/ 	.word	0xffffffff


	//   ....[10]....
        /*0064*/ 	.word	0xffffffff


	//   ....[11]....
        /*0068*/ 	.word	0xffffffff


	//   ....[12]....
        /*006c*/ 	.word	0xffffffff


	//   ....[13]....
        /*0070*/ 	.word	0xffffffff


	//   ....[14]....
        /*0074*/ 	.word	0xffffffff


	//   ....[15]....
        /*0078*/ 	.word	0xffffffff


	//----- nvinfo : EIATTR_COOP_GROUP_INSTR_OFFSETS
	.align		4
.L_574:
        /*007c*/ 	.byte	0x04, 0x28
        /*007e*/ 	.short	(.L_576 - .L_575)


	//   ....[0]....
.L_575:
        /*0080*/ 	.word	0x00005980


	//   ....[1]....
        /*0084*/ 	.word	0x000059b0


	//   ....[2]....
        /*0088*/ 	.word	0x000059d0


	//   ....[3]....
        /*008c*/ 	.word	0x000059f0


	//   ....[4]....
        /*0090*/ 	.word	0x00009160


	//   ....[5]....
        /*0094*/ 	.word	0x00009170


	//   ....[6]....
        /*0098*/ 	.word	0x000091a0


	//   ....[7]....
        /*009c*/ 	.word	0x000091b0


	//   ....[8]....
        /*00a0*/ 	.word	0x0000c970


	//   ....[9]....
        /*00a4*/ 	.word	0x0000c990


	//   ....[10]....
        /*00a8*/ 	.word	0x0000c9c0


	//   ....[11]....
        /*00ac*/ 	.word	0x0000c9d0


	//   ....[12]....
        /*00b0*/ 	.word	0x0000e0a0


	//   ....[13]....
        /*00b4*/ 	.word	0x0000e0e0


	//   ....[14]....
        /*00b8*/ 	.word	0x0000e140


	//   ....[15]....
        /*00bc*/ 	.word	0x0000e150


	//----- nvinfo : EIATTR_EXIT_INSTR_OFFSETS
	.align		4
.L_576:
        /*00c0*/ 	.byte	0x04, 0x1c
        /*00c2*/ 	.short	(.L_578 - .L_577)


	//   ....[0]....
.L_577:
        /*00c4*/ 	.word	0x00000410


	//   ....[1]....
        /*00c8*/ 	.word	0x00000f70


	//   ....[2]....
        /*00cc*/ 	.word	0x00000fa0


	//   ....[3]....
        /*00d0*/ 	.word	0x0000f800


	//   ....[4]....
        /*00d4*/ 	.word	0x0000f870


	//   ....[5]....
        /*00d8*/ 	.word	0x0000f890


	//----- nvinfo : EIATTR_CTAIDZ_USED
	.align		4
.L_578:
        /*00dc*/ 	.byte	0x01, 0x04
	.zero		2


	//----- nvinfo : EIATTR_CRS_STACK_SIZE
	.align		4
        /*00e0*/ 	.byte	0x04, 0x1e
        /*00e2*/ 	.short	(.L_580 - .L_579)
.L_579:
        /*00e4*/ 	.word	0x00000000
.L_580:


//--------------------- .nv.info._ZN5flash24flash_fwd_splitkv_kernelI23Flash_fwd_kernel_traitsILi192ELi64ELi64ELi4ELb0ELb0EN7cutlass10bfloat16_tE19Flash_kernel_traitsILi192ELi64ELi64ELi4ES3_EELb1ELb0ELb0ELb0ELb0ELb1ELb1ELb0EEEvNS_16Flash_fwd_paramsE --------------------------
	.section	.nv.info._ZN5flash24flash_fwd_splitkv_kernelI23Flash_fwd_kernel_traitsILi192ELi64ELi64ELi4ELb0ELb0EN7cutlass10bfloat16_tE19Flash_kernel_traitsILi192ELi64ELi64ELi4ES3_EELb1ELb0ELb0ELb0ELb0ELb1ELb1ELb0EEEvNS_16Flash_fwd_paramsE,"",@"SHT_CUDA_INFO"
	.sectionflags	@""
	.align	4


	//----- nvinfo : EIATTR_CUDA_API_VERSION
	.align		4
        /*0000*/ 	.byte	0x04, 0x37
        /*0002*/ 	.short	(.L_582 - .L_581)
.L_581:
        /*0004*/ 	.word	0x00000082


	//----- nvinfo : EIATTR_SW2861232_WAR
	.align		4
.L_582:
        /*0008*/ 	.byte	0x01, 0x35
	.zero		2


	//----- nvinfo : EIATTR_PARAM_CBANK
	.align		4
        /*000c*/ 	.byte	0x04, 0x0a
        /*000e*/ 	.short	(.L_584 - .L_583)
	.align		4
.L_583:
        /*0010*/ 	.word	index@(.nv.constant0._ZN5flash24flash_fwd_splitkv_kernelI23Flash_fwd_kernel_traitsILi192ELi64ELi64ELi4ELb0ELb0EN7cutlass10bfloat16_tE19Flash_kernel_traitsILi192ELi64ELi64ELi4ES3_EELb1ELb0ELb0ELb0ELb0ELb1ELb1ELb0EEEvNS_16Flash_fwd_paramsE)
        /*0014*/ 	.short	0x0160
        /*0016*/ 	.short	0x01d0


	//----- nvinfo : EIATTR_CBANK_PARAM_SIZE
	.align		4
.L_584:
        /*0018*/ 	.byte	0x03, 0x19
        /*001a*/ 	.short	0x01d0


	//----- nvinfo : EIATTR_KPARAM_INFO
	.align		4
        /*001c*/ 	.byte	0x04, 0x17
        /*001e*/ 	.short	(.L_586 - .L_585)
.L_585:
        /*0020*/ 	.word	0x00000000
        /*0024*/ 	.short	0x0000
        /*0026*/ 	.short	0x0000
        /*0028*/ 	.byte	0x00, 0xf0, 0x41, 0x07


	//----- nvinfo : EIATTR_MAXREG_COUNT
	.align		4
.L_586:
        /*002c*/ 	.byte	0x03, 0x1b
        /*002e*/ 	.short	0x00ff


	//----- nvinfo : EIATTR_NUM_BARRIERS
	.align		4
        /*0030*/ 	.byte	0x02, 0x4c
        /*0032*/ 	.byte	0x01
	.zero		1


	//----- nvinfo : EIATTR_MERCURY_ISA_VERSION
	.align		4
        /*0034*/ 	.byte	0x03, 0x5f
        /*0036*/ 	.short	0x0000


	//----- nvinfo : EIATTR_COOP_GROUP_MASK_REGIDS
	.align		4
        /*0038*/ 	.byte	0x04, 0x29
        /*003a*/ 	.short	(.L_588 - .L_587)


	//   ....[0]....
.L_587:
        /*003c*/ 	.word	0xffffffff


	//   ....[1]....
        /*0040*/ 	.word	0xffffffff


	//   ....[2]....
        /*0044*/ 	.word	0xffffffff


	//   ....[3]....
        /*0048*/ 	.word	0xffffffff


	//   ....[4]....
        /*004c*/ 	.word	0xffffffff


	//   ....[5]....
        /*0050*/ 	.word	0xffffffff


	//   ....[6]....
        /*0054*/ 	.word	0xffffffff


	//   ....[7]....
        /*0058*/ 	.word	0xffffffff


	//   ....[8]....
        /*005c*/ 	.word	0xffffffff


	//   ....[9]....
        /*0060*/ 	.word	0xffffffff


	//   ....[10]....
        /*0064*/ 	.word	0xffffffff


	//   ....[11]....
        /*0068*/ 	.word	0xffffffff


	//   ....[12]....
        /*006c*/ 	.word	0xffffffff


	//   ....[13]....
        /*0070*/ 	.word	0xffffffff


	//   ....[14]....
        /*0074*/ 	.word	0xffffffff


	//   ....[15]....
        /*0078*/ 	.word	0xffffffff


	//----- nvinfo : EIATTR_COOP_GROUP_INSTR_OFFSETS
	.align		4
.L_588:
        /*007c*/ 	.byte	0x04, 0x28
        /*007e*/ 	.short	(.L_590 - .L_589)


	//   ....[0]....
.L_589:
        /*0080*/ 	.word	0x00005d70


	//   ....[1]....
        /*0084*/ 	.word	0x00005d90


	//   ....[2]....
        /*0088*/ 	.word	0x00005db0


	//   ....[3]....
        /*008c*/ 	.word	0x00005dd0


	//   ....[4]....
        /*0090*/ 	.word	0x00009960


	//   ....[5]....
        /*0094*/ 	.word	0x00009970


	//   ....[6]....
        /*0098*/ 	.word	0x000099a0


	//   ....[7]....
        /*009c*/ 	.word	0x000099b0


	//   ....[8]....
        /*00a0*/ 	.word	0x0000d580


	//   ....[9]....
        /*00a4*/ 	.word	0x0000d590


	//   ....[10]....
        /*00a8*/ 	.word	0x0000d5c0


	//   ....[11]....
        /*00ac*/ 	.word	0x0000d5e0


	//   ....[12]....
        /*00b0*/ 	.word	0x0000ec80


	//   ....[13]....
        /*00b4*/ 	.word	0x0000ecc0


	//   ....[14]....
        /*00b8*/ 	.word	0x0000ed20


	//   ....[15]....
        /*00bc*/ 	.word	0x0000ed30


	//----- nvinfo : EIATTR_EXIT_INSTR_OFFSETS
	.align		4
.L_590:
        /*00c0*/ 	.byte	0x04, 0x1c
        /*00c2*/ 	.short	(.L_592 - .L_591)


	//   ....[0]....
.L_591:
        /*00c4*/ 	.word	0x00000410


	//   ....[1]....
        /*00c8*/ 	.word	0x00000f70


	//   ....[2]....
        /*00cc*/ 	.word	0x00000fa0


	//   ....[3]....
        /*00d0*/ 	.word	0x000103e0


	//   ....[4]....
        /*00d4*/ 	.word	0x00010450


	//   ....[5]....
        /*00d8*/ 	.word	0x00010470


	//----- nvinfo : EIATTR_CTAIDZ_USED
	.align		4
.L_592:
        /*00dc*/ 	.byte	0x01, 0x04
	.zero		2


	//----- nvinfo : EIATTR_CRS_STACK_SIZE
	.align		4
        /*00e0*/ 	.byte	0x04, 0x1e
        /*00e2*/ 	.short	(.L_594 - .L_593)
.L_593:
        /*00e4*/ 	.word	0x00000000
.L_594:


//--------------------- .nv.info._ZN5flash24flash_fwd_splitkv_kernelI23Flash_fwd_kernel_traitsILi192ELi64ELi64ELi4ELb0ELb0EN7cutlass10bfloat16_tE19Flash_kernel_traitsILi192ELi64ELi64ELi4ES3_EELb1ELb0ELb0ELb0ELb0ELb0ELb1ELb1EEEvNS_16Flash_fwd_paramsE --------------------------
	.section	.nv.info._ZN5flash24flash_fwd_splitkv_kernelI23Flash_fwd_kernel_traitsILi192ELi64ELi64ELi4ELb0ELb0EN7cutlass10bfloat16_tE19Flash_kernel_traitsILi192ELi64ELi64ELi4ES3_EELb1ELb0ELb0ELb0ELb0ELb0ELb1ELb1EEEvNS_16Flash_fwd_paramsE,"",@"SHT_CUDA_INFO"
	.sectionflags	@""
	.align	4


	//----- nvinfo : EIATTR_CUDA_API_VERSION
	.align		4
        /*0000*/ 	.byte	0x04, 0x37
        /*0002*/ 	.short	(.L_596 - .L_595)
.L_595:
        /*0004*/ 	.word	0x00000082


	//----- nvinfo : EIATTR_SW2861232_WAR
	.align		4
.L_596:
        /*0008*/ 	.byte	0x01, 0x35
	.zero		2


	//----- nvinfo : EIATTR_PARAM_CBANK
	.align		4
        /*000c*/ 	.byte	0x04, 0x0a
        /*000e*/ 	.short	(.L_598 - .L_597)
	.align		4
.L_597:
        /*0010*/ 	.word	index@(.nv.constant0._ZN5flash24flash_fwd_splitkv_kernelI23Flash_fwd_kernel_traitsILi192ELi64ELi64ELi4ELb0ELb0EN7cutlass10bfloat16_tE19Flash_kernel_traitsILi192ELi64ELi64ELi4ES3_EELb1ELb0ELb0ELb0ELb0ELb0ELb1ELb1EEEvNS_16Flash_fwd_paramsE)
        /*0014*/ 	.short	0x0160
        /*0016*/ 	.short	0x01d0


	//----- nvinfo : EIATTR_CBANK_PARAM_SIZE
	.align		4
.L_598:
        /*0018*/ 	.byte	0x03, 0x19
        /*001a*/ 	.short	0x01d0


	//----- nvinfo : EIATTR_KPARAM_INFO
	.align		4
        /*001c*/ 	.byte	0x04, 0x17
        /*001e*/ 	.short	(.L_600 - .L_599)
.L_599:
        /*0020*/ 	.word	0x00000000
        /*0024*/ 	.short	0x0000
        /*0026*/ 	.short	0x0000
        /*0028*/ 	.byte	0x00, 0xf0, 0x41, 0x07


	//----- nvinfo : EIATTR_MAXREG_COUNT
	.align		4
.L_600:
        /*002c*/ 	.byte	0x03, 0x1b
        /*002e*/ 	.short	0x00ff


	//----- nvinfo : EIATTR_NUM_BARRIERS
	.align		4
        /*0030*/ 	.byte	0x02, 0x4c
        /*0032*/ 	.byte	0x01
	.zero		1


	//----- nvinfo : EIATTR_MERCURY_ISA_VERSION
	.align		4
        /*0034*/ 	.byte	0x03, 0x5f
        /*0036*/ 	.short	0x0000


	//----- nvinfo : EIATTR_COOP_GROUP_MASK_REGIDS
	.align		4
        /*0038*/ 	.byte	0x04, 0x29
        /*003a*/ 	.short	(.L_602 - .L_601)


	//   ....[0]....
.L_601:
        /*003c*/ 	.word	0xffffffff


	//   ....[1]....
        /*0040*/ 	.word	0xffffffff


	//   ....[2]....
        /*0044*/ 	.word	0xffffffff


	//   ....[3]....
        /*0048*/ 	.word	0xffffffff


	//   ....[4]....
        /*004c*/ 	.word	0xffffffff


	//   ....[5]....
        /*0050*/ 	.word	0xffffffff


	//   ....[6]....
        /*0054*/ 	.word	0xffffffff


	//   ....[7]....
        /*0058*/ 	.word	0xffffffff


	//   ....[8]....
        /*005c*/ 	.word	0xffffffff


	//   ....[9]....
        /*0060*/ 	.word	0xffffffff


	//   ....[10]....
        /*0064*/ 	.word	0xffffffff


	//   ....[11]....
        /*0068*/ 	.word	0xffffffff


	//   ....[12]....
        /*006c*/ 	.word	0xffffffff


	//   ....[13]....
        /*0070*/ 	.word	0xffffffff


	//   ....[14]....
        /*0074*/ 	.word	0xffffffff


	//   ....[15]....
        /*0078*/ 	.word	0xffffffff


	//   ....[16]....
        /*007c*/ 	.word	0xffffffff


	//   ....[17]....
        /*0080*/ 	.word	0xffffffff


	//   ....[18]....
        /*0084*/ 	.word	0xffffffff


	//   ....[19]....
        /*0088*/ 	.word	0xffffffff


	//----- nvinfo : EIATTR_COOP_GROUP_INSTR_OFFSETS
	.align		4
.L_602:
        /*008c*/ 	.byte	0x04, 0x28
        /*008e*/ 	.short	(.L_604 - .L_603)


	//   ....[0]....
.L_603:
        /*0090*/ 	.word	0x00015d00


	//   ....[1]....
        /*0094*/ 	.word	0x00015db0


	//   ....[2]....
        /*0098*/ 	.word	0x00015dd0


	//   ....[3]....
        /*009c*/ 	.word	0x00015df0


	//   ....[4]....
        /*00a0*/ 	.word	0x00019410


	//   ....[5]....
        /*00a4*/ 	.word	0x00019460


	//   ....[6]....
        /*00a8*/ 	.word	0x00019480


	//   ....[7]....
        /*00ac*/ 	.word	0x000194b0


	//   ....[8]....
        /*00b0*/ 	.word	0x0001cd80


	//   ....[9]....
        /*00b4*/ 	.word	0x0001cda0


	//   ....[10]....
        /*00b8*/ 	.word	0x0001cdc0


	//   ....[11]....
        /*00bc*/ 	.word	0x0001cde0


	//   ....[12]....
        /*00c0*/ 	.word	0x0001e560


	//   ....[13]....
        /*00c4*/ 	.word	0x0001e590


	//   ....[14]....
        /*00c8*/ 	.word	0x0001e5a0


	//   ....[15]....
        /*00cc*/ 	.word	0x0001e5d0


	//   ....[16]....
        /*00d0*/ 	.word	0x0001fea0


	//   ....[17]....
        /*00d4*/ 	.word	0x0001fee0


	//   ....[18]....
        /*00d8*/ 	.word	0x0001ff30


	//   ....[19]....
        /*00dc*/ 	.word	0x0001ff80


	//----- nvinfo : EIATTR_EXIT_INSTR_OFFSETS
	.align		4
.L_604:
        /*00e0*/ 	.byte	0x04, 0x1c
        /*00e2*/ 	.short	(.L_606 - .L_605)


	//   ....[0]....
.L_605:
        /*00e4*/ 	.word	0x000001f0


	//----- nvinfo : EIATTR_CTAIDZ_USED
	.align		4
.L_606:
        /*00e8*/ 	.byte	0x01, 0x04
	.zero		2


	//----- nvinfo : EIATTR_CRS_STACK_SIZE
	.align		4
        /*00ec*/ 	.byte	0x04, 0x1e
        /*00ee*/ 	.short	(.L_608 - .L_607)
.L_607:
        /*00f0*/ 	.word	0x00000000
.L_608:


//--------------------- .nv.info._ZN5flash24flash_fwd_splitkv_kernelI23Flash_fwd_kernel_traitsILi192ELi64ELi64ELi4ELb0ELb0EN7cutlass10bfloat16_tE19Flash_kernel_traitsILi192ELi64ELi64ELi4ES3_EELb1ELb0ELb0ELb0ELb0ELb1ELb1ELb1EEEvNS_16Flash_fwd_paramsE --------------------------
	.section	.nv.info._ZN5flash24flash_fwd_splitkv_kernelI23Flash_fwd_kernel_traitsILi192ELi64ELi64ELi4ELb0ELb0EN7cutlass10bfloat16_tE19Flash_kernel_traitsILi192ELi64ELi64ELi4ES3_EELb1ELb0ELb0ELb0ELb0ELb1ELb1ELb1EEEvNS_16Flash_fwd_paramsE,"",@"SHT_CUDA_INFO"
	.sectionflags	@""
	.align	4


	//----- nvinfo : EIATTR_CUDA_API_VERSION
	.align		4
        /*0000*/ 	.byte	0x04, 0x37
        /*0002*/ 	.short	(.L_610 - .L_609)
.L_609:
        /*0004*/ 	.word	0x00000082


	//----- nvinfo : EIATTR_SW2861232_WAR
	.align		4
.L_610:
        /*0008*/ 	.byte	0x01, 0x35
	.zero		2


	//----- nvinfo : EIATTR_PARAM_CBANK
	.align		4
        /*000c*/ 	.byte	0x04, 0x0a
        /*000e*/ 	.short	(.L_612 - .L_611)
	.align		4
.L_611:
        /*0010*/ 	.word	index@(.nv.constant0._ZN5flash24flash_fwd_splitkv_kernelI23Flash_fwd_kernel_traitsILi192ELi64ELi64ELi4ELb0ELb0EN7cutlass10bfloat16_tE19Flash_kernel_traitsILi192ELi64ELi64ELi4ES3_EELb1ELb0ELb0ELb0ELb0ELb1ELb1ELb1EEEvNS_16Flash_fwd_paramsE)
        /*0014*/ 	.short	0x0160
        /*0016*/ 	.short	0x01d0


	//----- nvinfo : EIATTR_CBANK_PARAM_SIZE
	.align		4
.L_612:
        /*0018*/ 	.byte	0x03, 0x19
        /*001a*/ 	.short	0x01d0


	//----- nvinfo : EIATTR_KPARAM_INFO
	.align		4
        /*001c*/ 	.byte	0x04, 0x17
        /*001e*/ 	.short	(.L_614 - .L_613)
.L_613:
        /*0020*/ 	.word	0x00000000
        /*0024*/ 	.short	0x0000
        /*0026*/ 	.short	0x0000
        /*0028*/ 	.byte	0x00, 0xf0, 0x41, 0x07


	//----- nvinfo : EIATTR_MAXREG_COUNT
	.align		4
.L_614:
        /*002c*/ 	.byte	0x03, 0x1b
        /*002e*/ 	.short	0x00ff


	//----- nvinfo : EIATTR_NUM_BARRIERS
	.align		4
        /*0030*/ 	.byte	0x02, 0x4c
        /*0032*/ 	.byte	0x01
	.zero		1


	//----- nvinfo : EIATTR_MERCURY_ISA_VERSION
	.align		4
        /*0034*/ 	.byte	0x03, 0x5f
        /*0036*/ 	.short	0x0000


	//----- nvinfo : EIATTR_COOP_GROUP_MASK_REGIDS
	.align		4
        /*0038*/ 	.byte	0x04, 0x29
        /*003a*/ 	.short	(.L_616 - .L_615)


	//   ....[0]....
.L_615:
        /*003c*/ 	.word	0xffffffff


	//   ....[1]....
        /*0040*/ 	.word	0xffffffff


	//   ....[2]....
        /*0044*/ 	.word	0xffffffff


	//   ....[3]....
        /*0048*/ 	.word	0xffffffff


	//   ....[4]....
        /*004c*/ 	.word	0xffffffff


	//   ....[5]....
        /*0050*/ 	.word	0xffffffff


	//   ....[6]....
        /*0054*/ 	.word	0xffffffff


	//   ....[7]....
        /*0058*/ 	.word	0xffffffff


	//   ....[8]....
        /*005c*/ 	.word	0xffffffff


	//   ....[9]....
        /*0060*/ 	.word	0xffffffff


	//   ....[10]....
        /*0064*/ 	.word	0xffffffff


	//   ....[11]....
        /*0068*/ 	.word	0xffffffff


	//   ....[12]....
        /*006c*/ 	.word	0xffffffff


	//   ....[13]....
        /*0070*/ 	.word	0xffffffff


	//   ....[14]....
        /*0074*/ 	.word	0xffffffff


	//   ....[15]....
        /*0078*/ 	.word	0xffffffff


	//   ....[16]....
        /*007c*/ 	.word	0xffffffff


	//   ....[17]....
        /*0080*/ 	.word	0xffffffff


	//   ....[18]....
        /*0084*/ 	.word	0xffffffff


	//   ....[19]....
        /*0088*/ 	.word	0xffffffff


	//----- nvinfo : EIATTR_COOP_GROUP_INSTR_OFFSETS
	.align		4
.L_616:
        /*008c*/ 	.byte	0x04, 0x28
        /*008e*/ 	.short	(.L_618 - .L_617)


	//   ....[0]....
.L_617:
        /*0090*/ 	.word	0x00016120


	//   ....[1]....
        /*0094*/ 	.word	0x000161b0


	//   ....[2]....
        /*0098*/ 	.word	0x000161d0


	//   ....[3]....
        /*009c*/ 	.word	0x000161f0


	//   ....[4]....
        /*00a0*/ 	.word	0x00019c60


	//   ....[5]....
        /*00a4*/ 	.word	0x00019cb0


	//   ....[6]....
        /*00a8*/ 	.word	0x00019cd0


	//   ....[7]....
        /*00ac*/ 	.word	0x00019cf0


	//   ....[8]....
        /*00b0*/ 	.word	0x0001da00


	//   ....[9]....
        /*00b4*/ 	.word	0x0001da10


	//   ....[10]....
        /*00b8*/ 	.word	0x0001da30


	//   ....[11]....
        /*00bc*/ 	.word	0x0001da50


	//   ....[12]....
        /*00c0*/ 	.word	0x0001f1b0


	//   ....[13]....
        /*00c4*/ 	.word	0x0001f1e0


	//   ....[14]....
        /*00c8*/ 	.word	0x0001f1f0


	//   ....[15]....
        /*00cc*/ 	.word	0x0001f220


	//   ....[16]....
        /*00d0*/ 	.word	0x00020af0


	//   ....[17]....
        /*00d4*/ 	.word	0x00020b30


	//   ....[18]....
        /*00d8*/ 	.word	0x00020b80


	//   ....[19]....
        /*00dc*/ 	.word	0x00020bd0


	//----- nvinfo : EIATTR_EXIT_INSTR_OFFSETS
	.align		4
.L_618:
        /*00e0*/ 	.byte	0x04, 0x1c
        /*00e2*/ 	.short	(.L_620 - .L_619)


	//   ....[0]....
.L_619:
        /*00e4*/ 	.word	0x000001f0


	//----- nvinfo : EIATTR_CTAIDZ_USED
	.align		4
.L_620:
        /*00e8*/ 	.byte	0x01, 0x04
	.zero		2


	//----- nvinfo : EIATTR_CRS_STACK_SIZE
	.align		4
        /*00ec*/ 	.byte	0x04, 0x1e
        /*00ee*/ 	.short	(.L_622 - .L_621)
.L_621:
        /*00f0*/ 	.word	0x00000000
.L_622:


//--------------------- .nv.info._ZN5flash24flash_fwd_splitkv_kernelI23Flash_fwd_kernel_traitsILi192ELi64ELi64ELi4ELb0ELb0EN7cutlass10bfloat16_tE19Flash_kernel_traitsILi192ELi64ELi64ELi4ES3_EELb1ELb0ELb0ELb0ELb1ELb0ELb0ELb0EEEvNS_16Flash_fwd_paramsE --------------------------
	.section	.nv.info._ZN5flash24flash_fwd_splitkv_kernelI23Flash_fwd_kernel_traitsILi192ELi64ELi64ELi4ELb0ELb0EN7cutlass10bfloat16_tE19Flash_kernel_traitsILi192ELi64ELi64ELi4ES3_EELb1ELb0ELb0ELb0ELb1ELb0ELb0ELb0EEEvNS_16Flash_fwd_paramsE,"",@"SHT_CUDA_INFO"
	.sectionflags	@""
	.align	4


	//----- nvinfo : EIATTR_CUDA_API_VERSION
	.align		4
        /*0000*/ 	.byte	0x04, 0x37
        /*0002*/ 	.short	(.L_624 - .L_623)
.L_623:
        /*0004*/ 	.word	0x00000082


	//----- nvinfo : EIATTR_SW2861232_WAR
	.align		4
.L_624:
        /*0008*/ 	.byte	0x01, 0x35
	.zero		2


	//----- nvinfo : EIATTR_PARAM_CBANK
	.align		4
        /*000c*/ 	.byte	0x04, 0x0a
        /*000e*/ 	.short	(.L_626 - .L_625)
	.align		4
.L_625:
        /*0010*/ 	.word	index@(.nv.constant0._ZN5flash24flash_fwd_splitkv_kernelI23Flash_fwd_kernel_traitsILi192ELi64ELi64ELi4ELb0ELb0EN7cutlass10bfloat16_tE19Flash_kernel_traitsILi192ELi64ELi64ELi4ES3_EELb1ELb0ELb0ELb0ELb1ELb0ELb0ELb0EEEvNS_16Flash_fwd_paramsE)
        /*0014*/ 	.short	0x0160
        /*0016*/ 	.short	0x01d0


	//----- nvinfo : EIATTR_CBANK_PARAM_SIZE
	.align		4
.L_626:
        /*0018*/ 	.byte	0x03, 0x19
        /*001a*/ 	.short	0x01d0


	//----- nvinfo : EIATTR_KPARAM_INFO
	.align		4
        /*001c*/ 	.byte	0x04, 0x17
        /*001e*/ 	.short	(.L_628 - .L_627)
.L_627:
        /*0020*/ 	.word	0x00000000
        /*0024*/ 	.short	0x0000
        /*0026*/ 	.short	0x0000
        /*0028*/ 	.byte	0x00, 0xf0, 0x41, 0x07


	//----- nvinfo : EIATTR_MAXREG_COUNT
	.align		4
.L_628:
        /*002c*/ 	.byte	0x03, 0x1b
        /*002e*/ 	.short	0x00ff


	//----- nvinfo : EIATTR_NUM_BARRIERS
	.align		4
        /*0030*/ 	.byte	0x02, 0x4c
        /*0032*/ 	.byte	0x01
	.zero		1


	//----- nvinfo : EIATTR_MERCURY_ISA_VERSION
	.align		4
        /*0034*/ 	.byte	0x03, 0x5f
        /*0036*/ 	.short	0x0000


	//----- nvinfo : EIATTR_COOP_GROUP_MASK_REGIDS
	.align		4
        /*0038*/ 	.byte	0x04, 0x29
        /*003a*/ 	.short	(.L_630 - .L_629)


	//   ....[0]....
.L_629:
        /*003c*/ 	.word	0xffffffff


	//   ....[1]....
        /*0040*/ 	.word	0xffffffff


	//   ....[2]....
        /*0044*/ 	.word	0xffffffff


	//   ....[3]....
        /*0048*/ 	.word	0xffffffff


	//   ....[4]....
        /*004c*/ 	.word	0xffffffff


	//   ....[5]....
        /*0050*/ 	.word	0xffffffff


	//   ....[6]....
        /*0054*/ 	.word	0xffffffff


	//   ....[7]....
        /*0058*/ 	.word	0xffffffff


	//   ....[8]....
        /*005c*/ 	.word	0xffffffff


	//   ....[9]....
        /*0060*/ 	.word	0xffffffff


	//   ....[10]....
        /*0064*/ 	.word	0xffffffff


	//   ....[11]....
        /*0068*/ 	.word	0xffffffff


	//   ....[12]....
        /*006c*/ 	.word	0xffffffff


	//   ....[13]....
        /*0070*/ 	.word	0xffffffff


	//   ....[14]....
        /*0074*/ 	.word	0xffffffff


	//   ....[15]....
        /*0078*/ 	.word	0xffffffff


	//----- nvinfo : EIATTR_COOP_GROUP_INSTR_OFFSETS
	.align		4
.L_630:
        /*007c*/ 	.byte	0x04, 0x28
        /*007e*/ 	.short	(.L_632 - .L_631)


	//   ....[0]....
.L_631:
        /*0080*/ 	.word	0x00003db0


	//   ....[1]....
        /*0084*/ 	.word	0x00003dd0


	//   ....[2]....
        /*0088*/ 	.word	0x00003e70


	//   ....[3]....
        /*008c*/ 	.word	0x00003e80


	//   ....[4]....
        /*0090*/ 	.word	0x00006c40


	//   ....[5]....
        /*0094*/ 	.word	0x00006c50


	//   ....[6]....
        /*0098*/ 	.word	0x00006c80


	//   ....[7]....
        /*009c*/ 	.word	0x00006c90


	//   ....[8]....
        /*00a0*/ 	.word	0x00009bc0


	//   ....[9]....
        /*00a4*/ 	.word	0x00009be0


	//   ....[10]....
        /*00a8*/ 	.word	0x00009c10


	//   ....[11]....
        /*00ac*/ 	.word	0x00009c20


	//   ....[12]....
        /*00b0*/ 	.word	0x0000b310


	//   ....[13]....
        /*00b4*/ 	.word	0x0000b350


	//   ....[14]....
        /*00b8*/ 	.word	0x0000b3c0


	//   ....[15]....
        /*00bc*/ 	.word	0x0000b3d0


	//----- nvinfo : EIATTR_EXIT_INSTR_OFFSETS
	.align		4
.L_632:
        /*00c0*/ 	.byte	0x04, 0x1c
        /*00c2*/ 	.short	(.L_634 - .L_633)


	//   ....[0]....
.L_633:
        /*00c4*/ 	.word	0x000002e0


	//   ....[1]....
        /*00c8*/ 	.word	0x00000b20


	//   ....[2]....
        /*00cc*/ 	.word	0x00000b50


	//   ....[3]....
        /*00d0*/ 	.word	0x0000caf0


	//   ....[4]....
        /*00d4*/ 	.word	0x0000cbc0


	//----- nvinfo : EIATTR_CTAIDZ_USED
	.align		4
.L_634:
        /*00d8*/ 	.byte	0x01, 0x04
	.zero		2


	//----- nvinfo : EIATTR_CRS_STACK_SIZE
	.align		4
        /*00dc*/ 	.byte	0x04, 0x1e
        /*00de*/ 	.short	(.L_636 - .L_635)
.L_635:
        /*00e0*/ 	.word	0x00000000
.L_636:


//--------------------- .nv.info._ZN5flash24flash_fwd_splitkv_kernelI23Flash_fwd_kernel_traitsILi192ELi64ELi64ELi4ELb0ELb0EN7cutlass10bfloat16_tE19Flash_kernel_traitsILi192ELi64ELi64ELi4ES3_EELb1ELb0ELb0ELb0ELb1ELb1ELb0ELb0EEEvNS_16Flash_fwd_paramsE --------------------------
	.section	.nv.info._ZN5flash24flash_fwd_splitkv_kernelI23Flash_fwd_kernel_traitsILi192ELi64ELi64ELi4ELb0ELb0EN7cutlass10bfloat16_tE19Flash_kernel_traitsILi192ELi64ELi64ELi4ES3_EELb1ELb0ELb0ELb0ELb1ELb1ELb0ELb0EEEvNS_16Flash_fwd_paramsE,"",@"SHT_CUDA_INFO"
	.sectionflags	@""
	.align	4


	//----- nvinfo : EIATTR_CUDA_API_VERSION
	.align		4
        /*0000*/ 	.byte	0x04, 0x37
        /*0002*/ 	.short	(.L_638 - .L_637)
.L_637:
        /*0004*/ 	.word	0x00000082


	//----- nvinfo : EIATTR_SW2861232_WAR
	.align		4
.L_638:
        /*0008*/ 	.byte	0x01, 0x35
	.zero		2


	//----- nvinfo : EIATTR_PARAM_CBANK
	.align		4
        /*000c*/ 	.byte	0x04, 0x0a
        /*000e*/ 	.short	(.L_640 - .L_639)
	.align		4
.L_639:
        /*0010*/ 	.word	index@(.nv.constant0._ZN5flash24flash_fwd_splitkv_kernelI23Flash_fwd_kernel_traitsILi192ELi64ELi64ELi4ELb0ELb0EN7cutlass10bfloat16_tE19Flash_kernel_traitsILi192ELi64ELi64ELi4ES3_EELb1ELb0ELb0ELb0ELb1ELb1ELb0ELb0EEEvNS_16Flash_fwd_paramsE)
        /*0014*/ 	.short	0x0160
        /*0016*/ 	.short	0x01d0


	//----- nvinfo : EIATTR_CBANK_PARAM_SIZE
	.align		4
.L_640:
        /*0018*/ 	.byte	0x03, 0x19
        /*001a*/ 	.short	0x01d0


	//----- nvinfo : EIATTR_KPARAM_INFO
	.align		4
        /*001c*/ 	.byte	0x04, 0x17
        /*001e*/ 	.short	(.L_642 - .L_641)
.L_641:
        /*0020*/ 	.word	0x00000000
        /*0024*/ 	.short	0x0000
        /*0026*/ 	.short	0x0000
        /*0028*/ 	.byte	0x00, 0xf0, 0x41, 0x07


	//----- nvinfo : EIATTR_MAXREG_COUNT
	.align		4
.L_642:
        /*002c*/ 	.byte	0x03, 0x1b
        /*002e*/ 	.short	0x00ff


	//----- nvinfo : EIATTR_NUM_BARRIERS
	.align		4
        /*0030*/ 	.byte	0x02, 0x4c
        /*0032*/ 	.byte	0x01
	.zero		1


	//----- nvinfo : EIATTR_MERCURY_ISA_VERSION
	.align		4
        /*0034*/ 	.byte	0x03, 0x5f
        /*0036*/ 	.short	0x0000


	//----- nvinfo : EIATTR_COOP_GROUP_MASK_REGIDS
	.align		4
        /*0038*/ 	.byte	0x04, 0x29
        /*003a*/ 	.short	(.L_644 - .L_643)


	//   ....[0]....
.L_643:
        /*003c*/ 	.word	0xffffffff


	//   ....[1]....
        /*0040*/ 	.word	0xffffffff


	//   ....[2]....
        /*0044*/ 	.word	0xffffffff


	//   ....[3]....
        /*0048*/ 	.word	0xffffffff


	//   ....[4]....
        /*004c*/ 	.word	0xffffffff


	//   ....[5]....
        /*0050*/ 	.word	0xffffffff


	//   ....[6]....
        /*0054*/ 	.word	0xffffffff


	//   ....[7]....
        /*0058*/ 	.word	0xffffffff


	//   ....[8]....
        /*005c*/ 	.word	0xffffffff


	//   ....[9]....
        /*0060*/ 	.word	0xffffffff


	//   ....[10]....
        /*0064*/ 	.word	0xffffffff


	//   ....[11]....
        /*0068*/ 	.word	0xffffffff


	//   ....[12]....
        /*006c*/ 	.word	0xffffffff


	//   ....[13]....
        /*0070*/ 	.word	0xffffffff


	//   ....[14]....
        /*0074*/ 	.word	0xffffffff


	//   ....[15]....
        /*0078*/ 	.word	0xffffffff


	//----- nvinfo : EIATTR_COOP_GROUP_INSTR_OFFSETS
	.align		4
.L_644:
        /*007c*/ 	.byte	0x04, 0x28
        /*007e*/ 	.short	(.L_646 - .L_645)


	//   ....[0]....
.L_645:
        /*0080*/ 	.word	0x000041b0


	//   ....[1]....
        /*0084*/ 	.word	0x000041d0


	//   ....[2]....
        /*0088*/ 	.word	0x00004270


	//   ....[3]....
        /*008c*/ 	.word	0x00004280


	//   ....[4]....
        /*0090*/ 	.word	0x00007440


	//   ....[5]....
        /*0094*/ 	.word	0x00007450


	//   ....[6]....
        /*0098*/ 	.word	0x00007480


	//   ....[7]....
        /*009c*/ 	.word	0x00007490


	//   ....[8]....
        /*00a0*/ 	.word	0x0000a7e0


	//   ....[9]....
        /*00a4*/ 	.word	0x0000a7f0


	//   ....[10]....
        /*00a8*/ 	.word	0x0000a840


	//   ....[11]....
        /*00ac*/ 	.word	0x0000a850


	//   ....[12]....
        /*00b0*/ 	.word	0x0000bf00


	//   ....[13]....
        /*00b4*/ 	.word	0x0000bf40


	//   ....[14]....
        /*00b8*/ 	.word	0x0000bfb0


	//   ....[15]....
        /*00bc*/ 	.word	0x0000bfc0


	//----- nvinfo : EIATTR_EXIT_INSTR_OFFSETS
	.align		4
.L_646:
        /*00c0*/ 	.byte	0x04, 0x1c
        /*00c2*/ 	.short	(.L_648 - .L_647)


	//   ....[0]....
.L_647:
        /*00c4*/ 	.word	0x000002e0


	//   ....[1]....
        /*00c8*/ 	.word	0x00000b20


	//   ....[2]....
        /*00cc*/ 	.word	0x00000b50


	//   ....[3]....
        /*00d0*/ 	.word	0x0000d6e0


	//   ....[4]....
        /*00d4*/ 	.word	0x0000d7b0


	//----- nvinfo : EIATTR_CTAIDZ_USED
	.align		4
.L_648:
        /*00d8*/ 	.byte	0x01, 0x04
	.zero		2


	//----- nvinfo : EIATTR_CRS_STACK_SIZE
	.align		4
        /*00dc*/ 	.byte	0x04, 0x1e
        /*00de*/ 	.short	(.L_650 - .L_649)
.L_649:
        /*00e0*/ 	.word	0x00000000
.L_650:


//--------------------- .nv.info._ZN5flash24flash_fwd_splitkv_kernelI23Flash_fwd_kernel_traitsILi192ELi64ELi64ELi4ELb0ELb0EN7cutlass10bfloat16_tE19Flash_kernel_traitsILi192ELi64ELi64ELi4ES3_EELb1ELb0ELb1ELb0ELb0ELb0ELb0ELb0EEEvNS_16Flash_fwd_paramsE --------------------------
	.section	.nv.info._ZN5flash24flash_fwd_splitkv_kernelI23Flash_fwd_kernel_traitsILi192ELi64ELi64ELi4ELb0ELb0EN7cutlass10bfloat16_tE19Flash_kernel_traitsILi192ELi64ELi64ELi4ES3_EELb1ELb0ELb1ELb0ELb0ELb0ELb0ELb0EEEvNS_16Flash_fwd_paramsE,"",@"SHT_CUDA_INFO"
	.sectionflags	@""
	.align	4


	//----- nvinfo : EIATTR_CUDA_API_VERSION
	.align		4
        /*0000*/ 	.byte	0x04, 0x37
        /*0002*/ 	.short	(.L_652 - .L_651)
.L_651:
        /*0004*/ 	.word	0x00000082


	//----- nvinfo : EIATTR_SW2861232_WAR
	.align		4
.L_652:
        /*0008*/ 	.byte	0x01, 0x35
	.zero		2


	//----- nvinfo : EIATTR_PARAM_CBANK
	.align		4
        /*000c*/ 	.byte	0x04, 0x0a
        /*000e*/ 	.short	(.L_654 - .L_653)
	.align		4
.L_653:
        /*0010*/ 	.word	index@(.nv.constant0._ZN5flash24flash_fwd_splitkv_kernelI23Flash_fwd_kernel_traitsILi192ELi64ELi64ELi4ELb0ELb0EN7cutlass10bfloat16_tE19Flash_kernel_traitsILi192ELi64ELi64ELi4ES3_EELb1ELb0ELb1ELb0ELb0ELb0ELb0ELb0EEEvNS_16Flash_fwd_paramsE)
        /*0014*/ 	.short	0x0160
        /*0016*/ 	.short	0x01d0


	//----- nvinfo : EIATTR_CBANK_PARAM_SIZE
	.align		4
.L_654:
        /*0018*/ 	.byte	0x03, 0x19
        /*001a*/ 	.short	0x01d0


	//----- nvinfo : EIATTR_KPARAM_INFO
	.align		4
        /*001c*/ 	.byte	0x04, 0x17
        /*001e*/ 	.short	(.L_656 - .L_655)
.L_655:
        /*0020*/ 	.word	0x00000000
        /*0024*/ 	.short	0x0000
        /*0026*/ 	.short	0x0000
        /*0028*/ 	.byte	0x00, 0xf0, 0x41, 0x07


	//----- nvinfo : EIATTR_MAXREG_COUNT
	.align		4
.L_656:
        /*002c*/ 	.byte	0x03, 0x1b
        /*002e*/ 	.short	0x00ff


	//----- nvinfo : EIATTR_NUM_BARRIERS
	.align		4
        /*0030*/ 	.byte	0x02, 0x4c
        /*0032*/ 	.byte	0x01
	.zero		1


	//----- nvinfo : EIATTR_MERCURY_ISA_VERSION
	.align		4
        /*0034*/ 	.byte	0x03, 0x5f
        /*0036*/ 	.short	0x0000


	//----- nvinfo : EIATTR_COOP_GROUP_MASK_REGIDS
	.align		4
        /*0038*/ 	.byte	0x04, 0x29
        /*003a*/ 	.short	(.L_658 - .L_657)


	//   ....[0]....
.L_657:
        /*003c*/ 	.word	0xffffffff


	//   ....[1]....
        /*0040*/ 	.word	0xffffffff


	//   ....[2]....
        /*0044*/ 	.word	0xffffffff


	//   ....[3]....
        /*0048*/ 	.word	0xffffffff


	//   ....[4]....
        /*004c*/ 	.word	0xffffffff


	//   ....[5]....
        /*0050*/ 	.word	0xffffffff


	//   ....[6]....
        /*0054*/ 	.word	0xffffffff


	//   ....[7]....
        /*0058*/ 	.word	0xffffffff


	//   ....[8]....
        /*005c*/ 	.word	0xffffffff


	//   ....[9]....
        /*0060*/ 	.word	0xffffffff


	//   ....[10]....
        /*0064*/ 	.word	0xffffffff


	//   ....[11]....
        /*0068*/ 	.word	0xffffffff


	//   ....[12]....
        /*006c*/ 	.word	0xffffffff


	//   ....[13]....
        /*0070*/ 	.word	0xffffffff


	//   ....[14]....
        /*0074*/ 	.word	0xffffffff


	//   ....[15]....
        /*0078*/ 	.word	0xffffffff


	//----- nvinfo : EIATTR_COOP_GROUP_INSTR_OFFSETS
	.align		4
.L_658:
        /*007c*/ 	.byte	0x04, 0x28
        /*007e*/ 	.short	(.L_660 - .L_659)


	//   ....[0]....
.L_659:
        /*0080*/ 	.word	0x00005880


	//   ....[1]....
        /*0084*/ 	.word	0x000058a0


	//   ....[2]....
        /*0088*/ 	.word	0x00005940


	//   ....[3]....
        /*008c*/ 	.word	0x00005950


	//   ....[4]....
        /*0090*/ 	.word	0x000093a0


	//   ....[5]....
        /*0094*/ 	.word	0x000093b0


	//   ....[6]....
        /*0098*/ 	.word	0x000093e0


	//   ....[7]....
        /*009c*/ 	.word	0x000093f0


	//   ....[8]....
        /*00a0*/ 	.word	0x0000cfa0


	//   ....[9]....
        /*00a4*/ 	.word	0x0000cfc0


	//   ....[10]....
        /*00a8*/ 	.word	0x0000cfe0


	//   ....[11]....
        /*00ac*/ 	.word	0x0000d000


	//   ....[12]....
        /*00b0*/ 	.word	0x0000e700


	//   ....[13]....
        /*00b4*/ 	.word	0x0000e740


	//   ....[14]....
        /*00b8*/ 	.word	0x0000e770


	//   ....[15]....
        /*00bc*/ 	.word	0x0000e780


	//----- nvinfo : EIATTR_EXIT_INSTR_OFFSETS
	.align		4
.L_660:
        /*00c0*/ 	.byte	0x04, 0x1c
        /*00c2*/ 	.short	(.L_662 - .L_661)


	//   ....[0]....
.L_661:
        /*00c4*/ 	.word	0x000002d0


	//   ....[1]....
        /*00c8*/ 	.word	0x00000c00


	//   ....[2]....
        /*00cc*/ 	.word	0x00000c30


	//   ....[3]....
        /*00d0*/ 	.word	0x0000ffc0


	//   ....[4]....
        /*00d4*/ 	.word	0x000100b0


	//   ....[5]....
        /*00d8*/ 	.word	0x000100d0


	//----- nvinfo : EIATTR_CTAIDZ_USED
	.align		4
.L_662:
        /*00dc*/ 	.byte	0x01, 0x04
	.zero		2


	//----- nvinfo : EIATTR_CRS_STACK_SIZE
	.align		4
        /*00e0*/ 	.byte	0x04, 0x1e
        /*00e2*/ 	.short	(.L_664 - .L_663)
.L_663:
        /*00e4*/ 	.word	0x00000000
.L_664:


//--------------------- .nv.info._ZN5flash24flash_fwd_splitkv_kernelI23Flash_fwd_kernel_traitsILi192ELi64ELi64ELi4ELb0ELb0EN7cutlass10bfloat16_tE19Flash_kernel_traitsILi192ELi64ELi64ELi4ES3_EELb1ELb0ELb1ELb0ELb0ELb1ELb0ELb0EEEvNS_16Flash_fwd_paramsE --------------------------
	.section	.nv.info._ZN5flash24flash_fwd_splitkv_kernelI23Flash_fwd_kernel_traitsILi192ELi64ELi64ELi4ELb0ELb0EN7cutlass10bfloat16_tE19Flash_kernel_traitsILi192ELi64ELi64ELi4ES3_EELb1ELb0ELb1ELb0ELb0ELb1ELb0ELb0EEEvNS_16Flash_fwd_paramsE,"",@"SHT_CUDA_INFO"
	.sectionflags	@""
	.align	4


	//----- nvinfo : EIATTR_CUDA_API_VERSION
	.align		4
        /*0000*/ 	.byte	0x04, 0x37
        /*0002*/ 	.short	(.L_666 - .L_665)
.L_665:
        /*0004*/ 	.word	0x00000082


	//----- nvinfo : EIATTR_SW2861232_WAR
	.align		4
.L_666:
        /*0008*/ 	.byte	0x01, 0x35
	.zero		2


	//----- nvinfo : EIATTR_PARAM_CBANK
	.align		4
        /*000c*/ 	.byte	0x04, 0x0a
        /*000e*/ 	.short	(.L_668 - .L_667)
	.align		4
.L_667:
        /*0010*/ 	.word	index@(.nv.constant0._ZN5flash24flash_fwd_splitkv_kernelI23Flash_fwd_kernel_traitsILi192ELi64ELi64ELi4ELb0ELb0EN7cutlass10bfloat16_tE19Flash_kernel_traitsILi192ELi64ELi64ELi4ES3_EELb1ELb0ELb1ELb0ELb0ELb1ELb0ELb0EEEvNS_16Flash_fwd_paramsE)
        /*0014*/ 	.short	0x0160
        /*0016*/ 	.short	0x01d0


	//----- nvinfo : EIATTR_CBANK_PARAM_SIZE
	.align		4
.L_668:
        /*0018*/ 	.byte	0x03, 0x19
        /*001a*/ 	.short	0x01d0


	//----- nvinfo : EIATTR_KPARAM_INFO
	.align		4
        /*001c*/ 	.byte	0x04, 0x17
        /*001e*/ 	.short	(.L_670 - .L_669)
.L_669:
        /*0020*/ 	.word	0x00000000
        /*0024*/ 	.short	0x0000
        /*0026*/ 	.short	0x0000
        /*0028*/ 	.byte	0x00, 0xf0, 0x41, 0x07


	//----- nvinfo : EIATTR_MAXREG_COUNT
	.align		4
.L_670:
        /*002c*/ 	.byte	0x03, 0x1b
        /*002e*/ 	.short	0x00ff


	//----- nvinfo : EIATTR_NUM_BARRIERS
	.align		4
        /*0030*/ 	.byte	0x02, 0x4c
        /*0032*/ 	.byte	0x01
	.zero		1


	//----- nvinfo : EIATTR_MERCURY_ISA_VERSION
	.align		4
        /*0034*/ 	.byte	0x03, 0x5f
        /*0036*/ 	.short	0x0000


	//----- nvinfo : EIATTR_COOP_GROUP_MASK_REGIDS
	.align		4
        /*0038*/ 	.byte	0x04, 0x29
        /*003a*/ 	.short	(.L_672 - .L_671)


	//   ....[0]....
.L_671:
        /*003c*/ 	.word	0xffffffff


	//   ....[1]....
        /*0040*/ 	.word	0xffffffff


	//   ....[2]....
        /*0044*/ 	.word	0xffffffff


	//   ....[3]....
        /*0048*/ 	.word	0xffffffff


	//   ....[4]....
        /*004c*/ 	.word	0xffffffff


	//   ....[5]....
        /*0050*/ 	.word	0xffffffff


	//   ....[6]....
        /*0054*/ 	.word	0xffffffff


	//   ....[7]....
        /*0058*/ 	.word	0xffffffff


	//   ....[8]....
        /*005c*/ 	.word	0xffffffff


	//   ....[9]....
        /*0060*/ 	.word	0xffffffff


	//   ....[10]....
        /*0064*/ 	.word	0xffffffff


	//   ....[11]....
        /*0068*/ 	.word	0xffffffff


	//   ....[12]....
        /*006c*/ 	.word	0xffffffff


	//   ....[13]....
        /*0070*/ 	.word	0xffffffff


	//   ....[14]....
        /*0074*/ 	.word	0xffffffff


	//   ....[15]....
        /*0078*/ 	.word	0xffffffff


	//----- nvinfo : EIATTR_COOP_GROUP_INSTR_OFFSETS
	.align		4
.L_672:
        /*007c*/ 	.byte	0x04, 0x28
        /*007e*/ 	.short	(.L_674 - .L_673)


	//   ....[0]....
.L_673:
        /*0080*/ 	.word	0x00005c80


	//   ....[1]....
        /*0084*/ 	.word	0x00005ca0


	//   ....[2]....
        /*0088*/ 	.word	0x00005d40


	//   ....[3]....
        /*008c*/ 	.word	0x00005d50


	//   ....[4]....
        /*0090*/ 	.word	0x00009bc0


	//   ....[5]....
        /*0094*/ 	.word	0x00009bd0


	//   ....[6]....
        /*0098*/ 	.word	0x00009c00


	//   ....[7]....
        /*009c*/ 	.word	0x00009c10


	//   ....[8]....
        /*00a0*/ 	.word	0x0000db80


	//   ....[9]....
        /*00a4*/ 	.word	0x0000db90


	//   ....[10]....
        /*00a8*/ 	.word	0x0000dbb0


	//   ....[11]....
        /*00ac*/ 	.word	0x0000dbd0


	//   ....[12]....
        /*00b0*/ 	.word	0x0000f2e0


	//   ....[13]....
        /*00b4*/ 	.word	0x0000f320


	//   ....[14]....
        /*00b8*/ 	.word	0x0000f350


	//   ....[15]....
        /*00bc*/ 	.word	0x0000f360


	//----- nvinfo : EIATTR_EXIT_INSTR_OFFSETS
	.align		4
.L_674:
        /*00c0*/ 	.byte	0x04, 0x1c
        /*00c2*/ 	.short	(.L_676 - .L_675)


	//   ....[0]....
.L_675:
        /*00c4*/ 	.word	0x000002d0


	//   ....[1]....
        /*00c8*/ 	.word	0x00000c00


	//   ....[2]....
        /*00cc*/ 	.word	0x00000c30


	//   ....[3]....
        /*00d0*/ 	.word	0x00010ba0


	//   ....[4]....
        /*00d4*/ 	.word	0x00010c90


	//   ....[5]....
        /*00d8*/ 	.word	0x00010cb0


	//----- nvinfo : EIATTR_CTAIDZ_USED
	.align		4
.L_676:
        /*00dc*/ 	.byte	0x01, 0x04
	.zero		2


	//----- nvinfo : EIATTR_CRS_STACK_SIZE
	.align		4
        /*00e0*/ 	.byte	0x04, 0x1e
        /*00e2*/ 	.short	(.L_678 - .L_677)
.L_677:
        /*00e4*/ 	.word	0x00000000
.L_678:


//--------------------- .nv.info._ZN5flash24flash_fwd_splitkv_kernelI23Flash_fwd_kernel_traitsILi192ELi64ELi64ELi4ELb0ELb0EN7cutlass10bfloat16_tE19Flash_kernel_traitsILi192ELi64ELi64ELi4ES3_EELb1ELb0ELb0ELb0ELb1ELb0ELb0ELb1EEEvNS_16Flash_fwd_paramsE --------------------------
	.section	.nv.info._ZN5flash24flash_fwd_splitkv_kernelI23Flash_fwd_kernel_traitsILi192ELi64ELi64ELi4ELb0ELb0EN7cutlass10bfloat16_tE19Flash_kernel_traitsILi192ELi64ELi64ELi4ES3_EELb1ELb0ELb0ELb0ELb1ELb0ELb0ELb1EEEvNS_16Flash_fwd_paramsE,"",@"SHT_CUDA_INFO"
	.sectionflags	@""
	.align	4


	//----- nvinfo : EIATTR_CUDA_API_VERSION
	.align		4
        /*0000*/ 	.byte	0x04, 0x37
        /*0002*/ 	.short	(.L_680 - .L_679)
.L_679:
        /*0004*/ 	.word	0x00000082


	//----- nvinfo : EIATTR_SW2861232_WAR
	.align		4
.L_680:
        /*0008*/ 	.byte	0x01, 0x35
	.zero		2


	//----- nvinfo : EIATTR_PARAM_CBANK
	.align		4
        /*000c*/ 	.byte	0x04, 0x0a
        /*000e*/ 	.short	(.L_682 - .L_681)
	.align		4
.L_681:
        /*0010*/ 	.word	index@(.nv.constant0._ZN5flash24flash_fwd_splitkv_kernelI23Flash_fwd_kernel_traitsILi192ELi64ELi64ELi4ELb0ELb0EN7cutlass10bfloat16_tE19Flash_kernel_traitsILi192ELi64ELi64ELi4ES3_EELb1ELb0ELb0ELb0ELb1ELb0ELb0ELb1EEEvNS_16Flash_fwd_paramsE)
        /*0014*/ 	.short	0x0160
        /*0016*/ 	.short	0x01d0


	//----- nvinfo : EIATTR_CBANK_PARAM_SIZE
	.align		4
.L_682:
        /*0018*/ 	.byte	0x03, 0x19
        /*001a*/ 	.short	0x01d0


	//----- nvinfo : EIATTR_KPARAM_INFO
	.align		4
        /*001c*/ 	.byte	0x04, 0x17
        /*001e*/ 	.short	(.L_684 - .L_683)
.L_683:
        /*0020*/ 	.word	0x00000000
        /*0024*/ 	.short	0x0000
        /*0026*/ 	.short	0x0000
        /*0028*/ 	.byte	0x00, 0xf0, 0x41, 0x07


	//----- nvinfo : EIATTR_MAXREG_COUNT
	.align		4
.L_684:
        /*002c*/ 	.byte	0x03, 0x1b
        /*002e*/ 	.short	0x00ff


	//----- nvinfo : EIATTR_NUM_BARRIERS
	.align		4
        /*0030*/ 	.byte	0x02, 0x4c
        /*0032*/ 	.byte	0x01
	.zero		1


	//----- nvinfo : EIATTR_MERCURY_ISA_VERSION
	.align		4
        /*0034*/ 	.byte	0x03, 0x5f
        /*0036*/ 	.short	0x0000


	//----- nvinfo : EIATTR_COOP_GROUP_MASK_REGIDS
	.align		4
        /*0038*/ 	.byte	0x04, 0x29
        /*003a*/ 	.short	(.L_686 - .L_685)


	//   ....[0]....
.L_685:
        /*003c*/ 	.word	0xffffffff


	//   ....[1]....
        /*0040*/ 	.word	0xffffffff


	//   ....[2]....
        /*0044*/ 	.word	0xffffffff


	//   ....[3]....
        /*0048*/ 	.word	0xffffffff


	//   ....[4]....
        /*004c*/ 	.word	0xffffffff


	//   ....[5]....
        /*0050*/ 	.word	0xffffffff


	//   ....[6]....
        /*0054*/ 	.word	0xffffffff


	//   ....[7]....
        /*0058*/ 	.word	0xffffffff


	//   ....[8]....
        /*005c*/ 	.word	0xffffffff


	//   ....[9]....
        /*0060*/ 	.word	0xffffffff


	//   ....[10]....
        /*0064*/ 	.word	0xffffffff


	//   ....[11]....
        /*0068*/ 	.word	0xffffffff


	//   ....[12]....
        /*006c*/ 	.word	0xffffffff


	//   ....[13]....
        /*0070*/ 	.word	0xffffffff


	//   ....[14]....
        /*0074*/ 	.word	0xffffffff


	//   ....[15]....
        /*0078*/ 	.word	0xffffffff


	//   ....[16]....
        /*007c*/ 	.word	0xffffffff


	//   ....[17]....
        /*0080*/ 	.word	0xffffffff


	//   ....[18]....
        /*0084*/ 	.word	0xffffffff


	//   ....[19]....
        /*0088*/ 	.word	0xffffffff


	//----- nvinfo : EIATTR_COOP_GROUP_INSTR_OFFSETS
	.align		4
.L_686:
        /*008c*/ 	.byte	0x04, 0x28
        /*008e*/ 	.short	(.L_688 - .L_687)


	//   ....[0]....
.L_687:
        /*0090*/ 	.word	0x00013300


	//   ....[1]....
        /*0094*/ 	.word	0x00013340


	//   ....[2]....
        /*0098*/ 	.word	0x00013360


	//   ....[3]....
        /*009c*/ 	.word	0x00013380


	//   ....[4]....
        /*00a0*/ 	.word	0x00016110


	//   ....[5]....
        /*00a4*/ 	.word	0x00016150


	//   ....[6]....
        /*00a8*/ 	.word	0x00016180


	//   ....[7]....
        /*00ac*/ 	.word	0x000161a0


	//   ....[8]....
        /*00b0*/ 	.word	0x00019280


	//   ....[9]....
        /*00b4*/ 	.word	0x000192a0


	//   ....[10]....
        /*00b8*/ 	.word	0x000192c0


	//   ....[11]....
        /*00bc*/ 	.word	0x000192e0


	//   ....[12]....
        /*00c0*/ 	.word	0x0001aa80


	//   ....[13]....
        /*00c4*/ 	.word	0x0001aab0


	//   ....[14]....
        /*00c8*/ 	.word	0x0001aac0


	//   ....[15]....
        /*00cc*/ 	.word	0x0001aaf0


	//   ....[16]....
        /*00d0*/ 	.word	0x0001c520


	//   ....[17]....
        /*00d4*/ 	.word	0x0001c560


	//   ....[18]....
        /*00d8*/ 	.word	0x0001c5b0


	//   ....[19]....
        /*00dc*/ 	.word	0x0001c600


	//----- nvinfo : EIATTR_EXIT_INSTR_OFFSETS
	.align		4
.L_688:
        /*00e0*/ 	.byte	0x04, 0x1c
        /*00e2*/ 	.short	(.L_690 - .L_689)


	//   ....[0]....
.L_689:
        /*00e4*/ 	.word	0x000000b0


	//----- nvinfo : EIATTR_CTAIDZ_USED
	.align		4
.L_690:
        /*00e8*/ 	.byte	0x01, 0x04
	.zero		2


	//----- nvinfo : EIATTR_CRS_STACK_SIZE
	.align		4
        /*00ec*/ 	.byte	0x04, 0x1e
        /*00ee*/ 	.short	(.L_692 - .L_691)
.L_691:
        /*00f0*/ 	.word	0x00000000
.L_692:


//--------------------- .nv.info._ZN5flash24flash_fwd_splitkv_kernelI23Flash_fwd_kernel_traitsILi192ELi64ELi64ELi4ELb0ELb0EN7cutlass10bfloat16_tE19Flash_kernel_traitsILi192ELi64ELi64ELi4ES3_EELb1ELb0ELb0ELb0ELb1ELb1ELb0ELb1EEEvNS_16Flash_fwd_paramsE --------------------------
	.section	.nv.info._ZN5flash24flash_fwd_splitkv_kernelI23Flash_fwd_kernel_traitsILi192ELi64ELi64ELi4ELb0ELb0EN7cutlass10bfloat16_tE19Flash_kernel_traitsILi192ELi64ELi64ELi4ES3_EELb1ELb0ELb0ELb0ELb1ELb1ELb0ELb1EEEvNS_16Flash_fwd_paramsE,"",@"SHT_CUDA_INFO"
	.sectionflags	@""
	.align	4


	//----- nvinfo : EIATTR_CUDA_API_VERSION
	.align		4
        /*0000*/ 	.byte	0x04, 0x37
        /*0002*/ 	.short	(.L_694 - .L_693)
.L_693:
        /*0004*/ 	.word	0x00000082


	//----- nvinfo : EIATTR_SW2861232_WAR
	.align		4
.L_694:
        /*0008*/ 	.byte	0x01, 0x35
	.zero		2


	//----- nvinfo : EIATTR_PARAM_CBANK
	.align		4
        /*000c*/ 	.byte	0x04, 0x0a
        /*000e*/ 	.short	(.L_696 - .L_695)
	.align		4
.L_695:
        /*0010*/ 	.word	index@(.nv.constant0._ZN5flash24flash_fwd_splitkv_kernelI23Flash_fwd_kernel_traitsILi192ELi64ELi64ELi4ELb0ELb0EN7cutlass10bfloat16_tE19Flash_kernel_traitsILi192ELi64ELi64ELi4ES3_EELb1ELb0ELb0ELb0ELb1ELb1ELb0ELb1EEEvNS_16Flash_fwd_paramsE)
        /*0014*/ 	.short	0x0160
        /*0016*/ 	.short	0x01d0


	//----- nvinfo : EIATTR_CBANK_PARAM_SIZE
	.align		4
.L_696:
        /*0018*/ 	.byte	0x03, 0x19
        /*001a*/ 	.short	0x01d0


	//----- nvinfo : EIATTR_KPARAM_INFO
	.align		4
        /*001c*/ 	.byte	0x04, 0x17
        /*001e*/ 	.short	(.L_698 - .L_697)
.L_697:
        /*0020*/ 	.word	0x00000000
        /*0024*/ 	.short	0x0000
        /*0026*/ 	.short	0x0000
        /*0028*/ 	.byte	0x00, 0xf0, 0x41, 0x07


	//----- nvinfo : EIATTR_MAXREG_COUNT
	.align		4
.L_698:
        /*002c*/ 	.byte	0x03, 0x1b
        /*002e*/ 	.short	0x00ff


	//----- nvinfo : EIATTR_NUM_BARRIERS
	.align		4
        /*0030*/ 	.byte	0x02, 0x4c
        /*0032*/ 	.byte	0x01
	.zero		1


	//----- nvinfo : EIATTR_MERCURY_ISA_VERSION
	.align		4
        /*0034*/ 	.byte	0x03, 0x5f
        /*0036*/ 	.short	0x0000


	//----- nvinfo : EIATTR_COOP_GROUP_MASK_REGIDS
	.align		4
        /*0038*/ 	.byte	0x04, 0x29
        /*003a*/ 	.short	(.L_700 - .L_699)


	//   ....[0]....
.L_699:
        /*003c*/ 	.word	0xffffffff


	//   ....[1]....
        /*0040*/ 	.word	0xffffffff


	//   ....[2]....
        /*0044*/ 	.word	0xffffffff


	//   ....[3]....
        /*0048*/ 	.word	0xffffffff


	//   ....[4]....
        /*004c*/ 	.word	0xffffffff


	//   ....[5]....
        /*0050*/ 	.word	0xffffffff


	//   ....[6]....
        /*0054*/ 	.word	0xffffffff


	//   ....[7]....
        /*0058*/ 	.word	0xffffffff


	//   ....[8]....
        /*005c*/ 	.word	0xffffffff


	//   ....[9]....
        /*0060*/ 	.word	0xffffffff


	//   ....[10]....
        /*0064*/ 	.word	0xffffffff


	//   ....[11]....
        /*0068*/ 	.word	0xffffffff


	//   ....[12]....
        /*006c*/ 	.word	0xffffffff


	//   ....[13]....
        /*0070*/ 	.word	0xffffffff


	//   ....[14]....
        /*0074*/ 	.word	0xffffffff


	//   ....[15]....
        /*0078*/ 	.word	0xffffffff


	//   ....[16]....
        /*007c*/ 	.word	0xffffffff


	//   ....[17]....
        /*0080*/ 	.word	0xffffffff


	//   ....[18]....
        /*0084*/ 	.word	0xffffffff


	//   ....[19]....
        /*0088*/ 	.word	0xffffffff


	//----- nvinfo : EIATTR_COOP_GROUP_INSTR_OFFSETS
	.align		4
.L_700:
        /*008c*/ 	.byte	0x04, 0x28
        /*008e*/ 	.short	(.L_702 - .L_701)


	//   ....[0]....
.L_701:
        /*0090*/ 	.word	0x000136f0


	//   ....[1]....
        /*0094*/ 	.word	0x00013740


	//   ....[2]....
        /*0098*/ 	.word	0x00013760


	//   ....[3]....
        /*009c*/ 	.word	0x00013790


	//   ....[4]....
        /*00a0*/ 	.word	0x00016930


	//   ....[5]....
        /*00a4*/ 	.word	0x00016980


	//   ....[6]....
        /*00a8*/ 	.word	0x000169b0


	//   ....[7]....
        /*00ac*/ 	.word	0x000169d0


	//   ....[8]....
        /*00b0*/ 	.word	0x00019e70


	//   ....[9]....
        /*00b4*/ 	.word	0x00019e90


	//   ....[10]....
        /*00b8*/ 	.word	0x00019eb0


	//   ....[11]....
        /*00bc*/ 	.word	0x00019ed0


	//   ....[12]....
        /*00c0*/ 	.word	0x0001b690


	//   ....[13]....
        /*00c4*/ 	.word	0x0001b6c0


	//   ....[14]....
        /*00c8*/ 	.word	0x0001b6d0


	//   ....[15]....
        /*00cc*/ 	.word	0x0001b700


	//   ....[16]....
        /*00d0*/ 	.word	0x0001d130


	//   ....[17]....
        /*00d4*/ 	.word	0x0001d170


	//   ....[18]....
        /*00d8*/ 	.word	0x0001d1c0


	//   ....[19]....
        /*00dc*/ 	.word	0x0001d210


	//----- nvinfo : EIATTR_EXIT_INSTR_OFFSETS
	.align		4
.L_702:
        /*00e0*/ 	.byte	0x04, 0x1c
        /*00e2*/ 	.short	(.L_704 - .L_703)


	//   ....[0]....
.L_703:
        /*00e4*/ 	.word	0x000000b0


	//----- nvinfo : EIATTR_CTAIDZ_USED
	.align		4
.L_704:
        /*00e8*/ 	.byte	0x01, 0x04
	.zero		2


	//----- nvinfo : EIATTR_CRS_STACK_SIZE
	.align		4
        /*00ec*/ 	.byte	0x04, 0x1e
        /*00ee*/ 	.short	(.L_706 - .L_705)
.L_705:
        /*00f0*/ 	.word	0x00000000
.L_706:


//--------------------- .nv.info._ZN5flash24flash_fwd_splitkv_kernelI23Flash_fwd_kernel_traitsILi192ELi64ELi64ELi4ELb0ELb0EN7cutlass10bfloat16_tE19Flash_kernel_traitsILi192ELi64ELi64ELi4ES3_EELb1ELb0ELb1ELb0ELb0ELb0ELb0ELb1EEEvNS_16Flash_fwd_paramsE --------------------------
	.section	.nv.info._ZN5flash24flash_fwd_splitkv_kernelI23Flash_fwd_kernel_traitsILi192ELi64ELi64ELi4ELb0ELb0EN7cutlass10bfloat16_tE19Flash_kernel_traitsILi192ELi64ELi64ELi4ES3_EELb1ELb0ELb1ELb0ELb0ELb0ELb0ELb1EEEvNS_16Flash_fwd_paramsE,"",@"SHT_CUDA_INFO"
	.sectionflags	@""
	.align	4


	//----- nvinfo : EIATTR_CUDA_API_VERSION
	.align		4
        /*0000*/ 	.byte	0x04, 0x37
        /*0002*/ 	.short	(.L_708 - .L_707)
.L_707:
        /*0004*/ 	.word	0x00000082


	//----- nvinfo : EIATTR_SW2861232_WAR
	.align		4
.L_708:
        /*0008*/ 	.byte	0x01, 0x35
	.zero		2


	//----- nvinfo : EIATTR_PARAM_CBANK
	.align		4
        /*000c*/ 	.byte	0x04, 0x0a
        /*000e*/ 	.short	(.L_710 - .L_709)
	.align		4
.L_709:
        /*0010*/ 	.word	index@(.nv.constant0._ZN5flash24flash_fwd_splitkv_kernelI23Flash_fwd_kernel_traitsILi192ELi64ELi64ELi4ELb0ELb0EN7cutlass10bfloat16_tE19Flash_kernel_traitsILi192ELi64ELi64ELi4ES3_EELb1ELb0ELb1ELb0ELb0ELb0ELb0ELb1EEEvNS_16Flash_fwd_paramsE)
        /*0014*/ 	.short	0x0160
        /*0016*/ 	.short	0x01d0


	//----- nvinfo : EIATTR_CBANK_PARAM_SIZE
	.align		4
.L_710:
        /*0018*/ 	.byte	0x03, 0x19
        /*001a*/ 	.short	0x01d0


	//----- nvinfo : EIATTR_KPARAM_INFO
	.align		4
        /*001c*/ 	.byte	0x04, 0x17
        /*001e*/ 	.short	(.L_712 - .L_711)
.L_711:
        /*0020*/ 	.word	0x00000000
        /*0024*/ 	.short	0x0000
        /*0026*/ 	.short	0x0000
        /*0028*/ 	.byte	0x00, 0xf0, 0x41, 0x07


	//----- nvinfo : EIATTR_MAXREG_COUNT
	.align		4
.L_712:
        /*002c*/ 	.byte	0x03, 0x1b
        /*002e*/ 	.short	0x00ff


	//----- nvinfo : EIATTR_NUM_BARRIERS
	.align		4
        /*0030*/ 	.byte	0x02, 0x4c
        /*0032*/ 	.byte	0x01
	.zero		1


	//----- nvinfo : EIATTR_MERCURY_ISA_VERSION
	.align		4
        /*0034*/ 	.byte	0x03, 0x5f
        /*0036*/ 	.short	0x0000


	//----- nvinfo : EIATTR_COOP_GROUP_MASK_REGIDS
	.align		4
        /*0038*/ 	.byte	0x04, 0x29
        /*003a*/ 	.short	(.L_714 - .L_713)


	//   ....[0]....
.L_713:
        /*003c*/ 	.word	0xffffffff


	//   ....[1]....
        /*0040*/ 	.word	0xffffffff


	//   ....[2]....
        /*0044*/ 	.word	0xffffffff


	//   ....[3]....
        /*0048*/ 	.word	0xffffffff


	//   ....[4]....
        /*004c*/ 	.word	0xffffffff


	//   ....[5]....
        /*0050*/ 	.word	0xffffffff


	//   ....[6]....
        /*0054*/ 	.word	0xffffffff


	//   ....[7]....
        /*0058*/ 	.word	0xffffffff


	//   ....[8]....
        /*005c*/ 	.word	0xffffffff


	//   ....[9]....
        /*0060*/ 	.word	0xffffffff


	//   ....[10]....
        /*0064*/ 	.word	0xffffffff


	//   ....[11]....
        /*0068*/ 	.word	0xffffffff


	//   ....[12]....
        /*006c*/ 	.word	0xffffffff


	//   ....[13]....
        /*0070*/ 	.word	0xffffffff


	//   ....[14]....
        /*0074*/ 	.word	0xffffffff


	//   ....[15]....
        /*0078*/ 	.word	0xffffffff


	//   ....[16]....
        /*007c*/ 	.word	0xffffffff


	//   ....[17]....
        /*0080*/ 	.word	0xffffffff


	//   ....[18]....
        /*0084*/ 	.word	0xffffffff


	//   ....[19]....
        /*0088*/ 	.word	0xffffffff


	//----- nvinfo : EIATTR_COOP_GROUP_INSTR_OFFSETS
	.align		4
.L_714:
        /*008c*/ 	.byte	0x04, 0x28
        /*008e*/ 	.short	(.L_716 - .L_715)


	//   ....[0]....
.L_715:
        /*0090*/ 	.word	0x00015e90


	//   ....[1]....
        /*0094*/ 	.word	0x00015ed0


	//   ....[2]....
        /*0098*/ 	.word	0x00015ef0


	//   ....[3]....
        /*009c*/ 	.word	0x00015f10


	//   ....[4]....
        /*00a0*/ 	.word	0x00019840


	//   ....[5]....
        /*00a4*/ 	.word	0x00019890


	//   ....[6]....
        /*00a8*/ 	.word	0x000198b0


	//   ....[7]....
        /*00ac*/ 	.word	0x000198d0


	//   ....[8]....
        /*00b0*/ 	.word	0x0001d5f0


	//   ....[9]....
        /*00b4*/ 	.word	0x0001d610


	//   ....[10]....
        /*00b8*/ 	.word	0x0001d630


	//   ....[11]....
        /*00bc*/ 	.word	0x0001d650


	//   ....[12]....
        /*00c0*/ 	.word	0x0001edf0


	//   ....[13]....
        /*00c4*/ 	.word	0x0001ee20


	//   ....[14]....
        /*00c8*/ 	.word	0x0001ee30


	//   ....[15]....
        /*00cc*/ 	.word	0x0001ee60


	//   ....[16]....
        /*00d0*/ 	.word	0x000209e0


	//   ....[17]....
        /*00d4*/ 	.word	0x00020a20


	//   ....[18]....
        /*00d8*/ 	.word	0x00020a70


	//   ....[19]....
        /*00dc*/ 	.word	0x00020ac0


	//----- nvinfo : EIATTR_EXIT_INSTR_OFFSETS
	.align		4
.L_716:
        /*00e0*/ 	.byte	0x04, 0x1c
        /*00e2*/ 	.short	(.L_718 - .L_717)


	//   ....[0]....
.L_717:
        /*00e4*/ 	.word	0x000000b0


	//----- nvinfo : EIATTR_CTAIDZ_USED
	.align		4
.L_718:
        /*00e8*/ 	.byte	0x01, 0x04
	.zero		2


	//----- nvinfo : EIATTR_CRS_STACK_SIZE
	.align		4
        /*00ec*/ 	.byte	0x04, 0x1e
        /*00ee*/ 	.short	(.L_720 - .L_719)
.L_719:
        /*00f0*/ 	.word	0x00000000
.L_720:


//--------------------- .nv.info._ZN5flash24flash_fwd_splitkv_kernelI23Flash_fwd_kernel_traitsILi192ELi64ELi64ELi4ELb0ELb0EN7cutlass10bfloat16_tE19Flash_kernel_traitsILi192ELi64ELi64ELi4ES3_EELb1ELb0ELb1ELb0ELb0ELb1ELb0ELb1EEEvNS_16Flash_fwd_paramsE --------------------------
	.section	.nv.info._ZN5flash24flash_fwd_splitkv_kernelI23Flash_fwd_kernel_traitsILi192ELi64ELi64ELi4ELb0ELb0EN7cutlass10bfloat16_tE19Flash_kernel_traitsILi192ELi64ELi64ELi4ES3_EELb1ELb0ELb1ELb0ELb0ELb1ELb0ELb1EEEvNS_16Flash_fwd_paramsE,"",@"SHT_CUDA_INFO"
	.sectionflags	@""
	.align	4


	//----- nvinfo : EIATTR_CUDA_API_VERSION
	.align		4
        /*0000*/ 	.byte	0x04, 0x37
        /*0002*/ 	.short	(.L_722 - .L_721)
.L_721:
        /*0004*/ 	.word	0x00000082


	//----- nvinfo : EIATTR_SW2861232_WAR
	.align		4
.L_722:
        /*0008*/ 	.byte	0x01, 0x35
	.zero		2


	//----- nvinfo : EIATTR_PARAM_CBANK
	.align		4
        /*000c*/ 	.byte	0x04, 0x0a
        /*000e*/ 	.short	(.L_724 - .L_723)
	.align		4
.L_723:
        /*0010*/ 	.word	index@(.nv.constant0._ZN5flash24flash_fwd_splitkv_kernelI23Flash_fwd_kernel_traitsILi192ELi64ELi64ELi4ELb0ELb0EN7cutlass10bfloat16_tE19Flash_kernel_traitsILi192ELi64ELi64ELi4ES3_EELb1ELb0ELb1ELb0ELb0ELb1ELb0ELb1EEEvNS_16Flash_fwd_paramsE)
        /*0014*/ 	.short	0x0160
        /*0016*/ 	.short	0x01d0


	//----- nvinfo : EIATTR_CBANK_PARAM_SIZE
	.align		4
.L_724:
        /*0018*/ 	.byte	0x03, 0x19
        /*001a*/ 	.short	0x01d0


	//----- nvinfo : EIATTR_KPARAM_INFO
	.align		4
        /*001c*/ 	.byte	0x04, 0x17
        /*001e*/ 	.short	(.L_726 - .L_725)
.L_725:
        /*0020*/ 	.word	0x00000000
        /*0024*/ 	.short	0x0000
        /*0026*/ 	.short	0x0000
        /*0028*/ 	.byte	0x00, 0xf0, 0x41, 0x07


	//----- nvinfo : EIATTR_MAXREG_COUNT
	.align		4
.L_726:
        /*002c*/ 	.byte	0x03, 0x1b
        /*002e*/ 	.short	0x00ff


	//----- nvinfo : EIATTR_NUM_BARRIERS
	.align		4
        /*0030*/ 	.byte	0x02, 0x4c
        /*0032*/ 	.byte	0x01
	.zero		1


	//----- nvinfo : EIATTR_MERCURY_ISA_VERSION
	.align		4
        /*0034*/ 	.byte	0x03, 0x5f
        /*0036*/ 	.short	0x0000


	//----- nvinfo : EIATTR_COOP_GROUP_MASK_REGIDS
	.align		4
        /*0038*/ 	.byte	0x04, 0x29
        /*003a*/ 	.short	(.L_728 - .L_727)


	//   ....[0]....
.L_727:
        /*003c*/ 	.word	0xffffffff


	//   ....[1]....
        /*0040*/ 	.word	0xffffffff


	//   ....[2]....
        /*0044*/ 	.word	0xffffffff


	//   ....[3]....
        /*0048*/ 	.word	0xffffffff


	//   ....[4]....
        /*004c*/ 	.word	0xffffffff


	//   ....[5]....
        /*0050*/ 	.word	0xffffffff


	//   ....[6]....
        /*0054*/ 	.word	0xffffffff


	//   ....[7]....
        /*0058*/ 	.word	0xffffffff


	//   ....[8]....
        /*005c*/ 	.word	0xffffffff


	//   ....[9]....
        /*0060*/ 	.word	0xffffffff


	//   ....[10]....
        /*0064*/ 	.word	0xffffffff


	//   ....[11]....
        /*0068*/ 	.word	0xffffffff


	//   ....[12]....
        /*006c*/ 	.word	0xffffffff


	//   ....[13]....
        /*0070*/ 	.word	0xffffffff


	//   ....[14]....
        /*0074*/ 	.word	0xffffffff


	//   ....[15]....
        /*0078*/ 	.word	0xffffffff


	//   ....[16]....
        /*007c*/ 	.word	0xffffffff


	//   ....[17]....
        /*0080*/ 	.word	0xffffffff


	//   ....[18]....
        /*0084*/ 	.word	0xffffffff


	//   ....[19]....
        /*0088*/ 	.word	0xffffffff


	//----- nvinfo : EIATTR_COOP_GROUP_INSTR_OFFSETS
	.align		4
.L_728:
        /*008c*/ 	.byte	0x04, 0x28
        /*008e*/ 	.short	(.L_730 - .L_729)


	//   ....[0]....
.L_729:
        /*0090*/ 	.word	0x000162a0


	//   ....[1]....
        /*0094*/ 	.word	0x000162f0


	//   ....[2]....
        /*0098*/ 	.word	0x00016310


	//   ....[3]....
        /*009c*/ 	.word	0x00016330


	//   ....[4]....
        /*00a0*/ 	.word	0x0001a060


	//   ....[5]....
        /*00a4*/ 	.word	0x0001a0b0


	//   ....[6]....
        /*00a8*/ 	.word	0x0001a0d0


	//   ....[7]....
        /*00ac*/ 	.word	0x0001a0f0


	//   ....[8]....
        /*00b0*/ 	.word	0x0001e200


	//   ....[9]....
        /*00b4*/ 	.word	0x0001e210


	//   ....[10]....
        /*00b8*/ 	.word	0x0001e230


	//   ....[11]....
        /*00bc*/ 	.word	0x0001e250


	//   ....[12]....
        /*00c0*/ 	.word	0x0001fa20


	//   ....[13]....
        /*00c4*/ 	.word	0x0001fa50


	//   ....[14]....
        /*00c8*/ 	.word	0x0001fa60


	//   ....[15]....
        /*00cc*/ 	.word	0x0001fa90


	//   ....[16]....
        /*00d0*/ 	.word	0x00021610


	//   ....[17]....
        /*00d4*/ 	.word	0x00021650


	//   ....[18]....
        /*00d8*/ 	.word	0x000216a0


	//   ....[19]....
        /*00dc*/ 	.word	0x000216f0


	//----- nvinfo : EIATTR_EXIT_INSTR_OFFSETS
	.align		4
.L_730:
        /*00e0*/ 	.byte	0x04, 0x1c
        /*00e2*/ 	.short	(.L_732 - .L_731)


	//   ....[0]....
.L_731:
        /*00e4*/ 	.word	0x000000b0


	//----- nvinfo : EIATTR_CTAIDZ_USED
	.align		4
.L_732:
        /*00e8*/ 	.byte	0x01, 0x04
	.zero		2


	//----- nvinfo : EIATTR_CRS_STACK_SIZE
	.align		4
        /*00ec*/ 	.byte	0x04, 0x1e
        /*00ee*/ 	.short	(.L_734 - .L_733)
.L_733:
        /*00f0*/ 	.word	0x00000000
.L_734:


//--------------------- .nv.info._ZN5flash24flash_fwd_splitkv_kernelI23Flash_fwd_kernel_traitsILi192ELi64ELi64ELi4ELb0ELb0EN7cutlass10bfloat16_tE19Flash_kernel_traitsILi192ELi64ELi64ELi4ES3_EELb1ELb0ELb0ELb0ELb1ELb0ELb1ELb0EEEvNS_16Flash_fwd_paramsE --------------------------
	.section	.nv.info._ZN5flash24flash_fwd_splitkv_kernelI23Flash_fwd_kernel_traitsILi192ELi64ELi64ELi4ELb0ELb0EN7cutlass10bfloat16_tE19Flash_kernel_traitsILi192ELi64ELi64ELi4ES3_EELb1ELb0ELb0ELb0ELb1ELb0ELb1ELb0EEEvNS_16Flash_fwd_paramsE,"",@"SHT_CUDA_INFO"
	.sectionflags	@""
	.align	4


	//----- nvinfo : EIATTR_CUDA_API_VERSION
	.align		4
        /*0000*/ 	.byte	0x04, 0x37
        /*0002*/ 	.short	(.L_736 - .L_735)
.L_735:
        /*0004*/ 	.word	0x00000082


	//----- nvinfo : EIATTR_SW2861232_WAR
	.align		4
.L_736:
        /*0008*/ 	.byte	0x01, 0x35
	.zero		2


	//----- nvinfo : EIATTR_PARAM_CBANK
	.align		4
        /*000c*/ 	.byte	0x04, 0x0a
        /*000e*/ 	.short	(.L_738 - .L_737)
	.align		4
.L_737:
        /*0010*/ 	.word	index@(.nv.constant0._ZN5flash24flash_fwd_splitkv_kernelI23Flash_fwd_kernel_traitsILi192ELi64ELi64ELi4ELb0ELb0EN7cutlass10bfloat16_tE19Flash_kernel_traitsILi192ELi64ELi64ELi4ES3_EELb1ELb0ELb0ELb0ELb1ELb0ELb1ELb0EEEvNS_16Flash_fwd_paramsE)
        /*0014*/ 	.short	0x0160
        /*0016*/ 	.short	0x01d0


	//----- nvinfo : EIATTR_CBANK_PARAM_SIZE
	.align		4
.L_738:
        /*0018*/ 	.byte	0x03, 0x19
        /*001a*/ 	.short	0x01d0


	//----- nvinfo : EIATTR_KPARAM_INFO
	.align		4
        /*001c*/ 	.byte	0x04, 0x17
        /*001e*/ 	.short	(.L_740 - .L_739)
.L_739:
        /*0020*/ 	.word	0x00000000
        /*0024*/ 	.short	0x0000
        /*0026*/ 	.short	0x0000
        /*0028*/ 	.byte	0x00, 0xf0, 0x41, 0x07


	//----- nvinfo : EIATTR_MAXREG_COUNT
	.align		4
.L_740:
        /*002c*/ 	.byte	0x03, 0x1b
        /*002e*/ 	.short	0x00ff


	//----- nvinfo : EIATTR_NUM_BARRIERS
	.align		4
        /*0030*/ 	.byte	0x02, 0x4c
        /*0032*/ 	.byte	0x01
	.zero		1


	//----- nvinfo : EIATTR_MERCURY_ISA_VERSION
	.align		4
        /*0034*/ 	.byte	0x03, 0x5f
        /*0036*/ 	.short	0x0000


	//----- nvinfo : EIATTR_COOP_GROUP_MASK_REGIDS
	.align		4
        /*0038*/ 	.byte	0x04, 0x29
        /*003a*/ 	.short	(.L_742 - .L_741)


	//   ....[0]....
.L_741:
        /*003c*/ 	.word	0xffffffff


	//   ....[1]....
        /*0040*/ 	.word	0xffffffff


	//   ....[2]....
        /*0044*/ 	.word	0xffffffff


	//   ....[3]....
        /*0048*/ 	.word	0xffffffff


	//   ....[4]....
        /*004c*/ 	.word	0xffffffff


	//   ....[5]....
        /*0050*/ 	.word	0xffffffff


	//   ....[6]....
        /*0054*/ 	.word	0xffffffff


	//   ....[7]....
        /*0058*/ 	.word	0xffffffff


	//   ....[8]....
        /*005c*/ 	.word	0xffffffff


	//   ....[9]....
        /*0060*/ 	.word	0xffffffff


	//   ....[10]....
        /*0064*/ 	.word	0xffffffff


	//   ....[11]....
        /*0068*/ 	.word	0xffffffff


	//   ....[12]....
        /*006c*/ 	.word	0xffffffff


	//   ....[13]....
        /*0070*/ 	.word	0xffffffff


	//   ....[14]....
        /*0074*/ 	.word	0xffffffff


	//   ....[15]....
        /*0078*/ 	.word	0xffffffff


	//----- nvinfo : EIATTR_COOP_GROUP_INSTR_OFFSETS
	.align		4
.L_742:
        /*007c*/ 	.byte	0x04, 0x28
        /*007e*/ 	.short	(.L_744 - .L_743)


	//   ....[0]....
.L_743:
        /*0080*/ 	.word	0x00003fe0


	//   ....[1]....
        /*0084*/ 	.word	0x00004020


	//   ....[2]....
        /*0088*/ 	.word	0x00004040


	//   ....[3]....
        /*008c*/ 	.word	0x00004060


	//   ....[4]....
        /*0090*/ 	.word	0x00006dc0


	//   ....[5]....
        /*0094*/ 	.word	0x00006dd0


	//   ....[6]....
        /*0098*/ 	.word	0x00006e10


	//   ....[7]....
        /*009c*/ 	.word	0x00006e20


	//   ....[8]....
        /*00a0*/ 	.word	0x00009d60


	//   ....[9]....
        /*00a4*/ 	.word	0x00009d80


	//   ....[10]....
        /*00a8*/ 	.word	0x00009db0


	//   ....[11]....
        /*00ac*/ 	.word	0x00009dc0


	//   ....[12]....
        /*00b0*/ 	.word	0x0000b490


	//   ....[13]....
        /*00b4*/ 	.word	0x0000b4d0


	//   ....[14]....
        /*00b8*/ 	.word	0x0000b520


	//   ....[15]....
        /*00bc*/ 	.word	0x0000b530


	//----- nvinfo : EIATTR_EXIT_INSTR_OFFSETS
	.align		4
.L_744:
        /*00c0*/ 	.byte	0x04, 0x1c
        /*00c2*/ 	.short	(.L_746 - .L_745)


	//   ....[0]....
.L_745:
        /*00c4*/ 	.word	0x00000420


	//   ....[1]....
        /*00c8*/ 	.word	0x00000c40


	//   ....[2]....
        /*00cc*/ 	.word	0x00000c70


	//   ....[3]....
        /*00d0*/ 	.word	0x0000c8b0


	//   ....[4]....
        /*00d4*/ 	.word	0x0000c8f0


	//----- nvinfo : EIATTR_CTAIDZ_USED
	.align		4
.L_746:
        /*00d8*/ 	.byte	0x01, 0x04
	.zero		2


	//----- nvinfo : EIATTR_CRS_STACK_SIZE
	.align		4
        /*00dc*/ 	.byte	0x04, 0x1e
        /*00de*/ 	.short	(.L_748 - .L_747)
.L_747:
        /*00e0*/ 	.word	0x00000000
.L_748:


//--------------------- .nv.info._ZN5flash24flash_fwd_splitkv_kernelI23Flash_fwd_kernel_traitsILi192ELi64ELi64ELi4ELb0ELb0EN7cutlass10bfloat16_tE19Flash_kernel_traitsILi192ELi64ELi64ELi4ES3_EELb1ELb0ELb0ELb0ELb1ELb1ELb1ELb0EEEvNS_16Flash_fwd_paramsE --------------------------
	.section	.nv.info._ZN5flash24flash_fwd_splitkv_kernelI23Flash_fwd_kernel_traitsILi192ELi64ELi64ELi4ELb0ELb0EN7cutlass10bfloat16_tE19Flash_kernel_traitsILi192ELi64ELi64ELi4ES3_EELb1ELb0ELb0ELb0ELb1ELb1ELb1ELb0EEEvNS_16Flash_fwd_paramsE,"",@"SHT_CUDA_INFO"
	.sectionflags	@""
	.align	4


	//----- nvinfo : EIATTR_CUDA_API_VERSION
	.align		4
        /*0000*/ 	.byte	0x04, 0x37
        /*0002*/ 	.short	(.L_750 - .L_749)
.L_749:
        /*0004*/ 	.word	0x00000082


	//----- nvinfo : EIATTR_SW2861232_WAR
	.align		4
.L_750:
        /*0008*/ 	.byte	0x01, 0x35
	.zero		2


	//----- nvinfo : EIATTR_PARAM_CBANK
	.align		4
        /*000c*/ 	.byte	0x04, 0x0a
        /*000e*/ 	.short	(.L_752 - .L_751)
	.align		4
.L_751:
        /*0010*/ 	.word	index@(.nv.constant0._ZN5flash24flash_fwd_splitkv_kernelI23Flash_fwd_kernel_traitsILi192ELi64ELi64ELi4ELb0ELb0EN7cutlass10bfloat16_tE19Flash_kernel_traitsILi192ELi64ELi64ELi4ES3_EELb1ELb0ELb0ELb0ELb1ELb1ELb1ELb0EEEvNS_16Flash_fwd_paramsE)
        /*0014*/ 	.short	0x0160
        /*0016*/ 	.short	0x01d0


	//----- nvinfo : EIATTR_CBANK_PARAM_SIZE
	.align		4
.L_752:
        /*0018*/ 	.byte	0x03, 0x19
        /*001a*/ 	.short	0x01d0


	//----- nvinfo : EIATTR_KPARAM_INFO
	.align		4
        /*001c*/ 	.byte	0x04, 0x17
        /*001e*/ 	.short	(.L_754 - .L_753)
.L_753:
        /*0020*/ 	.word	0x00000000
        /*0024*/ 	.short	0x0000
        /*0026*/ 	.short	0x0000
        /*0028*/ 	.byte	0x00, 0xf0, 0x41, 0x07


	//----- nvinfo : EIATTR_MAXREG_COUNT
	.align		4
.L_754:
        /*002c*/ 	.byte	0x03, 0x1b
        /*002e*/ 	.short	0x00ff


	//----- nvinfo : EIATTR_NUM_BARRIERS
	.align		4
        /*0030*/ 	.byte	0x02, 0x4c
        /*0032*/ 	.byte	0x01
	.zero		1


	//----- nvinfo : EIATTR_MERCURY_ISA_VERSION
	.align		4
        /*0034*/ 	.byte	0x03, 0x5f
        /*0036*/ 	.short	0x0000


	//----- nvinfo : EIATTR_COOP_GROUP_MASK_REGIDS
	.align		4
        /*0038*/ 	.byte	0x04, 0x29
        /*003a*/ 	.short	(.L_756 - .L_755)


	//   ....[0]....
.L_755:
        /*003c*/ 	.word	0xffffffff


	//   ....[1]....
        /*0040*/ 	.word	0xffffffff


	//   ....[2]....
        /*0044*/ 	.word	0xffffffff


	//   ....[3]....
        /*0048*/ 	.word	0xffffffff


	//   ....[4]....
        /*004c*/ 	.word	0xffffffff


	//   ....[5]....
        /*0050*/ 	.word	0xffffffff


	//   ....[6]....
        /*0054*/ 	.word	0xffffffff


	//   ....[7]....
        /*0058*/ 	.word	0xffffffff


	//   ....[8]....
        /*005c*/ 	.word	0xffffffff


	//   ....[9]....
        /*0060*/ 	.word	0xffffffff


	//   ....[10]....
        /*0064*/ 	.word	0xffffffff


	//   ....[11]....
        /*0068*/ 	.word	0xffffffff


	//   ....[12]....
        /*006c*/ 	.word	0xffffffff


	//   ....[13]....
        /*0070*/ 	.word	0xffffffff


	//   ....[14]....
        /*0074*/ 	.word	0xffffffff


	//   ....[15]....
        /*0078*/ 	.word	0xffffffff


	//----- nvinfo : EIATTR_COOP_GROUP_INSTR_OFFSETS
	.align		4
.L_756:
        /*007c*/ 	.byte	0x04, 0x28
        /*007e*/ 	.short	(.L_758 - .L_757)


	//   ....[0]....
.L_757:
        /*0080*/ 	.word	0x000043d0


	//   ....[1]....
        /*0084*/ 	.word	0x00004400


	//   ....[2]....
        /*0088*/ 	.word	0x00004420


	//   ....[3]....
        /*008c*/ 	.word	0x00004440


	//   ....[4]....
        /*0090*/ 	.word	0x000075a0


	//   ....[5]....
        /*0094*/ 	.word	0x000075b0


	//   ....[6]....
        /*0098*/ 	.word	0x000075e0


	//   ....[7]....
        /*009c*/ 	.word	0x000075f0


	//   ....[8]....
        /*00a0*/ 	.word	0x0000a950


	//   ....[9]....
        /*00a4*/ 	.word	0x0000a970


	//   ....[10]....
        /*00a8*/ 	.word	0x0000a9a0


	//   ....[11]....
        /*00ac*/ 	.word	0x0000a9c0


	//   ....[12]....
        /*00b0*/ 	.word	0x0000c060


	//   ....[13]....
        /*00b4*/ 	.word	0x0000c0a0


	//   ....[14]....
        /*00b8*/ 	.word	0x0000c0f0


	//   ....[15]....
        /*00bc*/ 	.word	0x0000c100


	//----- nvinfo : EIATTR_EXIT_INSTR_OFFSETS
	.align		4
.L_758:
        /*00c0*/ 	.byte	0x04, 0x1c
        /*00c2*/ 	.short	(.L_760 - .L_759)


	//   ....[0]....
.L_759:
        /*00c4*/ 	.word	0x00000420


	//   ....[1]....
        /*00c8*/ 	.word	0x00000c40


	//   ....[2]....
        /*00cc*/ 	.word	0x00000c70


	//   ....[3]....
        /*00d0*/ 	.word	0x0000d480


	//   ....[4]....
        /*00d4*/ 	.word	0x0000d4c0


	//----- nvinfo : EIATTR_CTAIDZ_USED
	.align		4
.L_760:
        /*00d8*/ 	.byte	0x01, 0x04
	.zero		2


	//----- nvinfo : EIATTR_CRS_STACK_SIZE
	.align		4
        /*00dc*/ 	.byte	0x04, 0x1e
        /*00de*/ 	.short	(.L_762 - .L_761)
.L_761:
        /*00e0*/ 	.word	0x00000000
.L_762:


//--------------------- .nv.info._ZN5flash24flash_fwd_splitkv_kernelI23Flash_fwd_kernel_traitsILi192ELi64ELi64ELi4ELb0ELb0EN7cutlass10bfloat16_tE19Flash_kernel_traitsILi192ELi64ELi64ELi4ES3_EELb1ELb0ELb1ELb0ELb0ELb0ELb1ELb0EEEvNS_16Flash_fwd_paramsE --------------------------
	.section	.nv.info._ZN5flash24flash_fwd_splitkv_kernelI23Flash_fwd_kernel_traitsILi192ELi64ELi64ELi4ELb0ELb0EN7cutlass10bfloat16_tE19Flash_kernel_traitsILi192ELi64ELi64ELi4ES3_EELb1ELb0ELb1ELb0ELb0ELb0ELb1ELb0EEEvNS_16Flash_fwd_paramsE,"",@"SHT_CUDA_INFO"
	.sectionflags	@""
	.align	4


	//----- nvinfo : EIATTR_CUDA_API_VERSION
	.align		4
        /*0000*/ 	.byte	0x04, 0x37
        /*0002*/ 	.short	(.L_764 - .L_763)
.L_763:
        /*0004*/ 	.word	0x00000082


	//----- nvinfo : EIATTR_SW2861232_WAR
	.align		4
.L_764:
        /*0008*/ 	.byte	0x01, 0x35
	.zero		2


	//----- nvinfo : EIATTR_PARAM_CBANK
	.align		4
        /*000c*/ 	.byte	0x04, 0x0a
        /*000e*/ 	.short	(.L_766 - .L_765)
	.align		4
.L_765:
        /*0010*/ 	.word	index@(.nv.constant0._ZN5flash24flash_fwd_splitkv_kernelI23Flash_fwd_kernel_traitsILi192ELi64ELi64ELi4ELb0ELb0EN7cutlass10bfloat16_tE19Flash_kernel_traitsILi192ELi64ELi64ELi4ES3_EELb1ELb0ELb1ELb0ELb0ELb0ELb1ELb0EEEvNS_16Flash_fwd_paramsE)
        /*0014*/ 	.short	0x0160
        /*0016*/ 	.short	0x01d0


	//----- nvinfo : EIATTR_CBANK_PARAM_SIZE
	.align		4
.L_766:
        /*0018*/ 	.byte	0x03, 0x19
        /*001a*/ 	.short	0x01d0


	//----- nvinfo : EIATTR_KPARAM_INFO
	.align		4
        /*001c*/ 	.byte	0x04, 0x17
        /*001e*/ 	.short	(.L_768 - .L_767)
.L_767:
        /*0020*/ 	.word	0x00000000
        /*0024*/ 	.short	0x0000
        /*0026*/ 	.short	0x0000
        /*0028*/ 	.byte	0x00, 0xf0, 0x41, 0x07


	//----- nvinfo : EIATTR_MAXREG_COUNT
	.align		4
.L_768:
        /*002c*/ 	.byte	0x03, 0x1b
        /*002e*/ 	.short	0x00ff


	//----- nvinfo : EIATTR_NUM_BARRIERS
	.align		4
        /*0030*/ 	.byte	0x02, 0x4c
        /*0032*/ 	.byte	0x01
	.zero		1


	//----- nvinfo : EIATTR_MERCURY_ISA_VERSION
	.align		4
        /*0034*/ 	.byte	0x03, 0x5f
        /*0036*/ 	.short	0x0000


	//----- nvinfo : EIATTR_COOP_GROUP_MASK_REGIDS
	.align		4
        /*0038*/ 	.byte	0x04, 0x29
        /*003a*/ 	.short	(.L_770 - .L_769)


	//   ....[0]....
.L_769:
        /*003c*/ 	.word	0xffffffff


	//   ....[1]....
        /*0040*/ 	.word	0xffffffff


	//   ....[2]....
        /*0044*/ 	.word	0xffffffff


	//   ....[3]....
        /*0048*/ 	.word	0xffffffff


	//   ....[4]....
        /*004c*/ 	.word	0xffffffff


	//   ....[5]....
        /*0050*/ 	.word	0xffffffff


	//   ....[6]....
        /*0054*/ 	.word	0xffffffff


	//   ....[7]....
        /*0058*/ 	.word	0xffffffff


	//   ....[8]....
        /*005c*/ 	.word	0xffffffff


	//   ....[9]....
        /*0060*/ 	.word	0xffffffff


	//   ....[10]....
        /*0064*/ 	.word	0xffffffff


	//   ....[11]....
        /*0068*/ 	.word	0xffffffff


	//   ....[12]....
        /*006c*/ 	.word	0xffffffff


	//   ....[13]....
        /*0070*/ 	.word	0xffffffff


	//   ....[14]....
        /*0074*/ 	.word	0xffffffff


	//   ....[15]....
        /*0078*/ 	.word	0xffffffff


	//----- nvinfo : EIATTR_COOP_GROUP_INSTR_OFFSETS
	.align		4
.L_770:
        /*007c*/ 	.byte	0x04, 0x28
        /*007e*/ 	.short	(.L_772 - .L_771)


	//   ....[0]....
.L_771:
        /*0080*/ 	.word	0x00005c00


	//   ....[1]....
        /*0084*/ 	.word	0x00005c20


	//   ....[2]....
        /*0088*/ 	.word	0x00005cc0


	//   ....[3]....
        /*008c*/ 	.word	0x00005cd0


	//   ....[4]....
        /*0090*/ 	.word	0x00009760


	//   ....[5]....
        /*0094*/ 	.word	0x00009770


	//   ....[6]....
        /*0098*/ 	.word	0x000097a0


	//   ....[7]....
        /*009c*/ 	.word	0x000097b0


	//   ....[8]....
        /*00a0*/ 	.word	0x0000d350


	//   ....[9]....
        /*00a4*/ 	.word	0x0000d370


	//   ....[10]....
        /*00a8*/ 	.word	0x0000d390


	//   ....[11]....
        /*00ac*/ 	.word	0x0000d3b0


	//   ....[12]....
        /*00b0*/ 	.word	0x0000ea90


	//   ....[13]....
        /*00b4*/ 	.word	0x0000ead0


	//   ....[14]....
        /*00b8*/ 	.word	0x0000eb30


	//   ....[15]....
        /*00bc*/ 	.word	0x0000eb40


	//----- nvinfo : EIATTR_EXIT_INSTR_OFFSETS
	.align		4
.L_772:
        /*00c0*/ 	.byte	0x04, 0x1c
        /*00c2*/ 	.short	(.L_774 - .L_773)


	//   ....[0]....
.L_773:
        /*00c4*/ 	.word	0x00000410


	//   ....[1]....
        /*00c8*/ 	.word	0x00000f60


	//   ....[2]....
        /*00cc*/ 	.word	0x00000f90


	//   ....[3]....
        /*00d0*/ 	.word	0x000101f0


	//   ....[4]....
        /*00d4*/ 	.word	0x00010260


	//   ....[5]....
        /*00d8*/ 	.word	0x00010280


	//----- nvinfo : EIATTR_CTAIDZ_USED
	.align		4
.L_774:
        /*00dc*/ 	.byte	0x01, 0x04
	.zero		2


	//----- nvinfo : EIATTR_CRS_STACK_SIZE
	.align		4
        /*00e0*/ 	.byte	0x04, 0x1e
        /*00e2*/ 	.short	(.L_776 - .L_775)
.L_775:
        /*00e4*/ 	.word	0x00000000
.L_776:


//--------------------- .nv.info._ZN5flash24flash_fwd_splitkv_kernelI23Flash_fwd_kernel_traitsILi192ELi64ELi64ELi4ELb0ELb0EN7cutlass10bfloat16_tE19Flash_kernel_traitsILi192ELi64ELi64ELi4ES3_EELb1ELb0ELb1ELb0ELb0ELb1ELb1ELb0EEEvNS_16Flash_fwd_paramsE --------------------------
	.section	.nv.info._ZN5flash24flash_fwd_splitkv_kernelI23Flash_fwd_kernel_traitsILi192ELi64ELi64ELi4ELb0ELb0EN7cutlass10bfloat16_tE19Flash_kernel_traitsILi192ELi64ELi64ELi4ES3_EELb1ELb0ELb1ELb0ELb0ELb1ELb1ELb0EEEvNS_16Flash_fwd_paramsE,"",@"SHT_CUDA_INFO"
	.sectionflags	@""
	.align	4


	//----- nvinfo : EIATTR_CUDA_API_VERSION
	.align		4
        /*0000*/ 	.byte	0x04, 0x37
        /*0002*/ 	.short	(.L_778 - .L_777)
.L_777:
        /*0004*/ 	.word	0x00000082


	//----- nvinfo : EIATTR_SW2861232_WAR
	.align		4
.L_778:
        /*0008*/ 	.byte	0x01, 0x35
	.zero		2


	//----- nvinfo : EIATTR_PARAM_CBANK
	.align		4
        /*000c*/ 	.byte	0x04, 0x0a
        /*000e*/ 	.short	(.L_780 - .L_779)
	.align		4
.L_779:
        /*0010*/ 	.word	index@(.nv.constant0._ZN5flash24flash_fwd_splitkv_kernelI23Flash_fwd_kernel_traitsILi192ELi64ELi64ELi4ELb0ELb0EN7cutlass10bfloat16_tE19Flash_kernel_traitsILi192ELi64ELi64ELi4ES3_EELb1ELb0ELb1ELb0ELb0ELb1ELb1ELb0EEEvNS_16Flash_fwd_paramsE)
        /*0014*/ 	.short	0x0160
        /*0016*/ 	.short	0x01d0


	//----- nvinfo : EIATTR_CBANK_PARAM_SIZE
	.align		4
.L_780:
        /*0018*/ 	.byte	0x03, 0x19
        /*001a*/ 	.short	0x01d0


	//----- nvinfo : EIATTR_KPARAM_INFO
	.align		4
        /*001c*/ 	.byte	0x04, 0x17
        /*001e*/ 	.short	(.L_782 - .L_781)
.L_781:
        /*0020*/ 	.word	0x00000000
        /*0024*/ 	.short	0x0000
        /*0026*/ 	.short	0x0000
        /*0028*/ 	.byte	0x00, 0xf0, 0x41, 0x07


	//----- nvinfo : EIATTR_MAXREG_COUNT
	.align		4
.L_782:
        /*002c*/ 	.byte	0x03, 0x1b
        /*002e*/ 	.short	0x00ff


	//----- nvinfo : EIATTR_NUM_BARRIERS
	.align		4
        /*0030*/ 	.byte	0x02, 0x4c
        /*0032*/ 	.byte	0x01
	.zero		1


	//----- nvinfo : EIATTR_MERCURY_ISA_VERSION
	.align		4
        /*0034*/ 	.byte	0x03, 0x5f
        /*0036*/ 	.short	0x0000


	//----- nvinfo : EIATTR_COOP_GROUP_MASK_REGIDS
	.align		4
        /*0038*/ 	.byte	0x04, 0x29
        /*003a*/ 	.short	(.L_784 - .L_783)


	//   ....[0]....
.L_783:
        /*003c*/ 	.word	0xffffffff


	//   ....[1]....
        /*0040*/ 	.word	0xffffffff


	//   ....[2]....
        /*0044*/ 	.word	0xffffffff


	//   ....[3]....
        /*0048*/ 	.word	0xffffffff


	//   ....[4]....
        /*004c*/ 	.word	0xffffffff


	//   ....[5]....
        /*0050*/ 	.word	0xffffffff


	//   ....[6]....
        /*0054*/ 	.word	0xffffffff


	//   ....[7]....
        /*0058*/ 	.word	0xffffffff


	//   ....[8]....
        /*005c*/ 	.word	0xffffffff


	//   ....[9]....
        /*0060*/ 	.word	0xffffffff


	//   ....[10]....
        /*0064*/ 	.word	0xffffffff


	//   ....[11]....
        /*0068*/ 	.word	0xffffffff


	//   ....[12]....
        /*006c*/ 	.word	0xffffffff


	//   ....[13]....
        /*0070*/ 	.word	0xffffffff


	//   ....[14]....
        /*0074*/ 	.word	0xffffffff


	//   ....[15]....
        /*0078*/ 	.word	0xffffffff


	//----- nvinfo : EIATTR_COOP_GROUP_INSTR_OFFSETS
	.align		4
.L_784:
        /*007c*/ 	.byte	0x04, 0x28
        /*007e*/ 	.short	(.L_786 - .L_785)


	//   ....[0]....
.L_785:
        /*0080*/ 	.word	0x00005ff0


	//   ....[1]....
        /*0084*/ 	.word	0x00006010


	//   ....[2]....
        /*0088*/ 	.word	0x000060b0


	//   ....[3]....
        /*008c*/ 	.word	0x000060c0


	//   ....[4]....
        /*0090*/ 	.word	0x00009f60


	//   ....[5]....
        /*0094*/ 	.word	0x00009f70


	//   ....[6]....
        /*0098*/ 	.word	0x00009fa0


	//   ....[7]....
        /*009c*/ 	.word	0x00009fb0


	//   ....[8]....
        /*00a0*/ 	.word	0x0000df10


	//   ....[9]....
        /*00a4*/ 	.word	0x0000df30


	//   ....[10]....
        /*00a8*/ 	.word	0x0000df50


	//   ....[11]....
        /*00ac*/ 	.word	0x0000df70


	//   ....[12]....
        /*00b0*/ 	.word	0x0000f670


	//   ....[13]....
        /*00b4*/ 	.word	0x0000f6b0


	//   ....[14]....
        /*00b8*/ 	.word	0x0000f710


	//   ....[15]....
        /*00bc*/ 	.word	0x0000f720


	//----- nvinfo : EIATTR_EXIT_INSTR_OFFSETS
	.align		4
.L_786:
        /*00c0*/ 	.byte	0x04, 0x1c
        /*00c2*/ 	.short	(.L_788 - .L_787)


	//   ....[0]....
.L_787:
        /*00c4*/ 	.word	0x00000410


	//   ....[1]....
        /*00c8*/ 	.word	0x00000f60


	//   ....[2]....
        /*00cc*/ 	.word	0x00000f90


	//   ....[3]....
        /*00d0*/ 	.word	0x00010dd0


	//   ....[4]....
        /*00d4*/ 	.word	0x00010e40


	//   ....[5]....
        /*00d8*/ 	.word	0x00010e60


	//----- nvinfo : EIATTR_CTAIDZ_USED
	.align		4
.L_788:
        /*00dc*/ 	.byte	0x01, 0x04
	.zero		2


	//----- nvinfo : EIATTR_CRS_STACK_SIZE
	.align		4
        /*00e0*/ 	.byte	0x04, 0x1e
        /*00e2*/ 	.short	(.L_790 - .L_789)
.L_789:
        /*00e4*/ 	.word	0x00000000
.L_790:


//--------------------- .nv.info._ZN5flash24flash_fwd_splitkv_kernelI23Flash_fwd_kernel_traitsILi192ELi64ELi64ELi4ELb0ELb0EN7cutlass10bfloat16_tE19Flash_kernel_traitsILi192ELi64ELi64ELi4ES3_EELb1ELb0ELb0ELb0ELb1ELb0ELb1ELb1EEEvNS_16Flash_fwd_paramsE --------------------------
	.section	.nv.info._ZN5flash24flash_fwd_splitkv_kernelI23Flash_fwd_kernel_traitsILi192ELi64ELi64ELi4ELb0ELb0EN7cutlass10bfloat16_tE19Flash_kernel_traitsILi192ELi64ELi64ELi4ES3_EELb1ELb0ELb0ELb0ELb1ELb0ELb1ELb1EEEvNS_16Flash_fwd_paramsE,"",@"SHT_CUDA_INFO"
	.sectionflags	@""
	.align	4


	//----- nvinfo : EIATTR_CUDA_API_VERSION
	.align		4
        /*0000*/ 	.byte	0x04, 0x37
        /*0002*/ 	.short	(.L_792 - .L_791)
.L_791:
        /*0004*/ 	.word	0x00000082


	//----- nvinfo : EIATTR_SW2861232_WAR
	.align		4
.L_792:
        /*0008*/ 	.byte	0x01, 0x35
	.zero		2


	//----- nvinfo : EIATTR_PARAM_CBANK
	.align		4
        /*000c*/ 	.byte	0x04, 0x0a
        /*000e*/ 	.short	(.L_794 - .L_793)
	.align		4
.L_793:
        /*0010*/ 	.word	index@(.nv.constant0._ZN5flash24flash_fwd_splitkv_kernelI23Flash_fwd_kernel_traitsILi192ELi64ELi64ELi4ELb0ELb0EN7cutlass10bfloat16_tE19Flash_kernel_traitsILi192ELi64ELi64ELi4ES3_EELb1ELb0ELb0ELb0ELb1ELb0ELb1ELb1EEEvNS_16Flash_fwd_paramsE)
        /*0014*/ 	.short	0x0160
        /*0016*/ 	.short	0x01d0


	//----- nvinfo : EIATTR_CBANK_PARAM_SIZE
	.align		4
.L_794:
        /*0018*/ 	.byte	0x03, 0x19
        /*001a*/ 	.short	0x01d0


	//----- nvinfo : EIATTR_KPARAM_INFO
	.align		4
        /*001c*/ 	.byte	0x04, 0x17
        /*001e*/ 	.short	(.L_796 - .L_795)
.L_795:
        /*0020*/ 	.word	0x00000000
        /*0024*/ 	.short	0x0000
        /*0026*/ 	.short	0x0000
        /*0028*/ 	.byte	0x00, 0xf0, 0x41, 0x07


	//----- nvinfo : EIATTR_MAXREG_COUNT
	.align		4
.L_796:
        /*002c*/ 	.byte	0x03, 0x1b
        /*002e*/ 	.short	0x00ff


	//----- nvinfo : EIATTR_NUM_BARRIERS
	.align		4
        /*0030*/ 	.byte	0x02, 0x4c
        /*0032*/ 	.byte	0x01
	.zero		1


	//----- nvinfo : EIATTR_MERCURY_ISA_VERSION
	.align		4
        /*0034*/ 	.byte	0x03, 0x5f
        /*0036*/ 	.short	0x0000


	//----- nvinfo : EIATTR_COOP_GROUP_MASK_REGIDS
	.align		4
        /*0038*/ 	.byte	0x04, 0x29
        /*003a*/ 	.short	(.L_798 - .L_797)


	//   ....[0]....
.L_797:
        /*003c*/ 	.word	0xffffffff


	//   ....[1]....
        /*0040*/ 	.word	0xffffffff


	//   ....[2]....
        /*0044*/ 	.word	0xffffffff


	//   ....[3]....
        /*0048*/ 	.word	0xffffffff


	//   ....[4]....
        /*004c*/ 	.word	0xffffffff


	//   ....[5]....
        /*0050*/ 	.word	0xffffffff


	//   ....[6]....
        /*0054*/ 	.word	0xffffffff


	//   ....[7]....
        /*0058*/ 	.word	0xffffffff


	//   ....[8]....
        /*005c*/ 	.word	0xffffffff


	//   ....[9]....
        /*0060*/ 	.word	0xffffffff


	//   ....[10]....
        /*0064*/ 	.word	0xffffffff


	//   ....[11]....
        /*0068*/ 	.word	0xffffffff


	//   ....[12]....
        /*006c*/ 	.word	0xffffffff


	//   ....[13]....
        /*0070*/ 	.word	0xffffffff


	//   ....[14]....
        /*0074*/ 	.word	0xffffffff


	//   ....[15]....
        /*0078*/ 	.word	0xffffffff


	//   ....[16]....
        /*007c*/ 	.word	0xffffffff


	//   ....[17]....
        /*0080*/ 	.word	0xffffffff


	//   ....[18]....
        /*0084*/ 	.word	0xffffffff


	//   ....[19]....
        /*0088*/ 	.word	0xffffffff


	//----- nvinfo : EIATTR_COOP_GROUP_INSTR_OFFSETS
	.align		4
.L_798:
        /*008c*/ 	.byte	0x04, 0x28
        /*008e*/ 	.short	(.L_800 - .L_799)


	//   ....[0]....
.L_799:
        /*0090*/ 	.word	0x00013320


	//   ....[1]....
        /*0094*/ 	.word	0x00013390


	//   ....[2]....
        /*0098*/ 	.word	0x000133d0


	//   ....[3]....
        /*009c*/ 	.word	0x00013420


	//   ....[4]....
        /*00a0*/ 	.word	0x000161b0


	//   ....[5]....
        /*00a4*/ 	.word	0x00016200


	//   ....[6]....
        /*00a8*/ 	.word	0x00016230


	//   ....[7]....
        /*00ac*/ 	.word	0x00016250


	//   ....[8]....
        /*00b0*/ 	.word	0x00019310


	//   ....[9]....
        /*00b4*/ 	.word	0x00019330


	//   ....[10]....
        /*00b8*/ 	.word	0x00019350


	//   ....[11]....
        /*00bc*/ 	.word	0x00019370


	//   ....[12]....
        /*00c0*/ 	.word	0x0001aaf0


	//   ....[13]....
        /*00c4*/ 	.word	0x0001ab20


	//   ....[14]....
        /*00c8*/ 	.word	0x0001ab30


	//   ....[15]....
        /*00cc*/ 	.word	0x0001ab60


	//   ....[16]....
        /*00d0*/ 	.word	0x0001c020


	//   ....[17]....
        /*00d4*/ 	.word	0x0001c060


	//   ....[18]....
        /*00d8*/ 	.word	0x0001c0b0


	//   ....[19]....
        /*00dc*/ 	.word	0x0001c100


	//----- nvinfo : EIATTR_EXIT_INSTR_OFFSETS
	.align		4
.L_800:
        /*00e0*/ 	.byte	0x04, 0x1c
        /*00e2*/ 	.short	(.L_802 - .L_801)


	//   ....[0]....
.L_801:
        /*00e4*/ 	.word	0x000001f0


	//----- nvinfo : EIATTR_CTAIDZ_USED
	.align		4
.L_802:
        /*00e8*/ 	.byte	0x01, 0x04
	.zero		2


	//----- nvinfo : EIATTR_CRS_STACK_SIZE
	.align		4
        /*00ec*/ 	.byte	0x04, 0x1e
        /*00ee*/ 	.short	(.L_804 - .L_803)
.L_803:
        /*00f0*/ 	.word	0x00000000
.L_804:


//--------------------- .nv.info._ZN5flash24flash_fwd_splitkv_kernelI23Flash_fwd_kernel_traitsILi192ELi64ELi64ELi4ELb0ELb0EN7cutlass10bfloat16_tE19Flash_kernel_traitsILi192ELi64ELi64ELi4ES3_EELb1ELb0ELb0ELb0ELb1ELb1ELb1ELb1EEEvNS_16Flash_fwd_paramsE --------------------------
	.section	.nv.info._ZN5flash24flash_fwd_splitkv_kernelI23Flash_fwd_kernel_traitsILi192ELi64ELi64ELi4ELb0ELb0EN7cutlass10bfloat16_tE19Flash_kernel_traitsILi192ELi64ELi64ELi4ES3_EELb1ELb0ELb0ELb0ELb1ELb1ELb1ELb1EEEvNS_16Flash_fwd_paramsE,"",@"SHT_CUDA_INFO"
	.sectionflags	@""
	.align	4


	//----- nvinfo : EIATTR_CUDA_API_VERSION
	.align		4
        /*0000*/ 	.byte	0x04, 0x37
        /*0002*/ 	.short	(.L_806 - .L_805)
.L_805:
        /*0004*/ 	.word	0x00000082


	//----- nvinfo : EIATTR_SW2861232_WAR
	.align		4
.L_806:
        /*0008*/ 	.byte	0x01, 0x35
	.zero		2


	//----- nvinfo : EIATTR_PARAM_CBANK
	.align		4
        /*000c*/ 	.byte	0x04, 0x0a
        /*000e*/ 	.short	(.L_808 - .L_807)
	.align		4
.L_807:
        /*0010*/ 	.word	index@(.nv.constant0._ZN5flash24flash_fwd_splitkv_kernelI23Flash_fwd_kernel_traitsILi192ELi64ELi64ELi4ELb0ELb0EN7cutlass10bfloat16_tE19Flash_kernel_traitsILi192ELi64ELi64ELi4ES3_EELb1ELb0ELb0ELb0ELb1ELb1ELb1ELb1EEEvNS_16Flash_fwd_paramsE)
        /*0014*/ 	.short	0x0160
        /*0016*/ 	.short	0x01d0


	//----- nvinfo : EIATTR_CBANK_PARAM_SIZE
	.align		4
.L_808:
        /*0018*/ 	.byte	0x03, 0x19
        /*001a*/ 	.short	0x01d0


	//----- nvinfo : EIATTR_KPARAM_INFO
	.align		4
        /*001c*/ 	.byte	0x04, 0x17
        /*001e*/ 	.short	(.L_810 - .L_809)
.L_809:
        /*0020*/ 	.word	0x00000000
        /*0024*/ 	.short	0x0000
        /*0026*/ 	.short	0x0000
        /*0028*/ 	.byte	0x00, 0xf0, 0x41, 0x07


	//----- nvinfo : EIATTR_MAXREG_COUNT
	.align		4
.L_810:
        /*002c*/ 	.byte	0x03, 0x1b
        /*002e*/ 	.short	0x00ff


	//----- nvinfo : EIATTR_NUM_BARRIERS
	.align		4
        /*0030*/ 	.byte	0x02, 0x4c
        /*0032*/ 	.byte	0x01
	.zero		1


	//----- nvinfo : EIATTR_MERCURY_ISA_VERSION
	.align		4
        /*0034*/ 	.byte	0x03, 0x5f
        /*0036*/ 	.short	0x0000


	//----- nvinfo : EIATTR_COOP_GROUP_MASK_REGIDS
	.align		4
        /*0038*/ 	.byte	0x04, 0x29
        /*003a*/ 	.short	(.L_812 - .L_811)


	//   ....[0]....
.L_811:
        /*003c*/ 	.word	0xffffffff


	//   ....[1]....
        /*0040*/ 	.word	0xffffffff


	//   ....[2]....
        /*0044*/ 	.word	0xffffffff


	//   ....[3]....
        /*0048*/ 	.word	0xffffffff


	//   ....[4]....
        /*004c*/ 	.word	0xffffffff


	//   ....[5]....
        /*0050*/ 	.word	0xffffffff


	//   ....[6]....
        /*0054*/ 	.word	0xffffffff


	//   ....[7]....
        /*0058*/ 	.word	0xffffffff


	//   ....[8]....
        /*005c*/ 	.word	0xffffffff


	//   ....[9]....
        /*0060*/ 	.word	0xffffffff


	//   ....[10]....
        /*0064*/ 	.word	0xffffffff


	//   ....[11]....
        /*0068*/ 	.word	0xffffffff


	//   ....[12]....
        /*006c*/ 	.word	0xffffffff


	//   ....[13]....
        /*0070*/ 	.word	0xffffffff


	//   ....[14]....
        /*0074*/ 	.word	0xffffffff


	//   ....[15]....
        /*0078*/ 	.word	0xffffffff


	//   ....[16]....
        /*007c*/ 	.word	0xffffffff


	//   ....[17]....
        /*0080*/ 	.word	0xffffffff


	//   ....[18]....
        /*0084*/ 	.word	0xffffffff


	//   ....[19]....
        /*0088*/ 	.word	0xffffffff


	//----- nvinfo : EIATTR_COOP_GROUP_INSTR_OFFSETS
	.align		4
.L_812:
        /*008c*/ 	.byte	0x04, 0x28
        /*008e*/ 	.short	(.L_814 - .L_813)


	//   ....[0]....
.L_813:
        /*0090*/ 	.word	0x00013790


	//   ....[1]....
        /*0094*/ 	.word	0x000137d0


	//   ....[2]....
        /*0098*/ 	.word	0x000137f0


	//   ....[3]....
        /*009c*/ 	.word	0x00013810


	//   ....[4]....
        /*00a0*/ 	.word	0x000169c0


	//   ....[5]....
        /*00a4*/ 	.word	0x00016a10


	//   ....[6]....
        /*00a8*/ 	.word	0x00016a30


	//   ....[7]....
        /*00ac*/ 	.word	0x00016a50


	//   ....[8]....
        /*00b0*/ 	.word	0x00019ef0


	//   ....[9]....
        /*00b4*/ 	.word	0x00019f10


	//   ....[10]....
        /*00b8*/ 	.word	0x00019f30


	//   ....[11]....
        /*00bc*/ 	.word	0x00019f50


	//   ....[12]....
        /*00c0*/ 	.word	0x0001b6f0


	//   ....[13]....
        /*00c4*/ 	.word	0x0001b720


	//   ....[14]....
        /*00c8*/ 	.word	0x0001b730


	//   ....[15]....
        /*00cc*/ 	.word	0x0001b760


	//   ....[16]....
        /*00d0*/ 	.word	0x0001cc10


	//   ....[17]....
        /*00d4*/ 	.word	0x0001cc50


	//   ....[18]....
        /*00d8*/ 	.word	0x0001cca0


	//   ....[19]....
        /*00dc*/ 	.word	0x0001ccf0


	//----- nvinfo : EIATTR_EXIT_INSTR_OFFSETS
	.align		4
.L_814:
        /*00e0*/ 	.byte	0x04, 0x1c
        /*00e2*/ 	.short	(.L_816 - .L_815)


	//   ....[0]....
.L_815:
        /*00e4*/ 	.word	0x000001f0


	//----- nvinfo : EIATTR_CTAIDZ_USED
	.align		4
.L_816:
        /*00e8*/ 	.byte	0x01, 0x04
	.zero		2


	//----- nvinfo : EIATTR_CRS_STACK_SIZE
	.align		4
        /*00ec*/ 	.byte	0x04, 0x1e
        /*00ee*/ 	.short	(.L_818 - .L_817)
.L_817:
        /*00f0*/ 	.word	0x00000000
.L_818:


//--------------------- .nv.info._ZN5flash24flash_fwd_splitkv_kernelI23Flash_fwd_kernel_traitsILi192ELi64ELi64ELi4ELb0ELb0EN7cutlass10bfloat16_tE19Flash_kernel_traitsILi192ELi64ELi64ELi4ES3_EELb1ELb0ELb1ELb0ELb0ELb0ELb1ELb1EEEvNS_16Flash_fwd_paramsE --------------------------
	.section	.nv.info._ZN5flash24flash_fwd_splitkv_kernelI23Flash_fwd_kernel_traitsILi192ELi64ELi64ELi4ELb0ELb0EN7cutlass10bfloat16_tE19Flash_kernel_traitsILi192ELi64ELi64ELi4ES3_EELb1ELb0ELb1ELb0ELb0ELb0ELb1ELb1EEEvNS_16Flash_fwd_paramsE,"",@"SHT_CUDA_INFO"
	.sectionflags	@""
	.align	4


	//----- nvinfo : EIATTR_CUDA_API_VERSION
	.align		4
        /*0000*/ 	.byte	0x04, 0x37
        /*0002*/ 	.short	(.L_820 - .L_819)
.L_819:
        /*0004*/ 	.word	0x00000082


	//----- nvinfo : EIATTR_SW2861232_WAR
	.align		4
.L_820:
        /*0008*/ 	.byte	0x01, 0x35
	.zero		2


	//----- nvinfo : EIATTR_PARAM_CBANK
	.align		4
        /*000c*/ 	.byte	0x04, 0x0a
        /*000e*/ 	.short	(.L_822 - .L_821)
	.align		4
.L_821:
        /*0010*/ 	.word	index@(.nv.constant0._ZN5flash24flash_fwd_splitkv_kernelI23Flash_fwd_kernel_traitsILi192ELi64ELi64ELi4ELb0ELb0EN7cutlass10bfloat16_tE19Flash_kernel_traitsILi192ELi64ELi64ELi4ES3_EELb1ELb0ELb1ELb0ELb0ELb0ELb1ELb1EEEvNS_16Flash_fwd_paramsE)
        /*0014*/ 	.short	0x0160
        /*0016*/ 	.short	0x01d0


	//----- nvinfo : EIATTR_CBANK_PARAM_SIZE
	.align		4
.L_822:
        /*0018*/ 	.byte	0x03, 0x19
        /*001a*/ 	.short	0x01d0


	//----- nvinfo : EIATTR_KPARAM_INFO
	.align		4
        /*001c*/ 	.byte	0x04, 0x17
        /*001e*/ 	.short	(.L_824 - .L_823)
.L_823:
        /*0020*/ 	.word	0x00000000
        /*0024*/ 	.short	0x0000
        /*0026*/ 	.short	0x0000
        /*0028*/ 	.byte	0x00, 0xf0, 0x41, 0x07


	//----- nvinfo : EIATTR_MAXREG_COUNT
	.align		4
.L_824:
        /*002c*/ 	.byte	0x03, 0x1b
        /*002e*/ 	.short	0x00ff


	//----- nvinfo : EIATTR_NUM_BARRIERS
	.align		4
        /*0030*/ 	.byte	0x02, 0x4c
        /*0032*/ 	.byte	0x01
	.zero		1


	//----- nvinfo : EIATTR_MERCURY_ISA_VERSION
	.align		4
        /*0034*/ 	.byte	0x03, 0x5f
        /*0036*/ 	.short	0x0000


	//----- nvinfo : EIATTR_COOP_GROUP_MASK_REGIDS
	.align		4
        /*0038*/ 	.byte	0x04, 0x29
        /*003a*/ 	.short	(.L_826 - .L_825)


	//   ....[0]....
.L_825:
        /*003c*/ 	.word	0xffffffff


	//   ....[1]....
        /*0040*/ 	.word	0xffffffff


	//   ....[2]....
        /*0044*/ 	.word	0xffffffff


	//   ....[3]....
        /*0048*/ 	.word	0xffffffff


	//   ....[4]....
        /*004c*/ 	.word	0xffffffff


	//   ....[5]....
        /*0050*/ 	.word	0xffffffff


	//   ....[6]....
        /*0054*/ 	.word	0xffffffff


	//   ....[7]....
        /*0058*/ 	.word	0xffffffff


	//   ....[8]....
        /*005c*/ 	.word	0xffffffff


	//   ....[9]....
        /*0060*/ 	.word	0xffffffff


	//   ....[10]....
        /*0064*/ 	.word	0xffffffff


	//   ....[11]....
        /*0068*/ 	.word	0xffffffff


	//   ....[12]....
        /*006c*/ 	.word	0xffffffff


	//   ....[13]....
        /*0070*/ 	.word	0xffffffff


	//   ....[14]....
        /*0074*/ 	.word	0xffffffff


	//   ....[15]....
        /*0078*/ 	.word	0xffffffff


	//   ....[16]....
        /*007c*/ 	.word	0xffffffff


	//   ....[17]....
        /*0080*/ 	.word	0xffffffff


	//   ....[18]....
        /*0084*/ 	.word	0xffffffff


	//   ....[19]....
        /*0088*/ 	.word	0xffffffff


	//----- nvinfo : EIATTR_COOP_GROUP_INSTR_OFFSETS
	.align		4
.L_826:
        /*008c*/ 	.byte	0x04, 0x28
        /*008e*/ 	.short	(.L_828 - .L_827)


	//   ....[0]....
.L_827:
        /*0090*/ 	.word	0x000160d0


	//   ....[1]....
        /*0094*/ 	.word	0x00016140


	//   ....[2]....
        /*0098*/ 	.word	0x00016180


	//   ....[3]....
        /*009c*/ 	.word	0x000161a0


	//   ....[4]....
        /*00a0*/ 	.word	0x00019b30


	//   ....[5]....
        /*00a4*/ 	.word	0x00019b60


	//   ....[6]....
        /*00a8*/ 	.word	0x00019b80


	//   ....[7]....
        /*00ac*/ 	.word	0x00019ba0


	//   ....[8]....
        /*00b0*/ 	.word	0x0001d890


	//   ....[9]....
        /*00b4*/ 	.word	0x0001d8b0


	//   ....[10]....
        /*00b8*/ 	.word	0x0001d8d0


	//   ....[11]....
        /*00bc*/ 	.word	0x0001d8f0


	//   ....[12]....
        /*00c0*/ 	.word	0x0001f080


	//   ....[13]....
        /*00c4*/ 	.word	0x0001f0b0


	//   ....[14]....
        /*00c8*/ 	.word	0x0001f0c0


	//   ....[15]....
        /*00cc*/ 	.word	0x0001f0f0


	//   ....[16]....
        /*00d0*/ 	.word	0x000209c0


	//   ....[17]....
        /*00d4*/ 	.word	0x00020a10


	//   ....[18]....
        /*00d8*/ 	.word	0x00020a60


	//   ....[19]....
        /*00dc*/ 	.word	0x00020ab0


	//----- nvinfo : EIATTR_EXIT_INSTR_OFFSETS
	.align		4
.L_828:
        /*00e0*/ 	.byte	0x04, 0x1c
        /*00e2*/ 	.short	(.L_830 - .L_829)


	//   ....[0]....
.L_829:
        /*00e4*/ 	.word	0x000001f0


	//----- nvinfo : EIATTR_CTAIDZ_USED
	.align		4
.L_830:
        /*00e8*/ 	.byte	0x01, 0x04
	.zero		2


	//----- nvinfo : EIATTR_CRS_STACK_SIZE
	.align		4
        /*00ec*/ 	.byte	0x04, 0x1e
        /*00ee*/ 	.short	(.L_832 - .L_831)
.L_831:
        /*00f0*/ 	.word	0x00000000
.L_832:


//--------------------- .nv.info._ZN5flash24flash_fwd_splitkv_kernelI23Flash_fwd_kernel_traitsILi192ELi64ELi64ELi4ELb0ELb0EN7cutlass10bfloat16_tE19Flash_kernel_traitsILi192ELi64ELi64ELi4ES3_EELb1ELb0ELb1ELb0ELb0ELb1ELb1ELb1EEEvNS_16Flash_fwd_paramsE --------------------------
	.section	.nv.info._ZN5flash24flash_fwd_splitkv_kernelI23Flash_fwd_kernel_traitsILi192ELi64ELi64ELi4ELb0ELb0EN7cutlass10bfloat16_tE19Flash_kernel_traitsILi192ELi64ELi64ELi4ES3_EELb1ELb0ELb1ELb0ELb0ELb1ELb1ELb1EEEvNS_16Flash_fwd_paramsE,"",@"SHT_CUDA_INFO"
	.sectionflags	@""
	.align	4


	//----- nvinfo : EIATTR_CUDA_API_VERSION
	.align		4
        /*0000*/ 	.byte	0x04, 0x37
        /*0002*/ 	.short	(.L_834 - .L_833)
.L_833:
        /*0004*/ 	.word	0x00000082


	//----- nvinfo : EIATTR_SW2861232_WAR
	.align		4
.L_834:
        /*0008*/ 	.byte	0x01, 0x35
	.zero		2


	//----- nvinfo : EIATTR_PARAM_CBANK
	.align		4
        /*000c*/ 	.byte	0x04, 0x0a
        /*000e*/ 	.short	(.L_836 - .L_835)
	.align		4
.L_835:
        /*0010*/ 	.word	index@(.nv.constant0._ZN5flash24flash_fwd_splitkv_kernelI23Flash_fwd_kernel_traitsILi192ELi64ELi64ELi4ELb0ELb0EN7cutlass10bfloat16_tE19Flash_kernel_traitsILi192ELi64ELi64ELi4ES3_EELb1ELb0ELb1ELb0ELb0ELb1ELb1ELb1EEEvNS_16Flash_fwd_paramsE)
        /*0014*/ 	.short	0x0160
        /*0016*/ 	.short	0x01d0


	//----- nvinfo : EIATTR_CBANK_PARAM_SIZE
	.align		4
.L_836:
        /*0018*/ 	.byte	0x03, 0x19
        /*001a*/ 	.short	0x01d0


	//----- nvinfo : EIATTR_KPARAM_INFO
	.align		4
        /*001c*/ 	.byte	0x04, 0x17
        /*001e*/ 	.short	(.L_838 - .L_837)
.L_837:
        /*0020*/ 	.word	0x00000000
        /*0024*/ 	.short	0x0000
        /*0026*/ 	.short	0x0000
        /*0028*/ 	.byte	0x00, 0xf0, 0x41, 0x07


	//----- nvinfo : EIATTR_MAXREG_COUNT
	.align		4
.L_838:
        /*002c*/ 	.byte	0x03, 0x1b
        /*002e*/ 	.short	0x00ff


	//----- nvinfo : EIATTR_NUM_BARRIERS
	.align		4
        /*0030*/ 	.byte	0x02, 0x4c
        /*0032*/ 	.byte	0x01
	.zero		1


	//----- nvinfo : EIATTR_MERCURY_ISA_VERSION
	.align		4
        /*0034*/ 	.byte	0x03, 0x5f
        /*0036*/ 	.short	0x0000


	//----- nvinfo : EIATTR_COOP_GROUP_MASK_REGIDS
	.align		4
        /*0038*/ 	.byte	0x04, 0x29
        /*003a*/ 	.short	(.L_840 - .L_839)


	//   ....[0]....
.L_839:
        /*003c*/ 	.word	0xffffffff


	//   ....[1]....
        /*0040*/ 	.word	0xffffffff


	//   ....[2]....
        /*0044*/ 	.word	0xffffffff


	//   ....[3]....
        /*0048*/ 	.word	0xffffffff


	//   ....[4]....
        /*004c*/ 	.word	0xffffffff


	//   ....[5]....
        /*0050*/ 	.word	0xffffffff


	//   ....[6]....
        /*0054*/ 	.word	0xffffffff


	//   ....[7]....
        /*0058*/ 	.word	0xffffffff


	//   ....[8]....
        /*005c*/ 	.word	0xffffffff


	//   ....[9]....
        /*0060*/ 	.word	0xffffffff


	//   ....[10]....
        /*0064*/ 	.word	0xffffffff


	//   ....[11]....
        /*0068*/ 	.word	0xffffffff


	//   ....[12]....
        /*006c*/ 	.word	0xffffffff


	//   ....[13]....
        /*0070*/ 	.word	0xffffffff


	//   ....[14]....
        /*0074*/ 	.word	0xffffffff


	//   ....[15]....
        /*0078*/ 	.word	0xffffffff


	//   ....[16]....
        /*007c*/ 	.word	0xffffffff


	//   ....[17]....
        /*0080*/ 	.word	0xffffffff


	//   ....[18]....
        /*0084*/ 	.word	0xffffffff


	//   ....[19]....
        /*0088*/ 	.word	0xffffffff


	//----- nvinfo : EIATTR_COOP_GROUP_INSTR_OFFSETS
	.align		4
.L_840:
        /*008c*/ 	.byte	0x04, 0x28
        /*008e*/ 	.short	(.L_842 - .L_841)


	//   ....[0]....
.L_841:
        /*0090*/ 	.word	0x00016530


	//   ....[1]....
        /*0094*/ 	.word	0x00016580


	//   ....[2]....
        /*0098*/ 	.word	0x000165a0


	//   ....[3]....
        /*009c*/ 	.word	0x000165c0


	//   ....[4]....
        /*00a0*/ 	.word	0x0001a340


	//   ....[5]....
        /*00a4*/ 	.word	0x0001a390


	//   ....[6]....
        /*00a8*/ 	.word	0x0001a3b0


	//   ....[7]....
        /*00ac*/ 	.word	0x0001a3e0


	//   ....[8]....
        /*00b0*/ 	.word	0x0001e4a0


	//   ....[9]....
        /*00b4*/ 	.word	0x0001e4c0


	//   ....[10]....
        /*00b8*/ 	.word	0x0001e4e0


	//   ....[11]....
        /*00bc*/ 	.word	0x0001e500


	//   ....[12]....
        /*00c0*/ 	.word	0x0001fcb0


	//   ....[13]....
        /*00c4*/ 	.word	0x0001fce0


	//   ....[14]....
        /*00c8*/ 	.word	0x0001fcf0


	//   ....[15]....
        /*00cc*/ 	.word	0x0001fd20


	//   ....[16]....
        /*00d0*/ 	.word	0x000215f0


	//   ....[17]....
        /*00d4*/ 	.word	0x00021640


	//   ....[18]....
        /*00d8*/ 	.word	0x00021690


	//   ....[19]....
        /*00dc*/ 	.word	0x000216e0


	//----- nvinfo : EIATTR_EXIT_INSTR_OFFSETS
	.align		4
.L_842:
        /*00e0*/ 	.byte	0x04, 0x1c
        /*00e2*/ 	.short	(.L_844 - .L_843)


	//   ....[0]....
.L_843:
        /*00e4*/ 	.word	0x000001f0


	//----- nvinfo : EIATTR_CTAIDZ_USED
	.align		4
.L_844:
        /*00e8*/ 	.byte	0x01, 0x04
	.zero		2


	//----- nvinfo : EIATTR_CRS_STACK_SIZE
	.align		4
        /*00ec*/ 	.byte	0x04, 0x1e
        /*00ee*/ 	.short	(.L_846 - .L_845)
.L_845:
        /*00f0*/ 	.word	0x00000000
.L_846:


//--------------------- .nv.callgraph             --------------------------
	.section	.nv.callgraph,"",@"SHT_CUDA_CALLGRAPH"
	.align	4
	.sectionentsize	8
	.align		4
        /*0000*/ 	.word	0x00000000
	.align		4
        /*0004*/ 	.word	0xffffffff
	.align		4
        /*0008*/ 	.word	0x00000000
	.align		4
        /*000c*/ 	.word	0xfffffffe
	.align		4
        /*0010*/ 	.word	0x00000000
	.align		4
        /*0014*/ 	.word	0xfffffffd
	.align		4
        /*0018*/ 	.word	0x00000000
	.align		4
        /*001c*/ 	.word	0xfffffffc


//--------------------- .nv.rel.action            --------------------------
	.section	.nv.rel.action,"",@"SHT_CUDA_RELOCINFO"
	.align	8
	.sectionentsize	8
        /*0000*/ 	.byte	0x73, 0x00, 0x00, 0x00, 0x00, 0x00, 0x00, 0x00, 0x00, 0x00, 0x00, 0x11, 0x25, 0x00, 0x05, 0x36


//--------------------- .nv.constant4             --------------------------
	.section	.nv.constant4,"a",@progbits
	.align	8
	.align		8
.nv.constant4:
        /*0000*/ 	.dword	_ZN80_INTERNAL_32ccadbc_43_flash_fwd_split_hdim192_bf16_causal_sm80_cu_8761d306_189124cuda3std3__45__cpo5beginE
	.align		8
        /*0008*/ 	.dword	_ZN80_INTERNAL_32ccadbc_43_flash_fwd_split_hdim192_bf16_causal_sm80_cu_8761d306_189124cuda3std3__45__cpo3endE
	.align		8
        /*0010*/ 	.dword	_ZN80_INTERNAL_32ccadbc_43_flash_fwd_split_hdim192_bf16_causal_sm80_cu_8761d306_189124cuda3std3__45__cpo6cbeginE
	.align		8
        /*0018*/ 	.dword	_ZN80_INTERNAL_32ccadbc_43_flash_fwd_split_hdim192_bf16_causal_sm80_cu_8761d306_189124cuda3std3__45__cpo4cendE
	.align		8
        /*0020*/ 	.dword	_ZN80_INTERNAL_32ccadbc_43_flash_fwd_split_hdim192_bf16_causal_sm80_cu_8761d306_189124cuda3std3__482_GLOBAL__N__32ccadbc_43_flash_fwd_split_hdim192_bf16_causal_sm80_cu_8761d306_189126ignoreE
	.align		8
        /*0028*/ 	.dword	_ZN80_INTERNAL_32ccadbc_43_flash_fwd_split_hdim192_bf16_causal_sm80_cu_8761d306_189124cuda3std3__419piecewise_constructE
	.align		8
        /*0030*/ 	.dword	_ZN80_INTERNAL_32ccadbc_43_flash_fwd_split_hdim192_bf16_causal_sm80_cu_8761d306_189124cuda3std3__48in_placeE
	.align		8
        /*0038*/ 	.dword	_ZN80_INTERNAL_32ccadbc_43_flash_fwd_split_hdim192_bf16_causal_sm80_cu_8761d306_189124cuda3std6ranges3__45__cpo4swapE
	.align		8
        /*0040*/ 	.dword	_ZN80_INTERNAL_32ccadbc_43_flash_fwd_split_hdim192_bf16_causal_sm80_cu_8761d306_189124cuda3std6ranges3__45__cpo9iter_moveE
	.align		8
        /*0048*/ 	.dword	_ZN80_INTERNAL_32ccadbc_43_flash_fwd_split_hdim192_bf16_causal_sm80_cu_8761d306_189124cute7productE
	.align		8
        /*0050*/ 	.dword	_ZN80_INTERNAL_32ccadbc_43_flash_fwd_split_hdim192_bf16_causal_sm80_cu_8761d306_189124cute1_E


//--------------------- .nv.constant0._ZN5flash32flash_fwd_splitkv_combine_kernelI23Flash_fwd_kernel_traitsILi192ELi64ELi64ELi4ELb0ELb0EN7cutlass10bfloat16_tE19Flash_kernel_traitsILi192ELi64ELi64ELi4ES3_EELi8ELi7ELb0EEEvNS_16Flash_fwd_paramsE --------------------------
	.section	.nv.constant0._ZN5flash32flash_fwd_splitkv_combine_kernelI23Flash_fwd_kernel_traitsILi192ELi64ELi64ELi4ELb0ELb0EN7cutlass10bfloat16_tE19Flash_kernel_traitsILi192ELi64ELi64ELi4ES3_EELi8ELi7ELb0EEEvNS_16Flash_fwd_paramsE,"a",@progbits
	.sectionflags	@""
	.align	4
.nv.constant0._ZN5flash32flash_fwd_splitkv_combine_kernelI23Flash_fwd_kernel_traitsILi192ELi64ELi64ELi4ELb0ELb0EN7cutlass10bfloat16_tE19Flash_kernel_traitsILi192ELi64ELi64ELi4ES3_EELi8ELi7ELb0EEEvNS_16Flash_fwd_paramsE:
	.zero		816


//--------------------- .nv.constant0._ZN5flash32flash_fwd_splitkv_combine_kernelI23Flash_fwd_kernel_traitsILi192ELi64ELi64ELi4ELb0ELb0EN7cutlass10bfloat16_tE19Flash_kernel_traitsILi192ELi64ELi64ELi4ES3_EELi8ELi6ELb0EEEvNS_16Flash_fwd_paramsE --------------------------
	.section	.nv.constant0._ZN5flash32flash_fwd_splitkv_combine_kernelI23Flash_fwd_kernel_traitsILi192ELi64ELi64ELi4ELb0ELb0EN7cutlass10bfloat16_tE19Flash_kernel_traitsILi192ELi64ELi64ELi4ES3_EELi8ELi6ELb0EEEvNS_16Flash_fwd_paramsE,"a",@progbits
	.sectionflags	@""
	.align	4
.nv.constant0._ZN5flash32flash_fwd_splitkv_combine_kernelI23Flash_fwd_kernel_traitsILi192ELi64ELi64ELi4ELb0ELb0EN7cutlass10bfloat16_tE19Flash_kernel_traitsILi192ELi64ELi64ELi4ES3_EELi8ELi6ELb0EEEvNS_16Flash_fwd_paramsE:
	.zero		816


//--------------------- .nv.constant0._ZN5flash32flash_fwd_splitkv_combine_kernelI23Flash_fwd_kernel_traitsILi192ELi64ELi64ELi4ELb0ELb0EN7cutlass10bfloat16_tE19Flash_kernel_traitsILi192ELi64ELi64ELi4ES3_EELi8ELi5ELb0EEEvNS_16Flash_fwd_paramsE --------------------------
	.section	.nv.constant0._ZN5flash32flash_fwd_splitkv_combine_kernelI23Flash_fwd_kernel_traitsILi192ELi64ELi64ELi4ELb0ELb0EN7cutlass10bfloat16_tE19Flash_kernel_traitsILi192ELi64ELi64ELi4ES3_EELi8ELi5ELb0EEEvNS_16Flash_fwd_paramsE,"a",@progbits
	.sectionflags	@""
	.align	4
.nv.constant0._ZN5flash32flash_fwd_splitkv_combine_kernelI23Flash_fwd_kernel_traitsILi192ELi64ELi64ELi4ELb0ELb0EN7cutlass10bfloat16_tE19Flash_kernel_traitsILi192ELi64ELi64ELi4ES3_EELi8ELi5ELb0EEEvNS_16Flash_fwd_paramsE:
	.zero		816


//--------------------- .nv.constant0._ZN5flash32flash_fwd_splitkv_combine_kernelI23Flash_fwd_kernel_traitsILi192ELi64ELi64ELi4ELb0ELb0EN7cutlass10bfloat16_tE19Flash_kernel_traitsILi192ELi64ELi64ELi4ES3_EELi8ELi4ELb0EEEvNS_16Flash_fwd_paramsE --------------------------
	.section	.nv.constant0._ZN5flash32flash_fwd_splitkv_combine_kernelI23Flash_fwd_kernel_traitsILi192ELi64ELi64ELi4ELb0ELb0EN7cutlass10bfloat16_tE19Flash_kernel_traitsILi192ELi64ELi64ELi4ES3_EELi8ELi4ELb0EEEvNS_16Flash_fwd_paramsE,"a",@progbits
	.sectionflags	@""
	.align	4
.nv.constant0._ZN5flash32flash_fwd_splitkv_combine_kernelI23Flash_fwd_kernel_traitsILi192ELi64ELi64ELi4ELb0ELb0EN7cutlass10bfloat16_tE19Flash_kernel_traitsILi192ELi64ELi64ELi4ES3_EELi8ELi4ELb0EEEvNS_16Flash_fwd_paramsE:
	.zero		816


//--------------------- .nv.constant0._ZN5flash32flash_fwd_splitkv_combine_kernelI23Flash_fwd_kernel_traitsILi192ELi64ELi64ELi4ELb0ELb0EN7cutlass10bfloat16_tE19Flash_kernel_traitsILi192ELi64ELi64ELi4ES3_EELi8ELi3ELb0EEEvNS_16Flash_fwd_paramsE --------------------------
	.section	.nv.constant0._ZN5flash32flash_fwd_splitkv_combine_kernelI23Flash_fwd_kernel_traitsILi192ELi64ELi64ELi4ELb0ELb0EN7cutlass10bfloat16_tE19Flash_kernel_traitsILi192ELi64ELi64ELi4ES3_EELi8ELi3ELb0EEEvNS_16Flash_fwd_paramsE,"a",@progbits
	.sectionflags	@""
	.align	4
.nv.constant0._ZN5flash32flash_fwd_splitkv_combine_kernelI23Flash_fwd_kernel_traitsILi192ELi64ELi64ELi4ELb0ELb0EN7cutlass10bfloat16_tE19Flash_kernel_traitsILi192ELi64ELi64ELi4ES3_EELi8ELi3ELb0EEEvNS_16Flash_fwd_paramsE:
	.zero		816


//--------------------- .nv.constant0._ZN5flash32flash_fwd_splitkv_combine_kernelI23Flash_fwd_kernel_traitsILi192ELi64ELi64ELi4ELb0ELb0EN7cutlass10bfloat16_tE19Flash_kernel_traitsILi192ELi64ELi64ELi4ES3_EELi8ELi2ELb0EEEvNS_16Flash_fwd_paramsE --------------------------
	.section	.nv.constant0._ZN5flash32flash_fwd_splitkv_combine_kernelI23Flash_fwd_kernel_traitsILi192ELi64ELi64ELi4ELb0ELb0EN7cutlass10bfloat16_tE19Flash_kernel_traitsILi192ELi64ELi64ELi4ES3_EELi8ELi2ELb0EEEvNS_16Flash_fwd_paramsE,"a",@progbits
	.sectionflags	@""
	.align	4
.nv.constant0._ZN5flash32flash_fwd_splitkv_combine_kernelI23Flash_fwd_kernel_traitsILi192ELi64ELi64ELi4ELb0ELb0EN7cutlass10bfloat16_tE19Flash_kernel_traitsILi192ELi64ELi64ELi4ES3_EELi8ELi2ELb0EEEvNS_16Flash_fwd_paramsE:
	.zero		816


//--------------------- .nv.constant0._ZN5flash32flash_fwd_splitkv_combine_kernelI23Flash_fwd_kernel_traitsILi192ELi64ELi64ELi4ELb0ELb0EN7cutlass10bfloat16_tE19Flash_kernel_traitsILi192ELi64ELi64ELi4ES3_EELi8ELi1ELb0EEEvNS_16Flash_fwd_paramsE --------------------------
	.section	.nv.constant0._ZN5flash32flash_fwd_splitkv_combine_kernelI23Flash_fwd_kernel_traitsILi192ELi64ELi64ELi4ELb0ELb0EN7cutlass10bfloat16_tE19Flash_kernel_traitsILi192ELi64ELi64ELi4ES3_EELi8ELi1ELb0EEEvNS_16Flash_fwd_paramsE,"a",@progbits
	.sectionflags	@""
	.align	4
.nv.constant0._ZN5flash32flash_fwd_splitkv_combine_kernelI23Flash_fwd_kernel_traitsILi192ELi64ELi64ELi4ELb0ELb0EN7cutlass10bfloat16_tE19Flash_kernel_traitsILi192ELi64ELi64ELi4ES3_EELi8ELi1ELb0EEEvNS_16Flash_fwd_paramsE:
	.zero		816


//--------------------- .nv.constant0._ZN5flash32flash_fwd_splitkv_combine_kernelI23Flash_fwd_kernel_traitsILi192ELi64ELi64ELi4ELb0ELb0EN7cutlass10bfloat16_tE19Flash_kernel_traitsILi192ELi64ELi64ELi4ES3_EELi8ELi7ELb1EEEvNS_16Flash_fwd_paramsE --------------------------
	.section	.nv.constant0._ZN5flash32flash_fwd_splitkv_combine_kernelI23Flash_fwd_kernel_traitsILi192ELi64ELi64ELi4ELb0ELb0EN7cutlass10bfloat16_tE19Flash_kernel_traitsILi192ELi64ELi64ELi4ES3_EELi8ELi7ELb1EEEvNS_16Flash_fwd_paramsE,"a",@progbits
	.sectionflags	@""
	.align	4
.nv.constant0._ZN5flash32flash_fwd_splitkv_combine_kernelI23Flash_fwd_kernel_traitsILi192ELi64ELi64ELi4ELb0ELb0EN7cutlass10bfloat16_tE19Flash_kernel_traitsILi192ELi64ELi64ELi4ES3_EELi8ELi7ELb1EEEvNS_16Flash_fwd_paramsE:
	.zero		816


//--------------------- .nv.constant0._ZN5flash32flash_fwd_splitkv_combine_kernelI23Flash_fwd_kernel_traitsILi192ELi64ELi64ELi4ELb0ELb0EN7cutlass10bfloat16_tE19Flash_kernel_traitsILi192ELi64ELi64ELi4ES3_EELi8ELi6ELb1EEEvNS_16Flash_fwd_paramsE --------------------------
	.section	.nv.constant0._ZN5flash32flash_fwd_splitkv_combine_kernelI23Flash_fwd_kernel_traitsILi192ELi64ELi64ELi4ELb0ELb0EN7cutlass10bfloat16_tE19Flash_kernel_traitsILi192ELi64ELi64ELi4ES3_EELi8ELi6ELb1EEEvNS_16Flash_fwd_paramsE,"a",@progbits
	.sectionflags	@""
	.align	4
.nv.constant0._ZN5flash32flash_fwd_splitkv_combine_kernelI23Flash_fwd_kernel_traitsILi192ELi64ELi64ELi4ELb0ELb0EN7cutlass10bfloat16_tE19Flash_kernel_traitsILi192ELi64ELi64ELi4ES3_EELi8ELi6ELb1EEEvNS_16Flash_fwd_paramsE:
	.zero		816


//--------------------- .nv.constant0._ZN5flash32flash_fwd_splitkv_combine_kernelI23Flash_fwd_kernel_traitsILi192ELi64ELi64ELi4ELb0ELb0EN7cutlass10bfloat16_tE19Flash_kernel_traitsILi192ELi64ELi64ELi4ES3_EELi8ELi5ELb1EEEvNS_16Flash_fwd_paramsE --------------------------
	.section	.nv.constant0._ZN5flash32flash_fwd_splitkv_combine_kernelI23Flash_fwd_kernel_traitsILi192ELi64ELi64ELi4ELb0ELb0EN7cutlass10bfloat16_tE19Flash_kernel_traitsILi192ELi64ELi64ELi4ES3_EELi8ELi5ELb1EEEvNS_16Flash_fwd_paramsE,"a",@progbits
	.sectionflags	@""
	.align	4
.nv.constant0._ZN5flash32flash_fwd_splitkv_combine_kernelI23Flash_fwd_kernel_traitsILi192ELi64ELi64ELi4ELb0ELb0EN7cutlass10bfloat16_tE19Flash_kernel_traitsILi192ELi64ELi64ELi4ES3_EELi8ELi5ELb1EEEvNS_16Flash_fwd_paramsE:
	.zero		816


//--------------------- .nv.constant0._ZN5flash32flash_fwd_splitkv_combine_kernelI23Flash_fwd_kernel_traitsILi192ELi64ELi64ELi4ELb0ELb0EN7cutlass10bfloat16_tE19Flash_kernel_traitsILi192ELi64ELi64ELi4ES3_EELi8ELi4ELb1EEEvNS_16Flash_fwd_paramsE --------------------------
	.section	.nv.constant0._ZN5flash32flash_fwd_splitkv_combine_kernelI23Flash_fwd_kernel_traitsILi192ELi64ELi64ELi4ELb0ELb0EN7cutlass10bfloat16_tE19Flash_kernel_traitsILi192ELi64ELi64ELi4ES3_EELi8ELi4ELb1EEEvNS_16Flash_fwd_paramsE,"a",@progbits
	.sectionflags	@""
	.align	4
.nv.constant0._ZN5flash32flash_fwd_splitkv_combine_kernelI23Flash_fwd_kernel_traitsILi192ELi64ELi64ELi4ELb0ELb0EN7cutlass10bfloat16_tE19Flash_kernel_traitsILi192ELi64ELi64ELi4ES3_EELi8ELi4ELb1EEEvNS_16Flash_fwd_paramsE:
	.zero		816


//--------------------- .nv.constant0._ZN5flash32flash_fwd_splitkv_combine_kernelI23Flash_fwd_kernel_traitsILi192ELi64ELi64ELi4ELb0ELb0EN7cutlass10bfloat16_tE19Flash_kernel_traitsILi192ELi64ELi64ELi4ES3_EELi8ELi3ELb1EEEvNS_16Flash_fwd_paramsE --------------------------
	.section	.nv.constant0._ZN5flash32flash_fwd_splitkv_combine_kernelI23Flash_fwd_kernel_traitsILi192ELi64ELi64ELi4ELb0ELb0EN7cutlass10bfloat16_tE19Flash_kernel_traitsILi192ELi64ELi64ELi4ES3_EELi8ELi3ELb1EEEvNS_16Flash_fwd_paramsE,"a",@progbits
	.sectionflags	@""
	.align	4
.nv.constant0._ZN5flash32flash_fwd_splitkv_combine_kernelI23Flash_fwd_kernel_traitsILi192ELi64ELi64ELi4ELb0ELb0EN7cutlass10bfloat16_tE19Flash_kernel_traitsILi192ELi64ELi64ELi4ES3_EELi8ELi3ELb1EEEvNS_16Flash_fwd_paramsE:
	.zero		816


//--------------------- .nv.constant0._ZN5flash32flash_fwd_splitkv_combine_kernelI23Flash_fwd_kernel_traitsILi192ELi64ELi64ELi4ELb0ELb0EN7cutlass10bfloat16_tE19Flash_kernel_traitsILi192ELi64ELi64ELi4ES3_EELi8ELi2ELb1EEEvNS_16Flash_fwd_paramsE --------------------------
	.section	.nv.constant0._ZN5flash32flash_fwd_splitkv_combine_kernelI23Flash_fwd_kernel_traitsILi192ELi64ELi64ELi4ELb0ELb0EN7cutlass10bfloat16_tE19Flash_kernel_traitsILi192ELi64ELi64ELi4ES3_EELi8ELi2ELb1EEEvNS_16Flash_fwd_paramsE,"a",@progbits
	.sectionflags	@""
	.align	4
.nv.constant0._ZN5flash32flash_fwd_splitkv_combine_kernelI23Flash_fwd_kernel_traitsILi192ELi64ELi64ELi4ELb0ELb0EN7cutlass10bfloat16_tE19Flash_kernel_traitsILi192ELi64ELi64ELi4ES3_EELi8ELi2ELb1EEEvNS_16Flash_fwd_paramsE:
	.zero		816


//--------------------- .nv.constant0._ZN5flash32flash_fwd_splitkv_combine_kernelI23Flash_fwd_kernel_traitsILi192ELi64ELi64ELi4ELb0ELb0EN7cutlass10bfloat16_tE19Flash_kernel_traitsILi192ELi64ELi64ELi4ES3_EELi8ELi1ELb1EEEvNS_16Flash_fwd_paramsE --------------------------
	.section	.nv.constant0._ZN5flash32flash_fwd_splitkv_combine_kernelI23Flash_fwd_kernel_traitsILi192ELi64ELi64ELi4ELb0ELb0EN7cutlass10bfloat16_tE19Flash_kernel_traitsILi192ELi64ELi64ELi4ES3_EELi8ELi1ELb1EEEvNS_16Flash_fwd_paramsE,"a",@progbits
	.sectionflags	@""
	.align	4
.nv.constant0._ZN5flash32flash_fwd_splitkv_combine_kernelI23Flash_fwd_kernel_traitsILi192ELi64ELi64ELi4ELb0ELb0EN7cutlass10bfloat16_tE19Flash_kernel_traitsILi192ELi64ELi64ELi4ES3_EELi8ELi1ELb1EEEvNS_16Flash_fwd_paramsE:
	.zero		816


//--------------------- .nv.constant0._ZN5flash24flash_fwd_splitkv_kernelI23Flash_fwd_kernel_traitsILi192ELi64ELi64ELi4ELb0ELb0EN7cutlass10bfloat16_tE19Flash_kernel_traitsILi192ELi64ELi64ELi4ES3_EELb1ELb0ELb0ELb0ELb0ELb0ELb0ELb0EEEvNS_16Flash_fwd_paramsE --------------------------
	.section	.nv.constant0._ZN5flash24flash_fwd_splitkv_kernelI23Flash_fwd_kernel_traitsILi192ELi64ELi64ELi4ELb0ELb0EN7cutlass10bfloat16_tE19Flash_kernel_traitsILi192ELi64ELi64ELi4ES3_EELb1ELb0ELb0ELb0ELb0ELb0ELb0ELb0EEEvNS_16Flash_fwd_paramsE,"a",@progbits
	.sectionflags	@""
	.align	4
.nv.constant0._ZN5flash24flash_fwd_splitkv_kernelI23Flash_fwd_kernel_traitsILi192ELi64ELi64ELi4ELb0ELb0EN7cutlass10bfloat16_tE19Flash_kernel_traitsILi192ELi64ELi64ELi4ES3_EELb1ELb0ELb0ELb0ELb0ELb0ELb0ELb0EEEvNS_16Flash_fwd_paramsE:
	.zero		816


//--------------------- .nv.constant0._ZN5flash24flash_fwd_splitkv_kernelI23Flash_fwd_kernel_traitsILi192ELi64ELi64ELi4ELb0ELb0EN7cutlass10bfloat16_tE19Flash_kernel_traitsILi192ELi64ELi64ELi4ES3_EELb1ELb0ELb0ELb0ELb0ELb1ELb0ELb0EEEvNS_16Flash_fwd_paramsE --------------------------
	.section	.nv.constant0._ZN5flash24flash_fwd_splitkv_kernelI23Flash_fwd_kernel_traitsILi192ELi64ELi64ELi4ELb0ELb0EN7cutlass10bfloat16_tE19Flash_kernel_traitsILi192ELi64ELi64ELi4ES3_EELb1ELb0ELb0ELb0ELb0ELb1ELb0ELb0EEEvNS_16Flash_fwd_paramsE,"a",@progbits
	.sectionflags	@""
	.align	4
.nv.constant0._ZN5flash24flash_fwd_splitkv_kernelI23Flash_fwd_kernel_traitsILi192ELi64ELi64ELi4ELb0ELb0EN7cutlass10bfloat16_tE19Flash_kernel_traitsILi192ELi64ELi64ELi4ES3_EELb1ELb0ELb0ELb0ELb0ELb1ELb0ELb0EEEvNS_16Flash_fwd_paramsE:
	.zero		816


//--------------------- .nv.constant0._ZN5flash24flash_fwd_splitkv_kernelI23Flash_fwd_kernel_traitsILi192ELi64ELi64ELi4ELb0ELb0EN7cutlass10bfloat16_tE19Flash_kernel_traitsILi192ELi64ELi64ELi4ES3_EELb1ELb0ELb0ELb0ELb0ELb0ELb0ELb1EEEvNS_16Flash_fwd_paramsE --------------------------
	.section	.nv.constant0._ZN5flash24flash_fwd_splitkv_kernelI23Flash_fwd_kernel_traitsILi192ELi64ELi64ELi4ELb0ELb0EN7cutlass10bfloat16_tE19Flash_kernel_traitsILi192ELi64ELi64ELi4ES3_EELb1ELb0ELb0ELb0ELb0ELb0ELb0ELb1EEEvNS_16Flash_fwd_paramsE,"a",@progbits
	.sectionflags	@""
	.align	4
.nv.constant0._ZN5flash24flash_fwd_splitkv_kernelI23Flash_fwd_kernel_traitsILi192ELi64ELi64ELi4ELb0ELb0EN7cutlass10bfloat16_tE19Flash_kernel_traitsILi192ELi64ELi64ELi4ES3_EELb1ELb0ELb0ELb0ELb0ELb0ELb0ELb1EEEvNS_16Flash_fwd_paramsE:
	.zero		816


//--------------------- .nv.constant0._ZN5flash24flash_fwd_splitkv_kernelI23Flash_fwd_kernel_traitsILi192ELi64ELi64ELi4ELb0ELb0EN7cutlass10bfloat16_tE19Flash_kernel_traitsILi192ELi64ELi64ELi4ES3_EELb1ELb0ELb0ELb0ELb0ELb1ELb0ELb1EEEvNS_16Flash_fwd_paramsE --------------------------
	.section	.nv.constant0._ZN5flash24flash_fwd_splitkv_kernelI23Flash_fwd_kernel_traitsILi192ELi64ELi64ELi4ELb0ELb0EN7cutlass10bfloat16_tE19Flash_kernel_traitsILi192ELi64ELi64ELi4ES3_EELb1ELb0ELb0ELb0ELb0ELb1ELb0ELb1EEEvNS_16Flash_fwd_paramsE,"a",@progbits
	.sectionflags	@""
	.align	4
.nv.constant0._ZN5flash24flash_fwd_splitkv_kernelI23Flash_fwd_kernel_traitsILi192ELi64ELi64ELi4ELb0ELb0EN7cutlass10bfloat16_tE19Flash_kernel_traitsILi192ELi64ELi64ELi4ES3_EELb1ELb0ELb0ELb0ELb0ELb1ELb0ELb1EEEvNS_16Flash_fwd_paramsE:
	.zero		816


//--------------------- .nv.constant0._ZN5flash24flash_fwd_splitkv_kernelI23Flash_fwd_kernel_traitsILi192ELi64ELi64ELi4ELb0ELb0EN7cutlass10bfloat16_tE19Flash_kernel_traitsILi192ELi64ELi64ELi4ES3_EELb1ELb0ELb0ELb0ELb0ELb0ELb1ELb0EEEvNS_16Flash_fwd_paramsE --------------------------
	.section	.nv.constant0._ZN5flash24flash_fwd_splitkv_kernelI23Flash_fwd_kernel_traitsILi192ELi64ELi64ELi4ELb0ELb0EN7cutlass10bfloat16_tE19Flash_kernel_traitsILi192ELi64ELi64ELi4ES3_EELb1ELb0ELb0ELb0ELb0ELb0ELb1ELb0EEEvNS_16Flash_fwd_paramsE,"a",@progbits
	.sectionflags	@""
	.align	4
.nv.constant0._ZN5flash24flash_fwd_splitkv_kernelI23Flash_fwd_kernel_traitsILi192ELi64ELi64ELi4ELb0ELb0EN7cutlass10bfloat16_tE19Flash_kernel_traitsILi192ELi64ELi64ELi4ES3_EELb1ELb0ELb0ELb0ELb0ELb0ELb1ELb0EEEvNS_16Flash_fwd_paramsE:
	.zero		816


//--------------------- .nv.constant0._ZN5flash24flash_fwd_splitkv_kernelI23Flash_fwd_kernel_traitsILi192ELi64ELi64ELi4ELb0ELb0EN7cutlass10bfloat16_tE19Flash_kernel_traitsILi192ELi64ELi64ELi4ES3_EELb1ELb0ELb0ELb0ELb0ELb1ELb1ELb0EEEvNS_16Flash_fwd_paramsE --------------------------
	.section	.nv.constant0._ZN5flash24flash_fwd_splitkv_kernelI23Flash_fwd_kernel_traitsILi192ELi64ELi64ELi4ELb0ELb0EN7cutlass10bfloat16_tE19Flash_kernel_traitsILi192ELi64ELi64ELi4ES3_EELb1ELb0ELb0ELb0ELb0ELb1ELb1ELb0EEEvNS_16Flash_fwd_paramsE,"a",@progbits
	.sectionflags	@""
	.align	4
.nv.constant0._ZN5flash24flash_fwd_splitkv_kernelI23Flash_fwd_kernel_traitsILi192ELi64ELi64ELi4ELb0ELb0EN7cutlass10bfloat16_tE19Flash_kernel_traitsILi192ELi64ELi64ELi4ES3_EELb1ELb0ELb0ELb0ELb0ELb1ELb1ELb0EEEvNS_16Flash_fwd_paramsE:
	.zero		816


//--------------------- .nv.constant0._ZN5flash24flash_fwd_splitkv_kernelI23Flash_fwd_kernel_traitsILi192ELi64ELi64ELi4ELb0ELb0EN7cutlass10bfloat16_tE19Flash_kernel_traitsILi192ELi64ELi64ELi4ES3_EELb1ELb0ELb0ELb0ELb0ELb0ELb1ELb1EEEvNS_16Flash_fwd_paramsE --------------------------
	.section	.nv.constant0._ZN5flash24flash_fwd_splitkv_kernelI23Flash_fwd_kernel_traitsILi192ELi64ELi64ELi4ELb0ELb0EN7cutlass10bfloat16_tE19Flash_kernel_traitsILi192ELi64ELi64ELi4ES3_EELb1ELb0ELb0ELb0ELb0ELb0ELb1ELb1EEEvNS_16Flash_fwd_paramsE,"a",@progbits
	.sectionflags	@""
	.align	4
.nv.constant0._ZN5flash24flash_fwd_splitkv_kernelI23Flash_fwd_kernel_traitsILi192ELi64ELi64ELi4ELb0ELb0EN7cutlass10bfloat16_tE19Flash_kernel_traitsILi192ELi64ELi64ELi4ES3_EELb1ELb0ELb0ELb0ELb0ELb0ELb1ELb1EEEvNS_16Flash_fwd_paramsE:
	.zero		816


//--------------------- .nv.constant0._ZN5flash24flash_fwd_splitkv_kernelI23Flash_fwd_kernel_traitsILi192ELi64ELi64ELi4ELb0ELb0EN7cutlass10bfloat16_tE19Flash_kernel_traitsILi192ELi64ELi64ELi4ES3_EELb1ELb0ELb0ELb0ELb0ELb1ELb1ELb1EEEvNS_16Flash_fwd_paramsE --------------------------
	.section	.nv.constant0._ZN5flash24flash_fwd_splitkv_kernelI23Flash_fwd_kernel_traitsILi192ELi64ELi64ELi4ELb0ELb0EN7cutlass10bfloat16_tE19Flash_kernel_traitsILi192ELi64ELi64ELi4ES3_EELb1ELb0ELb0ELb0ELb0ELb1ELb1ELb1EEEvNS_16Flash_fwd_paramsE,"a",@progbits
	.sectionflags	@""
	.align	4
.nv.constant0._ZN5flash24flash_fwd_splitkv_kernelI23Flash_fwd_kernel_traitsILi192ELi64ELi64ELi4ELb0ELb0EN7cutlass10bfloat16_tE19Flash_kernel_traitsILi192ELi64ELi64ELi4ES3_EELb1ELb0ELb0ELb0ELb0ELb1ELb1ELb1EEEvNS_16Flash_fwd_paramsE:
	.zero		816


//--------------------- .nv.constant0._ZN5flash24flash_fwd_splitkv_kernelI23Flash_fwd_kernel_traitsILi192ELi64ELi64ELi4ELb0ELb0EN7cutlass10bfloat16_tE19Flash_kernel_traitsILi192ELi64ELi64ELi4ES3_EELb1ELb0ELb0ELb0ELb1ELb0ELb0ELb0EEEvNS_16Flash_fwd_paramsE --------------------------
	.section	.nv.constant0._ZN5flash24flash_fwd_splitkv_kernelI23Flash_fwd_kernel_traitsILi192ELi64ELi64ELi4ELb0ELb0EN7cutlass10bfloat16_tE19Flash_kernel_traitsILi192ELi64ELi64ELi4ES3_EELb1ELb0ELb0ELb0ELb1ELb0ELb0ELb0EEEvNS_16Flash_fwd_paramsE,"a",@progbits
	.sectionflags	@""
	.align	4
.nv.constant0._ZN5flash24flash_fwd_splitkv_kernelI23Flash_fwd_kernel_traitsILi192ELi64ELi64ELi4ELb0ELb0EN7cutlass10bfloat16_tE19Flash_kernel_traitsILi192ELi64ELi64ELi4ES3_EELb1ELb0ELb0ELb0ELb1ELb0ELb0ELb0EEEvNS_16Flash_fwd_paramsE:
	.zero		816


//--------------------- .nv.constant0._ZN5flash24flash_fwd_splitkv_kernelI23Flash_fwd_kernel_traitsILi192ELi64ELi64ELi4ELb0ELb0EN7cutlass10bfloat16_tE19Flash_kernel_traitsILi192ELi64ELi64ELi4ES3_EELb1ELb0ELb0ELb0ELb1ELb1ELb0ELb0EEEvNS_16Flash_fwd_paramsE --------------------------
	.section	.nv.constant0._ZN5flash24flash_fwd_splitkv_kernelI23Flash_fwd_kernel_traitsILi192ELi64ELi64ELi4ELb0ELb0EN7cutlass10bfloat16_tE19Flash_kernel_traitsILi192ELi64ELi64ELi4ES3_EELb1ELb0ELb0ELb0ELb1ELb1ELb0ELb0EEEvNS_16Flash_fwd_paramsE,"a",@progbits
	.sectionflags	@""
	.align	4
.nv.constant0._ZN5flash24flash_fwd_splitkv_kernelI23Flash_fwd_kernel_traitsILi192ELi64ELi64ELi4ELb0ELb0EN7cutlass10bfloat16_tE19Flash_kernel_traitsILi192ELi64ELi64ELi4ES3_EELb1ELb0ELb0ELb0ELb1ELb1ELb0ELb0EEEvNS_16Flash_fwd_paramsE:
	.zero		816


//--------------------- .nv.constant0._ZN5flash24flash_fwd_splitkv_kernelI23Flash_fwd_kernel_traitsILi192ELi64ELi64ELi4ELb0ELb0EN7cutlass10bfloat16_tE19Flash_kernel_traitsILi192ELi64ELi64ELi4ES3_EELb1ELb0ELb1ELb0ELb0ELb0ELb0ELb0EEEvNS_16Flash_fwd_paramsE --------------------------
	.section	.nv.constant0._ZN5flash24flash_fwd_splitkv_kernelI23Flash_fwd_kernel_traitsILi192ELi64ELi64ELi4ELb0ELb0EN7cutlass10bfloat16_tE19Flash_kernel_traitsILi192ELi64ELi64ELi4ES3_EELb1ELb0ELb1ELb0ELb0ELb0ELb0ELb0EEEvNS_16Flash_fwd_paramsE,"a",@progbits
	.sectionflags	@""
	.align	4
.nv.constant0._ZN5flash24flash_fwd_splitkv_kernelI23Flash_fwd_kernel_traitsILi192ELi64ELi64ELi4ELb0ELb0EN7cutlass10bfloat16_tE19Flash_kernel_traitsILi192ELi64ELi64ELi4ES3_EELb1ELb0ELb1ELb0ELb0ELb0ELb0ELb0EEEvNS_16Flash_fwd_paramsE:
	.zero		816


//--------------------- .nv.constant0._ZN5flash24flash_fwd_splitkv_kernelI23Flash_fwd_kernel_traitsILi192ELi64ELi64ELi4ELb0ELb0EN7cutlass10bfloat16_tE19Flash_kernel_traitsILi192ELi64ELi64ELi4ES3_EELb1ELb0ELb1ELb0ELb0ELb1ELb0ELb0EEEvNS_16Flash_fwd_paramsE --------------------------
	.section	.nv.constant0._ZN5flash24flash_fwd_splitkv_kernelI23Flash_fwd_kernel_traitsILi192ELi64ELi64ELi4ELb0ELb0EN7cutlass10bfloat16_tE19Flash_kernel_traitsILi192ELi64ELi64ELi4ES3_EELb1ELb0ELb1ELb0ELb0ELb1ELb0ELb0EEEvNS_16Flash_fwd_paramsE,"a",@progbits
	.sectionflags	@""
	.align	4
.nv.constant0._ZN5flash24flash_fwd_splitkv_kernelI23Flash_fwd_kernel_traitsILi192ELi64ELi64ELi4ELb0ELb0EN7cutlass10bfloat16_tE19Flash_kernel_traitsILi192ELi64ELi64ELi4ES3_EELb1ELb0ELb1ELb0ELb0ELb1ELb0ELb0EEEvNS_16Flash_fwd_paramsE:
	.zero		816


//--------------------- .nv.constant0._ZN5flash24flash_fwd_splitkv_kernelI23Flash_fwd_kernel_traitsILi192ELi64ELi64ELi4ELb0ELb0EN7cutlass10bfloat16_tE19Flash_kernel_traitsILi192ELi64ELi64ELi4ES3_EELb1ELb0ELb0ELb0ELb1ELb0ELb0ELb1EEEvNS_16Flash_fwd_paramsE --------------------------
	.section	.nv.constant0._ZN5flash24flash_fwd_splitkv_kernelI23Flash_fwd_kernel_traitsILi192ELi64ELi64ELi4ELb0ELb0EN7cutlass10bfloat16_tE19Flash_kernel_traitsILi192ELi64ELi64ELi4ES3_EELb1ELb0ELb0ELb0ELb1ELb0ELb0ELb1EEEvNS_16Flash_fwd_paramsE,"a",@progbits
	.sectionflags	@""
	.align	4
.nv.constant0._ZN5flash24flash_fwd_splitkv_kernelI23Flash_fwd_kernel_traitsILi192ELi64ELi64ELi4ELb0ELb0EN7cutlass10bfloat16_tE19Flash_kernel_traitsILi192ELi64ELi64ELi4ES3_EELb1ELb0ELb0ELb0ELb1ELb0ELb0ELb1EEEvNS_16Flash_fwd_paramsE:
	.zero		816


//--------------------- .nv.constant0._ZN5flash24flash_fwd_splitkv_kernelI23Flash_fwd_kernel_traitsILi192ELi64ELi64ELi4ELb0ELb0EN7cutlass10bfloat16_tE19Flash_kernel_traitsILi192ELi64ELi64ELi4ES3_EELb1ELb0ELb0ELb0ELb1ELb1ELb0ELb1EEEvNS_16Flash_fwd_paramsE --------------------------
	.section	.nv.constant0._ZN5flash24flash_fwd_splitkv_kernelI23Flash_fwd_kernel_traitsILi192ELi64ELi64ELi4ELb0ELb0EN7cutlass10bfloat16_tE19Flash_kernel_traitsILi192ELi64ELi64ELi4ES3_EELb1ELb0ELb0ELb0ELb1ELb1ELb0ELb1EEEvNS_16Flash_fwd_paramsE,"a",@progbits
	.sectionflags	@""
	.align	4
.nv.constant0._ZN5flash24flash_fwd_splitkv_kernelI23Flash_fwd_kernel_traitsILi192ELi64ELi64ELi4ELb0ELb0EN7cutlass10bfloat16_tE19Flash_kernel_traitsILi192ELi64ELi64ELi4ES3_EELb1ELb0ELb0ELb0ELb1ELb1ELb0ELb1EEEvNS_16Flash_fwd_paramsE:
	.zero		816


//--------------------- .nv.constant0._ZN5flash24flash_fwd_splitkv_kernelI23Flash_fwd_kernel_traitsILi192ELi64ELi64ELi4ELb0ELb0EN7cutlass10bfloat16_tE19Flash_kernel_traitsILi192ELi64ELi64ELi4ES3_EELb1ELb0ELb1ELb0ELb0ELb0ELb0ELb1EEEvNS_16Flash_fwd_paramsE --------------------------
	.section	.nv.constant0._ZN5flash24flash_fwd_splitkv_kernelI23Flash_fwd_kernel_traitsILi192ELi64ELi64ELi4ELb0ELb0EN7cutlass10bfloat16_tE19Flash_kernel_traitsILi192ELi64ELi64ELi4ES3_EELb1ELb0ELb1ELb0ELb0ELb0ELb0ELb1EEEvNS_16Flash_fwd_paramsE,"a",@progbits
	.sectionflags	@""
	.align	4
.nv.constant0._ZN5flash24flash_fwd_splitkv_kernelI23Flash_fwd_kernel_traitsILi192ELi64ELi64ELi4ELb0ELb0EN7cutlass10bfloat16_tE19Flash_kernel_traitsILi192ELi64ELi64ELi4ES3_EELb1ELb0ELb1ELb0ELb0ELb0ELb0ELb1EEEvNS_16Flash_fwd_paramsE:
	.zero		816


//--------------------- .nv.constant0._ZN5flash24flash_fwd_splitkv_kernelI23Flash_fwd_kernel_traitsILi192ELi64ELi64ELi4ELb0ELb0EN7cutlass10bfloat16_tE19Flash_kernel_traitsILi192ELi64ELi64ELi4ES3_EELb1ELb0ELb1ELb0ELb0ELb1ELb0ELb1EEEvNS_16Flash_fwd_paramsE --------------------------
	.section	.nv.constant0._ZN5flash24flash_fwd_splitkv_kernelI23Flash_fwd_kernel_traitsILi192ELi64ELi64ELi4ELb0ELb0EN7cutlass10bfloat16_tE19Flash_kernel_traitsILi192ELi64ELi64ELi4ES3_EELb1ELb0ELb1ELb0ELb0ELb1ELb0ELb1EEEvNS_16Flash_fwd_paramsE,"a",@progbits
	.sectionflags	@""
	.align	4
.nv.constant0._ZN5flash24flash_fwd_splitkv_kernelI23Flash_fwd_kernel_traitsILi192ELi64ELi64ELi4ELb0ELb0EN7cutlass10bfloat16_tE19Flash_kernel_traitsILi192ELi64ELi64ELi4ES3_EELb1ELb0ELb1ELb0ELb0ELb1ELb0ELb1EEEvNS_16Flash_fwd_paramsE:
	.zero		816


//--------------------- .nv.constant0._ZN5flash24flash_fwd_splitkv_kernelI23Flash_fwd_kernel_traitsILi192ELi64ELi64ELi4ELb0ELb0EN7cutlass10bfloat16_tE19Flash_kernel_traitsILi192ELi64ELi64ELi4ES3_EELb1ELb0ELb0ELb0ELb1ELb0ELb1ELb0EEEvNS_16Flash_fwd_paramsE --------------------------
	.section	.nv.constant0._ZN5flash24flash_fwd_splitkv_kernelI23Flash_fwd_kernel_traitsILi192ELi64ELi64ELi4ELb0ELb0EN7cutlass10bfloat16_tE19Flash_kernel_traitsILi192ELi64ELi64ELi4ES3_EELb1ELb0ELb0ELb0ELb1ELb0ELb1ELb0EEEvNS_16Flash_fwd_paramsE,"a",@progbits
	.sectionflags	@""
	.align	4
.nv.constant0._ZN5flash24flash_fwd_splitkv_kernelI23Flash_fwd_kernel_traitsILi192ELi64ELi64ELi4ELb0ELb0EN7cutlass10bfloat16_tE19Flash_kernel_traitsILi192ELi64ELi64ELi4ES3_EELb1ELb0ELb0ELb0ELb1ELb0ELb1ELb0EEEvNS_16Flash_fwd_paramsE:
	.zero		816


//--------------------- .nv.constant0._ZN5flash24flash_fwd_splitkv_kernelI23Flash_fwd_kernel_traitsILi192ELi64ELi64ELi4ELb0ELb0EN7cutlass10bfloat16_tE19Flash_kernel_traitsILi192ELi64ELi64ELi4ES3_EELb1ELb0ELb0ELb0ELb1ELb1ELb1ELb0EEEvNS_16Flash_fwd_paramsE --------------------------
	.section	.nv.constant0._ZN5flash24flash_fwd_splitkv_kernelI23Flash_fwd_kernel_traitsILi192ELi64ELi64ELi4ELb0ELb0EN7cutlass10bfloat16_tE19Flash_kernel_traitsILi192ELi64ELi64ELi4ES3_EELb1ELb0ELb0ELb0ELb1ELb1ELb1ELb0EEEvNS_16Flash_fwd_paramsE,"a",@progbits
	.sectionflags	@""
	.align	4
.nv.constant0._ZN5flash24flash_fwd_splitkv_kernelI23Flash_fwd_kernel_traitsILi192ELi64ELi64ELi4ELb0ELb0EN7cutlass10bfloat16_tE19Flash_kernel_traitsILi192ELi64ELi64ELi4ES3_EELb1ELb0ELb0ELb0ELb1ELb1ELb1ELb0EEEvNS_16Flash_fwd_paramsE:
	.zero		816


//--------------------- .nv.constant0._ZN5flash24flash_fwd_splitkv_kernelI23Flash_fwd_kernel_traitsILi192ELi64ELi64ELi4ELb0ELb0EN7cutlass10bfloat16_tE19Flash_kernel_traitsILi192ELi64ELi64ELi4ES3_EELb1ELb0ELb1ELb0ELb0ELb0ELb1ELb0EEEvNS_16Flash_fwd_paramsE --------------------------
	.section	.nv.constant0._ZN5flash24flash_fwd_splitkv_kernelI23Flash_fwd_kernel_traitsILi192ELi64ELi64ELi4ELb0ELb0EN7cutlass10bfloat16_tE19Flash_kernel_traitsILi192ELi64ELi64ELi4ES3_EELb1ELb0ELb1ELb0ELb0ELb0ELb1ELb0EEEvNS_16Flash_fwd_paramsE,"a",@progbits
	.sectionflags	@""
	.align	4
.nv.constant0._ZN5flash24flash_fwd_splitkv_kernelI23Flash_fwd_kernel_traitsILi192ELi64ELi64ELi4ELb0ELb0EN7cutlass10bfloat16_tE19Flash_kernel_traitsILi192ELi64ELi64ELi4ES3_EELb1ELb0ELb1ELb0ELb0ELb0ELb1ELb0EEEvNS_16Flash_fwd_paramsE:
	.zero		816


//--------------------- .nv.constant0._ZN5flash24flash_fwd_splitkv_kernelI23Flash_fwd_kernel_traitsILi192ELi64ELi64ELi4ELb0ELb0EN7cutlass10bfloat16_tE19Flash_kernel_traitsILi192ELi64ELi64ELi4ES3_EELb1ELb0ELb1ELb0ELb0ELb1ELb1ELb0EEEvNS_16Flash_fwd_paramsE --------------------------
	.section	.nv.constant0._ZN5flash24flash_fwd_splitkv_kernelI23Flash_fwd_kernel_traitsILi192ELi64ELi64ELi4ELb0ELb0EN7cutlass10bfloat16_tE19Flash_kernel_traitsILi192ELi64ELi64ELi4ES3_EELb1ELb0ELb1ELb0ELb0ELb1ELb1ELb0EEEvNS_16Flash_fwd_paramsE,"a",@progbits
	.sectionflags	@""
	.align	4
.nv.constant0._ZN5flash24flash_fwd_splitkv_kernelI23Flash_fwd_kernel_traitsILi192ELi64ELi64ELi4ELb0ELb0EN7cutlass10bfloat16_tE19Flash_kernel_traitsILi192ELi64ELi64ELi4ES3_EELb1ELb0ELb1ELb0ELb0ELb1ELb1ELb0EEEvNS_16Flash_fwd_paramsE:
	.zero		816


//--------------------- .nv.constant0._ZN5flash24flash_fwd_splitkv_kernelI23Flash_fwd_kernel_traitsILi192ELi64ELi64ELi4ELb0ELb0EN7cutlass10bfloat16_tE19Flash_kernel_traitsILi192ELi64ELi64ELi4ES3_EELb1ELb0ELb0ELb0ELb1ELb0ELb1ELb1EEEvNS_16Flash_fwd_paramsE --------------------------
	.section	.nv.constant0._ZN5flash24flash_fwd_splitkv_kernelI23Flash_fwd_kernel_traitsILi192ELi64ELi64ELi4ELb0ELb0EN7cutlass10bfloat16_tE19Flash_kernel_traitsILi192ELi64ELi64ELi4ES3_EELb1ELb0ELb0ELb0ELb1ELb0ELb1ELb1EEEvNS_16Flash_fwd_paramsE,"a",@progbits
	.sectionflags	@""
	.align	4
.nv.constant0._ZN5flash24flash_fwd_splitkv_kernelI23Flash_fwd_kernel_traitsILi192ELi64ELi64ELi4ELb0ELb0EN7cutlass10bfloat16_tE19Flash_kernel_traitsILi192ELi64ELi64ELi4ES3_EELb1ELb0ELb0ELb0ELb1ELb0ELb1ELb1EEEvNS_16Flash_fwd_paramsE:
	.zero		816


//--------------------- .nv.constant0._ZN5flash24flash_fwd_splitkv_kernelI23Flash_fwd_kernel_traitsILi192ELi64ELi64ELi4ELb0ELb0EN7cutlass10bfloat16_tE19Flash_kernel_traitsILi192ELi64ELi64ELi4ES3_EELb1ELb0ELb0ELb0ELb1ELb1ELb1ELb1EEEvNS_16Flash_fwd_paramsE --------------------------
	.section	.nv.constant0._ZN5flash24flash_fwd_splitkv_kernelI23Flash_fwd_kernel_traitsILi192ELi64ELi64ELi4ELb0ELb0EN7cutlass10bfloat16_tE19Flash_kernel_traitsILi192ELi64ELi64ELi4ES3_EELb1ELb0ELb0ELb0ELb1ELb1ELb1ELb1EEEvNS_16Flash_fwd_paramsE,"a",@progbits
	.sectionflags	@""
	.align	4
.nv.constant0._ZN5flash24flash_fwd_splitkv_kernelI23Flash_fwd_kernel_traitsILi192ELi64ELi64ELi4ELb0ELb0EN7cutlass10bfloat16_tE19Flash_kernel_traitsILi192ELi64ELi64ELi4ES3_EELb1ELb0ELb0ELb0ELb1ELb1ELb1ELb1EEEvNS_16Flash_fwd_paramsE:
	.zero		816


//--------------------- .nv.constant0._ZN5flash24flash_fwd_splitkv_kernelI23Flash_fwd_kernel_traitsILi192ELi64ELi64ELi4ELb0ELb0EN7cutlass10bfloat16_tE19Flash_kernel_traitsILi192ELi64ELi64ELi4ES3_EELb1ELb0ELb1ELb0ELb0ELb0ELb1ELb1EEEvNS_16Flash_fwd_paramsE --------------------------
	.section	.nv.constant0._ZN5flash24flash_fwd_splitkv_kernelI23Flash_fwd_kernel_traitsILi192ELi64ELi64ELi4ELb0ELb0EN7cutlass10bfloat16_tE19Flash_kernel_traitsILi192ELi64ELi64ELi4ES3_EELb1ELb0ELb1ELb0ELb0ELb0ELb1ELb1EEEvNS_16Flash_fwd_paramsE,"a",@progbits
	.sectionflags	@""
	.align	4
.nv.constant0._ZN5flash24flash_fwd_splitkv_kernelI23Flash_fwd_kernel_traitsILi192ELi64ELi64ELi4ELb0ELb0EN7cutlass10bfloat16_tE19Flash_kernel_traitsILi192ELi64ELi64ELi4ES3_EELb1ELb0ELb1ELb0ELb0ELb0ELb1ELb1EEEvNS_16Flash_fwd_paramsE:
	.zero		816


//--------------------- .nv.constant0._ZN5flash24flash_fwd_splitkv_kernelI23Flash_fwd_kernel_traitsILi192ELi64ELi64ELi4ELb0ELb0EN7cutlass10bfloat16_tE19Flash_kernel_traitsILi192ELi64ELi64ELi4ES3_EELb1ELb0ELb1ELb0ELb0ELb1ELb1ELb1EEEvNS_16Flash_fwd_paramsE --------------------------
	.section	.nv.constant0._ZN5flash24flash_fwd_splitkv_kernelI23Flash_fwd_kernel_traitsILi192ELi64ELi64ELi4ELb0ELb0EN7cutlass10bfloat16_tE19Flash_kernel_traitsILi192ELi64ELi64ELi4ES3_EELb1ELb0ELb1ELb0ELb0ELb1ELb1ELb1EEEvNS_16Flash_fwd_paramsE,"a",@progbits
	.sectionflags	@""
	.align	4
.nv.constant0._ZN5flash24flash_fwd_splitkv_kernelI23Flash_fwd_kernel_traitsILi192ELi64ELi64ELi4ELb0ELb0EN7cutlass10bfloat16_tE19Flash_kernel_traitsILi192ELi64ELi64ELi4ES3_EELb1ELb0ELb1ELb0ELb0ELb1ELb1ELb1EEEvNS_16Flash_fwd_paramsE:
	.zero		816


//--------------------- .text._ZN5flash32flash_fwd_splitkv_combine_kernelI23Flash_fwd_kernel_traitsILi192ELi64ELi64ELi4ELb0ELb0EN7cutlass10bfloat16_tE19Flash_kernel_traitsILi192ELi64ELi64ELi4ES3_EELi8ELi7ELb0EEEvNS_16Flash_fwd_paramsE --------------------------
	.section	.text._ZN5flash32flash_fwd_splitkv_combine_kernelI23Flash_fwd_kernel_traitsILi192ELi64ELi64ELi4ELb0ELb0EN7cutlass10bfloat16_tE19Flash_kernel_traitsILi192ELi64ELi64ELi4ES3_EELi8ELi7ELb0EEEvNS_16Flash_fwd_paramsE,"ax",@progbits
	.sectioninfo	@"SHI_REGISTERS=62"
	.align	128
        .global         _ZN5flash32flash_fwd_splitkv_combine_kernelI23Flash_fwd_kernel_traitsILi192ELi64ELi64ELi4ELb0ELb0EN7cutlass10bfloat16_tE19Flash_kernel_traitsILi192ELi64ELi64ELi4ES3_EELi8ELi7ELb0EEEvNS_16Flash_fwd_paramsE
        .type           _ZN5flash32flash_fwd_splitkv_combine_kernelI23Flash_fwd_kernel_traitsILi192ELi64ELi64ELi4ELb0ELb0EN7cutlass10bfloat16_tE19Flash_kernel_traitsILi192ELi64ELi64ELi4ES3_EELi8ELi7ELb0EEEvNS_16Flash_fwd_paramsE,@function
        .size           _ZN5flash32flash_fwd_splitkv_combine_kernelI23Flash_fwd_kernel_traitsILi192ELi64ELi64ELi4ELb0ELb0EN7cutlass10bfloat16_tE19Flash_kernel_traitsILi192ELi64ELi64ELi4ES3_EELi8ELi7ELb0EEEvNS_16Flash_fwd_paramsE,(.L_x_4368 - _ZN5flash32flash_fwd_splitkv_combine_kernelI23Flash_fwd_kernel_traitsILi192ELi64ELi64ELi4ELb0ELb0EN7cutlass10bfloat16_tE19Flash_kernel_traitsILi192ELi64ELi64ELi4ES3_EELi8ELi7ELb0EEEvNS_16Flash_fwd_paramsE)
        .other          _ZN5flash32flash_fwd_splitkv_combine_kernelI23Flash_fwd_kernel_traitsILi192ELi64ELi64ELi4ELb0ELb0EN7cutlass10bfloat16_tE19Flash_kernel_traitsILi192ELi64ELi64ELi4ES3_EELi8ELi7ELb0EEEvNS_16Flash_fwd_paramsE,@"STO_CUDA_ENTRY STV_DEFAULT"
_ZN5flash32flash_fwd_splitkv_combine_kernelI23Flash_fwd_kernel_traitsILi192ELi64ELi64ELi4ELb0ELb0EN7cutlass10bfloat16_tE19Flash_kernel_traitsILi192ELi64ELi64ELi4ES3_EELi8ELi7ELb0EEEvNS_16Flash_fwd_paramsE:
.text._ZN5flash32flash_fwd_splitkv_combine_kernelI23Flash_fwd_kernel_traitsILi192ELi64ELi64ELi4ELb0ELb0EN7cutlass10bfloat16_tE19Flash_kernel_traitsILi192ELi64ELi64ELi4ES3_EELi8ELi7ELb0EEEvNS_16Flash_fwd_paramsE:
[----:B------:R-:W-:Y:S02]  /*0000*/  MOV R1, c[0x0][0x28] ;  /* 0x00000a0000017a02 */ /* 0x000fe40000000f00 */
[----:B------:R-:W-:Y:S01]  /*0010*/  IMAD.MOV.U32 R3, RZ, RZ, c[0x0][0x1c0] ;  /* 0x00007000ff037624 */ /* 0x000fe200078e00ff */
[----:B------:R-:W0:Y:S01]  /*0020*/  S2UR UR7, SR_CTAID.X ;  /* 0x00000000000779c3 */ /* 0x000e220000002500 */
[----:B------:R-:W-:Y:S02]  /*0030*/  IMAD.MOV.U32 R2, RZ, RZ, c[0x0][0x214] ;  /* 0x00008500ff027624 */ /* 0x000fe400078e00ff */
[----:B------:R-:W-:Y:S01]  /*0040*/  IMAD R28, R3, c[0x0][0x210], RZ ;  /* 0x00008400031c7a24 */ /* 0x000fe200078e02ff */
[----:B------:R-:W-:Y:S02]  /*0050*/  SHF.R.S32.HI R3, RZ, 0x1f, R3 ;  /* 0x0000001fff037819 */ /* 0x000fe40000011403 */
[----:B------:R-:W-:Y:S01]  /*0060*/  SHF.R.S32.HI R2, RZ, 0x1f, R2 ;  /* 0x0000001fff027819 */ /* 0x000fe20000011402 */
[----:B------:R-:W-:-:S05]  /*0070*/  IMAD R28, R28, c[0x0][0x214], RZ ;  /* 0x000085001c1c7a24 */ /* 0x000fca00078e02ff */
[----:B------:R-:W-:Y:S02]  /*0080*/  ISETP.LT.U32.AND P0, PT, R28, c[0x0][0x214], PT ;  /* 0x000085001c007a0c */ /* 0x000fe40003f01070 */
[----:B------:R-:W-:-:S04]  /*0090*/  SHF.R.S32.HI R5, RZ, 0x1f, R28 ;  /* 0x0000001fff057819 */ /* 0x000fc8000001141c */
[----:B------:R-:W-:-:S04]  /*00a0*/  ISETP.LT.AND.EX P0, PT, R5, R2, PT, P0 ;  /* 0x000000020500720c */ /* 0x000fc80003f01300 */
[C---:B------:R-:W-:Y:S01]  /*00b0*/  SEL R2, R5.reuse, R2, P0 ;  /* 0x0000000205027207 */ /* 0x040fe20000000000 */
[----:B0-----:R-:W-:Y:S01]  /*00c0*/  USHF.L.U32 UR7, UR7, 0x3, URZ ;  /* 0x0000000307077899 */ /* 0x001fe2000800063f */
[----:B------:R-:W-:Y:S02]  /*00d0*/  SEL R40, R28, c[0x0][0x214], P0 ;  /* 0x000085001c287a07 */ /* 0x000fe40000000000 */
[----:B------:R-:W-:Y:S01]  /*00e0*/  LOP3.LUT R0, R5, R2, RZ, 0xfc, !PT ;  /* 0x0000000205007212 */ /* 0x000fe200078efcff */
[----:B------:R-:W-:-:S03]  /*00f0*/  USHF.R.S32.HI UR6, URZ, 0x1f, UR7 ;  /* 0x0000001f3f067899 */ /* 0x000fc60008011407 */
[----:B------:R-:W-:-:S13]  /*0100*/  ISETP.NE.U32.AND P1, PT, R0, RZ, PT ;  /* 0x000000ff0000720c */ /* 0x000fda0003f25070 */
[----:B------:R-:W-:Y:S05]  /*0110*/  @!P1 BRA `(.L_x_0) ;  /* 0x0000009000009947 */ /* 0x000fea0003800000 */
[----:B------:R-:W-:Y:S01]  /*0120*/  IMAD.MOV.U32 R27, RZ, RZ, R28 ;  /* 0x000000ffff1b7224 */ /* 0x000fe200078e001c */
[----:B------:R-:W-:Y:S01]  /*0130*/  MOV R24, R40 ;  /* 0x0000002800187202 */ /* 0x000fe20000000f00 */
[----:B------:R-:W-:Y:S01]  /*0140*/  IMAD.MOV.U32 R18, RZ, RZ, R5 ;  /* 0x000000ffff127224 */ /* 0x000fe200078e0005 */
[----:B------:R-:W-:Y:S02]  /*0150*/  MOV R23, R2 ;  /* 0x0000000200177202 */ /* 0x000fe40000000f00 */
[----:B------:R-:W-:Y:S02]  /*0160*/  MOV R22, 0x180 ;  /* 0x0000018000167802 */ /* 0x000fe40000000f00 */
[----:B------:R-:W-:Y:S05]  /*0170*/  CALL.REL.NOINC `($__internal_0_$__cuda_sm20_div_s64) ;  /* 0x000050e000007944 */ /* 0x000fea0003c00000 */
[----:B------:R-:W-:Y:S02]  /*0180*/  MOV R8, R0 ;  /* 0x0000000000087202 */ /* 0x000fe40000000f00 */
[----:B------:R-:W-:Y:S01]  /*0190*/  MOV R9, R21 ;  /* 0x0000001500097202 */ /* 0x000fe20000000f00 */
[----:B------:R-:W-:Y:S05]  /*01a0*/  BRA `(.L_x_1) ;  /* 0x0000013000007947 */ /* 0x000fea0003800000 */
.L_x_0:
[----:B------:R-:W0:Y:S01]  /*01b0*/  I2F.U32.RP R6, R40 ;  /* 0x0000002800067306 */ /* 0x000e220000209000 */
[----:B------:R-:W-:Y:S01]  /*01c0*/  ISETP.NE.U32.AND P0, PT, R40, RZ, PT ;  /* 0x000000ff2800720c */ /* 0x000fe20003f05070 */
[----:B------:R-:W-:-:S06]  /*01d0*/  HFMA2.MMA R9, -RZ, RZ, 0, 0 ;  /* 0x00000000ff097435 */ /* 0x000fcc00000001ff */
[----:B0-----:R-:W0:Y:S02]  /*01e0*/  MUFU.RCP R6, R6 ;  /* 0x0000000600067308 */ /* 0x001e240000001000 */
[----:B0-----:R-:W-:-:S06]  /*01f0*/  IADD3 R6, R6, 0xffffffe, RZ ;  /* 0x0ffffffe06067810 */ /* 0x001fcc0007ffe0ff */
[----:B------:R-:W0:Y:S02]  /*0200*/  F2I.FTZ.U32.TRUNC.NTZ R7, R6 ;  /* 0x0000000600077305 */ /* 0x000e24000021f000 */
[----:B0-----:R-:W-:Y:S02]  /*0210*/  IMAD.MOV R0, RZ, RZ, -R7 ;  /* 0x000000ffff007224 */ /* 0x001fe400078e0a07 */
[----:B------:R-:W-:Y:S02]  /*0220*/  IMAD.MOV.U32 R6, RZ, RZ, RZ ;  /* 0x000000ffff067224 */ /* 0x000fe400078e00ff */
[----:B------:R-:W-:-:S04]  /*0230*/  IMAD R0, R0, R40, RZ ;  /* 0x0000002800007224 */ /* 0x000fc800078e02ff */
[----:B------:R-:W-:-:S06]  /*0240*/  IMAD.HI.U32 R0, R7, R0, R6 ;  /* 0x0000000007007227 */ /* 0x000fcc00078e0006 */
[----:B------:R-:W-:-:S05]  /*0250*/  IMAD.HI.U32 R8, R0, R28, RZ ;  /* 0x0000001c00087227 */ /* 0x000fca00078e00ff */
[----:B------:R-:W-:-:S05]  /*0260*/  IADD3 R0, -R8, RZ, RZ ;  /* 0x000000ff08007210 */ /* 0x000fca0007ffe1ff */
[----:B------:R-:W-:-:S05]  /*0270*/  IMAD R0, R40, R0, R28 ;  /* 0x0000000028007224 */ /* 0x000fca00078e021c */
[----:B------:R-:W-:-:S13]  /*0280*/  ISETP.GE.U32.AND P2, PT, R0, R40, PT ;  /* 0x000000280000720c */ /* 0x000fda0003f46070 */
[----:B------:R-:W-:Y:S01]  /*0290*/  @P2 IMAD.IADD R0, R0, 0x1, -R40 ;  /* 0x0000000100002824 */ /* 0x000fe200078e0a28 */
[----:B------:R-:W-:-:S04]  /*02a0*/  @P2 IADD3 R8, R8, 0x1, RZ ;  /* 0x0000000108082810 */ /* 0x000fc80007ffe0ff */
[----:B------:R-:W-:-:S13]  /*02b0*/  ISETP.GE.U32.AND P1, PT, R0, R40, PT ;  /* 0x000000280000720c */ /* 0x000fda0003f26070 */
[----:B------:R-:W-:Y:S02]  /*02c0*/  @P1 IADD3 R8, R8, 0x1, RZ ;  /* 0x0000000108081810 */ /* 0x000fe40007ffe0ff */
[----:B------:R-:W-:-:S04]  /*02d0*/  @!P0 LOP3.LUT R8, RZ, R40, RZ, 0x33, !PT ;  /* 0x00000028ff088212 */ /* 0x000fc800078e33ff */
.L_x_1:
[----:B------:R-:W-:Y:S01]  /*02e0*/  ISETP.LT.U32.AND P0, PT, R8, c[0x0][0x1c0], PT ;  /* 0x0000700008007a0c */ /* 0x000fe20003f01070 */
[----:B------:R-:W-:Y:S03]  /*02f0*/  BSSY B0, `(.L_x_2) ;  /* 0x0000024000007945 */ /* 0x000fe60003800000 */
[----:B------:R-:W-:-:S04]  /*0300*/  ISETP.LT.AND.EX P0, PT, R9, R3, PT, P0 ;  /* 0x000000030900720c */ /* 0x000fc80003f01300 */
[C---:B------:R-:W-:Y:S02]  /*0310*/  SEL R3, R9.reuse, R3, P0 ;  /* 0x0000000309037207 */ /* 0x040fe40000000000 */
[----:B------:R-:W-:Y:S02]  /*0320*/  SEL R6, R8, c[0x0][0x1c0], P0 ;  /* 0x0000700008067a07 */ /* 0x000fe40000000000 */
[----:B------:R-:W-:-:S04]  /*0330*/  LOP3.LUT R0, R9, R3, RZ, 0xfc, !PT ;  /* 0x0000000309007212 */ /* 0x000fc800078efcff */
        /* <DEDUP_REMOVED lines=11> */
.L_x_3:
[----:B------:R-:W0:Y:S01]  /*03f0*/  I2F.U32.RP R10, R6 ;  /* 0x00000006000a7306 */ /* 0x000e220000209000 */
[----:B------:R-:W-:-:S07]  /*0400*/  ISETP.NE.U32.AND P0, PT, R6, RZ, PT ;  /* 0x000000ff0600720c */ /* 0x000fce0003f05070 */
        /* <DEDUP_REMOVED lines=16> */
[----:B------:R-:W-:Y:S01]  /*0510*/  MOV R8, R9 ;  /* 0x0000000900087202 */ /* 0x000fe20000000f00 */
[----:B------:R-:W-:Y:S02]  /*0520*/  IMAD.MOV.U32 R9, RZ, RZ, RZ ;  /* 0x000000ffff097224 */ /* 0x000fe400078e00ff */
.L_x_4:
[----:B------:R-:W-:Y:S05]  /*0530*/  BSYNC B0 ;  /* 0x0000000000007941 */ /* 0x000fea0003800000 */
.L_x_2:
[----:B------:R-:W-:Y:S01]  /*0540*/  IABS R7, c[0x0][0x214] ;  /* 0x0000850000077a13 */ /* 0x000fe20000000000 */
[----:B------:R-:W-:Y:S01]  /*0550*/  ULDC UR4, c[0x0][0x214] ;  /* 0x0000850000047ab9 */ /* 0x000fe20000000800 */
[----:B------:R-:W-:Y:S01]  /*0560*/  BSSY B0, `(.L_x_5) ;  /* 0x000004a000007945 */ /* 0x000fe20003800000 */
[----:B------:R-:W-:Y:S01]  /*0570*/  UIADD3 UR8, UR4, -0x1, URZ ;  /* 0xffffffff04087890 */ /* 0x000fe2000fffe03f */
[----:B------:R-:W0:Y:S01]  /*0580*/  I2F.RP R12, R7 ;  /* 0x00000007000c7306 */ /* 0x000e220000209400 */
[----:B------:R-:W-:Y:S02]  /*0590*/  UISETP.LT.AND UP0, UPT, URZ, UR4, UPT ;  /* 0x000000043f00728c */ /* 0x000fe4000bf01270 */
[----:B------:R-:W-:Y:S02]  /*05a0*/  USHF.R.S32.HI UR5, URZ, 0x1f, UR4 ;  /* 0x0000001f3f057899 */ /* 0x000fe40008011404 */
[----:B------:R-:W-:Y:S01]  /*05b0*/  IADD3 R10, R7, UR8, RZ ;  /* 0x00000008070a7c10 */ /* 0x000fe2000fffe0ff */
[----:B------:R-:W-:-:S03]  /*05c0*/  ULEA.HI.SX32 UR4, UR4, 0x1, 0x1 ;  /* 0x0000000104047891 */ /* 0x000fc6000f8f0a3f */
[----:B------:R-:W-:-:S03]  /*05d0*/  IABS R0, R10 ;  /* 0x0000000a00007213 */ /* 0x000fc60000000000 */
[----:B------:R-:W-:Y:S02]  /*05e0*/  @!UP0 UIADD3 UR4, UR5, URZ, URZ ;  /* 0x0000003f05048290 */ /* 0x000fe4000fffe03f */
[----:B------:R-:W-:Y:S01]  /*05f0*/  IMAD.MOV.U32 R11, RZ, RZ, R0 ;  /* 0x000000ffff0b7224 */ /* 0x000fe200078e0000 */
[----:B0-----:R-:W0:Y:S02]  /*0600*/  MUFU.RCP R12, R12 ;  /* 0x0000000c000c7308 */ /* 0x001e240000001000 */
[----:B0-----:R-:W-:-:S06]  /*0610*/  IADD3 R12, R12, 0xffffffe, RZ ;  /* 0x0ffffffe0c0c7810 */ /* 0x001fcc0007ffe0ff */
[----:B------:R-:W0:Y:S02]  /*0620*/  F2I.FTZ.U32.TRUNC.NTZ R13, R12 ;  /* 0x0000000c000d7305 */ /* 0x000e24000021f000 */
[----:B0-----:R-:W-:Y:S02]  /*0630*/  IMAD.MOV R4, RZ, RZ, -R13 ;  /* 0x000000ffff047224 */ /* 0x001fe400078e0a0d */
[----:B------:R-:W-:Y:S02]  /*0640*/  IMAD.MOV.U32 R12, RZ, RZ, RZ ;  /* 0x000000ffff0c7224 */ /* 0x000fe400078e00ff */
[----:B------:R-:W-:-:S04]  /*0650*/  IMAD R4, R4, R7, RZ ;  /* 0x0000000704047224 */ /* 0x000fc800078e02ff */
[----:B------:R-:W-:-:S06]  /*0660*/  IMAD.HI.U32 R4, R13, R4, R12 ;  /* 0x000000040d047227 */ /* 0x000fcc00078e000c */
[----:B------:R-:W-:-:S04]  /*0670*/  IMAD.HI.U32 R0, R4, R11, RZ ;  /* 0x0000000b04007227 */ /* 0x000fc800078e00ff */
[----:B------:R-:W-:-:S04]  /*0680*/  IMAD.MOV R4, RZ, RZ, -R0 ;  /* 0x000000ffff047224 */ /* 0x000fc800078e0a00 */
[----:B------:R-:W-:-:S05]  /*0690*/  IMAD R4, R7, R4, R11 ;  /* 0x0000000407047224 */ /* 0x000fca00078e020b */
[----:B------:R-:W-:-:S13]  /*06a0*/  ISETP.GT.U32.AND P1, PT, R7, R4, PT ;  /* 0x000000040700720c */ /* 0x000fda0003f24070 */
[----:B------:R-:W-:Y:S01]  /*06b0*/  @!P1 IMAD.IADD R4, R4, 0x1, -R7 ;  /* 0x0000000104049824 */ /* 0x000fe200078e0a07 */
[----:B------:R-:W-:Y:S02]  /*06c0*/  @!P1 IADD3 R0, R0, 0x1, RZ ;  /* 0x0000000100009810 */ /* 0x000fe40007ffe0ff */
[----:B------:R-:W-:Y:S02]  /*06d0*/  ISETP.NE.AND P1, PT, RZ, c[0x0][0x214], PT ;  /* 0x00008500ff007a0c */ /* 0x000fe40003f25270 */
[-C--:B------:R-:W-:Y:S02]  /*06e0*/  ISETP.GE.U32.AND P2, PT, R4, R7.reuse, PT ;  /* 0x000000070400720c */ /* 0x080fe40003f46070 */
[C---:B------:R-:W-:Y:S02]  /*06f0*/  LOP3.LUT R4, R10.reuse, R7, RZ, 0x3c, !PT ;  /* 0x000000070a047212 */ /* 0x040fe400078e3cff */
[----:B------:R-:W-:Y:S02]  /*0700*/  LOP3.LUT R10, R10, c[0x0][0x214], RZ, 0x3c, !PT ;  /* 0x000085000a0a7a12 */ /* 0x000fe400078e3cff */
[----:B------:R-:W-:-:S07]  /*0710*/  ISETP.GE.AND P0, PT, R4, RZ, PT ;  /* 0x000000ff0400720c */ /* 0x000fce0003f06270 */
[----:B------:R-:W-:Y:S02]  /*0720*/  @P2 IADD3 R0, R0, 0x1, RZ ;  /* 0x0000000100002810 */ /* 0x000fe40007ffe0ff */
[----:B------:R-:W-:-:S03]  /*0730*/  ISETP.NE.AND P2, PT, RZ, c[0x0][0x214], PT ;  /* 0x00008500ff007a0c */ /* 0x000fc60003f45270 */
[--C-:B------:R-:W-:Y:S02]  /*0740*/  IMAD.MOV.U32 R17, RZ, RZ, R0.reuse ;  /* 0x000000ffff117224 */ /* 0x100fe400078e0000 */
[----:B------:R-:W-:Y:S02]  /*0750*/  IMAD.MOV.U32 R4, RZ, RZ, R0 ;  /* 0x000000ffff047224 */ /* 0x000fe400078e0000 */
[----:B------:R-:W-:Y:S01]  /*0760*/  @!P0 IMAD.MOV R17, RZ, RZ, -R17 ;  /* 0x000000ffff118224 */ /* 0x000fe200078e0a11 */
[----:B------:R-:W-:Y:S02]  /*0770*/  @!P1 LOP3.LUT R17, RZ, R7, RZ, 0x33, !PT ;  /* 0x00000007ff119212 */ /* 0x000fe400078e33ff */
[----:B------:R-:W-:Y:S02]  /*0780*/  ISETP.GE.AND P1, PT, R10, RZ, PT ;  /* 0x000000ff0a00720c */ /* 0x000fe40003f26270 */
[----:B------:R-:W-:Y:S02]  /*0790*/  ISETP.LT.U32.AND P0, PT, R6, R17, PT ;  /* 0x000000110600720c */ /* 0x000fe40003f01070 */
[----:B------:R-:W-:-:S04]  /*07a0*/  SHF.R.S32.HI R16, RZ, 0x1f, R17 ;  /* 0x0000001fff107819 */ /* 0x000fc80000011411 */
[----:B------:R-:W-:-:S04]  /*07b0*/  ISETP.LT.AND.EX P0, PT, R3, R16, PT, P0 ;  /* 0x000000100300720c */ /* 0x000fc80003f01300 */
[C---:B------:R-:W-:Y:S01]  /*07c0*/  SEL R16, R3.reuse, R16, P0 ;  /* 0x0000001003107207 */ /* 0x040fe20000000000 */
[----:B------:R-:W-:Y:S01]  /*07d0*/  @!P1 IMAD.MOV R4, RZ, RZ, -R4 ;  /* 0x000000ffff049224 */ /* 0x000fe200078e0a04 */
[----:B------:R-:W-:Y:S02]  /*07e0*/  @!P2 LOP3.LUT R4, RZ, c[0x0][0x214], RZ, 0x33, !PT ;  /* 0x00008500ff04aa12 */ /* 0x000fe400078e33ff */
[----:B------:R-:W-:Y:S02]  /*07f0*/  LOP3.LUT R0, R3, R16, RZ, 0xfc, !PT ;  /* 0x0000001003007212 */ /* 0x000fe400078efcff */
[----:B------:R-:W-:Y:S01]  /*0800*/  SEL R17, R6, R17, P0 ;  /* 0x0000001106117207 */ /* 0x000fe20000000000 */
[----:B------:R-:W-:Y:S01]  /*0810*/  IMAD R4, R4, UR4, RZ ;  /* 0x0000000404047c24 */ /* 0x000fe2000f8e02ff */
        /* <DEDUP_REMOVED lines=11> */
.L_x_6:
        /* <DEDUP_REMOVED lines=18> */
[----:B------:R-:W-:Y:S02]  /*09f0*/  @!P0 LOP3.LUT R30, RZ, R17, RZ, 0x33, !PT ;  /* 0x00000011ff1e8212 */ /* 0x000fe400078e33ff */
.L_x_7:
[----:B------:R-:W-:Y:S05]  /*0a00*/  BSYNC B0 ;  /* 0x0000000000007941 */ /* 0x000fea0003800000 */
.L_x_5:
[----:B------:R-:W-:Y:S01]  /*0a10*/  IMAD.MOV.U32 R7, RZ, RZ, c[0x0][0x1c0] ;  /* 0x00007000ff077624 */ /* 0x000fe200078e00ff */
[----:B------:R-:W-:Y:S01]  /*0a20*/  IABS R18, R4 ;  /* 0x0000000400127213 */ /* 0x000fe20000000000 */
[----:B------:R-:W-:Y:S01]  /*0a30*/  IMAD.MOV.U32 R24, RZ, RZ, RZ ;  /* 0x000000ffff187224 */ /* 0x000fe200078e00ff */
[----:B------:R-:W-:Y:S01]  /*0a40*/  IABS R13, c[0x0][0x214] ;  /* 0x00008500000d7a13 */ /* 0x000fe20000000000 */
[C---:B------:R-:W-:Y:S01]  /*0a50*/  IMAD R0, R7.reuse, c[0x0][0x214], RZ ;  /* 0x0000850007007a24 */ /* 0x040fe200078e02ff */
[----:B------:R-:W0:Y:S01]  /*0a60*/  I2F.RP R3, R18 ;  /* 0x0000001200037306 */ /* 0x000e220000209400 */
[----:B------:R-:W-:Y:S01]  /*0a70*/  IADD3 R7, R7, -0x1, RZ ;  /* 0xffffffff07077810 */ /* 0x000fe20007ffe0ff */
[----:B------:R-:W1:Y:S01]  /*0a80*/  S2R R39, SR_TID.X ;  /* 0x0000000000277919 */ /* 0x000e620000002100 */
[----:B------:R-:W-:Y:S01]  /*0a90*/  ISETP.NE.AND P5, PT, R4, RZ, PT ;  /* 0x000000ff0400720c */ /* 0x000fe20003fa5270 */
[----:B------:R-:W-:Y:S01]  /*0aa0*/  BSSY B0, `(.L_x_8) ;  /* 0x0000075000007945 */ /* 0x000fe20003800000 */
[----:B------:R-:W-:Y:S01]  /*0ab0*/  IABS R15, R0 ;  /* 0x00000000000f7213 */ /* 0x000fe20000000000 */
[----:B------:R-:W-:-:S02]  /*0ac0*/  IMAD.IADD R6, R7, 0x1, R18 ;  /* 0x0000000107067824 */ /* 0x000fc400078e0212 */
[----:B------:R-:W-:Y:S01]  /*0ad0*/  I2F.RP R22, R13 ;  /* 0x0000000d00167306 */ /* 0x000fe20000209400 */
[----:B------:R-:W-:Y:S02]  /*0ae0*/  IADD3 R20, R15, UR8, RZ ;  /* 0x000000080f147c10 */ /* 0x000fe4000fffe0ff */
[----:B------:R-:W-:Y:S02]  /*0af0*/  IABS R12, R6 ;  /* 0x00000006000c7213 */ /* 0x000fe40000000000 */
[----:B------:R-:W-:-:S03]  /*0b00*/  IABS R14, R20 ;  /* 0x00000014000e7213 */ /* 0x000fc60000000000 */
[----:B------:R-:W2:Y:S08]  /*0b10*/  I2F.RP R10, R15 ;  /* 0x0000000f000a7306 */ /* 0x000eb00000209400 */
[----:B0-----:R-:W0:Y:S08]  /*0b20*/  MUFU.RCP R3, R3 ;  /* 0x0000000300037308 */ /* 0x001e300000001000 */
[----:B--2---:R-:W2:Y:S08]  /*0b30*/  MUFU.RCP R10, R10 ;  /* 0x0000000a000a7308 */ /* 0x004eb00000001000 */
[----:B------:R-:W3:Y:S01]  /*0b40*/  MUFU.RCP R22, R22 ;  /* 0x0000001600167308 */ /* 0x000ee20000001000 */
[----:B0-----:R-:W-:-:S02]  /*0b50*/  IADD3 R3, R3, 0xffffffe, RZ ;  /* 0x0ffffffe03037810 */ /* 0x001fc40007ffe0ff */
[----:B--2---:R-:W-:-:S05]  /*0b60*/  IADD3 R10, R10, 0xffffffe, RZ ;  /* 0x0ffffffe0a0a7810 */ /* 0x004fca0007ffe0ff */
[----:B------:R-:W0:Y:S01]  /*0b70*/  F2I.FTZ.U32.TRUNC.NTZ R25, R3 ;  /* 0x0000000300197305 */ /* 0x000e22000021f000 */
[----:B---3--:R-:W-:-:S07]  /*0b80*/  IADD3 R22, R22, 0xffffffe, RZ ;  /* 0x0ffffffe16167810 */ /* 0x008fce0007ffe0ff */
[----:B------:R-:W2:Y:S08]  /*0b90*/  F2I.FTZ.U32.TRUNC.NTZ R11, R10 ;  /* 0x0000000a000b7305 */ /* 0x000eb0000021f000 */
[----:B------:R-:W3:Y:S01]  /*0ba0*/  F2I.FTZ.U32.TRUNC.NTZ R23, R22 ;  /* 0x0000001600177305 */ /* 0x000ee2000021f000 */
[----:B0-----:R-:W-:-:S04]  /*0bb0*/  IMAD.MOV R21, RZ, RZ, -R25 ;  /* 0x000000ffff157224 */ /* 0x001fc800078e0a19 */
[----:B------:R-:W-:Y:S02]  /*0bc0*/  IMAD R21, R21, R18, RZ ;  /* 0x0000001215157224 */ /* 0x000fe400078e02ff */
[----:B--2---:R-:W-:Y:S02]  /*0bd0*/  IMAD.MOV R19, RZ, RZ, -R11 ;  /* 0x000000ffff137224 */ /* 0x004fe400078e0a0b */
[----:B------:R-:W-:Y:S02]  /*0be0*/  IMAD.MOV.U32 R10, RZ, RZ, RZ ;  /* 0x000000ffff0a7224 */ /* 0x000fe400078e00ff */
[----:B------:R-:W-:Y:S02]  /*0bf0*/  IMAD R19, R19, R15, RZ ;  /* 0x0000000f13137224 */ /* 0x000fe400078e02ff */
[----:B------:R-:W-:-:S04]  /*0c00*/  IMAD.HI.U32 R21, R25, R21, R24 ;  /* 0x0000001519157227 */ /* 0x000fc800078e0018 */
[----:B------:R-:W-:Y:S01]  /*0c10*/  IMAD.HI.U32 R19, R11, R19, R10 ;  /* 0x000000130b137227 */ /* 0x000fe200078e000a */
[----:B------:R-:W-:Y:S02]  /*0c20*/  IABS R10, R0 ;  /* 0x00000000000a7213 */ /* 0x000fe40000000000 */
[----:B------:R-:W-:Y:S01]  /*0c30*/  IABS R11, R4 ;  /* 0x00000004000b7213 */ /* 0x000fe20000000000 */
[----:B---3--:R-:W-:Y:S02]  /*0c40*/  IMAD.MOV R3, RZ, RZ, -R23 ;  /* 0x000000ffff037224 */ /* 0x008fe400078e0a17 */
[----:B------:R-:W-:Y:S02]  /*0c50*/  IMAD.MOV R10, RZ, RZ, -R10 ;  /* 0x000000ffff0a7224 */ /* 0x000fe400078e0a0a */
[----:B------:R-:W-:-:S04]  /*0c60*/  IMAD.HI.U32 R19, R19, R14, RZ ;  /* 0x0000000e13137227 */ /* 0x000fc800078e00ff */
[----:B------:R-:W-:Y:S02]  /*0c70*/  IMAD R3, R3, R13, RZ ;  /* 0x0000000d03037224 */ /* 0x000fe400078e02ff */
[----:B------:R-:W-:Y:S02]  /*0c80*/  IMAD.MOV.U32 R22, RZ, RZ, RZ ;  /* 0x000000ffff167224 */ /* 0x000fe400078e00ff */
[----:B------:R-:W-:Y:S02]  /*0c90*/  IMAD R10, R19, R10, R14 ;  /* 0x0000000a130a7224 */ /* 0x000fe400078e020e */
[----:B------:R-:W-:Y:S02]  /*0ca0*/  IMAD.MOV R11, RZ, RZ, -R11 ;  /* 0x000000ffff0b7224 */ /* 0x000fe400078e0a0b */
[----:B------:R-:W-:Y:S01]  /*0cb0*/  IMAD.HI.U32 R21, R21, R12, RZ ;  /* 0x0000000c15157227 */ /* 0x000fe200078e00ff */
[----:B------:R-:W-:-:S03]  /*0cc0*/  ISETP.GT.U32.AND P4, PT, R15, R10, PT ;  /* 0x0000000a0f00720c */ /* 0x000fc60003f84070 */
[----:B------:R-:W-:-:S04]  /*0cd0*/  IMAD.HI.U32 R3, R23, R3, R22 ;  /* 0x0000000317037227 */ /* 0x000fc800078e0016 */
[----:B------:R-:W-:Y:S02]  /*0ce0*/  IMAD R12, R21, R11, R12 ;  /* 0x0000000b150c7224 */ /* 0x000fe400078e020c */
[----:B------:R-:W-:-:S03]  /*0cf0*/  IMAD.HI.U32 R3, R3, R14, RZ ;  /* 0x0000000e03037227 */ /* 0x000fc600078e00ff */
[----:B------:R-:W-:Y:S01]  /*0d00*/  ISETP.GT.U32.AND P3, PT, R18, R12, PT ;  /* 0x0000000c1200720c */ /* 0x000fe20003f64070 */
[----:B------:R-:W-:Y:S01]  /*0d10*/  IMAD.MOV R11, RZ, RZ, -R3 ;  /* 0x000000ffff0b7224 */ /* 0x000fe200078e0a03 */
[----:B------:R-:W-:Y:S01]  /*0d20*/  @!P4 IADD3 R19, R19, 0x1, RZ ;  /* 0x000000011313c810 */ /* 0x000fe20007ffe0ff */
[----:B------:R-:W-:Y:S01]  /*0d30*/  @!P4 IMAD.IADD R10, R10, 0x1, -R15 ;  /* 0x000000010a0ac824 */ /* 0x000fe200078e0a0f */
[----:B------:R-:W-:Y:S01]  /*0d40*/  ISETP.NE.AND P4, PT, R0, RZ, PT ;  /* 0x000000ff0000720c */ /* 0x000fe20003f85270 */
[----:B------:R-:W-:-:S03]  /*0d50*/  IMAD R11, R13, R11, R14 ;  /* 0x0000000b0d0b7224 */ /* 0x000fc600078e020e */
[----:B------:R-:W-:Y:S02]  /*0d60*/  ISETP.GE.U32.AND P2, PT, R10, R15, PT ;  /* 0x0000000f0a00720c */ /* 0x000fe40003f46070 */
[----:B------:R-:W-:Y:S02]  /*0d70*/  ISETP.GT.U32.AND P0, PT, R13, R11, PT ;  /* 0x0000000b0d00720c */ /* 0x000fe40003f04070 */
[----:B------:R-:W-:Y:S01]  /*0d80*/  LOP3.LUT R10, R20, R15, RZ, 0x3c, !PT ;  /* 0x0000000f140a7212 */ /* 0x000fe200078e3cff */
[----:B------:R-:W-:Y:S01]  /*0d90*/  @!P3 IMAD.IADD R12, R12, 0x1, -R18 ;  /* 0x000000010c0cb824 */ /* 0x000fe200078e0a12 */
[----:B------:R-:W-:Y:S02]  /*0da0*/  @!P3 IADD3 R21, R21, 0x1, RZ ;  /* 0x000000011515b810 */ /* 0x000fe40007ffe0ff */
[----:B------:R-:W-:Y:S02]  /*0db0*/  ISETP.GE.AND P1, PT, R10, RZ, PT ;  /* 0x000000ff0a00720c */ /* 0x000fe40003f26270 */
[----:B------:R-:W-:-:S02]  /*0dc0*/  ISETP.GE.U32.AND P6, PT, R12, R18, PT ;  /* 0x000000120c00720c */ /* 0x000fc40003fc6070 */
[----:B------:R-:W-:Y:S02]  /*0dd0*/  LOP3.LUT R10, R6, R18, RZ, 0x3c, !PT ;  /* 0x00000012060a7212 */ /* 0x000fe400078e3cff */
[----:B------:R-:W-:Y:S01]  /*0de0*/  @P2 IADD3 R19, R19, 0x1, RZ ;  /* 0x0000000113132810 */ /* 0x000fe20007ffe0ff */
[----:B------:R-:W-:Y:S01]  /*0df0*/  @!P0 IMAD.IADD R11, R11, 0x1, -R13 ;  /* 0x000000010b0b8824 */ /* 0x000fe200078e0a0d */
[----:B------:R-:W-:Y:S02]  /*0e00*/  ISETP.GE.AND P2, PT, R10, RZ, PT ;  /* 0x000000ff0a00720c */ /* 0x000fe40003f46270 */
[----:B------:R-:W-:Y:S01]  /*0e10*/  @!P0 IADD3 R3, R3, 0x1, RZ ;  /* 0x0000000103038810 */ /* 0x000fe20007ffe0ff */
[----:B------:R-:W-:Y:S01]  /*0e20*/  IMAD.MOV.U32 R12, RZ, RZ, R19 ;  /* 0x000000ffff0c7224 */ /* 0x000fe200078e0013 */
[----:B------:R-:W-:Y:S02]  /*0e30*/  ISETP.GE.U32.AND P3, PT, R11, R13, PT ;  /* 0x0000000d0b00720c */ /* 0x000fe40003f66070 */
[----:B------:R-:W-:Y:S01]  /*0e40*/  LOP3.LUT R20, R20, c[0x0][0x214], RZ, 0x3c, !PT ;  /* 0x0000850014147a12 */ /* 0x000fe200078e3cff */
[----:B------:R-:W-:Y:S01]  /*0e50*/  @!P1 IMAD.MOV R12, RZ, RZ, -R12 ;  /* 0x000000ffff0c9224 */ /* 0x000fe200078e0a0c */
[----:B------:R-:W-:-:S02]  /*0e60*/  @P6 IADD3 R21, R21, 0x1, RZ ;  /* 0x0000000115156810 */ /* 0x000fc40007ffe0ff */
[----:B------:R-:W-:Y:S02]  /*0e70*/  @!P4 LOP3.LUT R12, RZ, R15, RZ, 0x33, !PT ;  /* 0x0000000fff0cc212 */ /* 0x000fe400078e33ff */
[----:B------:R-:W-:Y:S01]  /*0e80*/  ISETP.GE.AND P1, PT, R20, RZ, PT ;  /* 0x000000ff1400720c */ /* 0x000fe20003f26270 */
[----:B------:R-:W-:Y:S01]  /*0e90*/  IMAD.MOV.U32 R14, RZ, RZ, R21 ;  /* 0x000000ffff0e7224 */ /* 0x000fe200078e0015 */
[----:B------:R-:W-:Y:S02]  /*0ea0*/  ISETP.LT.U32.AND P0, PT, R8, R12, PT ;  /* 0x0000000c0800720c */ /* 0x000fe40003f01070 */
[----:B------:R-:W-:Y:S01]  /*0eb0*/  SHF.R.S32.HI R11, RZ, 0x1f, R12 ;  /* 0x0000001fff0b7819 */ /* 0x000fe2000001140c */
[----:B------:R-:W-:Y:S01]  /*0ec0*/  @!P2 IMAD.MOV R14, RZ, RZ, -R14 ;  /* 0x000000ffff0ea224 */ /* 0x000fe200078e0a0e */
[----:B------:R-:W-:Y:S02]  /*0ed0*/  ISETP.GT.AND P2, PT, R0, RZ, PT ;  /* 0x000000ff0000720c */ /* 0x000fe40003f44270 */
[----:B------:R-:W-:-:S02]  /*0ee0*/  @P3 IADD3 R3, R3, 0x1, RZ ;  /* 0x0000000103033810 */ /* 0x000fc40007ffe0ff */
[CC--:B------:R-:W-:Y:S02]  /*0ef0*/  ISETP.LT.AND.EX P0, PT, R9.reuse, R11.reuse, PT, P0 ;  /* 0x0000000b0900720c */ /* 0x0c0fe40003f01300 */
[----:B------:R-:W-:Y:S01]  /*0f00*/  LEA.HI.SX32 R15, R0, 0x1, 0x1 ;  /* 0x00000001000f7811 */ /* 0x000fe200078f0aff */
[----:B------:R-:W-:Y:S01]  /*0f10*/  IMAD.MOV.U32 R10, RZ, RZ, R3 ;  /* 0x000000ffff0a7224 */ /* 0x000fe200078e0003 */
[C---:B------:R-:W-:Y:S02]  /*0f20*/  SEL R11, R9.reuse, R11, P0 ;  /* 0x0000000b090b7207 */ /* 0x040fe40000000000 */
[----:B------:R-:W-:Y:S01]  /*0f30*/  SHF.R.S32.HI R3, RZ, 0x1f, R0 ;  /* 0x0000001fff037819 */ /* 0x000fe20000011400 */
[----:B------:R-:W-:Y:S01]  /*0f40*/  @!P1 IMAD.MOV R10, RZ, RZ, -R10 ;  /* 0x000000ffff0a9224 */ /* 0x000fe200078e0a0a */
[----:B------:R-:W-:Y:S02]  /*0f50*/  LOP3.LUT R0, R9, R11, RZ, 0xfc, !PT ;  /* 0x0000000b09007212 */ /* 0x000fe400078efcff */
[----:B------:R-:W-:Y:S01]  /*0f60*/  ISETP.NE.AND P4, PT, RZ, c[0x0][0x214], PT ;  /* 0x00008500ff007a0c */ /* 0x000fe20003f85270 */
[----:B------:R-:W-:Y:S01]  /*0f70*/  @!P2 IMAD.MOV R15, RZ, RZ, R3 ;  /* 0x000000ffff0fa224 */ /* 0x000fe200078e0203 */
[----:B------:R-:W-:-:S02]  /*0f80*/  ISETP.NE.U32.AND P2, PT, R0, RZ, PT ;  /* 0x000000ff0000720c */ /* 0x000fc40003f45070 */
[----:B------:R-:W-:Y:S02]  /*0f90*/  @!P5 LOP3.LUT R14, RZ, R18, RZ, 0x33, !PT ;  /* 0x00000012ff0ed212 */ /* 0x000fe400078e33ff */
[----:B------:R-:W-:Y:S02]  /*0fa0*/  SEL R12, R8, R12, P0 ;  /* 0x0000000c080c7207 */ /* 0x000fe40000000000 */
[----:B------:R-:W-:Y:S02]  /*0fb0*/  ISETP.LT.U32.AND P1, PT, R30, R14, PT ;  /* 0x0000000e1e00720c */ /* 0x000fe40003f21070 */
[----:B------:R-:W-:-:S03]  /*0fc0*/  SHF.R.S32.HI R13, RZ, 0x1f, R14 ;  /* 0x0000001fff0d7819 */ /* 0x000fc6000001140e */
[----:B------:R-:W-:Y:S02]  /*0fd0*/  @!P4 LOP3.LUT R10, RZ, c[0x0][0x214], RZ, 0x33, !PT ;  /* 0x00008500ff0aca12 */ /* 0x000fe400078e33ff */
[----:B------:R-:W-:-:S03]  /*0fe0*/  ISETP.LT.AND.EX P1, PT, R31, R13, PT, P1 ;  /* 0x0000000d1f00720c */ /* 0x000fc60003f21310 */
[----:B------:R-:W-:Y:S01]  /*0ff0*/  IMAD R3, R10, R15, RZ ;  /* 0x0000000f0a037224 */ /* 0x000fe200078e02ff */
[----:B------:R-:W-:Y:S02]  /*1000*/  SEL R14, R30, R14, P1 ;  /* 0x0000000e1e0e7207 */ /* 0x000fe40000800000 */
[----:B------:R-:W-:Y:S01]  /*1010*/  SEL R13, R31, R13, P1 ;  /* 0x0000000d1f0d7207 */ /* 0x000fe20000800000 */
[----:B------:R-:W-:Y:S05]  /*1020*/  @!P2 BRA `(.L_x_9) ;  /* 0x000000900000a947 */ /* 0x000fea0003800000 */
[----:B-1----:R-:W-:Y:S01]  /*1030*/  IMAD.MOV.U32 R27, RZ, RZ, R8 ;  /* 0x000000ffff1b7224 */ /* 0x002fe200078e0008 */
        /* <DEDUP_REMOVED lines=8> */
.L_x_9:
[----:B-1----:R-:W0:Y:S01]  /*10c0*/  I2F.U32.RP R18, R12 ;  /* 0x0000000c00127306 */ /* 0x002e220000209000 */
        /* <DEDUP_REMOVED lines=18> */
.L_x_10:
[----:B------:R-:W-:Y:S05]  /*11f0*/  BSYNC B0 ;  /* 0x0000000000007941 */ /* 0x000fea0003800000 */
.L_x_8:
[----:B------:R-:W-:Y:S01]  /*1200*/  SHF.R.S32.HI R8, RZ, 0x1f, R39 ;  /* 0x0000001fff087819 */ /* 0x000fe20000011427 */
[----:B------:R-:W-:Y:S01]  /*1210*/  IMAD.MOV.U32 R22, RZ, RZ, -0x800000 ;  /* 0xff800000ff167424 */ /* 0x000fe200078e00ff */
[----:B------:R-:W-:Y:S01]  /*1220*/  IADD3 R9, P0, R28, -UR7, RZ ;  /* 0x800000071c097c10 */ /* 0x000fe2000ff1e0ff */
[----:B------:R-:W-:Y:S01]  /*1230*/  ULDC.64 UR8, c[0x0][0x118] ;  /* 0x0000460000087ab9 */ /* 0x000fe20000000a00 */
[----:B------:R-:W-:Y:S02]  /*1240*/  LEA.HI R24, R8, R39, RZ, 0x3 ;  /* 0x0000002708187211 */ /* 0x000fe400078f18ff */
[----:B------:R-:W-:Y:S02]  /*1250*/  IADD3.X R0, R5, ~UR6, RZ, P0, !PT ;  /* 0x8000000605007c10 */ /* 0x000fe400087fe4ff */
[----:B------:R-:W-:-:S02]  /*1260*/  LOP3.LUT R25, R24, 0xfffffff8, RZ, 0xc0, !PT ;  /* 0xfffffff818197812 */ /* 0x000fc400078ec0ff */
[----:B------:R-:W-:-:S03]  /*1270*/  SHF.R.S32.HI R24, RZ, 0x3, R24 ;  /* 0x00000003ff187819 */ /* 0x000fc60000011418 */
[----:B------:R-:W-:Y:S01]  /*1280*/  IMAD.IADD R25, R39, 0x1, -R25 ;  /* 0x0000000127197824 */ /* 0x000fe200078e0a19 */
[C---:B------:R-:W-:Y:S02]  /*1290*/  IADD3 R18, R24.reuse, 0x10, RZ ;  /* 0x0000001018127810 */ /* 0x040fe40007ffe0ff */
[----:B------:R-:W-:Y:S02]  /*12a0*/  IADD3 R15, R24, 0x30, RZ ;  /* 0x00000030180f7810 */ /* 0x000fe40007ffe0ff */
[----:B------:R-:W-:Y:S02]  /*12b0*/  ISETP.GT.U32.AND P2, PT, R9, R25, PT ;  /* 0x000000190900720c */ /* 0x000fe40003f44070 */
[----:B------:R-:W-:Y:S02]  /*12c0*/  SHF.R.S32.HI R10, RZ, 0x1f, R25 ;  /* 0x0000001fff0a7819 */ /* 0x000fe40000011419 */
[----:B------:R-:W-:Y:S02]  /*12d0*/  IADD3 R26, P0, R25, UR7, RZ ;  /* 0x00000007191a7c10 */ /* 0x000fe4000ff1e0ff */
[----:B------:R-:W-:-:S02]  /*12e0*/  ISETP.GT.AND.EX P2, PT, R0, R10, PT, P2 ;  /* 0x0000000a0000720c */ /* 0x000fc40003f44320 */
[----:B------:R-:W-:Y:S02]  /*12f0*/  IADD3.X R27, R10, UR6, RZ, P0, !PT ;  /* 0x000000060a1b7c10 */ /* 0x000fe400087fe4ff */
[----:B------:R-:W-:Y:S02]  /*1300*/  ISETP.GE.OR P4, PT, R18, c[0x0][0x314], !P2 ;  /* 0x0000c50012007a0c */ /* 0x000fe40005786670 */
[C---:B------:R-:W-:Y:S02]  /*1310*/  ISETP.GE.OR P0, PT, R24.reuse, c[0x0][0x314], !P2 ;  /* 0x0000c50018007a0c */ /* 0x040fe40005706670 */
[----:B------:R-:W-:Y:S02]  /*1320*/  IADD3 R9, R24, 0x20, RZ ;  /* 0x0000002018097810 */ /* 0x000fe40007ffe0ff */
[----:B------:R-:W-:Y:S02]  /*1330*/  ISETP.GE.OR P6, PT, R15, c[0x0][0x314], !P2 ;  /* 0x0000c5000f007a0c */ /* 0x000fe400057c6670 */
[----:B------:R-:W-:-:S05]  /*1340*/  ISETP.GE.OR P1, PT, R9, c[0x0][0x314], !P2 ;  /* 0x0000c50009007a0c */ /* 0x000fca0005726670 */
[----:B------:R-:W-:Y:S01]  /*1350*/  @!P4 SHF.R.S32.HI R0, RZ, 0x1f, R18 ;  /* 0x0000001fff00c819 */ /* 0x000fe20000011412 */
[----:B------:R-:W-:-:S04]  /*1360*/  @!P4 IMAD.WIDE.U32 R20, R28, R18, R26 ;  /* 0x000000121c14c225 */ /* 0x000fc800078e001a */
[----:B------:R-:W-:-:S03]  /*1370*/  @!P4 IMAD R0, R0, R28, RZ ;  /* 0x0000001c0000c224 */ /* 0x000fc600078e02ff */
[----:B------:R-:W-:Y:S01]  /*1380*/  @!P1 SHF.R.S32.HI R10, RZ, 0x1f, R9 ;  /* 0x0000001fff0a9819 */ /* 0x000fe20000011409 */
[-C--:B------:R-:W-:Y:S01]  /*1390*/  @!P4 IMAD R0, R18, R5.reuse, R0 ;  /* 0x000000051200c224 */ /* 0x080fe200078e0200 */
[----:B------:R-:W-:Y:S01]  /*13a0*/  @!P4 LEA R18, P3, R20, c[0x0][0x208], 0x2 ;  /* 0x000082001412ca11 */ /* 0x000fe200078610ff */
[----:B------:R-:W-:Y:S02]  /*13b0*/  @!P1 IMAD.MOV.U32 R42, RZ, RZ, R26 ;  /* 0x000000ffff2a9224 */ /* 0x000fe400078e001a */
[----:B------:R-:W-:Y:S01]  /*13c0*/  @!P4 IMAD.IADD R0, R21, 0x1, R0 ;  /* 0x000000011500c824 */ /* 0x000fe200078e0200 */
[----:B------:R-:W-:Y:S01]  /*13d0*/  IADD3 R21, R24, 0x40, RZ ;  /* 0x0000004018157810 */ /* 0x000fe20007ffe0ff */
[----:B------:R-:W-:Y:S02]  /*13e0*/  @!P1 IMAD R10, R10, R28, RZ ;  /* 0x0000001c0a0a9224 */ /* 0x000fe400078e02ff */
[----:B------:R-:W-:Y:S01]  /*13f0*/  @!P1 IMAD.MOV.U32 R43, RZ, RZ, R27 ;  /* 0x000000ffff2b9224 */ /* 0x000fe200078e001b */
[----:B------:R-:W-:Y:S01]  /*1400*/  @!P4 LEA.HI.X R19, R20, c[0x0][0x20c], R0, 0x2, P3 ;  /* 0x000083001413ca11 */ /* 0x000fe200018f1400 */
[----:B------:R-:W-:Y:S01]  /*1410*/  @!P1 IMAD R10, R9, R5, R10 ;  /* 0x00000005090a9224 */ /* 0x000fe200078e020a */
[----:B------:R-:W-:Y:S01]  /*1420*/  @!P0 SHF.R.S32.HI R0, RZ, 0x1f, R24 ;  /* 0x0000001fff008819 */ /* 0x000fe20000011418 */
[----:B------:R-:W-:-:S02]  /*1430*/  @!P1 IMAD.WIDE.U32 R42, R28, R9, R42 ;  /* 0x000000091c2a9225 */ /* 0x000fc400078e002a */
[----:B------:R0:W2:Y:S01]  /*1440*/  @!P4 LDG.E R22, [R18.64] ;  /* 0x000000081216c981 */ /* 0x0000a2000c1e1900 */
[----:B------:R-:W-:Y:S01]  /*1450*/  IADD3 R20, R24, 0x50, RZ ;  /* 0x0000005018147810 */ /* 0x000fe20007ffe0ff */
[----:B------:R-:W-:Y:S01]  /*1460*/  @!P0 IMAD R0, R0, R28, RZ ;  /* 0x0000001c00008224 */ /* 0x000fe200078e02ff */
[----:B------:R-:W-:Y:S01]  /*1470*/  ISETP.GE.OR P5, PT, R21, c[0x0][0x314], !P2 ;  /* 0x0000c50015007a0c */ /* 0x000fe200057a6670 */
[----:B------:R-:W-:Y:S01]  /*1480*/  IMAD.MOV.U32 R23, RZ, RZ, -0x800000 ;  /* 0xff800000ff177424 */ /* 0x000fe200078e00ff */
[----:B------:R-:W-:Y:S01]  /*1490*/  @!P6 SHF.R.S32.HI R9, RZ, 0x1f, R15 ;  /* 0x0000001fff09e819 */ /* 0x000fe2000001140f */
[----:B------:R-:W-:Y:S01]  /*14a0*/  @!P0 IMAD R0, R24, R5, R0 ;  /* 0x0000000518008224 */ /* 0x000fe200078e0200 */
[----:B------:R-:W-:Y:S01]  /*14b0*/  ISETP.GE.OR P4, PT, R20, c[0x0][0x314], !P2 ;  /* 0x0000c50014007a0c */ /* 0x000fe20005786670 */
[----:B------:R-:W-:Y:S02]  /*14c0*/  @!P6 IMAD.MOV.U32 R34, RZ, RZ, R26 ;  /* 0x000000ffff22e224 */ /* 0x000fe400078e001a */
[----:B------:R-:W-:-:S02]  /*14d0*/  @!P6 IMAD.MOV.U32 R35, RZ, RZ, R27 ;  /* 0x000000ffff23e224 */ /* 0x000fc400078e001b */
[----:B------:R-:W-:Y:S02]  /*14e0*/  @!P6 IMAD R9, R9, R28, RZ ;  /* 0x0000001c0909e224 */ /* 0x000fe400078e02ff */
[----:B------:R-:W-:Y:S02]  /*14f0*/  @!P1 IMAD.IADD R10, R43, 0x1, R10 ;  /* 0x000000012b0a9824 */ /* 0x000fe400078e020a */
[----:B------:R-:W-:-:S04]  /*1500*/  @!P6 IMAD.WIDE.U32 R34, R28, R15, R34 ;  /* 0x0000000f1c22e225 */ /* 0x000fc800078e0022 */
[----:B------:R-:W-:Y:S02]  /*1510*/  @!P6 IMAD R9, R15, R5, R9 ;  /* 0x000000050f09e224 */ /* 0x000fe400078e0209 */
[----:B0-----:R-:W-:Y:S02]  /*1520*/  @!P0 IMAD.MOV.U32 R18, RZ, RZ, R26 ;  /* 0x000000ffff128224 */ /* 0x001fe400078e001a */
[----:B------:R-:W-:-:S04]  /*1530*/  @!P0 IMAD.MOV.U32 R19, RZ, RZ, R27 ;  /* 0x000000ffff138224 */ /* 0x000fc800078e001b */
[----:B------:R-:W-:-:S04]  /*1540*/  @!P0 IMAD.WIDE.U32 R18, R28, R24, R18 ;  /* 0x000000181c128225 */ /* 0x000fc800078e0012 */
[----:B------:R-:W-:Y:S01]  /*1550*/  @!P0 IMAD.IADD R0, R19, 0x1, R0 ;  /* 0x0000000113008824 */ /* 0x000fe200078e0200 */
[----:B------:R-:W-:Y:S02]  /*1560*/  @!P0 LEA R32, P3, R18, c[0x0][0x208], 0x2 ;  /* 0x0000820012208a11 */ /* 0x000fe400078610ff */
[----:B------:R-:W-:Y:S02]  /*1570*/  IADD3 R19, R24, 0x60, RZ ;  /* 0x0000006018137810 */ /* 0x000fe40007ffe0ff */
[----:B------:R-:W-:Y:S02]  /*1580*/  @!P0 LEA.HI.X R33, R18, c[0x0][0x20c], R0, 0x2, P3 ;  /* 0x0000830012218a11 */ /* 0x000fe400018f1400 */
[----:B------:R-:W-:Y:S02]  /*1590*/  IADD3 R18, R24, 0x70, RZ ;  /* 0x0000007018127810 */ /* 0x000fe40007ffe0ff */
[----:B------:R-:W-:Y:S01]  /*15a0*/  ISETP.GE.OR P3, PT, R19, c[0x0][0x314], !P2 ;  /* 0x0000c50013007a0c */ /* 0x000fe20005766670 */
[----:B------:R0:W3:Y:S01]  /*15b0*/  @!P0 LDG.E R23, [R32.64] ;  /* 0x0000000820178981 */ /* 0x0000e2000c1e1900 */
[----:B------:R-:W-:-:S02]  /*15c0*/  ISETP.GE.OR P2, PT, R18, c[0x0][0x314], !P2 ;  /* 0x0000c50012007a0c */ /* 0x000fc40005746670 */
[----:B------:R-:W-:Y:S02]  /*15d0*/  @!P5 SHF.R.S32.HI R0, RZ, 0x1f, R21 ;  /* 0x0000001fff00d819 */ /* 0x000fe40000011415 */
[----:B------:R-:W-:Y:S01]  /*15e0*/  @!P1 LEA R36, P0, R42, c[0x0][0x208], 0x2 ;  /* 0x000082002a249a11 */ /* 0x000fe200078010ff */
[----:B------:R-:W-:Y:S01]  /*15f0*/  @!P6 IMAD.IADD R9, R35, 0x1, R9 ;  /* 0x000000012309e824 */ /* 0x000fe200078e0209 */
[----:B------:R-:W-:Y:S01]  /*1600*/  @!P4 SHF.R.S32.HI R15, RZ, 0x1f, R20 ;  /* 0x0000001fff0fc819 */ /* 0x000fe20000011414 */
[-C--:B------:R-:W-:Y:S01]  /*1610*/  @!P5 IMAD R0, R0, R28.reuse, RZ ;  /* 0x0000001c0000d224 */ /* 0x080fe200078e02ff */
[----:B------:R-:W-:Y:S02]  /*1620*/  @!P1 LEA.HI.X R37, R42, c[0x0][0x20c], R10, 0x2, P0 ;  /* 0x000083002a259a11 */ /* 0x000fe400000f140a */
[C---:B------:R-:W-:Y:S01]  /*1630*/  @!P6 LEA R42, P0, R34.reuse, c[0x0][0x208], 0x2 ;  /* 0x00008200222aea11 */ /* 0x040fe200078010ff */
[----:B------:R-:W-:Y:S02]  /*1640*/  @!P5 IMAD R0, R21, R5, R0 ;  /* 0x000000051500d224 */ /* 0x000fe400078e0200 */
[----:B------:R-:W-:Y:S01]  /*1650*/  @!P4 IMAD R15, R15, R28, RZ ;  /* 0x0000001c0f0fc224 */ /* 0x000fe200078e02ff */
[----:B------:R-:W-:Y:S01]  /*1660*/  @!P6 LEA.HI.X R43, R34, c[0x0][0x20c], R9, 0x2, P0 ;  /* 0x00008300222bea11 */ /* 0x000fe200000f1409 */
[----:B------:R-:W-:Y:S01]  /*1670*/  @!P4 IMAD.MOV.U32 R46, RZ, RZ, R26 ;  /* 0x000000ffff2ec224 */ /* 0x000fe200078e001a */
[----:B------:R-:W-:Y:S01]  /*1680*/  @!P2 SHF.R.S32.HI R9, RZ, 0x1f, R18 ;  /* 0x0000001fff09a819 */ /* 0x000fe20000011412 */
[----:B------:R-:W-:-:S02]  /*1690*/  @!P4 IMAD.MOV.U32 R47, RZ, RZ, R27 ;  /* 0x000000ffff2fc224 */ /* 0x000fc400078e001b */
[----:B0-----:R-:W-:Y:S02]  /*16a0*/  @!P5 IMAD.MOV.U32 R32, RZ, RZ, R26 ;  /* 0x000000ffff20d224 */ /* 0x001fe400078e001a */
[----:B------:R-:W-:-:S04]  /*16b0*/  @!P5 IMAD.MOV.U32 R33, RZ, RZ, R27 ;  /* 0x000000ffff21d224 */ /* 0x000fc800078e001b */
[----:B------:R-:W-:-:S04]  /*16c0*/  @!P5 IMAD.WIDE.U32 R32, R28, R21, R32 ;  /* 0x000000151c20d225 */ /* 0x000fc800078e0020 */
[----:B------:R-:W-:-:S04]  /*16d0*/  @!P4 IMAD.WIDE.U32 R46, R28, R20, R46 ;  /* 0x000000141c2ec225 */ /* 0x000fc800078e002e */
[----:B------:R-:W-:Y:S01]  /*16e0*/  @!P4 IMAD R15, R20, R5, R15 ;  /* 0x00000005140fc224 */ /* 0x000fe200078e020f */
[C---:B------:R-:W-:Y:S01]  /*16f0*/  @!P5 LEA R20, P0, R32.reuse, c[0x0][0x208], 0x2 ;  /* 0x000082002014da11 */ /* 0x040fe200078010ff */
[----:B------:R-:W-:Y:S02]  /*1700*/  @!P5 IMAD.IADD R0, R33, 0x1, R0 ;  /* 0x000000012100d824 */ /* 0x000fe400078e0200 */
[----:B------:R-:W-:Y:S01]  /*1710*/  @!P2 IMAD R9, R9, R28, RZ ;  /* 0x0000001c0909a224 */ /* 0x000fe200078e02ff */
[----:B------:R-:W-:Y:S01]  /*1720*/  @!P3 SHF.R.S32.HI R10, RZ, 0x1f, R19 ;  /* 0x0000001fff0ab819 */ /* 0x000fe20000011413 */
[----:B------:R-:W-:Y:S01]  /*1730*/  @!P3 IMAD.MOV.U32 R34, RZ, RZ, R26 ;  /* 0x000000ffff22b224 */ /* 0x000fe200078e001a */
[----:B------:R-:W-:Y:S01]  /*1740*/  @!P5 LEA.HI.X R21, R32, c[0x0][0x20c], R0, 0x2, P0 ;  /* 0x000083002015da11 */ /* 0x000fe200000f1400 */
[----:B------:R-:W-:Y:S01]  /*1750*/  @!P3 IMAD.MOV.U32 R35, RZ, RZ, R27 ;  /* 0x000000ffff23b224 */ /* 0x000fe200078e001b */
[----:B------:R-:W-:Y:S01]  /*1760*/  @!P4 LEA R32, P0, R46, c[0x0][0x208], 0x2 ;  /* 0x000082002e20ca11 */ /* 0x000fe200078010ff */
[----:B------:R-:W-:-:S02]  /*1770*/  @!P4 IMAD.IADD R15, R47, 0x1, R15 ;  /* 0x000000012f0fc824 */ /* 0x000fc400078e020f */
[----:B------:R-:W-:-:S04]  /*1780*/  @!P2 IMAD.WIDE.U32 R26, R28, R18, R26 ;  /* 0x000000121c1aa225 */ /* 0x000fc800078e001a */
[----:B------:R-:W-:Y:S01]  /*1790*/  @!P2 IMAD R9, R18, R5, R9 ;  /* 0x000000051209a224 */ /* 0x000fe200078e0209 */
[----:B------:R-:W-:Y:S01]  /*17a0*/  @!P4 LEA.HI.X R33, R46, c[0x0][0x20c], R15, 0x2, P0 ;  /* 0x000083002e21ca11 */ /* 0x000fe200000f140f */
[----:B------:R-:W-:Y:S01]  /*17b0*/  @!P3 IMAD R10, R10, R28, RZ ;  /* 0x0000001c0a0ab224 */ /* 0x000fe200078e02ff */
[----:B------:R-:W-:Y:S01]  /*17c0*/  @!P2 LEA R18, P0, R26, c[0x0][0x208], 0x2 ;  /* 0x000082001a12aa11 */ /* 0x000fe200078010ff */
[----:B------:R-:W-:Y:S02]  /*17d0*/  @!P2 IMAD.IADD R9, R27, 0x1, R9 ;  /* 0x000000011b09a824 */ /* 0x000fe400078e0209 */
[----:B------:R-:W-:-:S04]  /*17e0*/  @!P3 IMAD.WIDE.U32 R34, R28, R19, R34 ;  /* 0x000000131c22b225 */ /* 0x000fc800078e0022 */
[----:B------:R-:W-:Y:S01]  /*17f0*/  @!P3 IMAD R10, R19, R5, R10 ;  /* 0x00000005130ab224 */ /* 0x000fe200078e020a */
[----:B------:R-:W-:Y:S01]  /*1800*/  @!P2 LEA.HI.X R19, R26, c[0x0][0x20c], R9, 0x2, P0 ;  /* 0x000083001a13aa11 */ /* 0x000fe200000f1409 */
[----:B------:R-:W-:Y:S02]  /*1810*/  IMAD.MOV.U32 R0, RZ, RZ, -0x800000 ;  /* 0xff800000ff007424 */ /* 0x000fe400078e00ff */
[----:B------:R-:W-:Y:S02]  /*1820*/  IMAD.MOV.U32 R9, RZ, RZ, -0x800000 ;  /* 0xff800000ff097424 */ /* 0x000fe400078e00ff */
[----:B------:R-:W-:Y:S02]  /*1830*/  IMAD.MOV.U32 R15, RZ, RZ, -0x800000 ;  /* 0xff800000ff0f7424 */ /* 0x000fe400078e00ff */
[----:B------:R0:W4:Y:S01]  /*1840*/  @!P1 LDG.E R0, [R36.64] ;  /* 0x0000000824009981 */ /* 0x000122000c1e1900 */
[----:B------:R-:W-:-:S03]  /*1850*/  @!P3 IMAD.IADD R10, R35, 0x1, R10 ;  /* 0x00000001230ab824 */ /* 0x000fc600078e020a */
[----:B------:R1:W5:Y:S04]  /*1860*/  @!P5 LDG.E R9, [R20.64] ;  /* 0x000000081409d981 */ /* 0x000368000c1e1900 */
[----:B------:R-:W5:Y:S01]  /*1870*/  @!P6 LDG.E R15, [R42.64] ;  /* 0x000000082a0fe981 */ /* 0x000f62000c1e1900 */
[----:B0-----:R-:W-:Y:S01]  /*1880*/  @!P3 LEA R36, P1, R34, c[0x0][0x208], 0x2 ;  /* 0x000082002224ba11 */ /* 0x001fe200078210ff */
[----:B-1----:R-:W-:-:S03]  /*1890*/  IMAD.MOV.U32 R20, RZ, RZ, -0x800000 ;  /* 0xff800000ff147424 */ /* 0x002fc600078e00ff */
[----:B------:R-:W-:Y:S01]  /*18a0*/  @!P3 LEA.HI.X R37, R34, c[0x0][0x20c], R10, 0x2, P1 ;  /* 0x000083002225ba11 */ /* 0x000fe200008f140a */
[----:B------:R-:W-:Y:S02]  /*18b0*/  IMAD.MOV.U32 R10, RZ, RZ, -0x800000 ;  /* 0xff800000ff0a7424 */ /* 0x000fe400078e00ff */
[----:B------:R-:W-:Y:S01]  /*18c0*/  IMAD.MOV.U32 R21, RZ, RZ, -0x800000 ;  /* 0xff800000ff157424 */ /* 0x000fe200078e00ff */
[----:B------:R0:W5:Y:S04]  /*18d0*/  @!P2 LDG.E R20, [R18.64] ;  /* 0x000000081214a981 */ /* 0x000168000c1e1900 */
[----:B------:R1:W5:Y:S04]  /*18e0*/  @!P4 LDG.E R10, [R32.64] ;  /* 0x00000008200ac981 */ /* 0x000368000c1e1900 */
[----:B------:R-:W5:Y:S01]  /*18f0*/  @!P3 LDG.E R21, [R36.64] ;  /* 0x000000082415b981 */ /* 0x000f62000c1e1900 */
[----:B------:R-:W-:-:S04]  /*1900*/  IABS R26, c[0x0][0x1c0] ;  /* 0x00007000001a7a13 */ /* 0x000fc80000000000 */
[----:B-1----:R-:W1:Y:S08]  /*1910*/  I2F.U32.RP R32, R26 ;  /* 0x0000001a00207306 */ /* 0x002e700000209000 */
[----:B-1----:R-:W1:Y:S02]  /*1920*/  MUFU.RCP R32, R32 ;  /* 0x0000002000207308 */ /* 0x002e640000001000 */
[----:B-1----:R-:W-:-:S06]  /*1930*/  IADD3 R32, R32, 0xffffffe, RZ ;  /* 0x0ffffffe20207810 */ /* 0x002fcc0007ffe0ff */
[----:B------:R-:W1:Y:S01]  /*1940*/  F2I.FTZ.U32.TRUNC.NTZ R33, R32 ;  /* 0x0000002000217305 */ /* 0x000e62000021f000 */
[----:B0-----:R-:W-:Y:S01]  /*1950*/  IABS R19, R6 ;  /* 0x0000000600137213 */ /* 0x001fe20000000000 */
[----:B-1----:R-:W-:Y:S02]  /*1960*/  IMAD.MOV R18, RZ, RZ, -R33 ;  /* 0x000000ffff127224 */ /* 0x002fe400078e0a21 */
[----:B------:R-:W-:Y:S02]  /*1970*/  IMAD.MOV.U32 R32, RZ, RZ, RZ ;  /* 0x000000ffff207224 */ /* 0x000fe400078e00ff */
[----:B------:R-:W-:Y:S01]  /*1980*/  IMAD R27, R18, R26, RZ ;  /* 0x0000001a121b7224 */ /* 0x000fe200078e02ff */
[----:B------:R-:W-:-:S03]  /*1990*/  IABS R18, c[0x0][0x1c0] ;  /* 0x0000700000127a13 */ /* 0x000fc60000000000 */
[----:B------:R-:W-:-:S04]  /*19a0*/  IMAD.HI.U32 R27, R33, R27, R32 ;  /* 0x0000001b211b7227 */ /* 0x000fc800078e0020 */
[----:B------:R-:W-:Y:S02]  /*19b0*/  IMAD.MOV R18, RZ, RZ, -R18 ;  /* 0x000000ffff127224 */ /* 0x000fe400078e0a12 */
[----:B------:R-:W-:Y:S01]  /*19c0*/  IMAD.HI.U32 R27, R27, R19, RZ ;  /* 0x000000131b1b7227 */ /* 0x000fe200078e00ff */
[----:B------:R-:W-:-:S03]  /*19d0*/  ISETP.GT.AND P1, PT, R39, 0x37f, PT ;  /* 0x0000037f2700780c */ /* 0x000fc60003f24270 */
[----:B------:R-:W-:Y:S01]  /*19e0*/  IMAD R18, R27, R18, R19 ;  /* 0x000000121b127224 */ /* 0x000fe200078e0213 */
[C---:B------:R-:W-:Y:S02]  /*19f0*/  ISETP.GT.AND P2, PT, R39.reuse, 0x3ff, PT ;  /* 0x000003ff2700780c */ /* 0x040fe40003f44270 */
[C---:B------:R-:W-:Y:S02]  /*1a00*/  ISETP.GT.AND P0, PT, R39.reuse, 0x2ff, PT ;  /* 0x000002ff2700780c */ /* 0x040fe40003f04270 */
[----:B------:R-:W-:Y:S02]  /*1a10*/  ISETP.GT.U32.AND P4, PT, R26, R18, PT ;  /* 0x000000121a00720c */ /* 0x000fe40003f84070 */
[C---:B------:R-:W-:Y:S01]  /*1a20*/  ISETP.GT.AND P3, PT, R39.reuse, 0x27f, PT ;  /* 0x0000027f2700780c */ /* 0x040fe20003f64270 */
[----:B------:R-:W-:Y:S01]  /*1a30*/  IMAD R24, R24, 0x9, R25 ;  /* 0x0000000918187824 */ /* 0x000fe200078e0219 */
[----:B------:R-:W-:-:S09]  /*1a40*/  ISETP.GT.AND P6, PT, R39, 0x7f, PT ;  /* 0x0000007f2700780c */ /* 0x000fd20003fc4270 */
[----:B------:R-:W-:Y:S01]  /*1a50*/  @!P4 IMAD.IADD R18, R18, 0x1, -R26 ;  /* 0x000000011212c824 */ /* 0x000fe200078e0a1a */
[----:B------:R-:W-:Y:S02]  /*1a60*/  LOP3.LUT R6, R6, c[0x0][0x1c0], RZ, 0x3c, !PT ;  /* 0x0000700006067a12 */ /* 0x000fe400078e3cff */
[----:B------:R-:W-:Y:S01]  /*1a70*/  @!P4 IADD3 R27, R27, 0x1, RZ ;  /* 0x000000011b1bc810 */ /* 0x000fe20007ffe0ff */
[----:B--2---:R-:W-:Y:S01]  /*1a80*/  @!P1 STS [R24.X4+0x240], R22 ;  /* 0x0002401618009388 */ /* 0x004fe20000004800 */
[C---:B------:R-:W-:Y:S01]  /*1a90*/  ISETP.GT.AND P1, PT, R39.reuse, 0x17f, PT ;  /* 0x0000017f2700780c */ /* 0x040fe20003f24270 */
[----:B------:R-:W-:Y:S02]  /*1aa0*/  BSSY B0, `(.L_x_11) ;  /* 0x0000030000007945 */ /* 0x000fe40003800000 */
[----:B---3--:R-:W-:Y:S01]  /*1ab0*/  @!P2 STS [R24.X4], R23 ;  /* 0x000000171800a388 */ /* 0x008fe20000004800 */
[----:B------:R-:W-:-:S03]  /*1ac0*/  ISETP.GT.AND P2, PT, R39, 0x1ff, PT ;  /* 0x000001ff2700780c */ /* 0x000fc60003f44270 */
[----:B----4-:R0:W-:Y:S01]  /*1ad0*/  @!P0 STS [R24.X4+0x480], R0 ;  /* 0x0004800018008388 */ /* 0x0101e20000004800 */
[----:B------:R-:W-:-:S03]  /*1ae0*/  ISETP.GT.AND P0, PT, R39, 0xff, PT ;  /* 0x000000ff2700780c */ /* 0x000fc60003f04270 */
[----:B-----5:R1:W-:Y:S01]  /*1af0*/  @!P3 STS [R24.X4+0x6c0], R15 ;  /* 0x0006c00f1800b388 */ /* 0x0203e20000004800 */
[----:B------:R-:W-:-:S05]  /*1b00*/  ISETP.GE.U32.AND P3, PT, R18, R26, PT ;  /* 0x0000001a1200720c */ /* 0x000fca0003f66070 */
[----:B------:R1:W-:Y:S01]  /*1b10*/  @!P2 STS [R24.X4+0x900], R9 ;  /* 0x000900091800a388 */ /* 0x0003e20000004800 */
[----:B------:R-:W-:Y:S02]  /*1b20*/  ISETP.GE.AND P2, PT, R6, RZ, PT ;  /* 0x000000ff0600720c */ /* 0x000fe40003f46270 */
[----:B0-----:R-:W-:Y:S01]  /*1b30*/  LOP3.LUT R0, R31, R13, RZ, 0xfc, !PT ;  /* 0x0000000d1f007212 */ /* 0x001fe200078efcff */
[----:B------:R1:W-:Y:S04]  /*1b40*/  @!P6 STS [R24.X4+0xfc0], R20 ;  /* 0x000fc0141800e388 */ /* 0x0003e80000004800 */
[----:B------:R1:W-:Y:S01]  /*1b50*/  @!P1 STS [R24.X4+0xb40], R10 ;  /* 0x000b400a18009388 */ /* 0x0003e20000004800 */
[----:B------:R-:W-:-:S03]  /*1b60*/  ISETP.NE.U32.AND P1, PT, R0, RZ, PT ;  /* 0x000000ff0000720c */ /* 0x000fc60003f25070 */
[----:B------:R1:W-:Y:S01]  /*1b70*/  @!P0 STS [R24.X4+0xd80], R21 ;  /* 0x000d801518008388 */ /* 0x0003e20000004800 */
[----:B------:R-:W-:Y:S02]  /*1b80*/  ISETP.NE.AND P0, PT, RZ, c[0x0][0x1c0], PT ;  /* 0x00007000ff007a0c */ /* 0x000fe40003f05270 */
[----:B------:R-:W-:-:S05]  /*1b90*/  @P3 IADD3 R27, R27, 0x1, RZ ;  /* 0x000000011b1b3810 */ /* 0x000fca0007ffe0ff */
[----:B------:R-:W-:-:S04]  /*1ba0*/  IMAD.MOV.U32 R6, RZ, RZ, R27 ;  /* 0x000000ffff067224 */ /* 0x000fc800078e001b */
[----:B------:R-:W-:Y:S02]  /*1bb0*/  @!P2 IMAD.MOV R6, RZ, RZ, -R6 ;  /* 0x000000ffff06a224 */ /* 0x000fe400078e0a06 */
[----:B------:R-:W-:Y:S01]  /*1bc0*/  @!P0 LOP3.LUT R6, RZ, c[0x0][0x1c0], RZ, 0x33, !PT ;  /* 0x00007000ff068a12 */ /* 0x000fe200078e33ff */
[----:B------:R-:W-:Y:S05]  /*1bd0*/  @!P1 BRA `(.L_x_12) ;  /* 0x0000009000009947 */ /* 0x000fea0003800000 */
[----:B------:R-:W-:Y:S01]  /*1be0*/  IMAD.MOV.U32 R27, RZ, RZ, R30 ;  /* 0x000000ffff1b7224 */ /* 0x000fe200078e001e */
[----:B-1----:R-:W-:Y:S01]  /*1bf0*/  MOV R24, R14 ;  /* 0x0000000e00187202 */ /* 0x002fe20000000f00 */
[----:B------:R-:W-:Y:S01]  /*1c00*/  IMAD.MOV.U32 R18, RZ, RZ, R31 ;  /* 0x000000ffff127224 */ /* 0x000fe200078e001f */
[----:B------:R-:W-:Y:S02]  /*1c10*/  MOV R23, R13 ;  /* 0x0000000d00177202 */ /* 0x000fe40000000f00 */
[----:B------:R-:W-:Y:S02]  /*1c20*/  MOV R22, 0x1c40 ;  /* 0x00001c4000167802 */ /* 0x000fe40000000f00 */
[----:B------:R-:W-:Y:S05]  /*1c30*/  CALL.REL.NOINC `($__internal_0_$__cuda_sm20_div_s64) ;  /* 0x0000362000007944 */ /* 0x000fea0003c00000 */
[----:B------:R-:W-:Y:S02]  /*1c40*/  MOV R42, R0 ;  /* 0x00000000002a7202 */ /* 0x000fe40000000f00 */
[----:B------:R-:W-:Y:S01]  /*1c50*/  MOV R43, R21 ;  /* 0x00000015002b7202 */ /* 0x000fe20000000f00 */
[----:B------:R-:W-:Y:S05]  /*1c60*/  BRA `(.L_x_13) ;  /* 0x0000013000007947 */ /* 0x000fea0003800000 */
.L_x_12:
        /* <DEDUP_REMOVED lines=19> */
.L_x_13:
[----:B------:R-:W-:Y:S05]  /*1da0*/  BSYNC B0 ;  /* 0x0000000000007941 */ /* 0x000fea0003800000 */
.L_x_11:
[----:B------:R-:W-:Y:S01]  /*1db0*/  BAR.SYNC.DEFER_BLOCKING 0x0 ;  /* 0x0000000000007b1d */ /* 0x000fe20000010000 */
[----:B------:R-:W-:Y:S01]  /*1dc0*/  LEA.HI R8, R8, R39, RZ, 0x4 ;  /* 0x0000002708087211 */ /* 0x000fe200078f20ff */
[----:B------:R-:W-:Y:S01]  /*1dd0*/  IMAD.MOV.U32 R37, RZ, RZ, -0x800000 ;  /* 0xff800000ff257424 */ /* 0x000fe200078e00ff */
[----:B------:R-:W-:Y:S01]  /*1de0*/  MOV R35, 0xff800000 ;  /* 0xff80000000237802 */ /* 0x000fe20000000f00 */
[----:B------:R-:W-:Y:S01]  /*1df0*/  IMAD.MOV.U32 R38, RZ, RZ, -0x800000 ;  /* 0xff800000ff267424 */ /* 0x000fe200078e00ff */
[----:B------:R-:W-:Y:S01]  /*1e00*/  LOP3.LUT R0, R8, 0xfffffff0, RZ, 0xc0, !PT ;  /* 0xfffffff008007812 */ /* 0x000fe200078ec0ff */
[----:B------:R-:W-:Y:S01]  /*1e10*/  IMAD.MOV.U32 R36, RZ, RZ, -0x800000 ;  /* 0xff800000ff247424 */ /* 0x000fe200078e00ff */
[----:B-1----:R-:W-:Y:S01]  /*1e20*/  SHF.R.S32.HI R15, RZ, 0x4, R8 ;  /* 0x00000004ff0f7819 */ /* 0x002fe20000011408 */
[----:B------:R-:W-:Y:S01]  /*1e30*/  IMAD.MOV.U32 R33, RZ, RZ, -0x800000 ;  /* 0xff800000ff217424 */ /* 0x000fe200078e00ff */
[----:B------:R-:W-:Y:S01]  /*1e40*/  MOV R31, 0xff800000 ;  /* 0xff800000001f7802 */ /* 0x000fe20000000f00 */
[----:B------:R-:W-:Y:S01]  /*1e50*/  IMAD.IADD R39, R39, 0x1, -R0 ;  /* 0x0000000127277824 */ /* 0x000fe200078e0a00 */
[----:B------:R-:W-:Y:S01]  /*1e60*/  ULDC.U8 UR4, c[0x0][0x329] ;  /* 0x0000ca4000047ab9 */ /* 0x000fe20000000000 */
[----:B------:R-:W-:Y:S01]  /*1e70*/  IMAD.MOV.U32 R34, RZ, RZ, -0x800000 ;  /* 0xff800000ff227424 */ /* 0x000fe200078e00ff */
[----:B------:R-:W-:Y:S01]  /*1e80*/  BSSY B1, `(.L_x_14) ;  /* 0x0000261000017945 */ /* 0x000fe20003800000 */
[----:B------:R-:W-:-:S02]  /*1e90*/  IMAD R25, R39, 0x9, R15 ;  /* 0x0000000927197824 */ /* 0x000fc400078e020f */
[----:B------:R-:W-:Y:S02]  /*1ea0*/  IMAD.MOV.U32 R32, RZ, RZ, -0x800000 ;  /* 0xff800000ff207424 */ /* 0x000fe400078e00ff */
[----:B------:R-:W-:Y:S02]  /*1eb0*/  IMAD.MOV.U32 R46, RZ, RZ, RZ ;  /* 0x000000ffff2e7224 */ /* 0x000fe400078e00ff */
[----:B------:R-:W-:Y:S01]  /*1ec0*/  IMAD.MOV.U32 R30, RZ, RZ, 0x7f800000 ;  /* 0x7f800000ff1e7424 */ /* 0x000fe200078e00ff */
[----:B------:R-:W-:Y:S04]  /*1ed0*/  @!P6 LDS R37, [R25.X4] ;  /* 0x000000001925e984 */ /* 0x000fe80000004800 */
[----:B------:R-:W0:Y:S04]  /*1ee0*/  @!P6 LDS R38, [R25.X4+0x240] ;  /* 0x000240001926e984 */ /* 0x000e280000004800 */
[----:B------:R-:W1:Y:S04]  /*1ef0*/  @!P6 LDS R35, [R25.X4+0x480] ;  /* 0x000480001923e984 */ /* 0x000e680000004800 */
[----:B------:R-:W2:Y:S04]  /*1f00*/  @!P6 LDS R36, [R25.X4+0x6c0] ;  /* 0x0006c0001924e984 */ /* 0x000ea80000004800 */
[----:B------:R-:W3:Y:S04]  /*1f10*/  @!P6 LDS R33, [R25.X4+0x900] ;  /* 0x000900001921e984 */ /* 0x000ee80000004800 */
[----:B------:R-:W4:Y:S04]  /*1f20*/  @!P6 LDS R34, [R25.X4+0xb40] ;  /* 0x000b40001922e984 */ /* 0x000f280000004800 */
[----:B------:R-:W5:Y:S04]  /*1f30*/  @!P6 LDS R31, [R25.X4+0xd80] ;  /* 0x000d8000191fe984 */ /* 0x000f680000004800 */
[----:B------:R-:W5:Y:S01]  /*1f40*/  @!P6 LDS R32, [R25.X4+0xfc0] ;  /* 0x000fc0001920e984 */ /* 0x000f620000004800 */
[----:B0-----:R-:W-:-:S04]  /*1f50*/  FMNMX.FTZ R0, R37, R38, !PT ;  /* 0x0000002625007209 */ /* 0x001fc80007810000 */
[----:B-1----:R-:W-:-:S04]  /*1f60*/  FMNMX.FTZ R0, R0, R35, !PT ;  /* 0x0000002300007209 */ /* 0x002fc80007810000 */
[----:B--2---:R-:W-:-:S04]  /*1f70*/  FMNMX.FTZ R0, R0, R36, !PT ;  /* 0x0000002400007209 */ /* 0x004fc80007810000 */
[----:B---3--:R-:W-:-:S04]  /*1f80*/  FMNMX.FTZ R0, R0, R33, !PT ;  /* 0x0000002100007209 */ /* 0x008fc80007810000 */
[----:B----4-:R-:W-:-:S04]  /*1f90*/  FMNMX.FTZ R0, R0, R34, !PT ;  /* 0x0000002200007209 */ /* 0x010fc80007810000 */
[----:B-----5:R-:W-:-:S04]  /*1fa0*/  FMNMX.FTZ R0, R0, R31, !PT ;  /* 0x0000001f00007209 */ /* 0x020fc80007810000 */
[----:B------:R-:W-:-:S05]  /*1fb0*/  FMNMX.FTZ R0, R0, R32, !PT ;  /* 0x0000002000007209 */ /* 0x000fca0007810000 */
[----:B------:R-:W0:Y:S02]  /*1fc0*/  SHFL.BFLY PT, R8, R0, 0x8, 0x1f ;  /* 0x0d001f0000087f89 */ /* 0x000e2400000e0000 */
[----:B0-----:R-:W-:-:S05]  /*1fd0*/  FMNMX.FTZ R8, R0, R8, !PT ;  /* 0x0000000800087209 */ /* 0x001fca0007810000 */
[----:B------:R-:W0:Y:S02]  /*1fe0*/  SHFL.BFLY PT, R0, R8, 0x4, 0x1f ;  /* 0x0c801f0008007f89 */ /* 0x000e2400000e0000 */
[----:B0-----:R-:W-:-:S05]  /*1ff0*/  FMNMX.FTZ R0, R8, R0, !PT ;  /* 0x0000000008007209 */ /* 0x001fca0007810000 */
[----:B------:R-:W0:Y:S02]  /*2000*/  SHFL.BFLY PT, R8, R0, 0x2, 0x1f ;  /* 0x0c401f0000087f89 */ /* 0x000e2400000e0000 */
[----:B0-----:R-:W-:-:S05]  /*2010*/  FMNMX.FTZ R8, R0, R8, !PT ;  /* 0x0000000800087209 */ /* 0x001fca0007810000 */
[----:B------:R-:W0:Y:S02]  /*2020*/  SHFL.BFLY PT, R0, R8, 0x1, 0x1f ;  /* 0x0c201f0008007f89 */ /* 0x000e2400000e0000 */
[----:B0-----:R-:W-:-:S04]  /*2030*/  FMNMX.FTZ R0, R8, R0, !PT ;  /* 0x0000000008007209 */ /* 0x001fc80007810000 */
[----:B------:R-:W-:-:S04]  /*2040*/  FSETP.NEU.FTZ.AND P0, PT, R0, -INF , PT ;  /* 0xff8000000000780b */ /* 0x000fc80003f1d000 */
[----:B------:R-:W-:-:S05]  /*2050*/  FSEL R0, R0, RZ, P0 ;  /* 0x000000ff00007208 */ /* 0x000fca0000000000 */
[C---:B------:R-:W-:Y:S02]  /*2060*/  FADD.FTZ R8, -R0.reuse, R37 ;  /* 0x0000002500087221 */ /* 0x040fe40000010100 */
[----:B------:R-:W-:Y:S02]  /*2070*/  FADD.FTZ R21, -R0, R38 ;  /* 0x0000002600157221 */ /* 0x000fe40000010100 */
[----:B------:R-:W-:Y:S02]  /*2080*/  FMUL.FTZ R8, R8, 1.4426950216293334961 ;  /* 0x3fb8aa3b08087820 */ /* 0x000fe40000410000 */
[----:B------:R-:W-:Y:S02]  /*2090*/  FMUL.FTZ R21, R21, 1.4426950216293334961 ;  /* 0x3fb8aa3b15157820 */ /* 0x000fe40000410000 */
[C---:B------:R-:W-:Y:S02]  /*20a0*/  FADD.FTZ R20, -R0.reuse, R35 ;  /* 0x0000002300147221 */ /* 0x040fe40000010100 */
[----:B------:R-:W-:Y:S01]  /*20b0*/  MUFU.EX2 R8, R8 ;  /* 0x0000000800087308 */ /* 0x000fe20000000800 */
[----:B------:R-:W-:-:S02]  /*20c0*/  FADD.FTZ R19, -R0, R36 ;  /* 0x0000002400137221 */ /* 0x000fc40000010100 */
[----:B------:R-:W-:Y:S02]  /*20d0*/  FMUL.FTZ R20, R20, 1.4426950216293334961 ;  /* 0x3fb8aa3b14147820 */ /* 0x000fe40000410000 */
[----:B------:R-:W-:Y:S02]  /*20e0*/  FMUL.FTZ R19, R19, 1.4426950216293334961 ;  /* 0x3fb8aa3b13137820 */ /* 0x000fe40000410000 */
[C---:B------:R-:W-:Y:S01]  /*20f0*/  FADD.FTZ R18, -R0.reuse, R33 ;  /* 0x0000002100127221 */ /* 0x040fe20000010100 */
[----:B------:R-:W0:Y:S01]  /*2100*/  MUFU.EX2 R21, R21 ;  /* 0x0000001500157308 */ /* 0x000e220000000800 */
[----:B------:R-:W-:Y:S02]  /*2110*/  FADD.FTZ R10, -R0, R34 ;  /* 0x00000022000a7221 */ /* 0x000fe40000010100 */
[----:B------:R-:W-:Y:S02]  /*2120*/  FMUL.FTZ R18, R18, 1.4426950216293334961 ;  /* 0x3fb8aa3b12127820 */ /* 0x000fe40000410000 */
[----:B------:R-:W-:-:S02]  /*2130*/  FMUL.FTZ R10, R10, 1.4426950216293334961 ;  /* 0x3fb8aa3b0a0a7820 */ /* 0x000fc40000410000 */
[----:B------:R-:W-:Y:S01]  /*2140*/  FADD.FTZ R9, -R0, R31 ;  /* 0x0000001f00097221 */ /* 0x000fe20000010100 */
[----:B------:R-:W1:Y:S03]  /*2150*/  MUFU.EX2 R20, R20 ;  /* 0x0000001400147308 */ /* 0x000e660000000800 */
[----:B------:R-:W-:-:S05]  /*2160*/  FMUL.FTZ R9, R9, 1.4426950216293334961 ;  /* 0x3fb8aa3b09097820 */ /* 0x000fca0000410000 */
[----:B------:R-:W2:Y:S01]  /*2170*/  MUFU.EX2 R19, R19 ;  /* 0x0000001300137308 */ /* 0x000ea20000000800 */
[----:B0-----:R-:W-:Y:S02]  /*2180*/  FADD.FTZ R21, R8, R21 ;  /* 0x0000001508157221 */ /* 0x001fe40000010000 */
[----:B------:R-:W-:-:S04]  /*2190*/  FADD.FTZ R8, -R0, R32 ;  /* 0x0000002000087221 */ /* 0x000fc80000010100 */
[----:B------:R-:W-:Y:S01]  /*21a0*/  FMUL.FTZ R8, R8, 1.4426950216293334961 ;  /* 0x3fb8aa3b08087820 */ /* 0x000fe20000410000 */
[----:B------:R-:W0:Y:S01]  /*21b0*/  MUFU.EX2 R18, R18 ;  /* 0x0000001200127308 */ /* 0x000e220000000800 */
[----:B-1----:R-:W-:-:S07]  /*21c0*/  FADD.FTZ R20, R21, R20 ;  /* 0x0000001415147221 */ /* 0x002fce0000010000 */
[----:B------:R-:W1:Y:S01]  /*21d0*/  MUFU.EX2 R10, R10 ;  /* 0x0000000a000a7308 */ /* 0x000e620000000800 */
[----:B--2---:R-:W-:-:S07]  /*21e0*/  FADD.FTZ R19, R20, R19 ;  /* 0x0000001314137221 */ /* 0x004fce0000010000 */
[----:B------:R-:W2:Y:S01]  /*21f0*/  MUFU.EX2 R9, R9 ;  /* 0x0000000900097308 */ /* 0x000ea20000000800 */
[----:B0-----:R-:W-:-:S07]  /*2200*/  FADD.FTZ R18, R19, R18 ;  /* 0x0000001213127221 */ /* 0x001fce0000010000 */
[----:B------:R-:W0:Y:S01]  /*2210*/  MUFU.EX2 R8, R8 ;  /* 0x0000000800087308 */ /* 0x000e220000000800 */
[----:B-1----:R-:W-:Y:S01]  /*2220*/  FADD.FTZ R18, R18, R10 ;  /* 0x0000000a12127221 */ /* 0x002fe20000010000 */
[----:B------:R-:W-:-:S05]  /*2230*/  IABS R10, R3 ;  /* 0x00000003000a7213 */ /* 0x000fca0000000000 */
[----:B------:R-:W-:Y:S01]  /*2240*/  IMAD.IADD R20, R7, 0x1, R10 ;  /* 0x0000000107147824 */ /* 0x000fe200078e020a */
[----:B------:R-:W1:Y:S01]  /*2250*/  I2F.RP R19, R10 ;  /* 0x0000000a00137306 */ /* 0x000e620000209400 */
[----:B--2---:R-:W-:-:S04]  /*2260*/  FADD.FTZ R9, R18, R9 ;  /* 0x0000000912097221 */ /* 0x004fc80000010000 */
[----:B0-----:R-:W-:Y:S01]  /*2270*/  FADD.FTZ R18, R9, R8 ;  /* 0x0000000809127221 */ /* 0x001fe20000010000 */
[----:B------:R-:W-:-:S04]  /*2280*/  IABS R9, c[0x0][0x1c0] ;  /* 0x0000700000097a13 */ /* 0x000fc80000000000 */
[----:B------:R-:W0:Y:S01]  /*2290*/  SHFL.BFLY PT, R8, R18, 0x8, 0x1f ;  /* 0x0d001f0012087f89 */ /* 0x000e2200000e0000 */
[----:B------:R-:W2:Y:S08]  /*22a0*/  I2F.U32.RP R26, R9 ;  /* 0x00000009001a7306 */ /* 0x000eb00000209000 */
[----:B-1----:R-:W1:Y:S08]  /*22b0*/  MUFU.RCP R19, R19 ;  /* 0x0000001300137308 */ /* 0x002e700000001000 */
[----:B--2---:R-:W2:Y:S01]  /*22c0*/  MUFU.RCP R26, R26 ;  /* 0x0000001a001a7308 */ /* 0x004ea20000001000 */
[----:B0-----:R-:W-:Y:S01]  /*22d0*/  FADD.FTZ R8, R18, R8 ;  /* 0x0000000812087221 */ /* 0x001fe20000010000 */
[----:B-1----:R-:W-:-:S04]  /*22e0*/  IADD3 R19, R19, 0xffffffe, RZ ;  /* 0x0ffffffe13137810 */ /* 0x002fc80007ffe0ff */
[----:B------:R-:W0:Y:S02]  /*22f0*/  SHFL.BFLY PT, R18, R8, 0x4, 0x1f ;  /* 0x0c801f0008127f89 */ /* 0x000e2400000e0000 */
[----:B------:R-:W1:Y:S01]  /*2300*/  F2I.FTZ.U32.TRUNC.NTZ R47, R19 ;  /* 0x00000013002f7305 */ /* 0x000e62000021f000 */
[----:B--2---:R-:W-:-:S07]  /*2310*/  IADD3 R26, R26, 0xffffffe, RZ ;  /* 0x0ffffffe1a1a7810 */ /* 0x004fce0007ffe0ff */
[----:B------:R-:W2:Y:S01]  /*2320*/  F2I.FTZ.U32.TRUNC.NTZ R27, R26 ;  /* 0x0000001a001b7305 */ /* 0x000ea2000021f000 */
[----:B-1----:R-:W-:Y:S01]  /*2330*/  IMAD.MOV R21, RZ, RZ, -R47 ;  /* 0x000000ffff157224 */ /* 0x002fe200078e0a2f */
[----:B------:R-:W-:-:S03]  /*2340*/  IABS R19, R20 ;  /* 0x0000001400137213 */ /* 0x000fc60000000000 */
[----:B------:R-:W-:Y:S01]  /*2350*/  IMAD R21, R21, R10, RZ ;  /* 0x0000000a15157224 */ /* 0x000fe200078e02ff */
[----:B------:R-:W-:Y:S01]  /*2360*/  MOV R23, R19 ;  /* 0x0000001300177202 */ /* 0x000fe20000000f00 */
[----:B0-----:R-:W-:Y:S01]  /*2370*/  FADD.FTZ R18, R8, R18 ;  /* 0x0000001208127221 */ /* 0x001fe20000010000 */
[----:B--2---:R-:W-:Y:S01]  /*2380*/  IADD3 R7, RZ, -R27, RZ ;  /* 0x8000001bff077210 */ /* 0x004fe20007ffe0ff */
[----:B------:R-:W-:Y:S01]  /*2390*/  IMAD.HI.U32 R21, R47, R21, R46 ;  /* 0x000000152f157227 */ /* 0x000fe200078e002e */
[----:B------:R-:W-:Y:S02]  /*23a0*/  IABS R8, R3 ;  /* 0x0000000300087213 */ /* 0x000fe40000000000 */
[----:B------:R-:W0:Y:S01]  /*23b0*/  SHFL.BFLY PT, R22, R18, 0x2, 0x1f ;  /* 0x0c401f0012167f89 */ /* 0x000e2200000e0000 */
[----:B------:R-:W-:Y:S01]  /*23c0*/  IMAD R7, R7, R9, RZ ;  /* 0x0000000907077224 */ /* 0x000fe200078e02ff */
[----:B------:R-:W-:Y:S01]  /*23d0*/  IABS R19, c[0x0][0x1c0] ;  /* 0x0000700000137a13 */ /* 0x000fe20000000000 */
[----:B------:R-:W-:-:S02]  /*23e0*/  IMAD.MOV.U32 R26, RZ, RZ, RZ ;  /* 0x000000ffff1a7224 */ /* 0x000fc400078e00ff */
[----:B------:R-:W-:Y:S02]  /*23f0*/  IMAD.MOV R8, RZ, RZ, -R8 ;  /* 0x000000ffff087224 */ /* 0x000fe400078e0a08 */
[----:B------:R-:W-:-:S04]  /*2400*/  IMAD.HI.U32 R21, R21, R23, RZ ;  /* 0x0000001715157227 */ /* 0x000fc800078e00ff */
[----:B------:R-:W-:-:S04]  /*2410*/  IMAD.HI.U32 R7, R27, R7, R26 ;  /* 0x000000071b077227 */ /* 0x000fc800078e001a */
[----:B------:R-:W-:Y:S02]  /*2420*/  IMAD R8, R21, R8, R23 ;  /* 0x0000000815087224 */ /* 0x000fe400078e0217 */
[----:B------:R-:W-:Y:S02]  /*2430*/  IMAD.MOV R19, RZ, RZ, -R19 ;  /* 0x000000ffff137224 */ /* 0x000fe400078e0a13 */
[----:B------:R-:W-:Y:S01]  /*2440*/  IMAD.HI.U32 R7, R7, R23, RZ ;  /* 0x0000001707077227 */ /* 0x000fe200078e00ff */
[----:B------:R-:W-:-:S03]  /*2450*/  ISETP.GT.U32.AND P0, PT, R10, R8, PT ;  /* 0x000000080a00720c */ /* 0x000fc60003f04070 */
[----:B------:R-:W-:Y:S02]  /*2460*/  IMAD R19, R7, R19, R23 ;  /* 0x0000001307137224 */ /* 0x000fe400078e0217 */
[----:B0-----:R-:W-:-:S03]  /*2470*/  FADD.FTZ R22, R18, R22 ;  /* 0x0000001612167221 */ /* 0x001fc60000010000 */
[----:B------:R-:W-:Y:S02]  /*2480*/  ISETP.GT.U32.AND P5, PT, R9, R19, PT ;  /* 0x000000130900720c */ /* 0x000fe40003fa4070 */
[----:B------:R-:W0:Y:S03]  /*2490*/  SHFL.BFLY PT, R18, R22, 0x1, 0x1f ;  /* 0x0c201f0016127f89 */ /* 0x000e2600000e0000 */
[-C--:B------:R-:W-:Y:S02]  /*24a0*/  @!P0 IADD3 R8, R8, -R10.reuse, RZ ;  /* 0x8000000a08088210 */ /* 0x080fe40007ffe0ff */
[----:B------:R-:W-:Y:S02]  /*24b0*/  @!P0 IADD3 R21, R21, 0x1, RZ ;  /* 0x0000000115158810 */ /* 0x000fe40007ffe0ff */
[-C--:B------:R-:W-:Y:S02]  /*24c0*/  ISETP.GE.U32.AND P4, PT, R8, R10.reuse, PT ;  /* 0x0000000a0800720c */ /* 0x080fe40003f86070 */
[----:B------:R-:W-:-:S02]  /*24d0*/  LOP3.LUT R8, R20, R10, RZ, 0x3c, !PT ;  /* 0x0000000a14087212 */ /* 0x000fc400078e3cff */
[----:B------:R-:W-:Y:S01]  /*24e0*/  @!P5 IMAD.IADD R19, R19, 0x1, -R9 ;  /* 0x000000011313d824 */ /* 0x000fe200078e0a09 */
[----:B------:R-:W-:Y:S02]  /*24f0*/  LOP3.LUT R20, R20, c[0x0][0x1c0], RZ, 0x3c, !PT ;  /* 0x0000700014147a12 */ /* 0x000fe400078e3cff */
[----:B------:R-:W-:Y:S02]  /*2500*/  ISETP.GE.AND P3, PT, R8, RZ, PT ;  /* 0x000000ff0800720c */ /* 0x000fe40003f66270 */
[----:B------:R-:W-:Y:S01]  /*2510*/  ISETP.GE.U32.AND P1, PT, R19, R9, PT ;  /* 0x000000091300720c */ /* 0x000fe20003f26070 */
[----:B------:R-:W1:Y:S01]  /*2520*/  S2R R8, SR_TID.X ;  /* 0x0000000000087919 */ /* 0x000e620000002100 */
[----:B------:R-:W-:Y:S02]  /*2530*/  ISETP.GT.AND P0, PT, R3, RZ, PT ;  /* 0x000000ff0300720c */ /* 0x000fe40003f04270 */
[----:B------:R-:W-:Y:S02]  /*2540*/  @!P5 IADD3 R7, R7, 0x1, RZ ;  /* 0x000000010707d810 */ /* 0x000fe40007ffe0ff */
[----:B------:R-:W-:Y:S01]  /*2550*/  ISETP.GE.AND P2, PT, R20, RZ, PT ;  /* 0x000000ff1400720c */ /* 0x000fe20003f46270 */
[----:B0-----:R-:W-:Y:S01]  /*2560*/  FADD.FTZ R18, R22, R18 ;  /* 0x0000001216127221 */ /* 0x001fe20000010000 */
[----:B------:R-:W-:-:S02]  /*2570*/  @P4 IADD3 R21, R21, 0x1, RZ ;  /* 0x0000000115154810 */ /* 0x000fc40007ffe0ff */
[----:B------:R-:W-:-:S03]  /*2580*/  ISETP.GT.AND P4, PT, R4, RZ, PT ;  /* 0x000000ff0400720c */ /* 0x000fc60003f84270 */
[----:B------:R-:W-:Y:S01]  /*2590*/  @P1 IADD3 R7, R7, 0x1, RZ ;  /* 0x0000000107071810 */ /* 0x000fe20007ffe0ff */
[----:B------:R-:W-:Y:S01]  /*25a0*/  @!P3 IMAD.MOV R21, RZ, RZ, -R21 ;  /* 0x000000ffff15b224 */ /* 0x000fe200078e0a15 */
[----:B------:R-:W-:Y:S02]  /*25b0*/  SHF.R.S32.HI R22, RZ, 0x1f, R3 ;  /* 0x0000001fff167819 */ /* 0x000fe40000011403 */
[----:B------:R-:W-:Y:S02]  /*25c0*/  FSETP.NE.FTZ.AND P1, PT, R18, RZ, PT ;  /* 0x000000ff1200720b */ /* 0x000fe40003f35000 */
[C---:B------:R-:W-:Y:S02]  /*25d0*/  ISETP.NE.AND P5, PT, R3.reuse, RZ, PT ;  /* 0x000000ff0300720c */ /* 0x040fe40003fa5270 */
[----:B------:R-:W-:Y:S01]  /*25e0*/  LEA.HI.SX32 R9, R3, 0x1, 0x1 ;  /* 0x0000000103097811 */ /* 0x000fe200078f0aff */
[----:B------:R-:W-:Y:S01]  /*25f0*/  @!P0 IMAD.MOV R9, RZ, RZ, R22 ;  /* 0x000000ffff098224 */ /* 0x000fe200078e0216 */
[----:B------:R-:W-:-:S02]  /*2600*/  ISETP.NE.AND P0, PT, RZ, c[0x0][0x1c0], PT ;  /* 0x00007000ff007a0c */ /* 0x000fc40003f05270 */
[----:B------:R-:W-:Y:S02]  /*2610*/  SHF.R.S32.HI R19, RZ, 0x1f, R4 ;  /* 0x0000001fff137819 */ /* 0x000fe40000011404 */
[----:B------:R-:W-:Y:S02]  /*2620*/  @!P2 IADD3 R7, -R7, RZ, RZ ;  /* 0x000000ff0707a210 */ /* 0x000fe40007ffe1ff */
[----:B-1----:R-:W-:Y:S01]  /*2630*/  LOP3.LUT P2, RZ, R8, 0xf, RZ, 0xc0, !PT ;  /* 0x0000000f08ff7812 */ /* 0x002fe2000784c0ff */
[----:B------:R-:W0:Y:S01]  /*2640*/  @P1 MUFU.LG2 R18, R18 ;  /* 0x0000001200121308 */ /* 0x000e220000000c00 */
[----:B------:R-:W-:Y:S02]  /*2650*/  LEA.HI.SX32 R20, R4, 0x1, 0x1 ;  /* 0x0000000104147811 */ /* 0x000fe400078f0aff */
[----:B------:R-:W-:Y:S01]  /*2660*/  @!P4 IADD3 R20, R19, RZ, RZ ;  /* 0x000000ff1314c210 */ /* 0x000fe20007ffe0ff */
[----:B------:R-:W-:Y:S01]  /*2670*/  IMAD.MOV.U32 R19, RZ, RZ, c[0x0][0x214] ;  /* 0x00008500ff137624 */ /* 0x000fe200078e00ff */
[----:B------:R-:W-:-:S02]  /*2680*/  ISETP.GT.OR P2, PT, R8, 0x7f, P2 ;  /* 0x0000007f0800780c */ /* 0x000fc40001744670 */
[----:B------:R-:W-:Y:S02]  /*2690*/  ISETP.NE.AND P3, PT, RZ, UR4, PT ;  /* 0x00000004ff007c0c */ /* 0x000fe4000bf65270 */
[----:B------:R-:W-:Y:S02]  /*26a0*/  @!P5 LOP3.LUT R21, RZ, R10, RZ, 0x33, !PT ;  /* 0x0000000aff15d212 */ /* 0x000fe400078e33ff */
[----:B------:R-:W-:Y:S02]  /*26b0*/  SEL R10, R19, 0x1, !P3 ;  /* 0x00000001130a7807 */ /* 0x000fe40005800000 */
[----:B------:R-:W-:Y:S02]  /*26c0*/  @!P0 LOP3.LUT R7, RZ, c[0x0][0x1c0], RZ, 0x33, !PT ;  /* 0x00007000ff078a12 */ /* 0x000fe400078e33ff */
[----:B------:R-:W-:Y:S01]  /*26d0*/  ISETP.LT.U32.AND P0, PT, R44, R21, PT ;  /* 0x000000152c00720c */ /* 0x000fe20003f01070 */
[-C--:B------:R-:W-:Y:S01]  /*26e0*/  IMAD R6, R6, R10.reuse, RZ ;  /* 0x0000000a06067224 */ /* 0x080fe200078e02ff */
[----:B------:R-:W-:Y:S01]  /*26f0*/  SHF.R.S32.HI R19, RZ, 0x1f, R21 ;  /* 0x0000001fff137819 */ /* 0x000fe20000011415 */
[----:B------:R-:W-:-:S02]  /*2700*/  IMAD R8, R7, R10, RZ ;  /* 0x0000000a07087224 */ /* 0x000fc400078e02ff */
[----:B------:R-:W-:Y:S01]  /*2710*/  IMAD R7, R6, R20, RZ ;  /* 0x0000001406077224 */ /* 0x000fe200078e02ff */
[----:B------:R-:W-:Y:S01]  /*2720*/  ISETP.LT.AND.EX P0, PT, R45, R19, PT, P0 ;  /* 0x000000132d00720c */ /* 0x000fe20003f01300 */
[----:B------:R-:W-:Y:S02]  /*2730*/  IMAD R8, R9, R8, RZ ;  /* 0x0000000809087224 */ /* 0x000fe400078e02ff */
[----:B0-----:R-:W-:Y:S01]  /*2740*/  @P1 FFMA.FTZ R30, R18, 0.69314718246459960938, R0 ;  /* 0x3f317218121e1823 */ /* 0x001fe20000010000 */
[----:B------:R-:W-:Y:S02]  /*2750*/  SEL R10, R44, R21, P0 ;  /* 0x000000152c0a7207 */ /* 0x000fe40000000000 */
[----:B------:R-:W-:Y:S01]  /*2760*/  SEL R9, R45, R19, P0 ;  /* 0x000000132d097207 */ /* 0x000fe20000000000 */
[----:B------:R-:W-:Y:S05]  /*2770*/  @P2 BRA `(.L_x_15) ;  /* 0x00001d1000002947 */ /* 0x000fea0003800000 */
[----:B------:R-:W-:Y:S01]  /*2780*/  ULDC.U8 UR4, c[0x0][0x328] ;  /* 0x0000ca0000047ab9 */ /* 0x000fe20000000000 */
[----:B------:R-:W-:Y:S02]  /*2790*/  IADD3 R44, P0, R15, UR7, RZ ;  /* 0x000000070f2c7c10 */ /* 0x000fe4000ff1e0ff */
[----:B------:R-:W-:-:S02]  /*27a0*/  ISETP.NE.AND P1, PT, RZ, UR4, PT ;  /* 0x00000004ff007c0c */ /* 0x000fc4000bf25270 */
[----:B------:R-:W-:-:S11]  /*27b0*/  LEA.HI.X.SX32 R45, R15, UR6, 0x1, P0 ;  /* 0x000000060f2d7c11 */ /* 0x000fd600080f0eff */
[----:B------:R-:W-:Y:S05]  /*27c0*/  @!P1 BRA `(.L_x_16) ;  /* 0x00001c9000009947 */ /* 0x000fea0003800000 */
[----:B------:R-:W-:Y:S01]  /*27d0*/  ISETP.GE.U32.AND P1, PT, R44, R28, PT ;  /* 0x0000001c2c00720c */ /* 0x000fe20003f26070 */
[----:B------:R-:W-:-:S03]  /*27e0*/  IMAD.MOV.U32 R6, RZ, RZ, c[0x0][0x1c0] ;  /* 0x00007000ff067624 */ /* 0x000fc600078e00ff */
[----:B------:R-:W-:Y:S02]  /*27f0*/  ISETP.GE.AND.EX P1, PT, R45, R5, PT, P1 ;  /* 0x000000052d00720c */ /* 0x000fe40003f26310 */
[----:B------:R-:W-:Y:S02]  /*2800*/  ISETP.LT.U32.AND P0, PT, R6, 0x1, PT ;  /* 0x000000010600780c */ /* 0x000fe40003f01070 */
[----:B------:R-:W-:-:S04]  /*2810*/  SHF.R.S32.HI R0, RZ, 0x1f, R6 ;  /* 0x0000001fff007819 */ /* 0x000fc80000011406 */
[----:B------:R-:W-:-:S04]  /*2820*/  ISETP.LT.AND.EX P0, PT, R0, RZ, PT, P0 ;  /* 0x000000ff0000720c */ /* 0x000fc80003f01300 */
[----:B------:R-:W-:Y:S02]  /*2830*/  SEL R6, R6, 0x1, P0 ;  /* 0x0000000106067807 */ /* 0x000fe40000000000 */
[----:B------:R-:W-:Y:S01]  /*2840*/  SEL R5, R0, RZ, P0 ;  /* 0x000000ff00057207 */ /* 0x000fe20000000000 */
[----:B------:R-:W-:Y:S05]  /*2850*/  @P1 BRA `(.L_x_15) ;  /* 0x00001c3000001947 */ /* 0x000fea0003800000 */
[----:B------:R-:W-:Y:S01]  /*2860*/  IADD3 R0, P1, R6, 0x1, RZ ;  /* 0x0000000106007810 */ /* 0x000fe20007f3e0ff */
[----:B------:R-:W-:Y:S03]  /*2870*/  BSSY B0, `(.L_x_17) ;  /* 0x0000036000007945 */ /* 0x000fe60003800000 */
[----:B------:R-:W-:Y:S01]  /*2880*/  ISETP.GE.U32.AND P0, PT, R0, 0x3, PT ;  /* 0x000000030000780c */ /* 0x000fe20003f06070 */
[----:B------:R-:W-:-:S05]  /*2890*/  IMAD.X R0, RZ, RZ, R5, P1 ;  /* 0x000000ffff007224 */ /* 0x000fca00008e0605 */
[----:B------:R-:W-:-:S04]  /*28a0*/  ISETP.GE.U32.AND.EX P0, PT, R0, RZ, PT, P0 ;  /* 0x000000ff0000720c */ /* 0x000fc80003f06100 */
[----:B------:R-:W-:Y:S02]  /*28b0*/  SEL R0, R5, RZ, !P0 ;  /* 0x000000ff05007207 */ /* 0x000fe40004000000 */
[----:B------:R-:W-:-:S03]  /*28c0*/  SEL R18, R6, RZ, !P0 ;  /* 0x000000ff06127207 */ /* 0x000fc60004000000 */
[-C--:B------:R-:W-:Y:S02]  /*28d0*/  IMAD R0, R0, R40.reuse, RZ ;  /* 0x0000002800007224 */ /* 0x080fe400078e02ff */
[----:B------:R-:W-:-:S04]  /*28e0*/  IMAD.WIDE.U32 R20, R18, R40, RZ ;  /* 0x0000002812147225 */ /* 0x000fc800078e00ff */
[----:B------:R-:W-:Y:S02]  /*28f0*/  IMAD R0, R18, R2, R0 ;  /* 0x0000000212007224 */ /* 0x000fe400078e0200 */
[----:B------:R-:W-:-:S03]  /*2900*/  IMAD.WIDE.U32 R48, R20, R6, RZ ;  /* 0x0000000614307225 */ /* 0x000fc600078e00ff */
[----:B------:R-:W-:-:S05]  /*2910*/  IADD3 R0, R21, R0, RZ ;  /* 0x0000000015007210 */ /* 0x000fca0007ffe0ff */
[----:B------:R-:W-:-:S04]  /*2920*/  IMAD R19, R0, R6, RZ ;  /* 0x0000000600137224 */ /* 0x000fc800078e02ff */
[----:B------:R-:W-:-:S04]  /*2930*/  IMAD R19, R5, R20, R19 ;  /* 0x0000001405137224 */ /* 0x000fc800078e0213 */
[----:B------:R-:W-:-:S05]  /*2940*/  IMAD.IADD R19, R49, 0x1, R19 ;  /* 0x0000000131137824 */ /* 0x000fca00078e0213 */
        /* <DEDUP_REMOVED lines=9> */
[-C--:B------:R-:W-:Y:S02]  /*29e0*/  IADD3 R20, P0, RZ, -R0.reuse, RZ ;  /* 0x80000000ff147210 */ /* 0x080fe40007f1e0ff */
[----:B------:R-:W-:Y:S02]  /*29f0*/  MOV R50, R0 ;  /* 0x0000000000327202 */ /* 0x000fe40000000f00 */
[-C--:B------:R-:W-:Y:S01]  /*2a00*/  IADD3.X R18, RZ, ~R21.reuse, RZ, P0, !PT ;  /* 0x80000015ff127210 */ /* 0x080fe200007fe4ff */
[----:B------:R-:W-:Y:S01]  /*2a10*/  IMAD.WIDE.U32 R44, R48, R20, R44 ;  /* 0x00000014302c7225 */ /* 0x000fe200078e002c */
[----:B------:R-:W-:-:S03]  /*2a20*/  MOV R51, R21 ;  /* 0x0000001500337202 */ /* 0x000fc60000000f00 */
[----:B------:R-:W-:-:S04]  /*2a30*/  IMAD R18, R18, R48, RZ ;  /* 0x0000003012127224 */ /* 0x000fc800078e02ff */
[----:B------:R-:W-:Y:S01]  /*2a40*/  IMAD R18, R19, R20, R18 ;  /* 0x0000001413127224 */ /* 0x000fe200078e0212 */
[----:B------:R-:W-:-:S04]  /*2a50*/  MOV R19, R44 ;  /* 0x0000002c00137202 */ /* 0x000fc80000000f00 */
[----:B------:R-:W-:Y:S01]  /*2a60*/  IADD3 R18, R45, R18, RZ ;  /* 0x000000122d127210 */ /* 0x000fe20007ffe0ff */
[----:B------:R-:W-:Y:S05]  /*2a70*/  BRA `(.L_x_19) ;  /* 0x0000015000007947 */ /* 0x000fea0003800000 */
.L_x_18:
[----:B------:R-:W0:Y:S01]  /*2a80*/  I2F.U32.RP R18, R48 ;  /* 0x0000003000127306 */ /* 0x000e220000209000 */
[----:B------:R-:W-:Y:S01]  /*2a90*/  ISETP.NE.U32.AND P0, PT, R48, RZ, PT ;  /* 0x000000ff3000720c */ /* 0x000fe20003f05070 */
[----:B------:R-:W-:-:S06]  /*2aa0*/  IMAD.MOV.U32 R51, RZ, RZ, RZ ;  /* 0x000000ffff337224 */ /* 0x000fcc00078e00ff */
        /* <DEDUP_REMOVED lines=16> */
[----:B------:R-:W-:-:S05]  /*2bb0*/  IADD3 R19, -R50, RZ, RZ ;  /* 0x000000ff32137210 */ /* 0x000fca0007ffe1ff */
[----:B------:R-:W-:Y:S02]  /*2bc0*/  IMAD R19, R48, R19, R44 ;  /* 0x0000001330137224 */ /* 0x000fe400078e022c */
.L_x_19:
[----:B------:R-:W-:Y:S05]  /*2bd0*/  BSYNC B0 ;  /* 0x0000000000007941 */ /* 0x000fea0003800000 */
.L_x_17:
[----:B------:R-:W-:Y:S01]  /*2be0*/  LOP3.LUT R0, R18, R2, RZ, 0xfc, !PT ;  /* 0x0000000212007212 */ /* 0x000fe200078efcff */
[----:B------:R-:W-:Y:S03]  /*2bf0*/  BSSY B0, `(.L_x_20) ;  /* 0x000002a000007945 */ /* 0x000fe60003800000 */
[----:B------:R-:W-:-:S13]  /*2c00*/  ISETP.NE.U32.AND P0, PT, R0, RZ, PT ;  /* 0x000000ff0000720c */ /* 0x000fda0003f05070 */
[----:B------:R-:W-:Y:S05]  /*2c10*/  @!P0 BRA `(.L_x_21) ;  /* 0x0000011000008947 */ /* 0x000fea0003800000 */
[----:B------:R-:W-:Y:S01]  /*2c20*/  IMAD.MOV.U32 R27, RZ, RZ, R19 ;  /* 0x000000ffff1b7224 */ /* 0x000fe200078e0013 */
[----:B------:R-:W-:Y:S01]  /*2c30*/  MOV R24, R40 ;  /* 0x0000002800187202 */ /* 0x000fe20000000f00 */
[----:B------:R-:W-:Y:S01]  /*2c40*/  IMAD.MOV.U32 R23, RZ, RZ, R2 ;  /* 0x000000ffff177224 */ /* 0x000fe200078e0002 */
[----:B------:R-:W-:Y:S02]  /*2c50*/  MOV R22, 0x2c70 ;  /* 0x00002c7000167802 */ /* 0x000fe40000000f00 */
[----:B------:R-:W-:Y:S05]  /*2c60*/  CALL.REL.NOINC `($__internal_0_$__cuda_sm20_div_s64) ;  /* 0x000025f000007944 */ /* 0x000fea0003c00000 */
[----:B------:R-:W-:Y:S02]  /*2c70*/  IADD3 R22, P0, RZ, -R0, RZ ;  /* 0x80000000ff167210 */ /* 0x000fe40007f1e0ff */
[----:B------:R-:W-:Y:S02]  /*2c80*/  LOP3.LUT R19, R19, R18, RZ, 0x3c, !PT ;  /* 0x0000001213137212 */ /* 0x000fe400078e3cff */
[----:B------:R-:W-:Y:S01]  /*2c90*/  MOV R44, R0 ;  /* 0x00000000002c7202 */ /* 0x000fe20000000f00 */
[----:B------:R-:W-:Y:S01]  /*2ca0*/  IMAD.X R20, RZ, RZ, ~R21, P0 ;  /* 0x000000ffff147224 */ /* 0x000fe200000e0e15 */
[C---:B------:R-:W-:Y:S02]  /*2cb0*/  LOP3.LUT R18, R19.reuse, R18, RZ, 0x3c, !PT ;  /* 0x0000001213127212 */ /* 0x040fe400078e3cff */
[----:B------:R-:W-:Y:S01]  /*2cc0*/  MOV R45, R21 ;  /* 0x00000015002d7202 */ /* 0x000fe20000000f00 */
[----:B------:R-:W-:Y:S01]  /*2cd0*/  IMAD R20, R20, R40, RZ ;  /* 0x0000002814147224 */ /* 0x000fe200078e02ff */
[----:B------:R-:W-:-:S03]  /*2ce0*/  LOP3.LUT R19, R19, R18, RZ, 0x3c, !PT ;  /* 0x0000001213137212 */ /* 0x000fc600078e3cff */
[-C--:B------:R-:W-:Y:S02]  /*2cf0*/  IMAD R2, R2, R22.reuse, R20 ;  /* 0x0000001602027224 */ /* 0x080fe400078e0214 */
[----:B------:R-:W-:-:S04]  /*2d00*/  IMAD.WIDE.U32 R40, R40, R22, R18 ;  /* 0x0000001628287225 */ /* 0x000fc800078e0012 */
[----:B------:R-:W-:Y:S01]  /*2d10*/  IMAD.IADD R2, R41, 0x1, R2 ;  /* 0x0000000129027824 */ /* 0x000fe200078e0202 */
[----:B------:R-:W-:Y:S05]  /*2d20*/  BRA `(.L_x_22) ;  /* 0x0000016000007947 */ /* 0x000fea0003800000 */
.L_x_21:
[----:B------:R-:W0:Y:S01]  /*2d30*/  I2F.U32.RP R20, R40 ;  /* 0x0000002800147306 */ /* 0x000e220000209000 */
[----:B------:R-:W-:Y:S01]  /*2d40*/  ISETP.NE.U32.AND P0, PT, R40, RZ, PT ;  /* 0x000000ff2800720c */ /* 0x000fe20003f05070 */
[----:B------:R-:W-:Y:S01]  /*2d50*/  IMAD.MOV.U32 R45, RZ, RZ, RZ ;  /* 0x000000ffff2d7224 */ /* 0x000fe200078e00ff */
[----:B------:R-:W-:-:S05]  /*2d60*/  MOV R2, RZ ;  /* 0x000000ff00027202 */ /* 0x000fca0000000f00 */
[----:B0-----:R-:W0:Y:S02]  /*2d70*/  MUFU.RCP R20, R20 ;  /* 0x0000001400147308 */ /* 0x001e240000001000 */
[----:B0-----:R-:W-:-:S06]  /*2d80*/  IADD3 R20, R20, 0xffffffe, RZ ;  /* 0x0ffffffe14147810 */ /* 0x001fcc0007ffe0ff */
[----:B------:R0:W1:Y:S02]  /*2d90*/  F2I.FTZ.U32.TRUNC.NTZ R21, R20 ;  /* 0x0000001400157305 */ /* 0x000064000021f000 */
[----:B0-----:R-:W-:Y:S01]  /*2da0*/  HFMA2.MMA R20, -RZ, RZ, 0, 0 ;  /* 0x00000000ff147435 */ /* 0x001fe200000001ff */
[----:B-1----:R-:W-:-:S04]  /*2db0*/  IMAD.MOV R0, RZ, RZ, -R21 ;  /* 0x000000ffff007224 */ /* 0x002fc800078e0a15 */
[----:B------:R-:W-:-:S05]  /*2dc0*/  IMAD R0, R0, R40, RZ ;  /* 0x0000002800007224 */ /* 0x000fca00078e02ff */
[----:B------:R-:W-:-:S06]  /*2dd0*/  IMAD.HI.U32 R0, R21, R0, R20 ;  /* 0x0000000015007227 */ /* 0x000fcc00078e0014 */
[----:B------:R-:W-:-:S04]  /*2de0*/  IMAD.HI.U32 R44, R0, R19, RZ ;  /* 0x00000013002c7227 */ /* 0x000fc800078e00ff */
[----:B------:R-:W-:-:S04]  /*2df0*/  IMAD.MOV R0, RZ, RZ, -R44 ;  /* 0x000000ffff007224 */ /* 0x000fc800078e0a2c */
[----:B------:R-:W-:-:S05]  /*2e00*/  IMAD R0, R40, R0, R19 ;  /* 0x0000000028007224 */ /* 0x000fca00078e0213 */
[----:B------:R-:W-:-:S13]  /*2e10*/  ISETP.GE.U32.AND P2, PT, R0, R40, PT ;  /* 0x000000280000720c */ /* 0x000fda0003f46070 */
[-C--:B------:R-:W-:Y:S02]  /*2e20*/  @P2 IADD3 R0, R0, -R40.reuse, RZ ;  /* 0x8000002800002210 */ /* 0x080fe40007ffe0ff */
[----:B------:R-:W-:Y:S02]  /*2e30*/  @P2 IADD3 R44, R44, 0x1, RZ ;  /* 0x000000012c2c2810 */ /* 0x000fe40007ffe0ff */
[----:B------:R-:W-:-:S13]  /*2e40*/  ISETP.GE.U32.AND P1, PT, R0, R40, PT ;  /* 0x000000280000720c */ /* 0x000fda0003f26070 */
[----:B------:R-:W-:Y:S02]  /*2e50*/  @P1 IADD3 R44, R44, 0x1, RZ ;  /* 0x000000012c2c1810 */ /* 0x000fe40007ffe0ff */
[----:B------:R-:W-:-:S05]  /*2e60*/  @!P0 LOP3.LUT R44, RZ, R40, RZ, 0x33, !PT ;  /* 0x00000028ff2c8212 */ /* 0x000fca00078e33ff */
[----:B------:R-:W-:-:S04]  /*2e70*/  IMAD.MOV R0, RZ, RZ, -R44 ;  /* 0x000000ffff007224 */ /* 0x000fc800078e0a2c */
[----:B------:R-:W-:Y:S02]  /*2e80*/  IMAD R40, R40, R0, R19 ;  /* 0x0000000028287224 */ /* 0x000fe400078e0213 */
.L_x_22:
[----:B------:R-:W-:Y:S05]  /*2e90*/  BSYNC B0 ;  /* 0x0000000000007941 */ /* 0x000fea0003800000 */
.L_x_20:
[----:B------:R-:W-:Y:S01]  /*2ea0*/  LOP3.LUT R0, R45, R5, RZ, 0xfc, !PT ;  /* 0x000000052d007212 */ /* 0x000fe200078efcff */
[----:B------:R-:W-:Y:S01]  /*2eb0*/  IMAD.MOV.U32 R26, RZ, RZ, c[0x0][0x210] ;  /* 0x00008400ff1a7624 */ /* 0x000fe200078e00ff */
[----:B------:R-:W-:Y:S02]  /*2ec0*/  BSSY B0, `(.L_x_23) ;  /* 0x000002b000007945 */ /* 0x000fe40003800000 */
[----:B------:R-:W-:Y:S02]  /*2ed0*/  ISETP.NE.U32.AND P0, PT, R0, RZ, PT ;  /* 0x000000ff0000720c */ /* 0x000fe40003f05070 */
[----:B------:R-:W-:-:S11]  /*2ee0*/  SEL R26, R26, 0x1, P3 ;  /* 0x000000011a1a7807 */ /* 0x000fd60001800000 */
[----:B------:R-:W-:Y:S05]  /*2ef0*/  @!P0 BRA `(.L_x_24) ;  /* 0x0000011000008947 */ /* 0x000fea0003800000 */
[----:B------:R-:W-:Y:S01]  /*2f00*/  IMAD.MOV.U32 R27, RZ, RZ, R44 ;  /* 0x000000ffff1b7224 */ /* 0x000fe200078e002c */
[----:B------:R-:W-:Y:S01]  /*2f10*/  MOV R24, R6 ;  /* 0x0000000600187202 */ /* 0x000fe20000000f00 */
[----:B------:R-:W-:Y:S01]  /*2f20*/  IMAD.MOV.U32 R18, RZ, RZ, R45 ;  /* 0x000000ffff127224 */ /* 0x000fe200078e002d */
[----:B------:R-:W-:Y:S02]  /*2f30*/  MOV R23, R5 ;  /* 0x0000000500177202 */ /* 0x000fe40000000f00 */
[----:B------:R-:W-:Y:S02]  /*2f40*/  MOV R22, 0x2f60 ;  /* 0x00002f6000167802 */ /* 0x000fe40000000f00 */
[----:B------:R-:W-:Y:S05]  /*2f50*/  CALL.REL.NOINC `($__internal_0_$__cuda_sm20_div_s64) ;  /* 0x0000230000007944 */ /* 0x000fea0003c00000 */
[----:B------:R-:W-:Y:S01]  /*2f60*/  IADD3 R19, P0, RZ, -R0, RZ ;  /* 0x80000000ff137210 */ /* 0x000fe20007f1e0ff */
[----:B------:R-:W-:Y:S01]  /*2f70*/  IMAD.MOV.U32 R20, RZ, RZ, R0 ;  /* 0x000000ffff147224 */ /* 0x000fe200078e0000 */
[----:B------:R-:W-:Y:S02]  /*2f80*/  MOV R22, R44 ;  /* 0x0000002c00167202 */ /* 0x000fe40000000f00 */
[----:B------:R-:W-:Y:S02]  /*2f90*/  IADD3.X R18, RZ, ~R21, RZ, P0, !PT ;  /* 0x80000015ff127210 */ /* 0x000fe400007fe4ff */
[----:B------:R-:W-:-:S03]  /*2fa0*/  MOV R23, R45 ;  /* 0x0000002d00177202 */ /* 0x000fc60000000f00 */
[----:B------:R-:W-:Y:S02]  /*2fb0*/  IMAD R18, R18, R6, RZ ;  /* 0x0000000612127224 */ /* 0x000fe400078e02ff */
[----:B------:R-:W-:-:S04]  /*2fc0*/  IMAD.WIDE.U32 R22, R6, R19, R22 ;  /* 0x0000001306167225 */ /* 0x000fc800078e0016 */
[----:B------:R-:W-:Y:S02]  /*2fd0*/  IMAD R5, R5, R19, R18 ;  /* 0x0000001305057224 */ /* 0x000fe400078e0212 */
[----:B------:R-:W-:-:S03]  /*2fe0*/  IMAD.MOV.U32 R44, RZ, RZ, R22 ;  /* 0x000000ffff2c7224 */ /* 0x000fc600078e0016 */
[----:B------:R-:W-:Y:S01]  /*2ff0*/  IADD3 R5, R23, R5, RZ ;  /* 0x0000000517057210 */ /* 0x000fe20007ffe0ff */
[----:B------:R-:W-:Y:S05]  /*3000*/  BRA `(.L_x_25) ;  /* 0x0000016000007947 */ /* 0x000fea0003800000 */
.L_x_24:
        /* <DEDUP_REMOVED lines=22> */
.L_x_25:
[----:B------:R-:W-:Y:S05]  /*3170*/  BSYNC B0 ;  /* 0x0000000000007941 */ /* 0x000fea0003800000 */
.L_x_23:
[-C--:B------:R-:W-:Y:S01]  /*3180*/  IMAD R0, R43, R17.reuse, RZ ;  /* 0x000000112b007224 */ /* 0x080fe200078e02ff */
[----:B------:R-:W-:Y:S01]  /*3190*/  ULDC.U8 UR10, c[0x0][0x329] ;  /* 0x0000ca40000a7ab9 */ /* 0x000fe20000000000 */
[C---:B------:R-:W-:Y:S01]  /*31a0*/  IMAD.WIDE.U32 R48, R42.reuse, R17, RZ ;  /* 0x000000112a307225 */ /* 0x040fe200078e00ff */
[----:B------:R-:W-:Y:S01]  /*31b0*/  UISETP.NE.AND UP0, UPT, UR10, URZ, UPT ;  /* 0x0000003f0a00728c */ /* 0x000fe2000bf05270 */
[----:B------:R-:W-:Y:S01]  /*31c0*/  BSSY B0, `(.L_x_26) ;  /* 0x0000046000007945 */ /* 0x000fe20003800000 */
[----:B------:R-:W-:Y:S01]  /*31d0*/  ULDC.64 UR4, c[0x0][0x210] ;  /* 0x0000840000047ab9 */ /* 0x000fe20000000a00 */
[----:B------:R-:W-:Y:S01]  /*31e0*/  IMAD R0, R42, R16, R0 ;  /* 0x000000102a007224 */ /* 0x000fe200078e0200 */
[----:B------:R-:W-:Y:S01]  /*31f0*/  UIMAD UR4, UR4, UR5, URZ ;  /* 0x00000005040472a4 */ /* 0x000fe2000f8e023f */
[----:B------:R-:W-:Y:S01]  /*3200*/  IMAD R2, R2, R26, RZ ;  /* 0x0000001a02027224 */ /* 0x000fe200078e02ff */
[----:B------:R-:W-:Y:S02]  /*3210*/  USEL UR5, UR5, 0x1, !UP0 ;  /* 0x0000000105057887 */ /* 0x000fe4000c000000 */
[----:B------:R-:W-:Y:S01]  /*3220*/  IADD3 R0, R49, R0, RZ ;  /* 0x0000000031007210 */ /* 0x000fe20007ffe0ff */
[----:B------:R-:W-:Y:S01]  /*3230*/  USHF.R.S32.HI UR11, URZ, 0x1f, UR4 ;  /* 0x0000001f3f0b7899 */ /* 0x000fe20008011404 */
[----:B------:R-:W-:Y:S01]  /*3240*/  IMAD R6, R5, UR4, RZ ;  /* 0x0000000405067c24 */ /* 0x000fe2000f8e02ff */
[----:B------:R-:W-:Y:S01]  /*3250*/  USHF.R.S32.HI UR10, URZ, 0x1f, UR5 ;  /* 0x0000001f3f0a7899 */ /* 0x000fe20008011405 */
[----:B------:R-:W-:-:S02]  /*3260*/  IMAD R5, R21, UR5, RZ ;  /* 0x0000000515057c24 */ /* 0x000fc4000f8e02ff */
[----:B------:R-:W-:Y:S01]  /*3270*/  IMAD R19, R0, R14, RZ ;  /* 0x0000000e00137224 */ /* 0x000fe200078e02ff */
[----:B------:R-:W-:Y:S01]  /*3280*/  SHF.R.S32.HI R0, RZ, 0x1f, R26 ;  /* 0x0000001fff007819 */ /* 0x000fe2000001141a */
[----:B------:R-:W-:Y:S02]  /*3290*/  IMAD R6, R44, UR11, R6 ;  /* 0x0000000b2c067c24 */ /* 0x000fe4000f8e0206 */
[----:B------:R-:W-:Y:S02]  /*32a0*/  IMAD R19, R13, R48, R19 ;  /* 0x000000300d137224 */ /* 0x000fe400078e0213 */
[----:B------:R-:W-:-:S04]  /*32b0*/  IMAD.WIDE.U32 R48, R48, R14, RZ ;  /* 0x0000000e30307225 */ /* 0x000fc800078e00ff */
[----:B------:R-:W-:Y:S01]  /*32c0*/  IMAD R2, R0, R40, R2 ;  /* 0x0000002800027224 */ /* 0x000fe200078e0202 */
[----:B------:R-:W-:Y:S01]  /*32d0*/  IADD3 R19, R49, R19, RZ ;  /* 0x0000001331137210 */ /* 0x000fe20007ffe0ff */
[----:B------:R-:W-:-:S03]  /*32e0*/  IMAD.WIDE.U32 R40, R40, R26, RZ ;  /* 0x0000001a28287225 */ /* 0x000fc600078e00ff */
[----:B------:R-:W-:Y:S01]  /*32f0*/  LOP3.LUT R0, R51, R19, RZ, 0xfc, !PT ;  /* 0x0000001333007212 */ /* 0x000fe200078efcff */
[----:B------:R-:W-:Y:S01]  /*3300*/  IMAD.WIDE.U32 R44, R44, UR4, RZ ;  /* 0x000000042c2c7c25 */ /* 0x000fe2000f8e00ff */
[----:B------:R-:W-:Y:S02]  /*3310*/  IADD3 R2, R41, R2, RZ ;  /* 0x0000000229027210 */ /* 0x000fe40007ffe0ff */
[----:B------:R-:W-:Y:S01]  /*3320*/  ISETP.NE.U32.AND P0, PT, R0, RZ, PT ;  /* 0x000000ff0000720c */ /* 0x000fe20003f05070 */
[C---:B------:R-:W-:Y:S01]  /*3330*/  IMAD R5, R20.reuse, UR10, R5 ;  /* 0x0000000a14057c24 */ /* 0x040fe2000f8e0205 */
[----:B------:R-:W-:Y:S01]  /*3340*/  IADD3 R6, R45, R6, RZ ;  /* 0x000000062d067210 */ /* 0x000fe20007ffe0ff */
[----:B------:R-:W-:-:S04]  /*3350*/  IMAD.WIDE.U32 R42, R20, UR5, RZ ;  /* 0x00000005142a7c25 */ /* 0x000fc8000f8e00ff */
[----:B------:R-:W-:Y:S01]  /*3360*/  IMAD R4, R4, UR4, RZ ;  /* 0x0000000404047c24 */ /* 0x000fe2000f8e02ff */
[----:B------:R-:W-:Y:S01]  /*3370*/  IADD3 R5, R43, R5, RZ ;  /* 0x000000052b057210 */ /* 0x000fe20007ffe0ff */
[----:B------:R-:W-:-:S04]  /*3380*/  IMAD R3, R3, UR4, RZ ;  /* 0x0000000403037c24 */ /* 0x000fc8000f8e02ff */
        /* <DEDUP_REMOVED lines=10> */
[----:B------:R-:W-:-:S05]  /*3430*/  IADD3.X R18, RZ, ~R21, RZ, P0, !PT ;  /* 0x80000015ff127210 */ /* 0x000fca00007fe4ff */
[-C--:B------:R-:W-:Y:S02]  /*3440*/  IMAD R18, R18, R48.reuse, RZ ;  /* 0x0000003012127224 */ /* 0x080fe400078e02ff */
[----:B------:R-:W-:-:S04]  /*3450*/  IMAD.WIDE.U32 R48, R20, R48, R22 ;  /* 0x0000003014307225 */ /* 0x000fc800078e0016 */
[----:B------:R-:W-:Y:S01]  /*3460*/  IMAD R18, R19, R20, R18 ;  /* 0x0000001413127224 */ /* 0x000fe200078e0212 */
[----:B------:R-:W-:Y:S02]  /*3470*/  MOV R19, R48 ;  /* 0x0000003000137202 */ /* 0x000fe40000000f00 */
[----:B------:R-:W-:Y:S01]  /*3480*/  MOV R48, R0 ;  /* 0x0000000000307202 */ /* 0x000fe20000000f00 */
[----:B------:R-:W-:Y:S01]  /*3490*/  IMAD.IADD R18, R49, 0x1, R18 ;  /* 0x0000000131127824 */ /* 0x000fe200078e0212 */
[----:B------:R-:W-:Y:S01]  /*34a0*/  MOV R49, R21 ;  /* 0x0000001500317202 */ /* 0x000fe20000000f00 */
[----:B------:R-:W-:Y:S05]  /*34b0*/  BRA `(.L_x_28) ;  /* 0x0000016000007947 */ /* 0x000fea0003800000 */
.L_x_27:
[----:B------:R-:W0:Y:S01]  /*34c0*/  I2F.U32.RP R0, R48 ;  /* 0x0000003000007306 */ /* 0x000e220000209000 */
[----:B------:R-:W-:Y:S01]  /*34d0*/  HFMA2.MMA R18, -RZ, RZ, 0, 0 ;  /* 0x00000000ff127435 */ /* 0x000fe200000001ff */
[----:B------:R-:W-:-:S06]  /*34e0*/  ISETP.NE.U32.AND P0, PT, R48, RZ, PT ;  /* 0x000000ff3000720c */ /* 0x000fcc0003f05070 */
[----:B0-----:R-:W0:Y:S02]  /*34f0*/  MUFU.RCP R0, R0 ;  /* 0x0000000000007308 */ /* 0x001e240000001000 */
[----:B0-----:R-:W-:-:S06]  /*3500*/  IADD3 R0, R0, 0xffffffe, RZ ;  /* 0x0ffffffe00007810 */ /* 0x001fcc0007ffe0ff */
[----:B------:R-:W0:Y:S02]  /*3510*/  F2I.FTZ.U32.TRUNC.NTZ R19, R0 ;  /* 0x0000000000137305 */ /* 0x000e24000021f000 */
[----:B0-----:R-:W-:-:S04]  /*3520*/  IMAD.MOV R0, RZ, RZ, -R19 ;  /* 0x000000ffff007224 */ /* 0x001fc800078e0a13 */
[----:B------:R-:W-:-:S04]  /*3530*/  IMAD R0, R0, R48, RZ ;  /* 0x0000003000007224 */ /* 0x000fc800078e02ff */
        /* <DEDUP_REMOVED lines=11> */
[----:B------:R-:W-:Y:S01]  /*35f0*/  IMAD R19, R48, R19, R50 ;  /* 0x0000001330137224 */ /* 0x000fe200078e0232 */
[----:B------:R-:W-:Y:S01]  /*3600*/  MOV R48, R49 ;  /* 0x0000003100307202 */ /* 0x000fe20000000f00 */
[----:B------:R-:W-:Y:S02]  /*3610*/  IMAD.MOV.U32 R49, RZ, RZ, RZ ;  /* 0x000000ffff317224 */ /* 0x000fe400078e00ff */
.L_x_28:
[----:B------:R-:W-:Y:S05]  /*3620*/  BSYNC B0 ;  /* 0x0000000000007941 */ /* 0x000fea0003800000 */
.L_x_26:
        /* <DEDUP_REMOVED lines=9> */
[----:B------:R-:W-:Y:S01]  /*36c0*/  LOP3.LUT R19, R19, R18, RZ, 0x3c, !PT ;  /* 0x0000001213137212 */ /* 0x000fe200078e3cff */
[--C-:B------:R-:W-:Y:S01]  /*36d0*/  IMAD.MOV.U32 R51, RZ, RZ, R21.reuse ;  /* 0x000000ffff337224 */ /* 0x100fe200078e0015 */
[----:B------:R-:W-:Y:S02]  /*36e0*/  IADD3 R22, P0, RZ, -R0, RZ ;  /* 0x80000000ff167210 */ /* 0x000fe40007f1e0ff */
[C---:B------:R-:W-:Y:S02]  /*36f0*/  LOP3.LUT R18, R19.reuse, R18, RZ, 0x3c, !PT ;  /* 0x0000001213127212 */ /* 0x040fe400078e3cff */
[----:B------:R-:W-:Y:S01]  /*3700*/  MOV R50, R0 ;  /* 0x0000000000327202 */ /* 0x000fe20000000f00 */
[----:B------:R-:W-:Y:S01]  /*3710*/  IMAD.X R20, RZ, RZ, ~R21, P0 ;  /* 0x000000ffff147224 */ /* 0x000fe200000e0e15 */
[----:B------:R-:W-:-:S03]  /*3720*/  LOP3.LUT R19, R19, R18, RZ, 0x3c, !PT ;  /* 0x0000001213137212 */ /* 0x000fc600078e3cff */
[----:B------:R-:W-:Y:S02]  /*3730*/  IMAD R20, R20, R17, RZ ;  /* 0x0000001114147224 */ /* 0x000fe400078e02ff */
[----:B------:R-:W-:-:S04]  /*3740*/  IMAD.WIDE.U32 R18, R17, R22, R18 ;  /* 0x0000001611127225 */ /* 0x000fc800078e0012 */
[----:B------:R-:W-:Y:S01]  /*3750*/  IMAD R16, R16, R22, R20 ;  /* 0x0000001610107224 */ /* 0x000fe200078e0214 */
[----:B------:R-:W-:-:S03]  /*3760*/  MOV R17, R18 ;  /* 0x0000001200117202 */ /* 0x000fc60000000f00 */
[----:B------:R-:W-:Y:S01]  /*3770*/  IMAD.IADD R16, R19, 0x1, R16 ;  /* 0x0000000113107824 */ /* 0x000fe200078e0210 */
[----:B------:R-:W-:Y:S05]  /*3780*/  BRA `(.L_x_31) ;  /* 0x0000016000007947 */ /* 0x000fea0003800000 */
.L_x_30:
[----:B------:R-:W0:Y:S01]  /*3790*/  I2F.U32.RP R0, R17 ;  /* 0x0000001100007306 */ /* 0x000e220000209000 */
[----:B------:R-:W-:Y:S01]  /*37a0*/  HFMA2.MMA R50, -RZ, RZ, 0, 0 ;  /* 0x00000000ff327435 */ /* 0x000fe200000001ff */
[----:B------:R-:W-:Y:S02]  /*37b0*/  ISETP.NE.U32.AND P0, PT, R17, RZ, PT ;  /* 0x000000ff1100720c */ /* 0x000fe40003f05070 */
[----:B------:R-:W-:-:S04]  /*37c0*/  MOV R16, RZ ;  /* 0x000000ff00107202 */ /* 0x000fc80000000f00 */
[----:B0-----:R-:W0:Y:S02]  /*37d0*/  MUFU.RCP R0, R0 ;  /* 0x0000000000007308 */ /* 0x001e240000001000 */
[----:B0-----:R-:W-:-:S06]  /*37e0*/  IADD3 R0, R0, 0xffffffe, RZ ;  /* 0x0ffffffe00007810 */ /* 0x001fcc0007ffe0ff */
[----:B------:R-:W0:Y:S02]  /*37f0*/  F2I.FTZ.U32.TRUNC.NTZ R51, R0 ;  /* 0x0000000000337305 */ /* 0x000e24000021f000 */
[----:B0-----:R-:W-:-:S04]  /*3800*/  IMAD.MOV R0, RZ, RZ, -R51 ;  /* 0x000000ffff007224 */ /* 0x001fc800078e0a33 */
[----:B------:R-:W-:-:S04]  /*3810*/  IMAD R0, R0, R17, RZ ;  /* 0x0000001100007224 */ /* 0x000fc800078e02ff */
[----:B------:R-:W-:-:S04]  /*3820*/  IMAD.HI.U32 R50, R51, R0, R50 ;  /* 0x0000000033327227 */ /* 0x000fc800078e0032 */
[----:B------:R-:W-:Y:S02]  /*3830*/  IMAD.MOV.U32 R51, RZ, RZ, RZ ;  /* 0x000000ffff337224 */ /* 0x000fe400078e00ff */
        /* <DEDUP_REMOVED lines=11> */
.L_x_31:
[----:B------:R-:W-:Y:S05]  /*38f0*/  BSYNC B0 ;  /* 0x0000000000007941 */ /* 0x000fea0003800000 */
.L_x_29:
[----:B------:R-:W-:Y:S01]  /*3900*/  LOP3.LUT R0, R51, R13, RZ, 0xfc, !PT ;  /* 0x0000000d33007212 */ /* 0x000fe200078efcff */
[----:B------:R-:W-:Y:S03]  /*3910*/  BSSY B0, `(.L_x_32) ;  /* 0x000002b000007945 */ /* 0x000fe60003800000 */
        /* <DEDUP_REMOVED lines=19> */
.L_x_33:
[----:B------:R-:W0:Y:S01]  /*3a50*/  I2F.U32.RP R0, R14 ;  /* 0x0000000e00007306 */ /* 0x000e220000209000 */
[----:B------:R-:W-:Y:S01]  /*3a60*/  IMAD.MOV.U32 R18, RZ, RZ, RZ ;  /* 0x000000ffff127224 */ /* 0x000fe200078e00ff */
[----:B------:R-:W-:Y:S01]  /*3a70*/  ISETP.NE.U32.AND P0, PT, R14, RZ, PT ;  /* 0x000000ff0e00720c */ /* 0x000fe20003f05070 */
[----:B------:R-:W-:-:S05]  /*3a80*/  IMAD.MOV.U32 R21, RZ, RZ, RZ ;  /* 0x000000ffff157224 */ /* 0x000fca00078e00ff */
[----:B0-----:R-:W0:Y:S02]  /*3a90*/  MUFU.RCP R0, R0 ;  /* 0x0000000000007308 */ /* 0x001e240000001000 */
[----:B0-----:R-:W-:-:S06]  /*3aa0*/  IADD3 R0, R0, 0xffffffe, RZ ;  /* 0x0ffffffe00007810 */ /* 0x001fcc0007ffe0ff */
[----:B------:R-:W0:Y:S02]  /*3ab0*/  F2I.FTZ.U32.TRUNC.NTZ R19, R0 ;  /* 0x0000000000137305 */ /* 0x000e24000021f000 */
[----:B0-----:R-:W-:-:S04]  /*3ac0*/  IMAD.MOV R0, RZ, RZ, -R19 ;  /* 0x000000ffff007224 */ /* 0x001fc800078e0a13 */
        /* <DEDUP_REMOVED lines=8> */
[----:B------:R-:W-:Y:S01]  /*3b50*/  ISETP.GE.U32.AND P1, PT, R13, R14, PT ;  /* 0x0000000e0d00720c */ /* 0x000fe20003f26070 */
[----:B------:R-:W-:-:S12]  /*3b60*/  IMAD.MOV.U32 R13, RZ, RZ, RZ ;  /* 0x000000ffff0d7224 */ /* 0x000fd800078e00ff */
[----:B------:R-:W-:Y:S02]  /*3b70*/  @P1 IADD3 R0, R0, 0x1, RZ ;  /* 0x0000000100001810 */ /* 0x000fe40007ffe0ff */
[----:B------:R-:W-:-:S04]  /*3b80*/  @!P0 LOP3.LUT R0, RZ, R14, RZ, 0x33, !PT ;  /* 0x0000000eff008212 */ /* 0x000fc800078e33ff */
[----:B------:R-:W-:Y:S02]  /*3b90*/  IADD3 R18, -R0, RZ, RZ ;  /* 0x000000ff00127210 */ /* 0x000fe40007ffe1ff */
[----:B------:R-:W-:-:S03]  /*3ba0*/  MOV R20, R0 ;  /* 0x0000000000147202 */ /* 0x000fc60000000f00 */
[----:B------:R-:W-:Y:S02]  /*3bb0*/  IMAD R14, R14, R18, R50 ;  /* 0x000000120e0e7224 */ /* 0x000fe400078e0232 */
.L_x_34:
[----:B------:R-:W-:Y:S05]  /*3bc0*/  BSYNC B0 ;  /* 0x0000000000007941 */ /* 0x000fea0003800000 */
.L_x_32:
[----:B------:R-:W-:Y:S01]  /*3bd0*/  SHF.R.S32.HI R19, RZ, 0x1f, R7 ;  /* 0x0000001fff137819 */ /* 0x000fe20000011407 */
[-C--:B------:R-:W-:Y:S01]  /*3be0*/  IMAD R18, R21, R7.reuse, RZ ;  /* 0x0000000715127224 */ /* 0x080fe200078e02ff */
[----:B------:R-:W-:Y:S01]  /*3bf0*/  BSSY B0, `(.L_x_35) ;  /* 0x000003b000007945 */ /* 0x000fe20003800000 */
[----:B------:R-:W-:-:S04]  /*3c00*/  IMAD.WIDE.U32 R50, R20, R7, RZ ;  /* 0x0000000714327225 */ /* 0x000fc800078e00ff */
[----:B------:R-:W-:Y:S01]  /*3c10*/  IMAD R7, R19, R20, R18 ;  /* 0x0000001413077224 */ /* 0x000fe200078e0212 */
[----:B------:R-:W-:Y:S01]  /*3c20*/  LOP3.LUT R19, R49, R11, RZ, 0xfc, !PT ;  /* 0x0000000b31137212 */ /* 0x000fe200078efcff */
[----:B------:R-:W-:Y:S01]  /*3c30*/  IMAD R0, R26, c[0x0][0x214], RZ ;  /* 0x000085001a007a24 */ /* 0x000fe200078e02ff */
[----:B------:R-:W-:Y:S01]  /*3c40*/  SHF.R.S32.HI R20, RZ, 0x1f, R4 ;  /* 0x0000001fff147819 */ /* 0x000fe20000011404 */
[----:B------:R-:W-:Y:S01]  /*3c50*/  IMAD R13, R13, R4, RZ ;  /* 0x000000040d0d7224 */ /* 0x000fe200078e02ff */
[----:B------:R-:W-:Y:S01]  /*3c60*/  ISETP.NE.U32.AND P0, PT, R19, RZ, PT ;  /* 0x000000ff1300720c */ /* 0x000fe20003f05070 */
[----:B------:R-:W-:Y:S01]  /*3c70*/  IMAD R16, R16, R0, RZ ;  /* 0x0000000010107224 */ /* 0x000fe200078e02ff */
[----:B------:R-:W-:Y:S01]  /*3c80*/  SHF.R.S32.HI R18, RZ, 0x1f, R0 ;  /* 0x0000001fff127819 */ /* 0x000fe20000011400 */
[----:B------:R-:W-:Y:S01]  /*3c90*/  IMAD.WIDE.U32 R52, R14, R4, RZ ;  /* 0x000000040e347225 */ /* 0x000fe200078e00ff */
[----:B------:R-:W-:-:S03]  /*3ca0*/  IADD3 R7, R51, R7, RZ ;  /* 0x0000000733077210 */ /* 0x000fc60007ffe0ff */
[----:B------:R-:W-:Y:S02]  /*3cb0*/  IMAD R4, R18, R17, R16 ;  /* 0x0000001112047224 */ /* 0x000fe400078e0210 */
[----:B------:R-:W-:Y:S02]  /*3cc0*/  IMAD R13, R20, R14, R13 ;  /* 0x0000000e140d7224 */ /* 0x000fe400078e020d */
[----:B------:R-:W-:-:S03]  /*3cd0*/  IMAD.WIDE.U32 R16, R17, R0, RZ ;  /* 0x0000000011107225 */ /* 0x000fc600078e00ff */
[----:B------:R-:W-:Y:S02]  /*3ce0*/  IADD3 R13, R53, R13, RZ ;  /* 0x0000000d350d7210 */ /* 0x000fe40007ffe0ff */
[----:B------:R-:W-:Y:S01]  /*3cf0*/  IADD3 R4, R17, R4, RZ ;  /* 0x0000000411047210 */ /* 0x000fe20007ffe0ff */
        /* <DEDUP_REMOVED lines=9> */
[----:B------:R-:W-:-:S02]  /*3d90*/  MOV R22, R48 ;  /* 0x0000003000167202 */ /* 0x000fc40000000f00 */
[-C--:B------:R-:W-:Y:S02]  /*3da0*/  IADD3.X R14, RZ, ~R21.reuse, RZ, P0, !PT ;  /* 0x80000015ff0e7210 */ /* 0x080fe400007fe4ff */
[----:B------:R-:W-:Y:S01]  /*3db0*/  MOV R48, R0 ;  /* 0x0000000000307202 */ /* 0x000fe20000000f00 */
[----:B------:R-:W-:Y:S01]  /*3dc0*/  IMAD.WIDE.U32 R22, R12, R18, R22 ;  /* 0x000000120c167225 */ /* 0x000fe200078e0016 */
[----:B------:R-:W-:-:S03]  /*3dd0*/  MOV R49, R21 ;  /* 0x0000001500317202 */ /* 0x000fc60000000f00 */
[----:B------:R-:W-:Y:S01]  /*3de0*/  IMAD R14, R14, R12, RZ ;  /* 0x0000000c0e0e7224 */ /* 0x000fe200078e02ff */
[----:B------:R-:W-:-:S03]  /*3df0*/  MOV R12, R22 ;  /* 0x00000016000c7202 */ /* 0x000fc60000000f00 */
[----:B------:R-:W-:-:S04]  /*3e00*/  IMAD R11, R11, R18, R14 ;  /* 0x000000120b0b7224 */ /* 0x000fc800078e020e */
[----:B------:R-:W-:Y:S01]  /*3e10*/  IMAD.IADD R11, R23, 0x1, R11 ;  /* 0x00000001170b7824 */ /* 0x000fe200078e020b */
[----:B------:R-:W-:Y:S05]  /*3e20*/  BRA `(.L_x_37) ;  /* 0x0000017000007947 */ /* 0x000fea0003800000 */
.L_x_36:
        /* <DEDUP_REMOVED lines=20> */
[----:B------:R-:W-:Y:S01]  /*3f70*/  IMAD R12, R12, R0, R48 ;  /* 0x000000000c0c7224 */ /* 0x000fe200078e0230 */
[----:B------:R-:W-:Y:S01]  /*3f80*/  MOV R48, R49 ;  /* 0x0000003100307202 */ /* 0x000fe20000000f00 */
[----:B------:R-:W-:Y:S02]  /*3f90*/  IMAD.MOV.U32 R49, RZ, RZ, RZ ;  /* 0x000000ffff317224 */ /* 0x000fe400078e00ff */
.L_x_37:
[----:B------:R-:W-:Y:S05]  /*3fa0*/  BSYNC B0 ;  /* 0x0000000000007941 */ /* 0x000fea0003800000 */
.L_x_35:
[----:B------:R-:W-:Y:S01]  /*3fb0*/  ULDC UR5, c[0x0][0x1c0] ;  /* 0x0000700000057ab9 */ /* 0x000fe20000000800 */
[----:B------:R-:W-:Y:S01]  /*3fc0*/  LOP3.LUT R14, R49, R9, RZ, 0xfc, !PT ;  /* 0x00000009310e7212 */ /* 0x000fe200078efcff */
[----:B------:R-:W-:Y:S01]  /*3fd0*/  ULDC UR4, c[0x0][0x214] ;  /* 0x0000850000047ab9 */ /* 0x000fe20000000800 */
[----:B------:R-:W-:Y:S01]  /*3fe0*/  BSSY B0, `(.L_x_38) ;  /* 0x0000033000007945 */ /* 0x000fe20003800000 */
[----:B------:R-:W-:Y:S01]  /*3ff0*/  UIMAD UR4, UR5, UR4, URZ ;  /* 0x00000004050472a4 */ /* 0x000fe2000f8e023f */
[----:B------:R-:W-:-:S05]  /*4000*/  ISETP.NE.U32.AND P0, PT, R14, RZ, PT ;  /* 0x000000ff0e00720c */ /* 0x000fca0003f05070 */
[----:B------:R-:W-:-:S04]  /*4010*/  IMAD R26, R26, UR4, RZ ;  /* 0x000000041a1a7c24 */ /* 0x000fc8000f8e02ff */
[-C--:B------:R-:W-:Y:S01]  /*4020*/  IMAD R11, R11, R26.reuse, RZ ;  /* 0x0000001a0b0b7224 */ /* 0x080fe200078e02ff */
[----:B------:R-:W-:Y:S01]  /*4030*/  SHF.R.S32.HI R0, RZ, 0x1f, R26 ;  /* 0x0000001fff007819 */ /* 0x000fe2000001141a */
[----:B------:R-:W-:-:S04]  /*4040*/  IMAD.WIDE.U32 R54, R12, R26, RZ ;  /* 0x0000001a0c367225 */ /* 0x000fc800078e00ff */
[----:B------:R-:W-:-:S05]  /*4050*/  IMAD R11, R0, R12, R11 ;  /* 0x0000000c000b7224 */ /* 0x000fca00078e020b */
        /* <DEDUP_REMOVED lines=11> */
[----:B------:R-:W-:-:S03]  /*4110*/  IADD3.X R12, RZ, ~R21, RZ, P0, !PT ;  /* 0x80000015ff0c7210 */ /* 0x000fc600007fe4ff */
[----:B------:R-:W-:-:S04]  /*4120*/  IMAD.WIDE.U32 R18, R10, R14, R18 ;  /* 0x0000000e0a127225 */ /* 0x000fc800078e0012 */
[----:B------:R-:W-:Y:S01]  /*4130*/  IMAD R12, R12, R10, RZ ;  /* 0x0000000a0c0c7224 */ /* 0x000fe200078e02ff */
[----:B------:R-:W-:Y:S02]  /*4140*/  MOV R10, R18 ;  /* 0x00000012000a7202 */ /* 0x000fe40000000f00 */
[----:B------:R-:W-:Y:S01]  /*4150*/  MOV R18, R0 ;  /* 0x0000000000127202 */ /* 0x000fe20000000f00 */
[----:B------:R-:W-:-:S04]  /*4160*/  IMAD R9, R9, R14, R12 ;  /* 0x0000000e09097224 */ /* 0x000fc800078e020c */
[----:B------:R-:W-:Y:S01]  /*4170*/  IMAD.IADD R9, R19, 0x1, R9 ;  /* 0x0000000113097824 */ /* 0x000fe200078e0209 */
[----:B------:R-:W-:Y:S01]  /*4180*/  MOV R19, R21 ;  /* 0x0000001500137202 */ /* 0x000fe20000000f00 */
[----:B------:R-:W-:Y:S05]  /*4190*/  BRA `(.L_x_40) ;  /* 0x0000017000007947 */ /* 0x000fea0003800000 */
.L_x_39:
        /* <DEDUP_REMOVED lines=9> */
[----:B------:R-:W-:-:S04]  /*4230*/  IMAD.HI.U32 R0, R19, R0, R18 ;  /* 0x0000000013007227 */ /* 0x000fc800078e0012 */
[----:B------:R-:W-:Y:S02]  /*4240*/  IMAD.MOV.U32 R19, RZ, RZ, RZ ;  /* 0x000000ffff137224 */ /* 0x000fe400078e00ff */
        /* <DEDUP_REMOVED lines=9> */
[----:B------:R-:W-:Y:S02]  /*42e0*/  IADD3 R0, -R12, RZ, RZ ;  /* 0x000000ff0c007210 */ /* 0x000fe40007ffe1ff */
[----:B------:R-:W-:-:S03]  /*42f0*/  MOV R18, R12 ;  /* 0x0000000c00127202 */ /* 0x000fc60000000f00 */
[----:B------:R-:W-:Y:S02]  /*4300*/  IMAD R10, R10, R0, R48 ;  /* 0x000000000a0a7224 */ /* 0x000fe400078e0230 */
.L_x_40:
[----:B------:R-:W-:Y:S05]  /*4310*/  BSYNC B0 ;  /* 0x0000000000007941 */ /* 0x000fea0003800000 */
.L_x_38:
[----:B------:R-:W-:Y:S01]  /*4320*/  IADD3 R40, P1, P0, R44, R42, R40 ;  /* 0x0000002a2c287210 */ /* 0x000fe2000783e028 */
[----:B------:R-:W-:Y:S02]  /*4330*/  IMAD R0, R19, R8, RZ ;  /* 0x0000000813007224 */ /* 0x000fe400078e02ff */
[----:B------:R-:W-:Y:S01]  /*4340*/  IMAD R9, R9, R3, RZ ;  /* 0x0000000309097224 */ /* 0x000fe200078e02ff */
[----:B------:R-:W-:Y:S02]  /*4350*/  IADD3 R40, P3, P2, R50, R40, R16 ;  /* 0x0000002832287210 */ /* 0x000fe40007a7e010 */
[----:B------:R-:W-:Y:S02]  /*4360*/  IADD3.X R2, R6, R5, R2, P1, P0 ;  /* 0x0000000506027210 */ /* 0x000fe40000fe0402 */
[----:B------:R-:W-:Y:S02]  /*4370*/  IADD3 R40, P1, P0, R54, R40, R52 ;  /* 0x0000002836287210 */ /* 0x000fe4000783e034 */
[----:B------:R-:W-:-:S02]  /*4380*/  IADD3.X R2, R7, R2, R4, P3, P2 ;  /* 0x0000000207027210 */ /* 0x000fc40001fe4404 */
[----:B------:R-:W-:Y:S02]  /*4390*/  SHF.R.S32.HI R4, RZ, 0x1f, R8 ;  /* 0x0000001fff047819 */ /* 0x000fe40000011408 */
[----:B------:R-:W-:Y:S02]  /*43a0*/  IADD3.X R41, R11, R2, R13, P1, P0 ;  /* 0x000000020b297210 */ /* 0x000fe40000fe040d */
[----:B------:R-:W-:Y:S01]  /*43b0*/  SHF.R.S32.HI R2, RZ, 0x1f, R3 ;  /* 0x0000001fff027819 */ /* 0x000fe20000011403 */
[-C--:B------:R-:W-:Y:S02]  /*43c0*/  IMAD R0, R4, R18.reuse, R0 ;  /* 0x0000001204007224 */ /* 0x080fe400078e0200 */
[----:B------:R-:W-:-:S04]  /*43d0*/  IMAD.WIDE.U32 R40, R8, R18, R40 ;  /* 0x0000001208287225 */ /* 0x000fc800078e0028 */
[----:B------:R-:W-:Y:S02]  /*43e0*/  IMAD.IADD R41, R41, 0x1, R0 ;  /* 0x0000000129297824 */ /* 0x000fe400078e0200 */
[-C--:B------:R-:W-:Y:S02]  /*43f0*/  IMAD R2, R2, R10.reuse, R9 ;  /* 0x0000000a02027224 */ /* 0x080fe400078e0209 */
[----:B------:R-:W-:-:S04]  /*4400*/  IMAD.WIDE.U32 R10, R3, R10, R40 ;  /* 0x0000000a030a7225 */ /* 0x000fc800078e0028 */
[----:B------:R-:W-:Y:S01]  /*4410*/  IMAD.IADD R2, R11, 0x1, R2 ;  /* 0x000000010b027824 */ /* 0x000fe200078e0202 */
[----:B------:R-:W-:-:S04]  /*4420*/  LEA R4, P0, R10, c[0x0][0x200], 0x2 ;  /* 0x000080000a047a11 */ /* 0x000fc800078010ff */
[----:B------:R-:W-:-:S05]  /*4430*/  LEA.HI.X R5, R10, c[0x0][0x204], R2, 0x2, P0 ;  /* 0x000081000a057a11 */ /* 0x000fca00000f1402 */
[----:B------:R0:W-:Y:S01]  /*4440*/  STG.E [R4.64], R30 ;  /* 0x0000001e04007986 */ /* 0x0001e2000c101908 */
[----:B------:R-:W-:Y:S05]  /*4450*/  BRA `(.L_x_15) ;  /* 0x0000003000007947 */ /* 0x000fea0003800000 */
.L_x_16:
[----:B------:R-:W-:-:S04]  /*4460*/  LEA R2, P0, R44, c[0x0][0x200], 0x2 ;  /* 0x000080002c027a11 */ /* 0x000fc800078010ff */
[----:B------:R-:W-:-:S05]  /*4470*/  LEA.HI.X R3, R44, c[0x0][0x204], R45, 0x2, P0 ;  /* 0x000081002c037a11 */ /* 0x000fca00000f142d */
[----:B------:R0:W-:Y:S04]  /*4480*/  STG.E [R2.64], R30 ;  /* 0x0000001e02007986 */ /* 0x0001e8000c101908 */
.L_x_15:
[----:B------:R-:W-:Y:S05]  /*4490*/  BSYNC B1 ;  /* 0x0000000000017941 */ /* 0x000fea0003800000 */
.L_x_14:
[C---:B------:R-:W-:Y:S01]  /*44a0*/  IADD3 R0, R39.reuse, 0x10, RZ ;  /* 0x0000001027007810 */ /* 0x040fe20007ffe0ff */
[----:B------:R-:W-:Y:S01]  /*44b0*/  HFMA2.MMA R12, -RZ, RZ, 0, 0 ;  /* 0x00000000ff0c7435 */ /* 0x000fe200000001ff */
[C---:B------:R-:W-:Y:S01]  /*44c0*/  ISETP.GE.OR P5, PT, R39.reuse, c[0x0][0x314], P6 ;  /* 0x0000c50027007a0c */ /* 0x040fe200037a6670 */
[----:B------:R-:W-:Y:S01]  /*44d0*/  CS2R R10, SRZ ;  /* 0x00000000000a7805 */ /* 0x000fe2000001ff00 */
[----:B------:R-:W-:Y:S01]  /*44e0*/  ISETP.GE.OR P0, PT, R0, c[0x0][0x314], P6 ;  /* 0x0000c50000007a0c */ /* 0x000fe20003706670 */
[----:B------:R-:W-:Y:S01]  /*44f0*/  CS2R R8, SRZ ;  /* 0x0000000000087805 */ /* 0x000fe2000001ff00 */
[----:B------:R-:W-:Y:S01]  /*4500*/  IADD3 R0, R39, 0x20, RZ ;  /* 0x0000002027007810 */ /* 0x000fe20007ffe0ff */
[----:B------:R-:W-:Y:S01]  /*4510*/  CS2R R6, SRZ ;  /* 0x0000000000067805 */ /* 0x000fe2000001ff00 */
[----:B0-----:R-:W-:Y:S02]  /*4520*/  CS2R R4, SRZ ;  /* 0x0000000000047805 */ /* 0x001fe4000001ff00 */
[----:B------:R-:W-:-:S02]  /*4530*/  ISETP.GE.OR P4, PT, R0, c[0x0][0x314], P6 ;  /* 0x0000c50000007a0c */ /* 0x000fc40003786670 */
[----:B------:R-:W-:-:S03]  /*4540*/  IADD3 R0, R39, 0x30, RZ ;  /* 0x0000003027007810 */ /* 0x000fc60007ffe0ff */
[----:B------:R-:W-:Y:S01]  /*4550*/  @!P5 FADD.FTZ R37, -R30, R37 ;  /* 0x000000251e25d221 */ /* 0x000fe20000010100 */
[----:B------:R-:W-:Y:S01]  /*4560*/  ISETP.GE.OR P3, PT, R0, c[0x0][0x314], P6 ;  /* 0x0000c50000007a0c */ /* 0x000fe20003766670 */
[----:B------:R-:W-:Y:S01]  /*4570*/  @!P0 FADD.FTZ R2, -R30, R38 ;  /* 0x000000261e028221 */ /* 0x000fe20000010100 */
[----:B------:R-:W-:Y:S01]  /*4580*/  IADD3 R0, R39, 0x40, RZ ;  /* 0x0000004027007810 */ /* 0x000fe20007ffe0ff */
[----:B------:R-:W-:Y:S02]  /*4590*/  @!P5 FMUL.FTZ R37, R37, 1.4426950216293334961 ;  /* 0x3fb8aa3b2525d820 */ /* 0x000fe40000410000 */
[----:B------:R-:W-:Y:S01]  /*45a0*/  @!P0 FMUL.FTZ R2, R2, 1.4426950216293334961 ;  /* 0x3fb8aa3b02028820 */ /* 0x000fe20000410000 */
[----:B------:R-:W-:Y:S01]  /*45b0*/  ISETP.GE.OR P2, PT, R0, c[0x0][0x314], P6 ;  /* 0x0000c50000007a0c */ /* 0x000fe20003746670 */
[----:B------:R-:W-:Y:S01]  /*45c0*/  @!P4 FADD.FTZ R35, -R30, R35 ;  /* 0x000000231e23c221 */ /* 0x000fe20000010100 */
[----:B------:R-:W-:Y:S01]  /*45d0*/  IADD3 R0, R39, 0x50, RZ ;  /* 0x0000005027007810 */ /* 0x000fe20007ffe0ff */
[----:B------:R-:W0:Y:S02]  /*45e0*/  @!P5 MUFU.EX2 R37, R37 ;  /* 0x000000250025d308 */ /* 0x000e240000000800 */
[----:B------:R-:W-:Y:S01]  /*45f0*/  @!P4 FMUL.FTZ R35, R35, 1.4426950216293334961 ;  /* 0x3fb8aa3b2323c820 */ /* 0x000fe20000410000 */
[----:B------:R-:W-:Y:S01]  /*4600*/  ISETP.GE.OR P1, PT, R0, c[0x0][0x314], P6 ;  /* 0x0000c50000007a0c */ /* 0x000fe20003726670 */
[----:B------:R-:W-:Y:S01]  /*4610*/  @!P3 FADD.FTZ R36, -R30, R36 ;  /* 0x000000241e24b221 */ /* 0x000fe20000010100 */
[----:B------:R-:W-:-:S03]  /*4620*/  IADD3 R0, R39, 0x60, RZ ;  /* 0x0000006027007810 */ /* 0x000fc60007ffe0ff */
[----:B------:R-:W1:Y:S01]  /*4630*/  @!P0 MUFU.EX2 R2, R2 ;  /* 0x0000000200028308 */ /* 0x000e620000000800 */
[----:B------:R-:W-:Y:S02]  /*4640*/  @!P3 FMUL.FTZ R36, R36, 1.4426950216293334961 ;  /* 0x3fb8aa3b2424b820 */ /* 0x000fe40000410000 */
[----:B------:R-:W-:-:S04]  /*4650*/  @!P2 FADD.FTZ R33, -R30, R33 ;  /* 0x000000211e21a221 */ /* 0x000fc80000010100 */
[----:B------:R-:W-:Y:S01]  /*4660*/  @!P2 FMUL.FTZ R33, R33, 1.4426950216293334961 ;  /* 0x3fb8aa3b2121a820 */ /* 0x000fe20000410000 */
[----:B------:R-:W2:Y:S01]  /*4670*/  @!P4 MUFU.EX2 R35, R35 ;  /* 0x000000230023c308 */ /* 0x000ea20000000800 */
[----:B------:R-:W-:Y:S01]  /*4680*/  @!P1 FADD.FTZ R34, -R30, R34 ;  /* 0x000000221e229221 */ /* 0x000fe20000010100 */
[----:B0-----:R-:W-:Y:S03]  /*4690*/  @!P5 STS [R25.X4], R37 ;  /* 0x000000251900d388 */ /* 0x001fe60000004800 */
[----:B------:R-:W-:Y:S01]  /*46a0*/  @!P1 FMUL.FTZ R34, R34, 1.4426950216293334961 ;  /* 0x3fb8aa3b22229820 */ /* 0x000fe20000410000 */
[----:B-1----:R0:W-:Y:S01]  /*46b0*/  @!P0 STS [R25.X4+0x240], R2 ;  /* 0x0002400219008388 */ /* 0x0021e20000004800 */
[----:B------:R-:W-:Y:S01]  /*46c0*/  ISETP.GE.OR P0, PT, R0, c[0x0][0x314], P6 ;  /* 0x0000c50000007a0c */ /* 0x000fe20003706670 */
[----:B------:R-:W1:Y:S01]  /*46d0*/  @!P3 MUFU.EX2 R36, R36 ;  /* 0x000000240024b308 */ /* 0x000e620000000800 */
[C---:B------:R-:W-:Y:S01]  /*46e0*/  IADD3 R0, R39.reuse, 0x70, RZ ;  /* 0x0000007027007810 */ /* 0x040fe20007ffe0ff */
[----:B------:R-:W-:-:S03]  /*46f0*/  IMAD.SHL.U32 R39, R39, 0x4, RZ ;  /* 0x0000000427277824 */ /* 0x000fc600078e00ff */
[----:B------:R-:W-:Y:S01]  /*4700*/  ISETP.GE.OR P6, PT, R0, c[0x0][0x314], P6 ;  /* 0x0000c50000007a0c */ /* 0x000fe200037c6670 */
[----:B--2---:R-:W-:Y:S02]  /*4710*/  @!P4 STS [R25.X4+0x480], R35 ;  /* 0x000480231900c388 */ /* 0x004fe40000004800 */
[----:B------:R-:W2:Y:S04]  /*4720*/  @!P2 MUFU.EX2 R33, R33 ;  /* 0x000000210021a308 */ /* 0x000ea80000000800 */
[----:B------:R-:W-:-:S04]  /*4730*/  @!P0 FADD.FTZ R31, -R30, R31 ;  /* 0x0000001f1e1f8221 */ /* 0x000fc80000010100 */
[----:B------:R-:W-:Y:S01]  /*4740*/  @!P0 FMUL.FTZ R31, R31, 1.4426950216293334961 ;  /* 0x3fb8aa3b1f1f8820 */ /* 0x000fe20000410000 */
[----:B------:R-:W3:Y:S01]  /*4750*/  @!P1 MUFU.EX2 R34, R34 ;  /* 0x0000002200229308 */ /* 0x000ee20000000800 */
[----:B------:R-:W-:Y:S01]  /*4760*/  @!P6 FADD.FTZ R30, -R30, R32 ;  /* 0x000000201e1ee221 */ /* 0x000fe20000010100 */
[----:B-1----:R-:W-:Y:S03]  /*4770*/  @!P3 STS [R25.X4+0x6c0], R36 ;  /* 0x0006c0241900b388 */ /* 0x002fe60000004800 */
[----:B------:R-:W-:Y:S01]  /*4780*/  @!P6 FMUL.FTZ R0, R30, 1.4426950216293334961 ;  /* 0x3fb8aa3b1e00e820 */ /* 0x000fe20000410000 */
[----:B0-----:R-:W-:Y:S01]  /*4790*/  CS2R R2, SRZ ;  /* 0x0000000000027805 */ /* 0x001fe2000001ff00 */
[----:B--2---:R0:W-:Y:S01]  /*47a0*/  @!P2 STS [R25.X4+0x900], R33 ;  /* 0x000900211900a388 */ /* 0x0041e20000004800 */
[----:B------:R-:W1:Y:S08]  /*47b0*/  @!P0 MUFU.EX2 R31, R31 ;  /* 0x0000001f001f8308 */ /* 0x000e700000000800 */
[----:B------:R-:W2:Y:S01]  /*47c0*/  @!P6 MUFU.EX2 R0, R0 ;  /* 0x000000000000e308 */ /* 0x000ea20000000800 */
[----:B---3--:R3:W-:Y:S04]  /*47d0*/  @!P1 STS [R25.X4+0xb40], R34 ;  /* 0x000b402219009388 */ /* 0x0087e80000004800 */
[----:B-1----:R-:W-:Y:S04]  /*47e0*/  @!P0 STS [R25.X4+0xd80], R31 ;  /* 0x000d801f19008388 */ /* 0x002fe80000004800 */
[----:B--2---:R1:W-:Y:S01]  /*47f0*/  @!P6 STS [R25.X4+0xfc0], R0 ;  /* 0x000fc0001900e388 */ /* 0x0043e20000004800 */
[----:B0-----:R-:W-:-:S02]  /*4800*/  IADD3 R33, R39, 0x80, RZ ;  /* 0x0000008027217810 */ /* 0x001fc40007ffe0ff */
[----:B---3--:R-:W-:Y:S01]  /*4810*/  IADD3 R34, R39, 0x40, RZ ;  /* 0x0000004027227810 */ /* 0x008fe20007ffe0ff */
[----:B-1----:R-:W-:Y:S01]  /*4820*/  IMAD.MOV.U32 R0, RZ, RZ, c[0x0][0x314] ;  /* 0x0000c500ff007624 */ /* 0x002fe200078e00ff */
[----:B------:R-:W-:Y:S04]  /*4830*/  BAR.SYNC.DEFER_BLOCKING 0x0 ;  /* 0x0000000000007b1d */ /* 0x000fe80000010000 */
[----:B------:R-:W-:Y:S01]  /*4840*/  ISETP.GE.AND P0, PT, R0, 0x1, PT ;  /* 0x000000010000780c */ /* 0x000fe20003f06270 */
[----:B------:R-:W-:-:S12]  /*4850*/  IMAD.MOV.U32 R0, RZ, RZ, RZ ;  /* 0x000000ffff007224 */ /* 0x000fd800078e00ff */
[----:B------:R-:W-:Y:S05]  /*4860*/  @!P0 BRA `(.L_x_41) ;  /* 0x000003a000008947 */ /* 0x000fea0003800000 */
[----:B------:R-:W-:Y:S01]  /*4870*/  ULDC UR5, c[0x0][0x22c] ;  /* 0x00008b0000057ab9 */ /* 0x000fe20000000800 */
[C---:B------:R-:W-:Y:S01]  /*4880*/  IMAD R29, R15.reuse, 0xc0, R39 ;  /* 0x000000c00f1d7824 */ /* 0x040fe200078e0227 */
[----:B------:R-:W-:Y:S01]  /*4890*/  UIMAD UR5, UR7, UR5, URZ ;  /* 0x00000005070572a4 */ /* 0x000fe2000f8e023f */
[C---:B------:R-:W-:Y:S01]  /*48a0*/  IADD3 R13, R28.reuse, -UR7, RZ ;  /* 0x800000071c0d7c10 */ /* 0x040fe2000fffe0ff */
[----:B------:R-:W-:Y:S01]  /*48b0*/  IMAD R36, R28, c[0x0][0x22c], RZ ;  /* 0x00008b001c247a24 */ /* 0x000fe200078e02ff */
[----:B------:R-:W-:Y:S01]  /*48c0*/  CS2R R16, SRZ ;  /* 0x0000000000107805 */ /* 0x000fe2000001ff00 */
[----:B------:R-:W-:Y:S01]  /*48d0*/  USHF.R.S32.HI UR4, URZ, 0x1f, UR5 ;  /* 0x0000001f3f047899 */ /* 0x000fe20008011405 */
[C---:B------:R-:W-:Y:S01]  /*48e0*/  ISETP.GE.AND P3, PT, R15.reuse, R13, PT ;  /* 0x0000000d0f00720c */ /* 0x040fe20003f66270 */
[----:B------:R-:W-:Y:S01]  /*48f0*/  IMAD.SHL.U32 R14, R15, 0x4, RZ ;  /* 0x000000040f0e7824 */ /* 0x000fe200078e00ff */
[C---:B------:R-:W-:Y:S01]  /*4900*/  IADD3 R12, P0, R29.reuse, UR5, RZ ;  /* 0x000000051d0c7c10 */ /* 0x040fe2000ff1e0ff */
[----:B------:R-:W-:Y:S01]  /*4910*/  IMAD.MOV.U32 R32, RZ, RZ, RZ ;  /* 0x000000ffff207224 */ /* 0x000fe200078e00ff */
[----:B------:R-:W-:Y:S01]  /*4920*/  CS2R R18, SRZ ;  /* 0x0000000000127805 */ /* 0x000fe2000001ff00 */
[----:B------:R-:W-:Y:S01]  /*4930*/  CS2R R20, SRZ ;  /* 0x0000000000147805 */ /* 0x000fe2000001ff00 */
[----:B------:R-:W-:Y:S01]  /*4940*/  LEA.HI.X.SX32 R29, R29, UR4, 0x1, P0 ;  /* 0x000000041d1d7c11 */ /* 0x000fe200080f0eff */
[----:B------:R-:W-:Y:S01]  /*4950*/  CS2R R22, SRZ ;  /* 0x0000000000167805 */ /* 0x000fe2000001ff00 */
[----:B------:R-:W-:Y:S01]  /*4960*/  LEA R30, P0, R12, c[0x0][0x1d8], 0x2 ;  /* 0x000076000c1e7a11 */ /* 0x000fe200078010ff */
[----:B------:R-:W-:Y:S01]  /*4970*/  CS2R R24, SRZ ;  /* 0x0000000000187805 */ /* 0x000fe2000001ff00 */
[----:B------:R-:W-:Y:S01]  /*4980*/  CS2R R26, SRZ ;  /* 0x00000000001a7805 */ /* 0x000fe2000001ff00 */
[----:B------:R-:W-:Y:S01]  /*4990*/  IMAD.WIDE R36, R36, 0x4, RZ ;  /* 0x0000000424247825 */ /* 0x000fe200078e02ff */
[----:B------:R-:W-:-:S02]  /*49a0*/  LEA.HI.X R29, R12, c[0x0][0x1dc], R29, 0x2, P0 ;  /* 0x000077000c1d7a11 */ /* 0x000fc400000f141d */
[----:B------:R-:W-:Y:S01]  /*49b0*/  IADD3 R30, P0, R30, 0x200, RZ ;  /* 0x000002001e1e7810 */ /* 0x000fe20007f1e0ff */
[----:B------:R-:W-:-:S04]  /*49c0*/  IMAD.MOV.U32 R12, RZ, RZ, RZ ;  /* 0x000000ffff0c7224 */ /* 0x000fc800078e00ff */
[----:B------:R-:W-:-:S05]  /*49d0*/  IMAD.X R29, RZ, RZ, R29, P0 ;  /* 0x000000ffff1d7224 */ /* 0x000fca00000e061d */
.L_x_44:
[----:B------:R-:W-:Y:S01]  /*49e0*/  MOV R31, R29 ;  /* 0x0000001d001f7202 */ /* 0x000fe20000000f00 */
[----:B------:R-:W-:Y:S01]  /*49f0*/  BSSY B0, `(.L_x_42) ;  /* 0x000000e000007945 */ /* 0x000fe20003800000 */
[----:B------:R-:W-:-:S05]  /*4a00*/  @P3 BRA `(.L_x_43) ;  /* 0x000000c000003947 */ /* 0x000fca0003800000 */
[----:B------:R-:W-:Y:S01]  /*4a10*/  ISETP.GE.AND P2, PT, R39, c[0x0][0x220], PT ;  /* 0x0000880027007a0c */ /* 0x000fe20003f46270 */
[----:B------:R-:W-:Y:S01]  /*4a20*/  CS2R R16, SRZ ;  /* 0x0000000000107805 */ /* 0x000fe2000001ff00 */
[----:B------:R-:W-:Y:S01]  /*4a30*/  ISETP.GE.AND P1, PT, R34, c[0x0][0x220], PT ;  /* 0x0000880022007a0c */ /* 0x000fe20003f26270 */
[----:B------:R-:W-:Y:S01]  /*4a40*/  CS2R R18, SRZ ;  /* 0x0000000000127805 */ /* 0x000fe2000001ff00 */
[----:B------:R-:W-:Y:S01]  /*4a50*/  ISETP.GE.AND P0, PT, R33, c[0x0][0x220], PT ;  /* 0x0000880021007a0c */ /* 0x000fe20003f06270 */
[----:B------:R-:W-:Y:S01]  /*4a60*/  CS2R R20, SRZ ;  /* 0x0000000000147805 */ /* 0x000fe2000001ff00 */
[----:B------:R-:W-:Y:S01]  /*4a70*/  CS2R R22, SRZ ;  /* 0x0000000000167805 */ /* 0x000fe2000001ff00 */
[----:B------:R-:W-:Y:S01]  /*4a80*/  CS2R R24, SRZ ;  /* 0x0000000000187805 */ /* 0x000fe2000001ff00 */
[----:B------:R-:W-:Y:S05]  /*4a90*/  CS2R R26, SRZ ;  /* 0x00000000001a7805 */ /* 0x000fea000001ff00 */
[----:B------:R0:W5:Y:S04]  /*4aa0*/  @!P2 LDG.E.128 R16, [R30.64+-0x200] ;  /* 0xfffe00081e10a981 */ /* 0x000168000c1e1d00 */
[----:B------:R0:W5:Y:S04]  /*4ab0*/  @!P1 LDG.E.128 R20, [R30.64+-0x100] ;  /* 0xffff00081e149981 */ /* 0x000168000c1e1d00 */
[----:B------:R0:W5:Y:S02]  /*4ac0*/  @!P0 LDG.E.128 R24, [R30.64] ;  /* 0x000000081e188981 */ /* 0x000164000c1e1d00 */
.L_x_43:
[----:B------:R-:W-:Y:S05]  /*4ad0*/  BSYNC B0 ;  /* 0x0000000000007941 */ /* 0x000fea0003800000 */
.L_x_42:
[----:B------:R1:W2:Y:S01]  /*4ae0*/  LDS R13, [R14] ;  /* 0x000000000e0d7984 */ /* 0x0002a20000000800 */
[----:B0-----:R-:W-:Y:S02]  /*4af0*/  IADD3 R30, P0, R36, R30, RZ ;  /* 0x0000001e241e7210 */ /* 0x001fe40007f1e0ff */
[----:B------:R-:W-:Y:S02]  /*4b00*/  IADD3 R32, R32, 0x1, RZ ;  /* 0x0000000120207810 */ /* 0x000fe40007ffe0ff */
[----:B------:R-:W-:Y:S02]  /*4b10*/  IADD3.X R29, R37, R31, RZ, P0, !PT ;  /* 0x0000001f251d7210 */ /* 0x000fe400007fe4ff */
[----:B------:R-:W-:Y:S02]  /*4b20*/  ISETP.GE.AND P0, PT, R32, c[0x0][0x314], PT ;  /* 0x0000c50020007a0c */ /* 0x000fe40003f06270 */
[----:B-1----:R-:W-:Y:S01]  /*4b30*/  IADD3 R14, R14, 0x24, RZ ;  /* 0x000000240e0e7810 */ /* 0x002fe20007ffe0ff */
[C---:B--2--5:R-:W-:Y:S02]  /*4b40*/  FFMA.FTZ R0, R13.reuse, R16, R0 ;  /* 0x000000100d007223 */ /* 0x064fe40000010000 */
[C---:B------:R-:W-:Y:S02]  /*4b50*/  FFMA.FTZ R2, R13.reuse, R17, R2 ;  /* 0x000000110d027223 */ /* 0x040fe40000010002 */
        /* <DEDUP_REMOVED lines=9> */
[----:B------:R-:W-:Y:S01]  /*4bf0*/  FFMA.FTZ R12, R13, R27, R12 ;  /* 0x0000001b0d0c7223 */ /* 0x000fe2000001000c */
[----:B------:R-:W-:-:S05]  /*4c00*/  @!P0 BRA `(.L_x_44) ;  /* 0xfffffdd000008947 */ /* 0x000fca000383ffff */
.L_x_41:
[----:B------:R-:W-:Y:S02]  /*4c10*/  IADD3 R15, R15, UR7, RZ ;  /* 0x000000070f0f7c10 */ /* 0x000fe4000fffe0ff */
[----:B------:R-:W-:-:S02]  /*4c20*/  F2FP.BF16.PACK_AB R3, R4, R3 ;  /* 0x000000030403723e */ /* 0x000fc400000010ff */
[----:B------:R-:W-:Y:S02]  /*4c30*/  ISETP.GE.AND P0, PT, R15, R28, PT ;  /* 0x0000001c0f00720c */ /* 0x000fe40003f06270 */
[----:B------:R-:W-:Y:S02]  /*4c40*/  F2FP.BF16.PACK_AB R0, R2, R0 ;  /* 0x000000000200723e */ /* 0x000fe400000010ff */
[----:B------:R-:W-:Y:S02]  /*4c50*/  F2FP.BF16.PACK_AB R7, R8, R7 ;  /* 0x000000070807723e */ /* 0x000fe400000010ff */
[----:B------:R-:W-:Y:S01]  /*4c60*/  F2FP.BF16.PACK_AB R5, R6, R5 ;  /* 0x000000050605723e */ /* 0x000fe200000010ff */
[----:B------:R-:W-:Y:S01]  /*4c70*/  IMAD.MOV.U32 R8, RZ, RZ, R0 ;  /* 0x000000ffff087224 */ /* 0x000fe200078e0000 */
[----:B------:R-:W-:Y:S01]  /*4c80*/  F2FP.BF16.PACK_AB R10, R10, R9 ;  /* 0x000000090a0a723e */ /* 0x000fe200000010ff */
[----:B------:R-:W-:Y:S01]  /*4c90*/  IMAD.MOV.U32 R9, RZ, RZ, R3 ;  /* 0x000000ffff097224 */ /* 0x000fe200078e0003 */
[----:B------:R-:W-:Y:S01]  /*4ca0*/  F2FP.BF16.PACK_AB R11, R12, R11 ;  /* 0x0000000b0c0b723e */ /* 0x000fe200000010ff */
[----:B------:R-:W-:-:S02]  /*4cb0*/  IMAD.MOV.U32 R16, RZ, RZ, R5 ;  /* 0x000000ffff107224 */ /* 0x000fc400078e0005 */
[----:B------:R-:W-:Y:S01]  /*4cc0*/  IMAD.MOV.U32 R17, RZ, RZ, R7 ;  /* 0x000000ffff117224 */ /* 0x000fe200078e0007 */
[----:B------:R-:W-:Y:S06]  /*4cd0*/  @P0 EXIT ;  /* 0x000000000000094d */ /* 0x000fec0003800000 */
[----:B------:R-:W-:Y:S01]  /*4ce0*/  IMAD.MOV.U32 R4, RZ, RZ, c[0x0][0x1c0] ;  /* 0x00007000ff047624 */ /* 0x000fe200078e00ff */
[----:B------:R-:W-:Y:S02]  /*4cf0*/  IABS R7, R15 ;  /* 0x0000000f00077213 */ /* 0x000fe40000000000 */
[----:B------:R-:W-:Y:S01]  /*4d00*/  IABS R3, c[0x0][0x214] ;  /* 0x0000850000037a13 */ /* 0x000fe20000000000 */
[----:B------:R-:W-:-:S05]  /*4d10*/  IMAD R4, R4, c[0x0][0x214], RZ ;  /* 0x0000850004047a24 */ /* 0x000fca00078e02ff */
[-C--:B------:R-:W-:Y:S02]  /*4d20*/  IABS R6, R4.reuse ;  /* 0x0000000400067213 */ /* 0x080fe40000000000 */
[----:B------:R-:W-:Y:S02]  /*4d30*/  IABS R2, R4 ;  /* 0x0000000400027213 */ /* 0x000fe40000000000 */
[----:B------:R-:W0:Y:S03]  /*4d40*/  I2F.RP R12, R6 ;  /* 0x00000006000c7306 */ /* 0x000e260000209400 */
[----:B------:R-:W-:-:S05]  /*4d50*/  IMAD.MOV R2, RZ, RZ, -R2 ;  /* 0x000000ffff027224 */ /* 0x000fca00078e0a02 */
[----:B0-----:R-:W0:Y:S02]  /*4d60*/  MUFU.RCP R12, R12 ;  /* 0x0000000c000c7308 */ /* 0x001e240000001000 */
[----:B0-----:R-:W-:-:S06]  /*4d70*/  IADD3 R12, R12, 0xffffffe, RZ ;  /* 0x0ffffffe0c0c7810 */ /* 0x001fcc0007ffe0ff */
[----:B------:R-:W0:Y:S02]  /*4d80*/  F2I.FTZ.U32.TRUNC.NTZ R13, R12 ;  /* 0x0000000c000d7305 */ /* 0x000e24000021f000 */
[--C-:B0-----:R-:W-:Y:S02]  /*4d90*/  IMAD.MOV R0, RZ, RZ, -R13.reuse ;  /* 0x000000ffff007224 */ /* 0x101fe400078e0a0d */
[----:B------:R-:W-:Y:S02]  /*4da0*/  IMAD.MOV.U32 R12, RZ, RZ, RZ ;  /* 0x000000ffff0c7224 */ /* 0x000fe400078e00ff */
[----:B------:R-:W-:Y:S02]  /*4db0*/  IMAD R5, R0, R6, RZ ;  /* 0x0000000600057224 */ /* 0x000fe400078e02ff */
[----:B------:R-:W0:Y:S02]  /*4dc0*/  I2F.RP R0, R3 ;  /* 0x0000000300007306 */ /* 0x000e240000209400 */
[----:B------:R-:W-:-:S06]  /*4dd0*/  IMAD.HI.U32 R5, R13, R5, R12 ;  /* 0x000000050d057227 */ /* 0x000fcc00078e000c */
[----:B------:R-:W-:-:S04]  /*4de0*/  IMAD.HI.U32 R5, R5, R7, RZ ;  /* 0x0000000705057227 */ /* 0x000fc800078e00ff */
[----:B------:R-:W-:Y:S01]  /*4df0*/  IMAD R2, R5, R2, R7 ;  /* 0x0000000205027224 */ /* 0x000fe200078e0207 */
[----:B0-----:R-:W0:Y:S04]  /*4e00*/  MUFU.RCP R0, R0 ;  /* 0x0000000000007308 */ /* 0x001e280000001000 */
[----:B------:R-:W-:-:S13]  /*4e10*/  ISETP.GT.U32.AND P1, PT, R6, R2, PT ;  /* 0x000000020600720c */ /* 0x000fda0003f24070 */
[----:B------:R-:W-:Y:S01]  /*4e20*/  @!P1 IMAD.IADD R2, R2, 0x1, -R6 ;  /* 0x0000000102029824 */ /* 0x000fe200078e0a06 */
[----:B------:R-:W-:Y:S02]  /*4e30*/  @!P1 IADD3 R5, R5, 0x1, RZ ;  /* 0x0000000105059810 */ /* 0x000fe40007ffe0ff */
[----:B0-----:R-:W-:Y:S02]  /*4e40*/  IADD3 R0, R0, 0xffffffe, RZ ;  /* 0x0ffffffe00007810 */ /* 0x001fe40007ffe0ff */
[----:B------:R-:W-:Y:S02]  /*4e50*/  ISETP.GE.U32.AND P2, PT, R2, R6, PT ;  /* 0x000000060200720c */ /* 0x000fe40003f46070 */
[----:B------:R-:W-:Y:S01]  /*4e60*/  LOP3.LUT R2, R15, R4, RZ, 0x3c, !PT ;  /* 0x000000040f027212 */ /* 0x000fe200078e3cff */
[----:B------:R-:W0:Y:S01]  /*4e70*/  F2I.FTZ.U32.TRUNC.NTZ R13, R0 ;  /* 0x00000000000d7305 */ /* 0x000e22000021f000 */
[----:B------:R-:W-:Y:S02]  /*4e80*/  ISETP.NE.AND P1, PT, R4, RZ, PT ;  /* 0x000000ff0400720c */ /* 0x000fe40003f25270 */
[----:B------:R-:W-:-:S07]  /*4e90*/  ISETP.GE.AND P0, PT, R2, RZ, PT ;  /* 0x000000ff0200720c */ /* 0x000fce0003f06270 */
[----:B------:R-:W-:-:S06]  /*4ea0*/  @P2 IADD3 R5, R5, 0x1, RZ ;  /* 0x0000000105052810 */ /* 0x000fcc0007ffe0ff */
[----:B------:R-:W-:Y:S01]  /*4eb0*/  @!P0 IMAD.MOV R5, RZ, RZ, -R5 ;  /* 0x000000ffff058224 */ /* 0x000fe200078e0a05 */
[----:B------:R-:W-:Y:S01]  /*4ec0*/  @!P1 LOP3.LUT R5, RZ, R4, RZ, 0x33, !PT ;  /* 0x00000004ff059212 */ /* 0x000fe200078e33ff */
[----:B0-----:R-:W-:-:S04]  /*4ed0*/  IMAD.MOV R2, RZ, RZ, -R13 ;  /* 0x000000ffff027224 */ /* 0x001fc800078e0a0d */
[----:B------:R-:W-:Y:S02]  /*4ee0*/  IMAD R4, R5, R4, RZ ;  /* 0x0000000405047224 */ /* 0x000fe400078e02ff */
[----:B------:R-:W-:Y:S02]  /*4ef0*/  IMAD R2, R2, R3, RZ ;  /* 0x0000000302027224 */ /* 0x000fe400078e02ff */
[----:B------:R-:W-:Y:S02]  /*4f00*/  IMAD.IADD R6, R15, 0x1, -R4 ;  /* 0x000000010f067824 */ /* 0x000fe400078e0a04 */
[----:B------:R-:W-:-:S03]  /*4f10*/  IMAD.HI.U32 R2, R13, R2, R12 ;  /* 0x000000020d027227 */ /* 0x000fc600078e000c */
[----:B------:R-:W-:Y:S01]  /*4f20*/  IABS R0, R6 ;  /* 0x0000000600007213 */ /* 0x000fe20000000000 */
[----:B------:R-:W-:Y:S01]  /*4f30*/  IMAD.WIDE.U32 R12, R5, c[0x0][0x1e0], RZ ;  /* 0x00007800050c7a25 */ /* 0x000fe200078e00ff */
[----:B------:R-:W-:-:S03]  /*4f40*/  LOP3.LUT R6, R6, c[0x0][0x214], RZ, 0x3c, !PT ;  /* 0x0000850006067a12 */ /* 0x000fc600078e3cff */
[----:B------:R-:W-:Y:S01]  /*4f50*/  IMAD.HI.U32 R7, R2, R0, RZ ;  /* 0x0000000002077227 */ /* 0x000fe200078e00ff */
[----:B------:R-:W-:-:S03]  /*4f60*/  ISETP.GE.AND P1, PT, R6, RZ, PT ;  /* 0x000000ff0600720c */ /* 0x000fc60003f26270 */
[----:B------:R-:W-:-:S04]  /*4f70*/  IMAD.MOV R2, RZ, RZ, -R7 ;  /* 0x000000ffff027224 */ /* 0x000fc800078e0a07 */
[----:B------:R-:W-:-:S05]  /*4f80*/  IMAD R0, R3, R2, R0 ;  /* 0x0000000203007224 */ /* 0x000fca00078e0200 */
[----:B------:R-:W-:-:S13]  /*4f90*/  ISETP.GT.U32.AND P0, PT, R3, R0, PT ;  /* 0x000000000300720c */ /* 0x000fda0003f04070 */
[----:B------:R-:W-:Y:S01]  /*4fa0*/  @!P0 IMAD.IADD R0, R0, 0x1, -R3 ;  /* 0x0000000100008824 */ /* 0x000fe200078e0a03 */
[----:B------:R-:W-:Y:S02]  /*4fb0*/  @!P0 IADD3 R7, R7, 0x1, RZ ;  /* 0x0000000107078810 */ /* 0x000fe40007ffe0ff */
[----:B------:R-:W-:Y:S02]  /*4fc0*/  ISETP.NE.AND P0, PT, RZ, c[0x0][0x214], PT ;  /* 0x00008500ff007a0c */ /* 0x000fe40003f05270 */
[----:B------:R-:W-:Y:S02]  /*4fd0*/  ISETP.GE.U32.AND P2, PT, R0, R3, PT ;  /* 0x000000030000720c */ /* 0x000fe40003f46070 */
[----:B------:R-:W-:-:S05]  /*4fe0*/  SHF.R.S32.HI R0, RZ, 0x1f, R5 ;  /* 0x0000001fff007819 */ /* 0x000fca0000011405 */
[----:B------:R-:W-:-:S04]  /*4ff0*/  IMAD R0, R0, c[0x0][0x1e0], RZ ;  /* 0x0000780000007a24 */ /* 0x000fc800078e02ff */
[----:B------:R-:W-:Y:S02]  /*5000*/  IMAD R0, R5, c[0x0][0x1e4], R0 ;  /* 0x0000790005007a24 */ /* 0x000fe400078e0200 */
[----:B------:R-:W-:Y:S02]  /*5010*/  @P2 IADD3 R7, R7, 0x1, RZ ;  /* 0x0000000107072810 */ /* 0x000fe40007ffe0ff */
[----:B------:R-:W-:-:S03]  /*5020*/  IMAD.IADD R13, R13, 0x1, R0 ;  /* 0x000000010d0d7824 */ /* 0x000fc600078e0200 */
[----:B------:R-:W-:Y:S01]  /*5030*/  @!P1 IMAD.MOV R7, RZ, RZ, -R7 ;  /* 0x000000ffff079224 */ /* 0x000fe200078e0a07 */
[----:B------:R-:W-:Y:S02]  /*5040*/  @!P0 LOP3.LUT R7, RZ, c[0x0][0x214], RZ, 0x33, !PT ;  /* 0x00008500ff078a12 */ /* 0x000fe400078e33ff */
[----:B------:R-:W-:Y:S02]  /*5050*/  ISETP.GE.AND P0, PT, R39, c[0x0][0x220], PT ;  /* 0x0000880027007a0c */ /* 0x000fe40003f06270 */
[----:B------:R-:W-:Y:S01]  /*5060*/  SHF.R.S32.HI R2, RZ, 0x1f, R7 ;  /* 0x0000001fff027819 */ /* 0x000fe20000011407 */
[C---:B------:R-:W-:Y:S01]  /*5070*/  IMAD R4, R7.reuse, c[0x0][0x214], R4 ;  /* 0x0000850007047a24 */ /* 0x040fe200078e0204 */
[----:B------:R-:W-:Y:S01]  /*5080*/  ISETP.GE.AND P1, PT, R34, c[0x0][0x220], PT ;  /* 0x0000880022007a0c */ /* 0x000fe20003f26270 */
[----:B------:R-:W-:-:S04]  /*5090*/  IMAD.WIDE.U32 R12, R7, c[0x0][0x1f0], R12 ;  /* 0x00007c00070c7a25 */ /* 0x000fc800078e000c */
[----:B------:R-:W-:Y:S02]  /*50a0*/  IMAD.IADD R4, R15, 0x1, -R4 ;  /* 0x000000010f047824 */ /* 0x000fe400078e0a04 */
[----:B------:R-:W-:-:S03]  /*50b0*/  IMAD R2, R2, c[0x0][0x1f0], RZ ;  /* 0x00007c0002027a24 */ /* 0x000fc600078e02ff */
[----:B------:R-:W-:Y:S01]  /*50c0*/  SHF.R.S32.HI R0, RZ, 0x1f, R4 ;  /* 0x0000001fff007819 */ /* 0x000fe20000011404 */
[----:B------:R-:W-:-:S04]  /*50d0*/  IMAD R2, R7, c[0x0][0x1f4], R2 ;  /* 0x00007d0007027a24 */ /* 0x000fc800078e0202 */
[----:B------:R-:W-:Y:S02]  /*50e0*/  IMAD.IADD R3, R13, 0x1, R2 ;  /* 0x000000010d037824 */ /* 0x000fe400078e0202 */
[----:B------:R-:W-:Y:S02]  /*50f0*/  IMAD R0, R0, c[0x0][0x1e8], RZ ;  /* 0x00007a0000007a24 */ /* 0x000fe400078e02ff */
[----:B------:R-:W-:Y:S02]  /*5100*/  IMAD.MOV.U32 R2, RZ, RZ, R12 ;  /* 0x000000ffff027224 */ /* 0x000fe400078e000c */
[C---:B------:R-:W-:Y:S02]  /*5110*/  IMAD R0, R4.reuse, c[0x0][0x1ec], R0 ;  /* 0x00007b0004007a24 */ /* 0x040fe400078e0200 */
[----:B------:R-:W-:-:S04]  /*5120*/  IMAD.WIDE.U32 R4, R4, c[0x0][0x1e8], R2 ;  /* 0x00007a0004047a25 */ /* 0x000fc800078e0002 */
[----:B------:R-:W-:Y:S01]  /*5130*/  IMAD.IADD R0, R5, 0x1, R0 ;  /* 0x0000000105007824 */ /* 0x000fe200078e0200 */
[CC--:B------:R-:W-:Y:S02]  /*5140*/  @!P0 IADD3 R2, P3, R39.reuse, R4.reuse, RZ ;  /* 0x0000000427028210 */ /* 0x0c0fe40007f7e0ff */
[----:B------:R-:W-:Y:S02]  /*5150*/  @!P1 IADD3 R3, P2, R34, R4, RZ ;  /* 0x0000000422039210 */ /* 0x000fe40007f5e0ff */
[-C--:B------:R-:W-:Y:S02]  /*5160*/  @!P0 LEA.HI.X.SX32 R39, R39, R0.reuse, 0x1, P3 ;  /* 0x0000000027278211 */ /* 0x080fe400018f0eff */
[----:B------:R-:W-:Y:S02]  /*5170*/  @!P0 LEA R12, P3, R2, c[0x0][0x1d0], 0x1 ;  /* 0x00007400020c8a11 */ /* 0x000fe400078608ff */
[----:B------:R-:W-:Y:S02]  /*5180*/  @!P1 LEA.HI.X.SX32 R34, R34, R0, 0x1, P2 ;  /* 0x0000000022229211 */ /* 0x000fe400010f0eff */
[----:B------:R-:W-:-:S02]  /*5190*/  @!P0 LEA.HI.X R13, R2, c[0x0][0x1d4], R39, 0x1, P3 ;  /* 0x00007500020d8a11 */ /* 0x000fc400018f0c27 */
[----:B------:R-:W-:-:S03]  /*51a0*/  @!P1 LEA R6, P2, R3, c[0x0][0x1d0], 0x1 ;  /* 0x0000740003069a11 */ /* 0x000fc600078408ff */
[----:B------:R0:W-:Y:S01]  /*51b0*/  @!P0 STG.E.64 [R12.64], R8 ;  /* 0x000000080c008986 */ /* 0x0001e2000c101b08 */
[----:B------:R-:W-:Y:S02]  /*51c0*/  ISETP.GE.AND P0, PT, R33, c[0x0][0x220], PT ;  /* 0x0000880021007a0c */ /* 0x000fe40003f06270 */
[----:B------:R-:W-:-:S05]  /*51d0*/  @!P1 LEA.HI.X R7, R3, c[0x0][0x1d4], R34, 0x1, P2 ;  /* 0x0000750003079a11 */ /* 0x000fca00010f0c22 */
[----:B------:R0:W-:Y:S06]  /*51e0*/  @!P1 STG.E.64 [R6.64], R16 ;  /* 0x0000001006009986 */ /* 0x0001ec000c101b08 */
[----:B------:R-:W-:Y:S05]  /*51f0*/  @P0 EXIT ;  /* 0x000000000000094d */ /* 0x000fea0003800000 */
[----:B------:R-:W-:-:S04]  /*5200*/  IADD3 R4, P0, R33, R4, RZ ;  /* 0x0000000421047210 */ /* 0x000fc80007f1e0ff */
[----:B------:R-:W-:Y:S02]  /*5210*/  LEA.HI.X.SX32 R0, R33, R0, 0x1, P0 ;  /* 0x0000000021007211 */ /* 0x000fe400000f0eff */
[----:B------:R-:W-:-:S04]  /*5220*/  LEA R2, P0, R4, c[0x0][0x1d0], 0x1 ;  /* 0x0000740004027a11 */ /* 0x000fc800078008ff */
[----:B------:R-:W-:-:S05]  /*5230*/  LEA.HI.X R3, R4, c[0x0][0x1d4], R0, 0x1, P0 ;  /* 0x0000750004037a11 */ /* 0x000fca00000f0c00 */
[----:B------:R-:W-:Y:S01]  /*5240*/  STG.E.64 [R2.64], R10 ;  /* 0x0000000a02007986 */ /* 0x000fe2000c101b08 */
[----:B------:R-:W-:Y:S05]  /*5250*/  EXIT ;  /* 0x000000000000794d */ /* 0x000fea0003800000 */
        .weak           $__internal_0_$__cuda_sm20_div_s64
        .type           $__internal_0_$__cuda_sm20_div_s64,@function
        .size           $__internal_0_$__cuda_sm20_div_s64,(.L_x_4368 - $__internal_0_$__cuda_sm20_div_s64)
$__internal_0_$__cuda_sm20_div_s64:
[----:B------:R-:W-:Y:S02]  /*5260*/  IADD3 R46, P0, RZ, -R24, RZ ;  /* 0x80000018ff2e7210 */ /* 0x000fe40007f1e0ff */
[----:B------:R-:W-:-:S03]  /*5270*/  ISETP.GE.AND P1, PT, R23, RZ, PT ;  /* 0x000000ff1700720c */ /* 0x000fc60003f26270 */
[----:B------:R-:W-:Y:S01]  /*5280*/  IMAD.X R0, RZ, RZ, ~R23, P0 ;  /* 0x000000ffff007224 */ /* 0x000fe200000e0e17 */
[----:B------:R-:W-:-:S04]  /*5290*/  SEL R46, R46, R24, !P1 ;  /* 0x000000182e2e7207 */ /* 0x000fc80004800000 */
[----:B------:R-:W-:-:S04]  /*52a0*/  SEL R47, R0, R23, !P1 ;  /* 0x00000017002f7207 */ /* 0x000fc80004800000 */
[----:B------:R-:W0:Y:S08]  /*52b0*/  I2F.U64.RP R0, R46 ;  /* 0x0000002e00007312 */ /* 0x000e300000309000 */
[----:B0-----:R-:W0:Y:S02]  /*52c0*/  MUFU.RCP R0, R0 ;  /* 0x0000000000007308 */ /* 0x001e240000001000 */
[----:B0-----:R-:W-:-:S06]  /*52d0*/  IADD3 R0, R0, 0x1ffffffe, RZ ;  /* 0x1ffffffe00007810 */ /* 0x001fcc0007ffe0ff */
[----:B------:R-:W0:Y:S02]  /*52e0*/  F2I.U64.TRUNC R56, R0 ;  /* 0x0000000000387311 */ /* 0x000e24000020d800 */
[----:B0-----:R-:W-:-:S04]  /*52f0*/  IMAD.WIDE.U32 R20, R56, R46, RZ ;  /* 0x0000002e38147225 */ /* 0x001fc800078e00ff */
[C---:B------:R-:W-:Y:S01]  /*5300*/  IMAD R0, R56.reuse, R47, R21 ;  /* 0x0000002f38007224 */ /* 0x040fe200078e0215 */
[----:B------:R-:W-:Y:S01]  /*5310*/  IADD3 R20, P0, RZ, -R20, RZ ;  /* 0x80000014ff147210 */ /* 0x000fe20007f1e0ff */
[----:B------:R-:W-:Y:S02]  /*5320*/  IMAD.MOV.U32 R59, RZ, RZ, R56 ;  /* 0x000000ffff3b7224 */ /* 0x000fe400078e0038 */
[----:B------:R-:W-:Y:S02]  /*5330*/  IMAD R0, R57, R46, R0 ;  /* 0x0000002e39007224 */ /* 0x000fe400078e0200 */
[----:B------:R-:W-:-:S04]  /*5340*/  IMAD.HI.U32 R58, R56, R20, RZ ;  /* 0x00000014383a7227 */ /* 0x000fc800078e00ff */
[----:B------:R-:W-:-:S04]  /*5350*/  IMAD.X R0, RZ, RZ, ~R0, P0 ;  /* 0x000000ffff007224 */ /* 0x000fc800000e0e00 */
[----:B------:R-:W-:-:S04]  /*5360*/  IMAD.WIDE.U32 R58, P0, R56, R0, R58 ;  /* 0x00000000383a7225 */ /* 0x000fc8000780003a */
[----:B------:R-:W-:-:S04]  /*5370*/  IMAD.HI.U32 R29, R57, R0, RZ ;  /* 0x00000000391d7227 */ /* 0x000fc800078e00ff */
[----:B------:R-:W-:-:S04]  /*5380*/  IMAD.HI.U32 R20, P1, R57, R20, R58 ;  /* 0x0000001439147227 */ /* 0x000fc8000782003a */
[----:B------:R-:W-:Y:S02]  /*5390*/  IMAD R0, R57, R0, RZ ;  /* 0x0000000039007224 */ /* 0x000fe400078e02ff */
[----:B------:R-:W-:-:S03]  /*53a0*/  IMAD.X R29, R29, 0x1, R57, P0 ;  /* 0x000000011d1d7824 */ /* 0x000fc600000e0639 */
[----:B------:R-:W-:-:S04]  /*53b0*/  IADD3 R57, P0, R0, R20, RZ ;  /* 0x0000001400397210 */ /* 0x000fc80007f1e0ff */
[----:B------:R-:W-:Y:S01]  /*53c0*/  IADD3.X R29, RZ, RZ, R29, P0, P1 ;  /* 0x000000ffff1d7210 */ /* 0x000fe200007e241d */
[----:B------:R-:W-:Y:S01]  /*53d0*/  IMAD.WIDE.U32 R58, R57, R46, RZ ;  /* 0x0000002e393a7225 */ /* 0x000fe200078e00ff */
[----:B------:R-:W-:-:S03]  /*53e0*/  ISETP.GE.AND P1, PT, R18, RZ, PT ;  /* 0x000000ff1200720c */ /* 0x000fc60003f26270 */
[----:B------:R-:W-:Y:S01]  /*53f0*/  IMAD R20, R57, R47, R59 ;  /* 0x0000002f39147224 */ /* 0x000fe200078e023b */
[----:B------:R-:W-:-:S03]  /*5400*/  IADD3 R21, P0, RZ, -R58, RZ ;  /* 0x8000003aff157210 */ /* 0x000fc60007f1e0ff */
[----:B------:R-:W-:Y:S02]  /*5410*/  IMAD R20, R29, R46, R20 ;  /* 0x0000002e1d147224 */ /* 0x000fe400078e0214 */
[----:B------:R-:W-:-:S04]  /*5420*/  IMAD.HI.U32 R56, R57, R21, RZ ;  /* 0x0000001539387227 */ /* 0x000fc800078e00ff */
[----:B------:R-:W-:-:S04]  /*5430*/  IMAD.X R20, RZ, RZ, ~R20, P0 ;  /* 0x000000ffff147224 */ /* 0x000fc800000e0e14 */
[----:B------:R-:W-:-:S04]  /*5440*/  IMAD.WIDE.U32 R56, P0, R57, R20, R56 ;  /* 0x0000001439387225 */ /* 0x000fc80007800038 */
[----:B------:R-:W-:-:S04]  /*5450*/  IMAD.HI.U32 R0, R29, R20, RZ ;  /* 0x000000141d007227 */ /* 0x000fc800078e00ff */
[----:B------:R-:W-:-:S04]  /*5460*/  IMAD.HI.U32 R21, P4, R29, R21, R56 ;  /* 0x000000151d157227 */ /* 0x000fc80007880038 */
[----:B------:R-:W-:Y:S02]  /*5470*/  IMAD R20, R29, R20, RZ ;  /* 0x000000141d147224 */ /* 0x000fe400078e02ff */
[----:B------:R-:W-:Y:S02]  /*5480*/  IMAD.X R0, R0, 0x1, R29, P0 ;  /* 0x0000000100007824 */ /* 0x000fe400000e061d */
[----:B------:R-:W-:Y:S01]  /*5490*/  IMAD.MOV.U32 R57, RZ, RZ, RZ ;  /* 0x000000ffff397224 */ /* 0x000fe200078e00ff */
[----:B------:R-:W-:Y:S02]  /*54a0*/  IADD3 R29, P2, R20, R21, RZ ;  /* 0x00000015141d7210 */ /* 0x000fe40007f5e0ff */
[-C--:B------:R-:W-:Y:S02]  /*54b0*/  IADD3 R21, P0, RZ, -R27.reuse, RZ ;  /* 0x8000001bff157210 */ /* 0x080fe40007f1e0ff */
[----:B------:R-:W-:Y:S02]  /*54c0*/  IADD3.X R0, RZ, RZ, R0, P2, P4 ;  /* 0x000000ffff007210 */ /* 0x000fe400017e8400 */
[----:B------:R-:W-:Y:S01]  /*54d0*/  SEL R21, R21, R27, !P1 ;  /* 0x0000001b15157207 */ /* 0x000fe20004800000 */
[----:B------:R-:W-:-:S04]  /*54e0*/  IMAD.X R20, RZ, RZ, ~R18, P0 ;  /* 0x000000ffff147224 */ /* 0x000fc800000e0e12 */
[----:B------:R-:W-:Y:S01]  /*54f0*/  IMAD.HI.U32 R56, R29, R21, RZ ;  /* 0x000000151d387227 */ /* 0x000fe200078e00ff */
[----:B------:R-:W-:-:S05]  /*5500*/  SEL R20, R20, R18, !P1 ;  /* 0x0000001214147207 */ /* 0x000fca0004800000 */
[----:B------:R-:W-:-:S04]  /*5510*/  IMAD.WIDE.U32 R56, R29, R20, R56 ;  /* 0x000000141d387225 */ /* 0x000fc800078e0038 */
[C---:B------:R-:W-:Y:S02]  /*5520*/  IMAD R29, R0.reuse, R20, RZ ;  /* 0x00000014001d7224 */ /* 0x040fe400078e02ff */
[----:B------:R-:W-:-:S04]  /*5530*/  IMAD.HI.U32 R27, P2, R0, R21, R56 ;  /* 0x00000015001b7227 */ /* 0x000fc80007840038 */
[----:B------:R-:W-:Y:S01]  /*5540*/  IMAD.HI.U32 R0, R0, R20, RZ ;  /* 0x0000001400007227 */ /* 0x000fe200078e00ff */
[----:B------:R-:W-:-:S04]  /*5550*/  IADD3 R29, P1, R29, R27, RZ ;  /* 0x0000001b1d1d7210 */ /* 0x000fc80007f3e0ff */
[----:B------:R-:W-:Y:S01]  /*5560*/  IADD3.X R0, R0, RZ, RZ, P2, !PT ;  /* 0x000000ff00007210 */ /* 0x000fe200017fe4ff */
[----:B------:R-:W-:-:S04]  /*5570*/  IMAD.WIDE.U32 R56, R29, R46, RZ ;  /* 0x0000002e1d387225 */ /* 0x000fc800078e00ff */
[----:B------:R-:W-:Y:S01]  /*5580*/  IMAD R27, R29, R47, R57 ;  /* 0x0000002f1d1b7224 */ /* 0x000fe200078e0239 */
[----:B------:R-:W-:Y:S01]  /*5590*/  IADD3 R21, P0, -R56, R21, RZ ;  /* 0x0000001538157210 */ /* 0x000fe20007f1e1ff */
[----:B------:R-:W-:-:S03]  /*55a0*/  IMAD.X R0, RZ, RZ, R0, P1 ;  /* 0x000000ffff007224 */ /* 0x000fc600008e0600 */
[-C--:B------:R-:W-:Y:S01]  /*55b0*/  ISETP.GE.U32.AND P2, PT, R21, R46.reuse, PT ;  /* 0x0000002e1500720c */ /* 0x080fe20003f46070 */
[----:B------:R-:W-:-:S04]  /*55c0*/  IMAD R27, R0, R46, R27 ;  /* 0x0000002e001b7224 */ /* 0x000fc800078e021b */
[----:B------:R-:W-:Y:S01]  /*55d0*/  IMAD.X R20, R20, 0x1, ~R27, P0 ;  /* 0x0000000114147824 */ /* 0x000fe200000e0e1b */
[----:B------:R-:W-:-:S04]  /*55e0*/  IADD3 R27, P0, R21, -R46, RZ ;  /* 0x8000002e151b7210 */ /* 0x000fc80007f1e0ff */
[----:B------:R-:W-:-:S04]  /*55f0*/  ISETP.GE.U32.AND.EX P2, PT, R20, R47, PT, P2 ;  /* 0x0000002f1400720c */ /* 0x000fc80003f46120 */
[----:B------:R-:W-:Y:S01]  /*5600*/  SEL R27, R27, R21, P2 ;  /* 0x000000151b1b7207 */ /* 0x000fe20001000000 */
[----:B------:R-:W-:-:S03]  /*5610*/  IMAD.X R21, R20, 0x1, ~R47, P0 ;  /* 0x0000000114157824 */ /* 0x000fc600000e0e2f */
[----:B------:R-:W-:Y:S02]  /*5620*/  ISETP.GE.U32.AND P1, PT, R27, R46, PT ;  /* 0x0000002e1b00720c */ /* 0x000fe40003f26070 */
[----:B------:R-:W-:Y:S02]  /*5630*/  SEL R21, R21, R20, P2 ;  /* 0x0000001415157207 */ /* 0x000fe40001000000 */
[----:B------:R-:W-:Y:S02]  /*5640*/  IADD3 R20, P0, R29, 0x1, RZ ;  /* 0x000000011d147810 */ /* 0x000fe40007f1e0ff */
[----:B------:R-:W-:Y:S02]  /*5650*/  ISETP.GE.U32.AND.EX P1, PT, R21, R47, PT, P1 ;  /* 0x0000002f1500720c */ /* 0x000fe40003f26110 */
[----:B------:R-:W-:Y:S01]  /*5660*/  SEL R29, R20, R29, P2 ;  /* 0x0000001d141d7207 */ /* 0x000fe20001000000 */
[----:B------:R-:W-:Y:S01]  /*5670*/  IMAD.X R20, RZ, RZ, R0, P0 ;  /* 0x000000ffff147224 */ /* 0x000fe200000e0600 */
[----:B------:R-:W-:-:S02]  /*5680*/  LOP3.LUT R27, R23, R18, RZ, 0x3c, !PT ;  /* 0x00000012171b7212 */ /* 0x000fc400078e3cff */
[----:B------:R-:W-:Y:S02]  /*5690*/  IADD3 R21, P0, R29, 0x1, RZ ;  /* 0x000000011d157810 */ /* 0x000fe40007f1e0ff */
[----:B------:R-:W-:Y:S02]  /*56a0*/  SEL R20, R20, R0, P2 ;  /* 0x0000000014147207 */ /* 0x000fe40001000000 */
[----:B------:R-:W-:Y:S02]  /*56b0*/  SEL R21, R21, R29, P1 ;  /* 0x0000001d15157207 */ /* 0x000fe40000800000 */
[-C--:B------:R-:W-:Y:S02]  /*56c0*/  IADD3.X R0, RZ, R20.reuse, RZ, P0, !PT ;  /* 0x00000014ff007210 */ /* 0x080fe400007fe4ff */
[----:B------:R-:W-:Y:S02]  /*56d0*/  ISETP.NE.U32.AND P0, PT, R24, RZ, PT ;  /* 0x000000ff1800720c */ /* 0x000fe40003f05070 */
[----:B------:R-:W-:-:S02]  /*56e0*/  SEL R20, R0, R20, P1 ;  /* 0x0000001400147207 */ /* 0x000fc40000800000 */
[-C--:B------:R-:W-:Y:S02]  /*56f0*/  IADD3 R0, P1, RZ, -R21.reuse, RZ ;  /* 0x80000015ff007210 */ /* 0x080fe40007f3e0ff */
[----:B------:R-:W-:Y:S02]  /*5700*/  ISETP.GE.AND P2, PT, R27, RZ, PT ;  /* 0x000000ff1b00720c */ /* 0x000fe40003f46270 */
[----:B------:R-:W-:Y:S01]  /*5710*/  ISETP.NE.AND.EX P0, PT, R23, RZ, PT, P0 ;  /* 0x000000ff1700720c */ /* 0x000fe20003f05300 */
[----:B------:R-:W-:Y:S01]  /*5720*/  IMAD.X R24, RZ, RZ, ~R20, P1 ;  /* 0x000000ffff187224 */ /* 0x000fe200008e0e14 */
[----:B------:R-:W-:Y:S01]  /*5730*/  SEL R0, R0, R21, !P2 ;  /* 0x0000001500007207 */ /* 0x000fe20005000000 */
[----:B------:R-:W-:-:S03]  /*5740*/  IMAD.MOV.U32 R23, RZ, RZ, 0x0 ;  /* 0x00000000ff177424 */ /* 0x000fc600078e00ff */
[----:B------:R-:W-:Y:S02]  /*5750*/  SEL R24, R24, R20, !P2 ;  /* 0x0000001418187207 */ /* 0x000fe40005000000 */
[----:B------:R-:W-:Y:S02]  /*5760*/  SEL R0, R0, 0xffffffff, P0 ;  /* 0xffffffff00007807 */ /* 0x000fe40000000000 */
[----:B------:R-:W-:Y:S01]  /*5770*/  SEL R21, R24, 0xffffffff, P0 ;  /* 0xffffffff18157807 */ /* 0x000fe20000000000 */
[----:B------:R-:W-:Y:S06]  /*5780*/  RET.REL.NODEC R22 `(_ZN5flash32flash_fwd_splitkv_combine_kernelI23Flash_fwd_kernel_traitsILi192ELi64ELi64ELi4ELb0ELb0EN7cutlass10bfloat16_tE19Flash_kernel_traitsILi192ELi64ELi64ELi4ES3_EELi8ELi7ELb0EEEvNS_16Flash_fwd_paramsE) ;  /* 0xffffa87016007950 */ /* 0x000fec0003c3ffff */
.L_x_45:
[----:B------:R-:W-:-:S00]  /*5790*/  BRA `(.L_x_45) ;  /* 0xfffffff000007947 */ /* 0x000fc0000383ffff */
[----:B------:R-:W-:-:S00]  /*57a0*/  NOP ;  /* 0x0000000000007918 */ /* 0x000fc00000000000 */
        /* <DEDUP_REMOVED lines=13> */
.L_x_4368:


//--------------------- .text._ZN5flash32flash_fwd_splitkv_combine_kernelI23Flash_fwd_kernel_traitsILi192ELi64ELi64ELi4ELb0ELb0EN7cutlass10bfloat16_tE19Flash_kernel_traitsILi192ELi64ELi64ELi4ES3_EELi8ELi6ELb0EEEvNS_16Flash_fwd_paramsE --------------------------
	.section	.text._ZN5flash32flash_fwd_splitkv_combine_kernelI23Flash_fwd_kernel_traitsILi192ELi64ELi64ELi4ELb0ELb0EN7cutlass10bfloat16_tE19Flash_kernel_traitsILi192ELi64ELi64ELi4ES3_EELi8ELi6ELb0EEEvNS_16Flash_fwd_paramsE,"ax",@progbits
	.sectioninfo	@"SHI_REGISTERS=64"
	.align	128
        .global         _ZN5flash32flash_fwd_splitkv_combine_kernelI23Flash_fwd_kernel_traitsILi192ELi64ELi64ELi4ELb0ELb0EN7cutlass10bfloat16_tE19Flash_kernel_traitsILi192ELi64ELi64ELi4ES3_EELi8ELi6ELb0EEEvNS_16Flash_fwd_paramsE
        .type           _ZN5flash32flash_fwd_splitkv_combine_kernelI23Flash_fwd_kernel_traitsILi192ELi64ELi64ELi4ELb0ELb0EN7cutlass10bfloat16_tE19Flash_kernel_traitsILi192ELi64ELi64ELi4ES3_EELi8ELi6ELb0EEEvNS_16Flash_fwd_paramsE,@function
        .size           _ZN5flash32flash_fwd_splitkv_combine_kernelI23Flash_fwd_kernel_traitsILi192ELi64ELi64ELi4ELb0ELb0EN7cutlass10bfloat16_tE19Flash_kernel_traitsILi192ELi64ELi64ELi4ES3_EELi8ELi6ELb0EEEvNS_16Flash_fwd_paramsE,(.L_x_4369 - _ZN5flash32flash_fwd_splitkv_combine_kernelI23Flash_fwd_kernel_traitsILi192ELi64ELi64ELi4ELb0ELb0EN7cutlass10bfloat16_tE19Flash_kernel_traitsILi192ELi64ELi64ELi4ES3_EELi8ELi6ELb0EEEvNS_16Flash_fwd_paramsE)
        .other          _ZN5flash32flash_fwd_splitkv_combine_kernelI23Flash_fwd_kernel_traitsILi192ELi64ELi64ELi4ELb0ELb0EN7cutlass10bfloat16_tE19Flash_kernel_traitsILi192ELi64ELi64ELi4ES3_EELi8ELi6ELb0EEEvNS_16Flash_fwd_paramsE,@"STO_CUDA_ENTRY STV_DEFAULT"
_ZN5flash32flash_fwd_splitkv_combine_kernelI23Flash_fwd_kernel_traitsILi192ELi64ELi64ELi4ELb0ELb0EN7cutlass10bfloat16_tE19Flash_kernel_traitsILi192ELi64ELi64ELi4ES3_EELi8ELi6ELb0EEEvNS_16Flash_fwd_paramsE:
.text._ZN5flash32flash_fwd_splitkv_combine_kernelI23Flash_fwd_kernel_traitsILi192ELi64ELi64ELi4ELb0ELb0EN7cutlass10bfloat16_tE19Flash_kernel_traitsILi192ELi64ELi64ELi4ES3_EELi8ELi6ELb0EEEvNS_16Flash_fwd_paramsE:
        /* <DEDUP_REMOVED lines=23> */
[----:B------:R-:W-:Y:S05]  /*0170*/  CALL.REL.NOINC `($__internal_1_$__cuda_sm20_div_s64) ;  /* 0x0000488000007944 */ /* 0x000fea0003c00000 */
[----:B------:R-:W-:Y:S05]  /*0180*/  BRA `(.L_x_47) ;  /* 0x0000013000007947 */ /* 0x000fea0003800000 */
.L_x_46:
        /* <DEDUP_REMOVED lines=19> */
.L_x_47:
        /* <DEDUP_REMOVED lines=9> */
[----:B------:R-:W-:Y:S02]  /*0350*/  MOV R17, R21 ;  /* 0x0000001500117202 */ /* 0x000fe40000000f00 */
[----:B------:R-:W-:Y:S02]  /*0360*/  MOV R24, 0x380 ;  /* 0x0000038000187802 */ /* 0x000fe40000000f00 */
[----:B------:R-:W-:Y:S05]  /*0370*/  CALL.REL.NOINC `($__internal_1_$__cuda_sm20_div_s64) ;  /* 0x0000468000007944 */ /* 0x000fea0003c00000 */
[----:B------:R-:W-:Y:S02]  /*0380*/  MOV R32, R20 ;  /* 0x0000001400207202 */ /* 0x000fe40000000f00 */
[----:B------:R-:W-:Y:S01]  /*0390*/  MOV R33, R21 ;  /* 0x0000001500217202 */ /* 0x000fe20000000f00 */
[----:B------:R-:W-:Y:S05]  /*03a0*/  BRA `(.L_x_50) ;  /* 0x0000013000007947 */ /* 0x000fea0003800000 */
.L_x_49:
[----:B------:R-:W0:Y:S01]  /*03b0*/  I2F.U32.RP R6, R26 ;  /* 0x0000001a00067306 */ /* 0x000e220000209000 */
[----:B------:R-:W-:Y:S01]  /*03c0*/  ISETP.NE.U32.AND P0, PT, R26, RZ, PT ;  /* 0x000000ff1a00720c */ /* 0x000fe20003f05070 */
[----:B------:R-:W-:-:S06]  /*03d0*/  HFMA2.MMA R33, -RZ, RZ, 0, 0 ;  /* 0x00000000ff217435 */ /* 0x000fcc00000001ff */
[----:B0-----:R-:W0:Y:S02]  /*03e0*/  MUFU.RCP R4, R6 ;  /* 0x0000000600047308 */ /* 0x001e240000001000 */
[----:B0-----:R-:W-:-:S06]  /*03f0*/  IADD3 R4, R4, 0xffffffe, RZ ;  /* 0x0ffffffe04047810 */ /* 0x001fcc0007ffe0ff */
[----:B------:R-:W0:Y:S02]  /*0400*/  F2I.FTZ.U32.TRUNC.NTZ R3, R4 ;  /* 0x0000000400037305 */ /* 0x000e24000021f000 */
[----:B0-----:R-:W-:-:S04]  /*0410*/  IMAD.MOV R2, RZ, RZ, -R3 ;  /* 0x000000ffff027224 */ /* 0x001fc800078e0a03 */
[----:B------:R-:W-:Y:S02]  /*0420*/  IMAD R7, R2, R26, RZ ;  /* 0x0000001a02077224 */ /* 0x000fe400078e02ff */
[----:B------:R-:W-:-:S04]  /*0430*/  IMAD.MOV.U32 R2, RZ, RZ, RZ ;  /* 0x000000ffff027224 */ /* 0x000fc800078e00ff */
        /* <DEDUP_REMOVED lines=10> */
.L_x_50:
[----:B------:R-:W-:Y:S05]  /*04e0*/  BSYNC B0 ;  /* 0x0000000000007941 */ /* 0x000fea0003800000 */
.L_x_48:
        /* <DEDUP_REMOVED lines=10> */
[----:B------:R-:W-:Y:S01]  /*0590*/  @!UP0 UIADD3 UR4, UR5, URZ, URZ ;  /* 0x0000003f05048290 */ /* 0x000fe2000fffe03f */
[----:B0-----:R-:W0:Y:S02]  /*05a0*/  MUFU.RCP R8, R6 ;  /* 0x0000000600087308 */ /* 0x001e240000001000 */
[----:B0-----:R-:W-:Y:S01]  /*05b0*/  IADD3 R8, R8, 0xffffffe, RZ ;  /* 0x0ffffffe08087810 */ /* 0x001fe20007ffe0ff */
[----:B------:R-:W-:-:S05]  /*05c0*/  IMAD.MOV.U32 R6, RZ, RZ, R2 ;  /* 0x000000ffff067224 */ /* 0x000fca00078e0002 */
        /* <DEDUP_REMOVED lines=40> */
[----:B------:R-:W-:Y:S02]  /*0850*/  MOV R8, R20 ;  /* 0x0000001400087202 */ /* 0x000fe40000000f00 */
[----:B------:R-:W-:Y:S01]  /*0860*/  MOV R9, R21 ;  /* 0x0000001500097202 */ /* 0x000fe20000000f00 */
[----:B------:R-:W-:Y:S05]  /*0870*/  BRA `(.L_x_53) ;  /* 0x0000013000007947 */ /* 0x000fea0003800000 */
.L_x_52:
        /* <DEDUP_REMOVED lines=9> */
[----:B------:R-:W-:Y:S01]  /*0910*/  IMAD.HI.U32 R8, R9, R26, RZ ;  /* 0x0000001a09087227 */ /* 0x000fe200078e00ff */
[----:B------:R-:W-:-:S04]  /*0920*/  HFMA2.MMA R9, -RZ, RZ, 0, 0 ;  /* 0x00000000ff097435 */ /* 0x000fc800000001ff */
        /* <DEDUP_REMOVED lines=8> */
.L_x_53:
[----:B------:R-:W-:Y:S05]  /*09b0*/  BSYNC B0 ;  /* 0x0000000000007941 */ /* 0x000fea0003800000 */
.L_x_51:
[----:B------:R-:W-:Y:S01]  /*09c0*/  IMAD.MOV.U32 R6, RZ, RZ, c[0x0][0x1c0] ;  /* 0x00007000ff067624 */ /* 0x000fe200078e00ff */
[----:B------:R-:W-:Y:S01]  /*09d0*/  IABS R17, R3 ;  /* 0x0000000300117213 */ /* 0x000fe20000000000 */
[----:B------:R-:W0:Y:S01]  /*09e0*/  S2R R34, SR_TID.X ;  /* 0x0000000000227919 */ /* 0x000e220000002100 */
[----:B------:R-:W-:Y:S01]  /*09f0*/  IABS R18, c[0x0][0x214] ;  /* 0x0000850000127a13 */ /* 0x000fe20000000000 */
[C---:B------:R-:W-:Y:S01]  /*0a00*/  IMAD R2, R6.reuse, c[0x0][0x214], RZ ;  /* 0x0000850006027a24 */ /* 0x040fe200078e02ff */
[----:B------:R-:W1:Y:S01]  /*0a10*/  I2F.RP R22, R17 ;  /* 0x0000001100167306 */ /* 0x000e620000209400 */
[----:B------:R-:W-:Y:S01]  /*0a20*/  IADD3 R6, R6, -0x1, RZ ;  /* 0xffffffff06067810 */ /* 0x000fe20007ffe0ff */
[----:B------:R-:W-:Y:S01]  /*0a30*/  BSSY B0, `(.L_x_54) ;  /* 0x0000074000007945 */ /* 0x000fe20003800000 */
[----:B------:R-:W-:-:S02]  /*0a40*/  ISETP.NE.AND P5, PT, R3, RZ, PT ;  /* 0x000000ff0300720c */ /* 0x000fc40003fa5270 */
[----:B------:R-:W-:-:S03]  /*0a50*/  IABS R15, R2 ;  /* 0x00000002000f7213 */ /* 0x000fc60000000000 */
[----:B------:R-:W-:Y:S08]  /*0a60*/  I2F.RP R7, R18 ;  /* 0x0000001200077306 */ /* 0x000ff00000209400 */
[----:B------:R-:W2:Y:S08]  /*0a70*/  I2F.RP R19, R15 ;  /* 0x0000000f00137306 */ /* 0x000eb00000209400 */
[----:B-1----:R-:W1:Y:S08]  /*0a80*/  MUFU.RCP R4, R22 ;  /* 0x0000001600047308 */ /* 0x002e700000001000 */
[----:B--2---:R-:W2:Y:S01]  /*0a90*/  MUFU.RCP R10, R19 ;  /* 0x00000013000a7308 */ /* 0x004ea20000001000 */
[----:B-1----:R-:W-:-:S07]  /*0aa0*/  IADD3 R12, R4, 0xffffffe, RZ ;  /* 0x0ffffffe040c7810 */ /* 0x002fce0007ffe0ff */
[----:B------:R-:W1:Y:S01]  /*0ab0*/  MUFU.RCP R21, R7 ;  /* 0x0000000700157308 */ /* 0x000e620000001000 */
[----:B------:R-:W-:Y:S02]  /*0ac0*/  IADD3 R22, R15, UR8, RZ ;  /* 0x000000080f167c10 */ /* 0x000fe4000fffe0ff */
[----:B--2---:R-:W-:-:S05]  /*0ad0*/  IADD3 R10, R10, 0xffffffe, RZ ;  /* 0x0ffffffe0a0a7810 */ /* 0x004fca0007ffe0ff */
[----:B------:R-:W2:Y:S08]  /*0ae0*/  F2I.FTZ.U32.TRUNC.NTZ R13, R12 ;  /* 0x0000000c000d7305 */ /* 0x000eb0000021f000 */
[----:B------:R-:W3:Y:S01]  /*0af0*/  F2I.FTZ.U32.TRUNC.NTZ R11, R10 ;  /* 0x0000000a000b7305 */ /* 0x000ee2000021f000 */
[----:B-1----:R-:W-:Y:S01]  /*0b00*/  IADD3 R21, R21, 0xffffffe, RZ ;  /* 0x0ffffffe15157810 */ /* 0x002fe20007ffe0ff */
[----:B--2---:R-:W-:-:S06]  /*0b10*/  IMAD.MOV R4, RZ, RZ, -R13 ;  /* 0x000000ffff047224 */ /* 0x004fcc00078e0a0d */
[----:B------:R-:W1:Y:S01]  /*0b20*/  F2I.FTZ.U32.TRUNC.NTZ R21, R21 ;  /* 0x0000001500157305 */ /* 0x000e62000021f000 */
[----:B------:R-:W-:Y:S02]  /*0b30*/  IMAD.MOV.U32 R12, RZ, RZ, RZ ;  /* 0x000000ffff0c7224 */ /* 0x000fe400078e00ff */
[----:B------:R-:W-:Y:S02]  /*0b40*/  IMAD R19, R4, R17, RZ ;  /* 0x0000001104137224 */ /* 0x000fe400078e02ff */
[----:B------:R-:W-:Y:S02]  /*0b50*/  IMAD.IADD R4, R6, 0x1, R17 ;  /* 0x0000000106047824 */ /* 0x000fe400078e0211 */
[----:B---3--:R-:W-:Y:S02]  /*0b60*/  IMAD.MOV R20, RZ, RZ, -R11 ;  /* 0x000000ffff147224 */ /* 0x008fe400078e0a0b */
[----:B------:R-:W-:Y:S02]  /*0b70*/  IMAD.MOV.U32 R10, RZ, RZ, RZ ;  /* 0x000000ffff0a7224 */ /* 0x000fe400078e00ff */
[----:B------:R-:W-:-:S02]  /*0b80*/  IMAD R20, R20, R15, RZ ;  /* 0x0000000f14147224 */ /* 0x000fc400078e02ff */
[----:B------:R-:W-:Y:S01]  /*0b90*/  IMAD.HI.U32 R19, R13, R19, R12 ;  /* 0x000000130d137227 */ /* 0x000fe200078e000c */
[----:B------:R-:W-:Y:S02]  /*0ba0*/  IABS R13, R22 ;  /* 0x00000016000d7213 */ /* 0x000fe40000000000 */
[----:B------:R-:W-:Y:S01]  /*0bb0*/  IABS R12, R4 ;  /* 0x00000004000c7213 */ /* 0x000fe20000000000 */
[----:B------:R-:W-:Y:S01]  /*0bc0*/  IMAD.HI.U32 R20, R11, R20, R10 ;  /* 0x000000140b147227 */ /* 0x000fe200078e000a */
[----:B------:R-:W-:Y:S02]  /*0bd0*/  IABS R10, R2 ;  /* 0x00000002000a7213 */ /* 0x000fe40000000000 */
[----:B------:R-:W-:Y:S01]  /*0be0*/  IABS R11, R3 ;  /* 0x00000003000b7213 */ /* 0x000fe20000000000 */
[----:B-1----:R-:W-:Y:S02]  /*0bf0*/  IMAD.MOV R7, RZ, RZ, -R21 ;  /* 0x000000ffff077224 */ /* 0x002fe400078e0a15 */
[----:B------:R-:W-:-:S02]  /*0c00*/  IMAD.MOV R10, RZ, RZ, -R10 ;  /* 0x000000ffff0a7224 */ /* 0x000fc400078e0a0a */
[----:B------:R-:W-:-:S04]  /*0c10*/  IMAD.HI.U32 R23, R20, R13, RZ ;  /* 0x0000000d14177227 */ /* 0x000fc800078e00ff */
[----:B------:R-:W-:Y:S02]  /*0c20*/  IMAD R10, R23, R10, R13 ;  /* 0x0000000a170a7224 */ /* 0x000fe400078e020d */
[----:B------:R-:W-:Y:S02]  /*0c30*/  IMAD.MOV R11, RZ, RZ, -R11 ;  /* 0x000000ffff0b7224 */ /* 0x000fe400078e0a0b */
[----:B------:R-:W-:Y:S01]  /*0c40*/  IMAD.HI.U32 R19, R19, R12, RZ ;  /* 0x0000000c13137227 */ /* 0x000fe200078e00ff */
[----:B------:R-:W-:-:S03]  /*0c50*/  ISETP.GT.U32.AND P4, PT, R15, R10, PT ;  /* 0x0000000a0f00720c */ /* 0x000fc60003f84070 */
[----:B------:R-:W-:Y:S02]  /*0c60*/  IMAD R7, R7, R18, RZ ;  /* 0x0000001207077224 */ /* 0x000fe400078e02ff */
[----:B------:R-:W-:Y:S02]  /*0c70*/  IMAD.MOV.U32 R20, RZ, RZ, RZ ;  /* 0x000000ffff147224 */ /* 0x000fe400078e00ff */
[----:B------:R-:W-:Y:S01]  /*0c80*/  IMAD R12, R19, R11, R12 ;  /* 0x0000000b130c7224 */ /* 0x000fe200078e020c */
[----:B------:R-:W-:Y:S01]  /*0c90*/  SHF.R.S32.HI R11, RZ, 0x1f, R2 ;  /* 0x0000001fff0b7819 */ /* 0x000fe20000011402 */
[----:B------:R-:W-:-:S03]  /*0ca0*/  IMAD.HI.U32 R20, R21, R7, R20 ;  /* 0x0000000715147227 */ /* 0x000fc600078e0014 */
[----:B------:R-:W-:Y:S01]  /*0cb0*/  ISETP.GT.U32.AND P3, PT, R17, R12, PT ;  /* 0x0000000c1100720c */ /* 0x000fe20003f64070 */
[----:B------:R-:W-:Y:S01]  /*0cc0*/  @!P4 IMAD.IADD R10, R10, 0x1, -R15 ;  /* 0x000000010a0ac824 */ /* 0x000fe200078e0a0f */
[----:B------:R-:W-:Y:S01]  /*0cd0*/  @!P4 IADD3 R23, R23, 0x1, RZ ;  /* 0x000000011717c810 */ /* 0x000fe20007ffe0ff */
[----:B------:R-:W-:Y:S01]  /*0ce0*/  IMAD.HI.U32 R20, R20, R13, RZ ;  /* 0x0000000d14147227 */ /* 0x000fe200078e00ff */
[----:B------:R-:W-:Y:S02]  /*0cf0*/  ISETP.NE.AND P4, PT, R2, RZ, PT ;  /* 0x000000ff0200720c */ /* 0x000fe40003f85270 */
[-C--:B------:R-:W-:Y:S01]  /*0d00*/  ISETP.GE.U32.AND P2, PT, R10, R15.reuse, PT ;  /* 0x0000000f0a00720c */ /* 0x080fe20003f46070 */
[----:B------:R-:W-:Y:S01]  /*0d10*/  IMAD.MOV R7, RZ, RZ, -R20 ;  /* 0x000000ffff077224 */ /* 0x000fe200078e0a14 */
[C---:B------:R-:W-:Y:S02]  /*0d20*/  LOP3.LUT R10, R22.reuse, R15, RZ, 0x3c, !PT ;  /* 0x0000000f160a7212 */ /* 0x040fe400078e3cff */
[----:B------:R-:W-:Y:S01]  /*0d30*/  LOP3.LUT R22, R22, c[0x0][0x214], RZ, 0x3c, !PT ;  /* 0x0000850016167a12 */ /* 0x000fe200078e3cff */
[----:B------:R-:W-:Y:S01]  /*0d40*/  IMAD R7, R18, R7, R13 ;  /* 0x0000000712077224 */ /* 0x000fe200078e020d */
[----:B------:R-:W-:Y:S01]  /*0d50*/  ISETP.GE.AND P1, PT, R10, RZ, PT ;  /* 0x000000ff0a00720c */ /* 0x000fe20003f26270 */
[----:B------:R-:W-:Y:S01]  /*0d60*/  @!P3 IMAD.IADD R12, R12, 0x1, -R17 ;  /* 0x000000010c0cb824 */ /* 0x000fe200078e0a11 */
[----:B------:R-:W-:-:S02]  /*0d70*/  LOP3.LUT R10, R4, R17, RZ, 0x3c, !PT ;  /* 0x00000011040a7212 */ /* 0x000fc400078e3cff */
[----:B------:R-:W-:Y:S02]  /*0d80*/  ISETP.GT.U32.AND P0, PT, R18, R7, PT ;  /* 0x000000071200720c */ /* 0x000fe40003f04070 */
[----:B------:R-:W-:Y:S02]  /*0d90*/  ISETP.GE.U32.AND P6, PT, R12, R17, PT ;  /* 0x000000110c00720c */ /* 0x000fe40003fc6070 */
[----:B------:R-:W-:Y:S02]  /*0da0*/  @P2 IADD3 R23, R23, 0x1, RZ ;  /* 0x0000000117172810 */ /* 0x000fe40007ffe0ff */
[----:B------:R-:W-:Y:S02]  /*0db0*/  ISETP.GE.AND P2, PT, R10, RZ, PT ;  /* 0x000000ff0a00720c */ /* 0x000fe40003f46270 */
[----:B------:R-:W-:Y:S01]  /*0dc0*/  @!P3 IADD3 R19, R19, 0x1, RZ ;  /* 0x000000011313b810 */ /* 0x000fe20007ffe0ff */
[----:B------:R-:W-:Y:S01]  /*0dd0*/  @!P1 IMAD.MOV R23, RZ, RZ, -R23 ;  /* 0x000000ffff179224 */ /* 0x000fe200078e0a17 */
[----:B------:R-:W-:-:S02]  /*0de0*/  @!P4 LOP3.LUT R23, RZ, R15, RZ, 0x33, !PT ;  /* 0x0000000fff17c212 */ /* 0x000fc400078e33ff */
[----:B------:R-:W-:Y:S01]  /*0df0*/  ISETP.GE.AND P1, PT, R22, RZ, PT ;  /* 0x000000ff1600720c */ /* 0x000fe20003f26270 */
[----:B------:R-:W-:Y:S01]  /*0e00*/  @!P0 IMAD.IADD R7, R7, 0x1, -R18 ;  /* 0x0000000107078824 */ /* 0x000fe200078e0a12 */
[----:B------:R-:W-:Y:S02]  /*0e10*/  @!P0 IADD3 R20, R20, 0x1, RZ ;  /* 0x0000000114148810 */ /* 0x000fe40007ffe0ff */
[----:B------:R-:W-:Y:S02]  /*0e20*/  @P6 IADD3 R19, R19, 0x1, RZ ;  /* 0x0000000113136810 */ /* 0x000fe40007ffe0ff */
[----:B------:R-:W-:Y:S02]  /*0e30*/  ISETP.GE.U32.AND P3, PT, R7, R18, PT ;  /* 0x000000120700720c */ /* 0x000fe40003f66070 */
[----:B------:R-:W-:Y:S01]  /*0e40*/  ISETP.LT.U32.AND P0, PT, R32, R23, PT ;  /* 0x000000172000720c */ /* 0x000fe20003f01070 */
[----:B------:R-:W-:Y:S01]  /*0e50*/  @!P2 IMAD.MOV R19, RZ, RZ, -R19 ;  /* 0x000000ffff13a224 */ /* 0x000fe200078e0a13 */
[----:B------:R-:W-:-:S02]  /*0e60*/  SHF.R.S32.HI R7, RZ, 0x1f, R23 ;  /* 0x0000001fff077819 */ /* 0x000fc40000011417 */
[C---:B------:R-:W-:Y:S02]  /*0e70*/  ISETP.GT.AND P2, PT, R2.reuse, RZ, PT ;  /* 0x000000ff0200720c */ /* 0x040fe40003f44270 */
[CC--:B------:R-:W-:Y:S02]  /*0e80*/  ISETP.LT.AND.EX P0, PT, R33.reuse, R7.reuse, PT, P0 ;  /* 0x000000072100720c */ /* 0x0c0fe40003f01300 */
[----:B------:R-:W-:Y:S02]  /*0e90*/  LEA.HI.SX32 R13, R2, 0x1, 0x1 ;  /* 0x00000001020d7811 */ /* 0x000fe400078f0aff */
[C---:B------:R-:W-:Y:S02]  /*0ea0*/  SEL R10, R33.reuse, R7, P0 ;  /* 0x00000007210a7207 */ /* 0x040fe40000000000 */
[----:B------:R-:W-:Y:S02]  /*0eb0*/  ISETP.NE.AND P4, PT, RZ, c[0x0][0x214], PT ;  /* 0x00008500ff007a0c */ /* 0x000fe40003f85270 */
[----:B------:R-:W-:-:S02]  /*0ec0*/  LOP3.LUT R2, R33, R10, RZ, 0xfc, !PT ;  /* 0x0000000a21027212 */ /* 0x000fc400078efcff */
[----:B------:R-:W-:Y:S01]  /*0ed0*/  @P3 IADD3 R20, R20, 0x1, RZ ;  /* 0x0000000114143810 */ /* 0x000fe20007ffe0ff */
[----:B------:R-:W-:Y:S01]  /*0ee0*/  @!P2 IMAD.MOV R13, RZ, RZ, R11 ;  /* 0x000000ffff0da224 */ /* 0x000fe200078e020b */
[----:B------:R-:W-:Y:S02]  /*0ef0*/  ISETP.NE.U32.AND P2, PT, R2, RZ, PT ;  /* 0x000000ff0200720c */ /* 0x000fe40003f45070 */
[----:B------:R-:W-:Y:S01]  /*0f00*/  @!P5 LOP3.LUT R19, RZ, R17, RZ, 0x33, !PT ;  /* 0x00000011ff13d212 */ /* 0x000fe200078e33ff */
[----:B------:R-:W-:Y:S01]  /*0f10*/  @!P1 IMAD.MOV R20, RZ, RZ, -R20 ;  /* 0x000000ffff149224 */ /* 0x000fe200078e0a14 */
[----:B------:R-:W-:Y:S02]  /*0f20*/  SEL R11, R32, R23, P0 ;  /* 0x00000017200b7207 */ /* 0x000fe40000000000 */
[----:B------:R-:W-:Y:S02]  /*0f30*/  ISETP.LT.U32.AND P1, PT, R8, R19, PT ;  /* 0x000000130800720c */ /* 0x000fe40003f21070 */
[----:B------:R-:W-:-:S02]  /*0f40*/  SHF.R.S32.HI R7, RZ, 0x1f, R19 ;  /* 0x0000001fff077819 */ /* 0x000fc40000011413 */
[----:B------:R-:W-:Y:S02]  /*0f50*/  @!P4 LOP3.LUT R20, RZ, c[0x0][0x214], RZ, 0x33, !PT ;  /* 0x00008500ff14ca12 */ /* 0x000fe400078e33ff */
[----:B------:R-:W-:-:S03]  /*0f60*/  ISETP.LT.AND.EX P1, PT, R9, R7, PT, P1 ;  /* 0x000000070900720c */ /* 0x000fc60003f21310 */
[----:B------:R-:W-:Y:S01]  /*0f70*/  IMAD R2, R20, R13, RZ ;  /* 0x0000000d14027224 */ /* 0x000fe200078e02ff */
[----:B------:R-:W-:Y:S02]  /*0f80*/  SEL R13, R8, R19, P1 ;  /* 0x00000013080d7207 */ /* 0x000fe40000800000 */
[----:B------:R-:W-:Y:S01]  /*0f90*/  SEL R12, R9, R7, P1 ;  /* 0x00000007090c7207 */ /* 0x000fe20000800000 */
[----:B------:R-:W-:Y:S05]  /*0fa0*/  @!P2 BRA `(.L_x_55) ;  /* 0x000000900000a947 */ /* 0x000fea0003800000 */
[----:B0-----:R-:W-:Y:S01]  /*0fb0*/  IMAD.MOV.U32 R18, RZ, RZ, R32 ;  /* 0x000000ffff127224 */ /* 0x001fe200078e0020 */
        /* <DEDUP_REMOVED lines=8> */
.L_x_55:
[----:B0-----:R-:W0:Y:S01]  /*1040*/  I2F.U32.RP R15, R11 ;  /* 0x0000000b000f7306 */ /* 0x001e220000209000 */
        /* <DEDUP_REMOVED lines=18> */
.L_x_56:
[----:B------:R-:W-:Y:S05]  /*1170*/  BSYNC B0 ;  /* 0x0000000000007941 */ /* 0x000fea0003800000 */
.L_x_54:
[----:B------:R-:W-:Y:S01]  /*1180*/  SHF.R.S32.HI R7, RZ, 0x1f, R34 ;  /* 0x0000001fff077819 */ /* 0x000fe20000011422 */
[----:B------:R-:W-:Y:S01]  /*1190*/  ULDC.64 UR8, c[0x0][0x118] ;  /* 0x0000460000087ab9 */ /* 0x000fe20000000a00 */
[----:B------:R-:W-:Y:S02]  /*11a0*/  IADD3 R17, P0, R28, -UR7, RZ ;  /* 0x800000071c117c10 */ /* 0x000fe4000ff1e0ff */
[----:B------:R-:W-:-:S04]  /*11b0*/  LEA.HI R21, R7, R34, RZ, 0x3 ;  /* 0x0000002207157211 */ /* 0x000fc800078f18ff */
[----:B------:R-:W-:Y:S02]  /*11c0*/  LOP3.LUT R15, R21, 0xfffffff8, RZ, 0xc0, !PT ;  /* 0xfffffff8150f7812 */ /* 0x000fe400078ec0ff */
[----:B------:R-:W-:-:S03]  /*11d0*/  SHF.R.S32.HI R21, RZ, 0x3, R21 ;  /* 0x00000003ff157819 */ /* 0x000fc60000011415 */
[----:B------:R-:W-:Y:S01]  /*11e0*/  IMAD.IADD R22, R34, 0x1, -R15 ;  /* 0x0000000122167824 */ /* 0x000fe200078e0a0f */
[----:B------:R-:W-:Y:S02]  /*11f0*/  IADD3.X R15, R5, ~UR6, RZ, P0, !PT ;  /* 0x80000006050f7c10 */ /* 0x000fe400087fe4ff */
[----:B------:R-:W-:Y:S02]  /*1200*/  IADD3 R19, R21, 0x30, RZ ;  /* 0x0000003015137810 */ /* 0x000fe40007ffe0ff */
[----:B------:R-:W-:Y:S02]  /*1210*/  ISETP.GT.U32.AND P3, PT, R17, R22, PT ;  /* 0x000000161100720c */ /* 0x000fe40003f64070 */
[----:B------:R-:W-:Y:S02]  /*1220*/  SHF.R.S32.HI R18, RZ, 0x1f, R22 ;  /* 0x0000001fff127819 */ /* 0x000fe40000011416 */
[----:B------:R-:W-:Y:S02]  /*1230*/  IADD3 R17, R21, 0x10, RZ ;  /* 0x0000001015117810 */ /* 0x000fe40007ffe0ff */
[----:B------:R-:W-:-:S02]  /*1240*/  ISETP.GT.AND.EX P3, PT, R15, R18, PT, P3 ;  /* 0x000000120f00720c */ /* 0x000fc40003f64330 */
[----:B------:R-:W-:Y:S02]  /*1250*/  IADD3 R15, R21, 0x20, RZ ;  /* 0x00000020150f7810 */ /* 0x000fe40007ffe0ff */
[----:B------:R-:W-:Y:S02]  /*1260*/  ISETP.GE.OR P5, PT, R17, c[0x0][0x314], !P3 ;  /* 0x0000c50011007a0c */ /* 0x000fe40005fa6670 */
[----:B------:R-:W-:Y:S02]  /*1270*/  ISETP.GE.OR P4, PT, R15, c[0x0][0x314], !P3 ;  /* 0x0000c5000f007a0c */ /* 0x000fe40005f86670 */
[----:B------:R-:W-:Y:S02]  /*1280*/  ISETP.GE.OR P6, PT, R21, c[0x0][0x314], !P3 ;  /* 0x0000c50015007a0c */ /* 0x000fe40005fc6670 */
[----:B------:R-:W-:Y:S02]  /*1290*/  ISETP.GE.OR P3, PT, R19, c[0x0][0x314], !P3 ;  /* 0x0000c50013007a0c */ /* 0x000fe40005f66670 */
[----:B------:R-:W-:-:S04]  /*12a0*/  IADD3 R40, P0, R22, UR7, RZ ;  /* 0x0000000716287c10 */ /* 0x000fc8000ff1e0ff */
[----:B------:R-:W-:Y:S02]  /*12b0*/  IADD3.X R41, R18, UR6, RZ, P0, !PT ;  /* 0x0000000612297c10 */ /* 0x000fe400087fe4ff */
[----:B------:R-:W-:Y:S01]  /*12c0*/  @!P5 SHF.R.S32.HI R25, RZ, 0x1f, R17 ;  /* 0x0000001fff19d819 */ /* 0x000fe20000011411 */
[--C-:B------:R-:W-:Y:S01]  /*12d0*/  @!P4 IMAD.MOV.U32 R24, RZ, RZ, R40.reuse ;  /* 0x000000ffff18c224 */ /* 0x100fe200078e0028 */
[----:B------:R-:W-:Y:S01]  /*12e0*/  @!P4 SHF.R.S32.HI R23, RZ, 0x1f, R15 ;  /* 0x0000001fff17c819 */ /* 0x000fe2000001140f */
[----:B------:R-:W-:Y:S01]  /*12f0*/  @!P5 IMAD.WIDE.U32 R32, R28, R17, R40 ;  /* 0x000000111c20d225 */ /* 0x000fe200078e0028 */
[----:B------:R-:W-:-:S03]  /*1300*/  @!P6 SHF.R.S32.HI R29, RZ, 0x1f, R21 ;  /* 0x0000001fff1de819 */ /* 0x000fc60000011415 */
[-C--:B------:R-:W-:Y:S01]  /*1310*/  @!P5 IMAD R18, R25, R28.reuse, RZ ;  /* 0x0000001c1912d224 */ /* 0x080fe200078e02ff */
[----:B------:R-:W-:Y:S01]  /*1320*/  @!P5 LEA R30, P0, R32, c[0x0][0x208], 0x2 ;  /* 0x00008200201eda11 */ /* 0x000fe200078010ff */
[----:B------:R-:W-:Y:S02]  /*1330*/  @!P4 IMAD.MOV.U32 R25, RZ, RZ, R41 ;  /* 0x000000ffff19c224 */ /* 0x000fe400078e0029 */
[----:B------:R-:W-:Y:S02]  /*1340*/  @!P5 IMAD R17, R17, R5, R18 ;  /* 0x000000051111d224 */ /* 0x000fe400078e0212 */
[----:B------:R-:W-:Y:S01]  /*1350*/  @!P4 IMAD R18, R23, R28, RZ ;  /* 0x0000001c1712c224 */ /* 0x000fe200078e02ff */
[----:B------:R-:W-:Y:S01]  /*1360*/  @!P3 SHF.R.S32.HI R23, RZ, 0x1f, R19 ;  /* 0x0000001fff17b819 */ /* 0x000fe20000011413 */
[----:B------:R-:W-:-:S04]  /*1370*/  @!P4 IMAD.WIDE.U32 R24, R28, R15, R24 ;  /* 0x0000000f1c18c225 */ /* 0x000fc800078e0018 */
[----:B------:R-:W-:Y:S02]  /*1380*/  @!P4 IMAD R15, R15, R5, R18 ;  /* 0x000000050f0fc224 */ /* 0x000fe400078e0212 */
[-C--:B------:R-:W-:Y:S02]  /*1390*/  @!P3 IMAD R18, R23, R28.reuse, RZ ;  /* 0x0000001c1712b224 */ /* 0x080fe400078e02ff */
[----:B------:R-:W-:Y:S02]  /*13a0*/  @!P6 IMAD.MOV.U32 R36, RZ, RZ, R40 ;  /* 0x000000ffff24e224 */ /* 0x000fe400078e0028 */
[----:B------:R-:W-:Y:S02]  /*13b0*/  @!P6 IMAD.MOV.U32 R37, RZ, RZ, R41 ;  /* 0x000000ffff25e224 */ /* 0x000fe400078e0029 */
[----:B------:R-:W-:Y:S02]  /*13c0*/  @!P6 IMAD R20, R29, R28, RZ ;  /* 0x0000001c1d14e224 */ /* 0x000fe400078e02ff */
[----:B------:R-:W-:-:S02]  /*13d0*/  @!P5 IMAD.IADD R17, R33, 0x1, R17 ;  /* 0x000000012111d824 */ /* 0x000fc400078e0211 */
[----:B------:R-:W-:-:S03]  /*13e0*/  @!P3 IMAD.WIDE.U32 R40, R28, R19, R40 ;  /* 0x000000131c28b225 */ /* 0x000fc600078e0028 */
[----:B------:R-:W-:Y:S01]  /*13f0*/  @!P5 LEA.HI.X R31, R32, c[0x0][0x20c], R17, 0x2, P0 ;  /* 0x00008300201fda11 */ /* 0x000fe200000f1411 */
[----:B------:R-:W-:Y:S01]  /*1400*/  @!P3 IMAD R18, R19, R5, R18 ;  /* 0x000000051312b224 */ /* 0x000fe200078e0212 */
[----:B------:R-:W-:Y:S01]  /*1410*/  @!P3 LEA R44, P0, R40, c[0x0][0x208], 0x2 ;  /* 0x00008200282cba11 */ /* 0x000fe200078010ff */
[----:B------:R-:W-:Y:S01]  /*1420*/  @!P6 IMAD.WIDE.U32 R36, R28, R21, R36 ;  /* 0x000000151c24e225 */ /* 0x000fe200078e0024 */
[----:B------:R-:W-:-:S03]  /*1430*/  @!P4 LEA R32, P1, R24, c[0x0][0x208], 0x2 ;  /* 0x000082001820ca11 */ /* 0x000fc600078210ff */
[----:B------:R-:W-:Y:S01]  /*1440*/  @!P6 IMAD R20, R21, R5, R20 ;  /* 0x000000051514e224 */ /* 0x000fe200078e0214 */
[----:B------:R-:W-:Y:S01]  /*1450*/  @!P6 LEA R42, P2, R36, c[0x0][0x208], 0x2 ;  /* 0x00008200242aea11 */ /* 0x000fe200078410ff */
[----:B------:R-:W-:Y:S02]  /*1460*/  @!P3 IMAD.IADD R19, R41, 0x1, R18 ;  /* 0x000000012913b824 */ /* 0x000fe400078e0212 */
[----:B------:R-:W-:Y:S02]  /*1470*/  @!P6 IMAD.IADD R17, R37, 0x1, R20 ;  /* 0x000000012511e824 */ /* 0x000fe400078e0214 */
[----:B------:R-:W-:Y:S01]  /*1480*/  @!P4 IMAD.IADD R15, R25, 0x1, R15 ;  /* 0x00000001190fc824 */ /* 0x000fe200078e020f */
[----:B------:R-:W-:Y:S01]  /*1490*/  @!P3 LEA.HI.X R45, R40, c[0x0][0x20c], R19, 0x2, P0 ;  /* 0x00008300282dba11 */ /* 0x000fe200000f1413 */
[----:B------:R-:W-:Y:S01]  /*14a0*/  IMAD.MOV.U32 R18, RZ, RZ, -0x800000 ;  /* 0xff800000ff127424 */ /* 0x000fe200078e00ff */
[----:B------:R-:W-:Y:S01]  /*14b0*/  @!P6 LEA.HI.X R43, R36, c[0x0][0x20c], R17, 0x2, P2 ;  /* 0x00008300242bea11 */ /* 0x000fe200010f1411 */
[----:B------:R-:W-:Y:S01]  /*14c0*/  IMAD.MOV.U32 R17, RZ, RZ, -0x800000 ;  /* 0xff800000ff117424 */ /* 0x000fe200078e00ff */
[----:B------:R-:W-:Y:S01]  /*14d0*/  @!P4 LEA.HI.X R33, R24, c[0x0][0x20c], R15, 0x2, P1 ;  /* 0x000083001821ca11 */ /* 0x000fe200008f140f */
[----:B------:R-:W-:-:S02]  /*14e0*/  IMAD.MOV.U32 R15, RZ, RZ, -0x800000 ;  /* 0xff800000ff0f7424 */ /* 0x000fc400078e00ff */
[----:B------:R-:W-:Y:S01]  /*14f0*/  IMAD.MOV.U32 R19, RZ, RZ, -0x800000 ;  /* 0xff800000ff137424 */ /* 0x000fe200078e00ff */
[----:B------:R-:W2:Y:S04]  /*1500*/  @!P3 LDG.E R18, [R44.64] ;  /* 0x000000082c12b981 */ /* 0x000ea8000c1e1900 */
[----:B------:R-:W3:Y:S04]  /*1510*/  @!P6 LDG.E R17, [R42.64] ;  /* 0x000000082a11e981 */ /* 0x000ee8000c1e1900 */
[----:B------:R0:W4:Y:S04]  /*1520*/  @!P5 LDG.E R15, [R30.64] ;  /* 0x000000081e0fd981 */ /* 0x000128000c1e1900 */
[----:B------:R-:W5:Y:S01]  /*1530*/  @!P4 LDG.E R19, [R32.64] ;  /* 0x000000082013c981 */ /* 0x000f62000c1e1900 */
[----:B------:R-:W-:-:S04]  /*1540*/  IABS R24, c[0x0][0x1c0] ;  /* 0x0000700000187a13 */ /* 0x000fc80000000000 */
[----:B------:R-:W1:Y:S08]  /*1550*/  I2F.U32.RP R29, R24 ;  /* 0x00000018001d7306 */ /* 0x000e700000209000 */
[----:B-1----:R-:W1:Y:S02]  /*1560*/  MUFU.RCP R25, R29 ;  /* 0x0000001d00197308 */ /* 0x002e640000001000 */
[----:B-1----:R-:W-:-:S06]  /*1570*/  IADD3 R25, R25, 0xffffffe, RZ ;  /* 0x0ffffffe19197810 */ /* 0x002fcc0007ffe0ff */
[----:B0-----:R-:W0:Y:S01]  /*1580*/  F2I.FTZ.U32.TRUNC.NTZ R31, R25 ;  /* 0x00000019001f7305 */ /* 0x001e22000021f000 */
[----:B------:R-:W-:Y:S01]  /*1590*/  IMAD.MOV.U32 R30, RZ, RZ, RZ ;  /* 0x000000ffff1e7224 */ /* 0x000fe200078e00ff */
[----:B------:R-:W-:Y:S01]  /*15a0*/  IABS R23, R4 ;  /* 0x0000000400177213 */ /* 0x000fe20000000000 */
[----:B0-----:R-:W-:-:S04]  /*15b0*/  IMAD.MOV R20, RZ, RZ, -R31 ;  /* 0x000000ffff147224 */ /* 0x001fc800078e0a1f */
[----:B------:R-:W-:Y:S01]  /*15c0*/  IMAD R26, R20, R24, RZ ;  /* 0x00000018141a7224 */ /* 0x000fe200078e02ff */
[----:B------:R-:W-:-:S03]  /*15d0*/  IABS R20, c[0x0][0x1c0] ;  /* 0x0000700000147a13 */ /* 0x000fc60000000000 */
[----:B------:R-:W-:-:S04]  /*15e0*/  IMAD.HI.U32 R26, R31, R26, R30 ;  /* 0x0000001a1f1a7227 */ /* 0x000fc800078e001e */
[----:B------:R-:W-:Y:S02]  /*15f0*/  IMAD.MOV R20, RZ, RZ, -R20 ;  /* 0x000000ffff147224 */ /* 0x000fe400078e0a14 */
[----:B------:R-:W-:-:S04]  /*1600*/  IMAD.HI.U32 R26, R26, R23, RZ ;  /* 0x000000171a1a7227 */ /* 0x000fc800078e00ff */
[----:B------:R-:W-:-:S05]  /*1610*/  IMAD R23, R26, R20, R23 ;  /* 0x000000141a177224 */ /* 0x000fca00078e0217 */
[----:B------:R-:W-:Y:S02]  /*1620*/  ISETP.GT.U32.AND P3, PT, R24, R23, PT ;  /* 0x000000171800720c */ /* 0x000fe40003f64070 */
[C---:B------:R-:W-:Y:S02]  /*1630*/  ISETP.GT.AND P6, PT, R34.reuse, 0x7f, PT ;  /* 0x0000007f2200780c */ /* 0x040fe40003fc4270 */
[C---:B------:R-:W-:Y:S02]  /*1640*/  ISETP.GT.AND P2, PT, R34.reuse, 0x1ff, PT ;  /* 0x000001ff2200780c */ /* 0x040fe40003f44270 */
[C---:B------:R-:W-:Y:S02]  /*1650*/  ISETP.GT.AND P1, PT, R34.reuse, 0x17f, PT ;  /* 0x0000017f2200780c */ /* 0x040fe40003f24270 */
[----:B------:R-:W-:Y:S01]  /*1660*/  ISETP.GT.AND P0, PT, R34, 0xff, PT ;  /* 0x000000ff2200780c */ /* 0x000fe20003f04270 */
[----:B------:R-:W-:-:S04]  /*1670*/  IMAD R22, R21, 0x9, R22 ;  /* 0x0000000915167824 */ /* 0x000fc800078e0216 */
[----:B------:R-:W-:Y:S01]  /*1680*/  @!P3 IMAD.IADD R23, R23, 0x1, -R24 ;  /* 0x000000011717b824 */ /* 0x000fe200078e0a18 */
[----:B------:R-:W-:-:S04]  /*1690*/  LOP3.LUT R20, R9, R12, RZ, 0xfc, !PT ;  /* 0x0000000c09147212 */ /* 0x000fc800078efcff */
[----:B------:R-:W-:Y:S02]  /*16a0*/  ISETP.GE.U32.AND P4, PT, R23, R24, PT ;  /* 0x000000181700720c */ /* 0x000fe40003f86070 */
[----:B------:R-:W-:Y:S02]  /*16b0*/  LOP3.LUT R4, R4, c[0x0][0x1c0], RZ, 0x3c, !PT ;  /* 0x0000700004047a12 */ /* 0x000fe400078e3cff */
[----:B------:R-:W-:Y:S01]  /*16c0*/  @!P3 IADD3 R26, R26, 0x1, RZ ;  /* 0x000000011a1ab810 */ /* 0x000fe20007ffe0ff */
[----:B------:R-:W-:Y:S08]  /*16d0*/  BSSY B0, `(.L_x_57) ;  /* 0x0000029000007945 */ /* 0x000ff00003800000 */
[----:B------:R-:W-:Y:S01]  /*16e0*/  @P4 IADD3 R26, R26, 0x1, RZ ;  /* 0x000000011a1a4810 */ /* 0x000fe20007ffe0ff */
[----:B--2---:R0:W-:Y:S04]  /*16f0*/  @!P6 STS [R22.X4+0x6c0], R18 ;  /* 0x0006c0121600e388 */ /* 0x0041e80000004800 */
[----:B---3--:R0:W-:Y:S01]  /*1700*/  @!P2 STS [R22.X4], R17 ;  /* 0x000000111600a388 */ /* 0x0081e20000004800 */
[----:B------:R-:W-:-:S03]  /*1710*/  ISETP.NE.U32.AND P2, PT, R20, RZ, PT ;  /* 0x000000ff1400720c */ /* 0x000fc60003f45070 */
[----:B----4-:R0:W-:Y:S01]  /*1720*/  @!P1 STS [R22.X4+0x240], R15 ;  /* 0x0002400f16009388 */ /* 0x0101e20000004800 */
[----:B------:R-:W-:-:S03]  /*1730*/  ISETP.GE.AND P1, PT, R4, RZ, PT ;  /* 0x000000ff0400720c */ /* 0x000fc60003f26270 */
[----:B-----5:R0:W-:Y:S01]  /*1740*/  @!P0 STS [R22.X4+0x480], R19 ;  /* 0x0004801316008388 */ /* 0x0201e20000004800 */
[----:B------:R-:W-:Y:S01]  /*1750*/  ISETP.NE.AND P0, PT, RZ, c[0x0][0x1c0], PT ;  /* 0x00007000ff007a0c */ /* 0x000fe20003f05270 */
[----:B------:R-:W-:-:S08]  /*1760*/  IMAD.MOV.U32 R4, RZ, RZ, R26 ;  /* 0x000000ffff047224 */ /* 0x000fd000078e001a */
[----:B------:R-:W-:-:S04]  /*1770*/  @!P1 IMAD.MOV R4, RZ, RZ, -R4 ;  /* 0x000000ffff049224 */ /* 0x000fc800078e0a04 */
[----:B------:R-:W-:Y:S01]  /*1780*/  @!P0 LOP3.LUT R4, RZ, c[0x0][0x1c0], RZ, 0x33, !PT ;  /* 0x00007000ff048a12 */ /* 0x000fe200078e33ff */
        /* <DEDUP_REMOVED lines=10> */
.L_x_58:
        /* <DEDUP_REMOVED lines=19> */
.L_x_59:
[----:B------:R-:W-:Y:S05]  /*1960*/  BSYNC B0 ;  /* 0x0000000000007941 */ /* 0x000fea0003800000 */
.L_x_57:
[----:B------:R-:W-:Y:S01]  /*1970*/  BAR.SYNC.DEFER_BLOCKING 0x0 ;  /* 0x0000000000007b1d */ /* 0x000fe20000010000 */
[----:B------:R-:W-:Y:S01]  /*1980*/  LEA.HI R15, R7, R34, RZ, 0x4 ;  /* 0x00000022070f7211 */ /* 0x000fe200078f20ff */
[----:B------:R-:W-:Y:S02]  /*1990*/  IMAD.MOV.U32 R37, RZ, RZ, -0x800000 ;  /* 0xff800000ff257424 */ /* 0x000fe400078e00ff */
[----:B------:R-:W-:Y:S01]  /*19a0*/  IMAD.MOV.U32 R32, RZ, RZ, -0x800000 ;  /* 0xff800000ff207424 */ /* 0x000fe200078e00ff */
[----:B------:R-:W-:Y:S01]  /*19b0*/  LOP3.LUT R7, R15, 0xfffffff0, RZ, 0xc0, !PT ;  /* 0xfffffff00f077812 */ /* 0x000fe200078ec0ff */
[----:B------:R-:W-:Y:S01]  /*19c0*/  IMAD.MOV.U32 R33, RZ, RZ, -0x800000 ;  /* 0xff800000ff217424 */ /* 0x000fe200078e00ff */
[----:B------:R-:W-:Y:S01]  /*19d0*/  SHF.R.S32.HI R15, RZ, 0x4, R15 ;  /* 0x00000004ff0f7819 */ /* 0x000fe2000001140f */
[----:B------:R-:W-:Y:S01]  /*19e0*/  IMAD.MOV.U32 R35, RZ, RZ, -0x800000 ;  /* 0xff800000ff237424 */ /* 0x000fe200078e00ff */
[----:B------:R-:W-:Y:S01]  /*19f0*/  ULDC.U8 UR4, c[0x0][0x329] ;  /* 0x0000ca4000047ab9 */ /* 0x000fe20000000000 */
[----:B------:R-:W-:Y:S01]  /*1a00*/  IMAD.IADD R34, R34, 0x1, -R7 ;  /* 0x0000000122227824 */ /* 0x000fe200078e0a07 */
[----:B------:R-:W-:Y:S03]  /*1a10*/  BSSY B1, `(.L_x_60) ;  /* 0x000023b000017945 */ /* 0x000fe60003800000 */
[----:B------:R-:W-:-:S05]  /*1a20*/  IMAD R25, R34, 0x9, R15 ;  /* 0x0000000922197824 */ /* 0x000fca00078e020f */
[----:B------:R-:W-:Y:S04]  /*1a30*/  @!P6 LDS R37, [R25.X4] ;  /* 0x000000001925e984 */ /* 0x000fe80000004800 */
[----:B------:R-:W0:Y:S04]  /*1a40*/  @!P6 LDS R32, [R25.X4+0x240] ;  /* 0x000240001920e984 */ /* 0x000e280000004800 */
[----:B------:R-:W1:Y:S04]  /*1a50*/  @!P6 LDS R33, [R25.X4+0x480] ;  /* 0x000480001921e984 */ /* 0x000e680000004800 */
[----:B------:R-:W2:Y:S01]  /*1a60*/  @!P6 LDS R35, [R25.X4+0x6c0] ;  /* 0x0006c0001923e984 */ /* 0x000ea20000004800 */
[----:B0-----:R-:W-:-:S04]  /*1a70*/  FMNMX.FTZ R8, R37, R32, !PT ;  /* 0x0000002025087209 */ /* 0x001fc80007810000 */
[----:B-1----:R-:W-:-:S04]  /*1a80*/  FMNMX.FTZ R8, R8, R33, !PT ;  /* 0x0000002108087209 */ /* 0x002fc80007810000 */
[----:B--2---:R-:W-:-:S05]  /*1a90*/  FMNMX.FTZ R9, R8, R35, !PT ;  /* 0x0000002308097209 */ /* 0x004fca0007810000 */
        /* <DEDUP_REMOVED lines=14> */
[C---:B------:R-:W-:Y:S01]  /*1b80*/  FADD.FTZ R20, -R18.reuse, R33 ;  /* 0x0000002112147221 */ /* 0x040fe20000010100 */
[----:B------:R-:W-:Y:S01]  /*1b90*/  MUFU.EX2 R9, R22 ;  /* 0x0000001600097308 */ /* 0x000fe20000000800 */
[----:B------:R-:W-:-:S02]  /*1ba0*/  FADD.FTZ R17, -R18, R35 ;  /* 0x0000002312117221 */ /* 0x000fc40000010100 */
[----:B------:R-:W-:Y:S02]  /*1bb0*/  FMUL.FTZ R20, R20, 1.4426950216293334961 ;  /* 0x3fb8aa3b14147820 */ /* 0x000fe40000410000 */
[----:B------:R-:W-:-:S03]  /*1bc0*/  FMUL.FTZ R17, R17, 1.4426950216293334961 ;  /* 0x3fb8aa3b11117820 */ /* 0x000fc60000410000 */
[----:B------:R-:W0:Y:S08]  /*1bd0*/  MUFU.EX2 R8, R21 ;  /* 0x0000001500087308 */ /* 0x000e300000000800 */
[----:B------:R-:W1:Y:S08]  /*1be0*/  MUFU.EX2 R7, R20 ;  /* 0x0000001400077308 */ /* 0x000e700000000800 */
[----:B------:R-:W2:Y:S01]  /*1bf0*/  MUFU.EX2 R19, R17 ;  /* 0x0000001100137308 */ /* 0x000ea20000000800 */
[----:B0-----:R-:W-:Y:S01]  /*1c00*/  FADD.FTZ R8, R9, R8 ;  /* 0x0000000809087221 */ /* 0x001fe20000010000 */
[----:B------:R-:W-:-:S03]  /*1c10*/  IABS R9, R2 ;  /* 0x0000000200097213 */ /* 0x000fc60000000000 */
[----:B-1----:R-:W-:-:S03]  /*1c20*/  FADD.FTZ R8, R8, R7 ;  /* 0x0000000708087221 */ /* 0x002fc60000010000 */
[----:B------:R-:W0:Y:S01]  /*1c30*/  I2F.RP R7, R9 ;  /* 0x0000000900077306 */ /* 0x000e220000209400 */
[----:B--2---:R-:W-:Y:S01]  /*1c40*/  FADD.FTZ R19, R8, R19 ;  /* 0x0000001308137221 */ /* 0x004fe20000010000 */
[----:B------:R-:W-:-:S04]  /*1c50*/  IABS R8, c[0x0][0x1c0] ;  /* 0x0000700000087a13 */ /* 0x000fc80000000000 */
[----:B------:R-:W1:Y:S02]  /*1c60*/  SHFL.BFLY PT, R22, R19, 0x8, 0x1f ;  /* 0x0d001f0013167f89 */ /* 0x000e6400000e0000 */
[----:B------:R-:W2:Y:S08]  /*1c70*/  I2F.U32.RP R20, R8 ;  /* 0x0000000800147306 */ /* 0x000eb00000209000 */
[----:B0-----:R-:W0:Y:S08]  /*1c80*/  MUFU.RCP R7, R7 ;  /* 0x0000000700077308 */ /* 0x001e300000001000 */
[----:B--2---:R-:W2:Y:S01]  /*1c90*/  MUFU.RCP R30, R20 ;  /* 0x00000014001e7308 */ /* 0x004ea20000001000 */
[----:B-1----:R-:W-:Y:S01]  /*1ca0*/  FADD.FTZ R22, R19, R22 ;  /* 0x0000001613167221 */ /* 0x002fe20000010000 */
[----:B0-----:R-:W-:-:S02]  /*1cb0*/  IADD3 R42, R7, 0xffffffe, RZ ;  /* 0x0ffffffe072a7810 */ /* 0x001fc40007ffe0ff */
[----:B------:R-:W-:Y:S02]  /*1cc0*/  IABS R7, R2 ;  /* 0x0000000200077213 */ /* 0x000fe40000000000 */
[----:B------:R-:W0:Y:S02]  /*1cd0*/  SHFL.BFLY PT, R17, R22, 0x4, 0x1f ;  /* 0x0c801f0016117f89 */ /* 0x000e2400000e0000 */
[----:B------:R-:W1:Y:S01]  /*1ce0*/  F2I.FTZ.U32.TRUNC.NTZ R43, R42 ;  /* 0x0000002a002b7305 */ /* 0x000e62000021f000 */
[----:B------:R-:W-:Y:S01]  /*1cf0*/  IMAD.MOV R7, RZ, RZ, -R7 ;  /* 0x000000ffff077224 */ /* 0x000fe200078e0a07 */
[----:B--2---:R-:W-:Y:S01]  /*1d00*/  IADD3 R30, R30, 0xffffffe, RZ ;  /* 0x0ffffffe1e1e7810 */ /* 0x004fe20007ffe0ff */
[----:B------:R-:W-:-:S05]  /*1d10*/  IMAD.IADD R20, R6, 0x1, R9 ;  /* 0x0000000106147824 */ /* 0x000fca00078e0209 */
[----:B------:R-:W2:Y:S01]  /*1d20*/  F2I.FTZ.U32.TRUNC.NTZ R31, R30 ;  /* 0x0000001e001f7305 */ /* 0x000ea2000021f000 */
[----:B------:R-:W-:Y:S01]  /*1d30*/  IABS R19, R20 ;  /* 0x0000001400137213 */ /* 0x000fe20000000000 */
[----:B-1----:R-:W-:Y:S02]  /*1d40*/  IMAD.MOV R24, RZ, RZ, -R43 ;  /* 0x000000ffff187224 */ /* 0x002fe400078e0a2b */
[----:B------:R-:W-:Y:S02]  /*1d50*/  IMAD.MOV.U32 R42, RZ, RZ, RZ ;  /* 0x000000ffff2a7224 */ /* 0x000fe400078e00ff */
[----:B------:R-:W-:Y:S02]  /*1d60*/  IMAD R21, R24, R9, RZ ;  /* 0x0000000918157224 */ /* 0x000fe400078e02ff */
[----:B------:R-:W-:Y:S01]  /*1d70*/  IMAD.MOV.U32 R24, RZ, RZ, R19 ;  /* 0x000000ffff187224 */ /* 0x000fe200078e0013 */
[----:B------:R-:W-:Y:S01]  /*1d80*/  IABS R19, c[0x0][0x1c0] ;  /* 0x0000700000137a13 */ /* 0x000fe20000000000 */
[----:B0-----:R-:W-:-:S02]  /*1d90*/  FADD.FTZ R17, R22, R17 ;  /* 0x0000001116117221 */ /* 0x001fc40000010000 */
[----:B--2---:R-:W-:Y:S02]  /*1da0*/  IMAD.MOV R6, RZ, RZ, -R31 ;  /* 0x000000ffff067224 */ /* 0x004fe400078e0a1f */
[----:B------:R-:W-:Y:S01]  /*1db0*/  IMAD.HI.U32 R21, R43, R21, R42 ;  /* 0x000000152b157227 */ /* 0x000fe200078e002a */
[----:B------:R-:W0:Y:S03]  /*1dc0*/  SHFL.BFLY PT, R22, R17, 0x2, 0x1f ;  /* 0x0c401f0011167f89 */ /* 0x000e2600000e0000 */
[----:B------:R-:W-:Y:S02]  /*1dd0*/  IMAD R23, R6, R8, RZ ;  /* 0x0000000806177224 */ /* 0x000fe400078e02ff */
[----:B------:R-:W-:Y:S02]  /*1de0*/  IMAD.MOV.U32 R30, RZ, RZ, RZ ;  /* 0x000000ffff1e7224 */ /* 0x000fe400078e00ff */
[----:B------:R-:W-:-:S04]  /*1df0*/  IMAD.HI.U32 R21, R21, R24, RZ ;  /* 0x0000001815157227 */ /* 0x000fc800078e00ff */
[----:B------:R-:W-:-:S04]  /*1e00*/  IMAD.HI.U32 R23, R31, R23, R30 ;  /* 0x000000171f177227 */ /* 0x000fc800078e001e */
[----:B------:R-:W-:Y:S02]  /*1e10*/  IMAD R6, R21, R7, R24 ;  /* 0x0000000715067224 */ /* 0x000fe400078e0218 */
[----:B------:R-:W-:Y:S02]  /*1e20*/  IMAD.MOV R19, RZ, RZ, -R19 ;  /* 0x000000ffff137224 */ /* 0x000fe400078e0a13 */
[----:B------:R-:W-:Y:S01]  /*1e30*/  IMAD.HI.U32 R23, R23, R24, RZ ;  /* 0x0000001817177227 */ /* 0x000fe200078e00ff */
[----:B------:R-:W-:-:S03]  /*1e40*/  ISETP.GT.U32.AND P0, PT, R9, R6, PT ;  /* 0x000000060900720c */ /* 0x000fc60003f04070 */
[----:B------:R-:W-:Y:S02]  /*1e50*/  IMAD R19, R23, R19, R24 ;  /* 0x0000001317137224 */ /* 0x000fe400078e0218 */
[----:B0-----:R-:W-:Y:S02]  /*1e60*/  FADD.FTZ R22, R17, R22 ;  /* 0x0000001611167221 */ /* 0x001fe40000010000 */
[----:B------:R-:W-:Y:S01]  /*1e70*/  IMAD.MOV.U32 R30, RZ, RZ, 0x7f800000 ;  /* 0x7f800000ff1e7424 */ /* 0x000fe200078e00ff */
[----:B------:R-:W-:Y:S02]  /*1e80*/  ISETP.GT.U32.AND P5, PT, R8, R19, PT ;  /* 0x000000130800720c */ /* 0x000fe40003fa4070 */
[----:B------:R-:W0:Y:S03]  /*1e90*/  SHFL.BFLY PT, R7, R22, 0x1, 0x1f ;  /* 0x0c201f0016077f89 */ /* 0x000e2600000e0000 */
[----:B------:R-:W-:Y:S01]  /*1ea0*/  @!P0 IMAD.IADD R6, R6, 0x1, -R9 ;  /* 0x0000000106068824 */ /* 0x000fe200078e0a09 */
[----:B------:R-:W-:-:S02]  /*1eb0*/  @!P0 IADD3 R21, R21, 0x1, RZ ;  /* 0x0000000115158810 */ /* 0x000fc40007ffe0ff */
[----:B------:R-:W-:Y:S02]  /*1ec0*/  ISETP.GT.AND P0, PT, R2, RZ, PT ;  /* 0x000000ff0200720c */ /* 0x000fe40003f04270 */
[-C--:B------:R-:W-:Y:S02]  /*1ed0*/  ISETP.GE.U32.AND P4, PT, R6, R9.reuse, PT ;  /* 0x000000090600720c */ /* 0x080fe40003f86070 */
[C---:B------:R-:W-:Y:S01]  /*1ee0*/  LOP3.LUT R6, R20.reuse, R9, RZ, 0x3c, !PT ;  /* 0x0000000914067212 */ /* 0x040fe200078e3cff */
[----:B------:R-:W-:Y:S01]  /*1ef0*/  @!P5 IMAD.IADD R19, R19, 0x1, -R8 ;  /* 0x000000011313d824 */ /* 0x000fe200078e0a08 */
[----:B------:R-:W-:Y:S02]  /*1f00*/  LOP3.LUT R20, R20, c[0x0][0x1c0], RZ, 0x3c, !PT ;  /* 0x0000700014147a12 */ /* 0x000fe400078e3cff */
[----:B------:R-:W-:Y:S02]  /*1f10*/  ISETP.GE.AND P3, PT, R6, RZ, PT ;  /* 0x000000ff0600720c */ /* 0x000fe40003f66270 */
[----:B------:R-:W-:Y:S01]  /*1f20*/  ISETP.GE.U32.AND P1, PT, R19, R8, PT ;  /* 0x000000081300720c */ /* 0x000fe20003f26070 */
[----:B------:R-:W1:Y:S01]  /*1f30*/  S2R R6, SR_TID.X ;  /* 0x0000000000067919 */ /* 0x000e620000002100 */
[----:B------:R-:W-:-:S02]  /*1f40*/  @!P5 IADD3 R23, R23, 0x1, RZ ;  /* 0x000000011717d810 */ /* 0x000fc40007ffe0ff */
[----:B------:R-:W-:Y:S02]  /*1f50*/  ISETP.GE.AND P2, PT, R20, RZ, PT ;  /* 0x000000ff1400720c */ /* 0x000fe40003f46270 */
[----:B------:R-:W-:Y:S01]  /*1f60*/  @P4 IADD3 R21, R21, 0x1, RZ ;  /* 0x0000000115154810 */ /* 0x000fe20007ffe0ff */
[----:B0-----:R-:W-:Y:S01]  /*1f70*/  FADD.FTZ R17, R22, R7 ;  /* 0x0000000716117221 */ /* 0x001fe20000010000 */
[----:B------:R-:W-:Y:S02]  /*1f80*/  ISETP.GT.AND P4, PT, R3, RZ, PT ;  /* 0x000000ff0300720c */ /* 0x000fe40003f84270 */
[----:B------:R-:W-:Y:S01]  /*1f90*/  SHF.R.S32.HI R20, RZ, 0x1f, R2 ;  /* 0x0000001fff147819 */ /* 0x000fe20000011402 */
[----:B------:R-:W-:Y:S02]  /*1fa0*/  @!P3 IMAD.MOV R21, RZ, RZ, -R21 ;  /* 0x000000ffff15b224 */ /* 0x000fe400078e0a15 */
[----:B------:R-:W-:Y:S02]  /*1fb0*/  @P1 IADD3 R23, R23, 0x1, RZ ;  /* 0x0000000117171810 */ /* 0x000fe40007ffe0ff */
[----:B------:R-:W-:-:S02]  /*1fc0*/  FSETP.NE.FTZ.AND P1, PT, R17, RZ, PT ;  /* 0x000000ff1100720b */ /* 0x000fc40003f35000 */
[C---:B------:R-:W-:Y:S01]  /*1fd0*/  ISETP.NE.AND P5, PT, R2.reuse, RZ, PT ;  /* 0x000000ff0200720c */ /* 0x040fe20003fa5270 */
[----:B------:R-:W-:Y:S01]  /*1fe0*/  @!P2 IMAD.MOV R23, RZ, RZ, -R23 ;  /* 0x000000ffff17a224 */ /* 0x000fe200078e0a17 */
[----:B------:R-:W-:Y:S01]  /*1ff0*/  LEA.HI.SX32 R7, R2, 0x1, 0x1 ;  /* 0x0000000102077811 */ /* 0x000fe200078f0aff */
[----:B------:R-:W-:Y:S01]  /*2000*/  @!P0 IMAD.MOV R7, RZ, RZ, R20 ;  /* 0x000000ffff078224 */ /* 0x000fe200078e0214 */
[----:B------:R-:W-:Y:S02]  /*2010*/  ISETP.NE.AND P0, PT, RZ, c[0x0][0x1c0], PT ;  /* 0x00007000ff007a0c */ /* 0x000fe40003f05270 */
[----:B------:R-:W-:Y:S02]  /*2020*/  SHF.R.S32.HI R19, RZ, 0x1f, R3 ;  /* 0x0000001fff137819 */ /* 0x000fe40000011403 */
[C---:B-1----:R-:W-:Y:S02]  /*2030*/  LOP3.LUT P2, RZ, R6.reuse, 0xf, RZ, 0xc0, !PT ;  /* 0x0000000f06ff7812 */ /* 0x042fe4000784c0ff */
[----:B------:R-:W-:Y:S01]  /*2040*/  LEA.HI.SX32 R8, R3, 0x1, 0x1 ;  /* 0x0000000103087811 */ /* 0x000fe200078f0aff */
[----:B------:R-:W-:Y:S01]  /*2050*/  @!P4 IMAD.MOV R8, RZ, RZ, R19 ;  /* 0x000000ffff08c224 */ /* 0x000fe200078e0213 */
[----:B------:R-:W0:Y:S01]  /*2060*/  @P1 MUFU.LG2 R17, R17 ;  /* 0x0000001100111308 */ /* 0x000e220000000c00 */
        /* <DEDUP_REMOVED lines=52> */
[----:B------:R-:W-:Y:S02]  /*23b0*/  MOV R24, 0x23d0 ;  /* 0x000023d000187802 */ /* 0x000fe40000000f00 */
[----:B------:R-:W-:Y:S05]  /*23c0*/  CALL.REL.NOINC `($__internal_1_$__cuda_sm20_div_s64) ;  /* 0x0000263000007944 */ /* 0x000fea0003c00000 */
[-C--:B------:R-:W-:Y:S02]  /*23d0*/  IADD3 R19, P0, RZ, -R20.reuse, RZ ;  /* 0x80000014ff137210 */ /* 0x080fe40007f1e0ff */
[----:B------:R-:W-:Y:S02]  /*23e0*/  MOV R48, R20 ;  /* 0x0000001400307202 */ /* 0x000fe40000000f00 */
[----:B------:R-:W-:Y:S01]  /*23f0*/  IADD3.X R17, RZ, ~R21, RZ, P0, !PT ;  /* 0x80000015ff117210 */ /* 0x000fe200007fe4ff */
[----:B------:R-:W-:Y:S01]  /*2400*/  IMAD.WIDE.U32 R38, R42, R19, R38 ;  /* 0x000000132a267225 */ /* 0x000fe200078e0026 */
[----:B------:R-:W-:-:S03]  /*2410*/  MOV R49, R21 ;  /* 0x0000001500317202 */ /* 0x000fc60000000f00 */
[----:B------:R-:W-:-:S04]  /*2420*/  IMAD R18, R17, R42, RZ ;  /* 0x0000002a11127224 */ /* 0x000fc800078e02ff */
[----:B------:R-:W-:Y:S01]  /*2430*/  IMAD R17, R23, R19, R18 ;  /* 0x0000001317117224 */ /* 0x000fe200078e0212 */
[----:B------:R-:W-:-:S04]  /*2440*/  MOV R18, R38 ;  /* 0x0000002600127202 */ /* 0x000fc80000000f00 */
[----:B------:R-:W-:Y:S01]  /*2450*/  IADD3 R17, R39, R17, RZ ;  /* 0x0000001127117210 */ /* 0x000fe20007ffe0ff */
[----:B------:R-:W-:Y:S05]  /*2460*/  BRA `(.L_x_65) ;  /* 0x0000016000007947 */ /* 0x000fea0003800000 */
.L_x_64:
[----:B------:R-:W0:Y:S01]  /*2470*/  I2F.U32.RP R20, R42 ;  /* 0x0000002a00147306 */ /* 0x000e220000209000 */
[----:B------:R-:W-:Y:S01]  /*2480*/  ISETP.NE.U32.AND P0, PT, R42, RZ, PT ;  /* 0x000000ff2a00720c */ /* 0x000fe20003f05070 */
[----:B------:R-:W-:-:S06]  /*2490*/  IMAD.MOV.U32 R49, RZ, RZ, RZ ;  /* 0x000000ffff317224 */ /* 0x000fcc00078e00ff */
        /* <DEDUP_REMOVED lines=13> */
[----:B------:R-:W-:Y:S02]  /*2570*/  ISETP.GE.U32.AND P1, PT, R17, R42, PT ;  /* 0x0000002a1100720c */ /* 0x000fe40003f26070 */
[----:B------:R-:W-:-:S11]  /*2580*/  MOV R17, RZ ;  /* 0x000000ff00117202 */ /* 0x000fd60000000f00 */
[----:B------:R-:W-:Y:S02]  /*2590*/  @P1 IADD3 R48, R48, 0x1, RZ ;  /* 0x0000000130301810 */ /* 0x000fe40007ffe0ff */
[----:B------:R-:W-:-:S05]  /*25a0*/  @!P0 LOP3.LUT R48, RZ, R42, RZ, 0x33, !PT ;  /* 0x0000002aff308212 */ /* 0x000fca00078e33ff */
[----:B------:R-:W-:-:S04]  /*25b0*/  IMAD.MOV R19, RZ, RZ, -R48 ;  /* 0x000000ffff137224 */ /* 0x000fc800078e0a30 */
[----:B------:R-:W-:Y:S02]  /*25c0*/  IMAD R18, R42, R19, R38 ;  /* 0x000000132a127224 */ /* 0x000fe400078e0226 */
.L_x_65:
[----:B------:R-:W-:Y:S05]  /*25d0*/  BSYNC B0 ;  /* 0x0000000000007941 */ /* 0x000fea0003800000 */
.L_x_63:
[----:B------:R-:W-:Y:S01]  /*25e0*/  LOP3.LUT R19, R17, R0, RZ, 0xfc, !PT ;  /* 0x0000000011137212 */ /* 0x000fe200078efcff */
[----:B------:R-:W-:Y:S03]  /*25f0*/  BSSY B0, `(.L_x_66) ;  /* 0x0000028000007945 */ /* 0x000fe60003800000 */
[----:B------:R-:W-:-:S13]  /*2600*/  ISETP.NE.U32.AND P0, PT, R19, RZ, PT ;  /* 0x000000ff1300720c */ /* 0x000fda0003f05070 */
[----:B------:R-:W-:Y:S05]  /*2610*/  @!P0 BRA `(.L_x_67) ;  /* 0x000000f000008947 */ /* 0x000fea0003800000 */
[----:B------:R-:W-:Y:S01]  /*2620*/  IMAD.MOV.U32 R26, RZ, RZ, R27 ;  /* 0x000000ffff1a7224 */ /* 0x000fe200078e001b */
[----:B------:R-:W-:Y:S02]  /*2630*/  MOV R23, R0 ;  /* 0x0000000000177202 */ /* 0x000fe40000000f00 */
[----:B------:R-:W-:Y:S02]  /*2640*/  MOV R24, 0x2660 ;  /* 0x0000266000187802 */ /* 0x000fe40000000f00 */
[----:B------:R-:W-:Y:S05]  /*2650*/  CALL.REL.NOINC `($__internal_1_$__cuda_sm20_div_s64) ;  /* 0x000023a000007944 */ /* 0x000fea0003c00000 */
[----:B------:R-:W-:Y:S01]  /*2660*/  IADD3 R19, P0, RZ, -R20, RZ ;  /* 0x80000014ff137210 */ /* 0x000fe20007f1e0ff */
[----:B------:R-:W-:Y:S01]  /*2670*/  IMAD.MOV.U32 R43, RZ, RZ, R21 ;  /* 0x000000ffff2b7224 */ /* 0x000fe200078e0015 */
[----:B------:R-:W-:Y:S02]  /*2680*/  MOV R38, R18 ;  /* 0x0000001200267202 */ /* 0x000fe40000000f00 */
[----:B------:R-:W-:Y:S02]  /*2690*/  IADD3.X R22, RZ, ~R21, RZ, P0, !PT ;  /* 0x80000015ff167210 */ /* 0x000fe400007fe4ff */
[----:B------:R-:W-:Y:S02]  /*26a0*/  MOV R39, R17 ;  /* 0x0000001100277202 */ /* 0x000fe40000000f00 */
[----:B------:R-:W-:Y:S01]  /*26b0*/  MOV R42, R20 ;  /* 0x00000014002a7202 */ /* 0x000fe20000000f00 */
[----:B------:R-:W-:-:S02]  /*26c0*/  IMAD R22, R22, R27, RZ ;  /* 0x0000001b16167224 */ /* 0x000fc400078e02ff */
[----:B------:R-:W-:-:S04]  /*26d0*/  IMAD.WIDE.U32 R38, R27, R19, R38 ;  /* 0x000000131b267225 */ /* 0x000fc800078e0026 */
[----:B------:R-:W-:-:S04]  /*26e0*/  IMAD R0, R0, R19, R22 ;  /* 0x0000001300007224 */ /* 0x000fc800078e0216 */
[----:B------:R-:W-:Y:S01]  /*26f0*/  IMAD.IADD R0, R39, 0x1, R0 ;  /* 0x0000000127007824 */ /* 0x000fe200078e0200 */
[----:B------:R-:W-:Y:S05]  /*2700*/  BRA `(.L_x_68) ;  /* 0x0000016000007947 */ /* 0x000fea0003800000 */
.L_x_67:
        /* <DEDUP_REMOVED lines=22> */
.L_x_68:
[----:B------:R-:W-:Y:S05]  /*2870*/  BSYNC B0 ;  /* 0x0000000000007941 */ /* 0x000fea0003800000 */
.L_x_66:
        /* <DEDUP_REMOVED lines=11> */
[----:B------:R-:W-:Y:S05]  /*2930*/  CALL.REL.NOINC `($__internal_1_$__cuda_sm20_div_s64) ;  /* 0x000020c000007944 */ /* 0x000fea0003c00000 */
[----:B------:R-:W-:-:S04]  /*2940*/  IADD3 R17, P0, RZ, -R20, RZ ;  /* 0x80000014ff117210 */ /* 0x000fc80007f1e0ff */
[----:B------:R-:W-:Y:S01]  /*2950*/  IADD3.X R18, RZ, ~R21, RZ, P0, !PT ;  /* 0x80000015ff127210 */ /* 0x000fe200007fe4ff */
[----:B------:R-:W-:-:S04]  /*2960*/  IMAD.WIDE.U32 R42, R5, R17, R42 ;  /* 0x00000011052a7225 */ /* 0x000fc800078e002a */
[----:B------:R-:W-:-:S04]  /*2970*/  IMAD R18, R18, R5, RZ ;  /* 0x0000000512127224 */ /* 0x000fc800078e02ff */
[----:B------:R-:W-:-:S05]  /*2980*/  IMAD R4, R4, R17, R18 ;  /* 0x0000001104047224 */ /* 0x000fca00078e0212 */
[----:B------:R-:W-:Y:S01]  /*2990*/  IADD3 R4, R43, R4, RZ ;  /* 0x000000042b047210 */ /* 0x000fe20007ffe0ff */
[----:B------:R-:W-:Y:S05]  /*29a0*/  BRA `(.L_x_71) ;  /* 0x0000016000007947 */ /* 0x000fea0003800000 */
.L_x_70:
        /* <DEDUP_REMOVED lines=22> */
.L_x_71:
[----:B------:R-:W-:Y:S05]  /*2b10*/  BSYNC B0 ;  /* 0x0000000000007941 */ /* 0x000fea0003800000 */
.L_x_69:
[-C--:B------:R-:W-:Y:S01]  /*2b20*/  IMAD R5, R41, R16.reuse, RZ ;  /* 0x0000001029057224 */ /* 0x080fe200078e02ff */
[----:B------:R-:W-:Y:S01]  /*2b30*/  SHF.R.S32.HI R17, RZ, 0x1f, R27 ;  /* 0x0000001fff117819 */ /* 0x000fe2000001141b */
[C---:B------:R-:W-:Y:S01]  /*2b40*/  IMAD.WIDE.U32 R46, R40.reuse, R16, RZ ;  /* 0x00000010282e7225 */ /* 0x040fe200078e00ff */
[----:B------:R-:W-:Y:S01]  /*2b50*/  ULDC.U8 UR10, c[0x0][0x329] ;  /* 0x0000ca40000a7ab9 */ /* 0x000fe20000000000 */
[----:B------:R-:W-:Y:S01]  /*2b60*/  BSSY B0, `(.L_x_72) ;  /* 0x0000046000007945 */ /* 0x000fe20003800000 */
[----:B------:R-:W-:Y:S01]  /*2b70*/  UISETP.NE.AND UP0, UPT, UR10, URZ, UPT ;  /* 0x0000003f0a00728c */ /* 0x000fe2000bf05270 */
[----:B------:R-:W-:Y:S01]  /*2b80*/  IMAD R5, R40, R14, R5 ;  /* 0x0000000e28057224 */ /* 0x000fe200078e0205 */
[----:B------:R-:W-:Y:S01]  /*2b90*/  ULDC.64 UR4, c[0x0][0x210] ;  /* 0x0000840000047ab9 */ /* 0x000fe20000000a00 */
[----:B------:R-:W-:Y:S01]  /*2ba0*/  IMAD R0, R0, R27, RZ ;  /* 0x0000001b00007224 */ /* 0x000fe200078e02ff */
[----:B------:R-:W-:Y:S02]  /*2bb0*/  UIMAD UR4, UR4, UR5, URZ ;  /* 0x00000005040472a4 */ /* 0x000fe4000f8e023f */
[----:B------:R-:W-:Y:S01]  /*2bc0*/  IADD3 R18, R47, R5, RZ ;  /* 0x000000052f127210 */ /* 0x000fe20007ffe0ff */
[----:B------:R-:W-:Y:S01]  /*2bd0*/  IMAD R17, R17, R38, R0 ;  /* 0x0000002611117224 */ /* 0x000fe200078e0200 */
[----:B------:R-:W-:Y:S01]  /*2be0*/  USEL UR5, UR5, 0x1, !UP0 ;  /* 0x0000000105057887 */ /* 0x000fe2000c000000 */
[----:B------:R-:W-:Y:S01]  /*2bf0*/  IMAD.WIDE.U32 R38, R38, R27, RZ ;  /* 0x0000001b26267225 */ /* 0x000fe200078e00ff */
[----:B------:R-:W-:-:S02]  /*2c00*/  USHF.R.S32.HI UR11, URZ, 0x1f, UR4 ;  /* 0x0000001f3f0b7899 */ /* 0x000fc40008011404 */
[----:B------:R-:W-:Y:S01]  /*2c10*/  USHF.R.S32.HI UR10, URZ, 0x1f, UR5 ;  /* 0x0000001f3f0a7899 */ /* 0x000fe20008011405 */
[-C--:B------:R-:W-:Y:S02]  /*2c20*/  IMAD R23, R18, R13.reuse, RZ ;  /* 0x0000000d12177224 */ /* 0x080fe400078e02ff */
[----:B------:R-:W-:Y:S02]  /*2c30*/  IMAD R19, R4, UR4, RZ ;  /* 0x0000000404137c24 */ /* 0x000fe4000f8e02ff */
[----:B------:R-:W-:Y:S02]  /*2c40*/  IMAD R23, R12, R46, R23 ;  /* 0x0000002e0c177224 */ /* 0x000fe400078e0217 */
[----:B------:R-:W-:-:S04]  /*2c50*/  IMAD.WIDE.U32 R46, R46, R13, RZ ;  /* 0x0000000d2e2e7225 */ /* 0x000fc800078e00ff */
[----:B------:R-:W-:Y:S01]  /*2c60*/  IMAD R5, R21, UR5, RZ ;  /* 0x0000000515057c24 */ /* 0x000fe2000f8e02ff */
[----:B------:R-:W-:Y:S01]  /*2c70*/  IADD3 R23, R47, R23, RZ ;  /* 0x000000172f177210 */ /* 0x000fe20007ffe0ff */
[C---:B------:R-:W-:Y:S02]  /*2c80*/  IMAD R19, R42.reuse, UR11, R19 ;  /* 0x0000000b2a137c24 */ /* 0x040fe4000f8e0213 */
[----:B------:R-:W-:Y:S01]  /*2c90*/  IMAD.WIDE.U32 R42, R42, UR4, RZ ;  /* 0x000000042a2a7c25 */ /* 0x000fe2000f8e00ff */
[----:B------:R-:W-:-:S03]  /*2ca0*/  LOP3.LUT R0, R49, R23, RZ, 0xfc, !PT ;  /* 0x0000001731007212 */ /* 0x000fc600078efcff */
[----:B------:R-:W-:Y:S01]  /*2cb0*/  IMAD R5, R20, UR10, R5 ;  /* 0x0000000a14057c24 */ /* 0x000fe2000f8e0205 */
[----:B------:R-:W-:Y:S01]  /*2cc0*/  ISETP.NE.U32.AND P0, PT, R0, RZ, PT ;  /* 0x000000ff0000720c */ /* 0x000fe20003f05070 */
[----:B------:R-:W-:Y:S01]  /*2cd0*/  IMAD.WIDE.U32 R40, R20, UR5, RZ ;  /* 0x0000000514287c25 */ /* 0x000fe2000f8e00ff */
[----:B------:R-:W-:Y:S02]  /*2ce0*/  IADD3 R0, R39, R17, RZ ;  /* 0x0000001127007210 */ /* 0x000fe40007ffe0ff */
[----:B------:R-:W-:Y:S01]  /*2cf0*/  IADD3 R4, R43, R19, RZ ;  /* 0x000000132b047210 */ /* 0x000fe20007ffe0ff */
[----:B------:R-:W-:Y:S01]  /*2d00*/  IMAD R3, R3, UR4, RZ ;  /* 0x0000000403037c24 */ /* 0x000fe2000f8e02ff */
[----:B------:R-:W-:Y:S01]  /*2d10*/  IADD3 R5, R41, R5, RZ ;  /* 0x0000000529057210 */ /* 0x000fe20007ffe0ff */
[----:B------:R-:W-:-:S06]  /*2d20*/  IMAD R2, R2, UR4, RZ ;  /* 0x0000000402027c24 */ /* 0x000fcc000f8e02ff */
[----:B------:R-:W-:Y:S05]  /*2d30*/  @!P0 BRA `(.L_x_73) ;  /* 0x0000011000008947 */ /* 0x000fea0003800000 */
[----:B------:R-:W-:Y:S01]  /*2d40*/  IMAD.MOV.U32 R18, RZ, RZ, R48 ;  /* 0x000000ffff127224 */ /* 0x000fe200078e0030 */
[----:B------:R-:W-:Y:S01]  /*2d50*/  MOV R17, R49 ;  /* 0x0000003100117202 */ /* 0x000fe20000000f00 */
[----:B------:R-:W-:Y:S01]  /*2d60*/  IMAD.MOV.U32 R26, RZ, RZ, R46 ;  /* 0x000000ffff1a7224 */ /* 0x000fe200078e002e */
[----:B------:R-:W-:Y:S02]  /*2d70*/  MOV R24, 0x2d90 ;  /* 0x00002d9000187802 */ /* 0x000fe40000000f00 */
[----:B------:R-:W-:Y:S05]  /*2d80*/  CALL.REL.NOINC `($__internal_1_$__cuda_sm20_div_s64) ;  /* 0x00001c7000007944 */ /* 0x000fea0003c00000 */
        /* <DEDUP_REMOVED lines=12> */
.L_x_73:
        /* <DEDUP_REMOVED lines=20> */
[----:B------:R-:W-:-:S05]  /*2f90*/  IADD3 R21, -R19, RZ, RZ ;  /* 0x000000ff13157210 */ /* 0x000fca0007ffe1ff */
[----:B------:R-:W-:Y:S01]  /*2fa0*/  IMAD R18, R46, R21, R48 ;  /* 0x000000152e127224 */ /* 0x000fe200078e0230 */
[----:B------:R-:W-:Y:S02]  /*2fb0*/  MOV R46, R19 ;  /* 0x00000013002e7202 */ /* 0x000fe40000000f00 */
.L_x_74:
[----:B------:R-:W-:Y:S05]  /*2fc0*/  BSYNC B0 ;  /* 0x0000000000007941 */ /* 0x000fea0003800000 */
.L_x_72:
        /* <DEDUP_REMOVED lines=19> */
.L_x_76:
[----:B------:R-:W0:Y:S01]  /*3100*/  I2F.U32.RP R20, R16 ;  /* 0x0000001000147306 */ /* 0x000e220000209000 */
[----:B------:R-:W-:Y:S01]  /*3110*/  HFMA2.MMA R22, -RZ, RZ, 0, 0 ;  /* 0x00000000ff167435 */ /* 0x000fe200000001ff */
[----:B------:R-:W-:Y:S01]  /*3120*/  ISETP.NE.U32.AND P0, PT, R16, RZ, PT ;  /* 0x000000ff1000720c */ /* 0x000fe20003f05070 */
[----:B------:R-:W-:-:S05]  /*3130*/  IMAD.MOV.U32 R49, RZ, RZ, RZ ;  /* 0x000000ffff317224 */ /* 0x000fca00078e00ff */
[----:B0-----:R-:W0:Y:S02]  /*3140*/  MUFU.RCP R19, R20 ;  /* 0x0000001400137308 */ /* 0x001e240000001000 */
[----:B0-----:R-:W-:-:S06]  /*3150*/  IADD3 R19, R19, 0xffffffe, RZ ;  /* 0x0ffffffe13137810 */ /* 0x001fcc0007ffe0ff */
[----:B------:R-:W0:Y:S02]  /*3160*/  F2I.FTZ.U32.TRUNC.NTZ R23, R19 ;  /* 0x0000001300177305 */ /* 0x000e24000021f000 */
[----:B0-----:R-:W-:-:S04]  /*3170*/  IMAD.MOV R14, RZ, RZ, -R23 ;  /* 0x000000ffff0e7224 */ /* 0x001fc800078e0a17 */
[----:B------:R-:W-:-:S04]  /*3180*/  IMAD R14, R14, R16, RZ ;  /* 0x000000100e0e7224 */ /* 0x000fc800078e02ff */
[----:B------:R-:W-:Y:S01]  /*3190*/  IMAD.HI.U32 R17, R23, R14, R22 ;  /* 0x0000000e17117227 */ /* 0x000fe200078e0016 */
[----:B------:R-:W-:-:S05]  /*31a0*/  MOV R14, RZ ;  /* 0x000000ff000e7202 */ /* 0x000fca0000000f00 */
        /* <DEDUP_REMOVED lines=11> */
.L_x_77:
[----:B------:R-:W-:Y:S05]  /*3260*/  BSYNC B0 ;  /* 0x0000000000007941 */ /* 0x000fea0003800000 */
.L_x_75:
        /* <DEDUP_REMOVED lines=10> */
[----:B------:R-:W-:Y:S02]  /*3310*/  IADD3 R17, P0, RZ, -R20, RZ ;  /* 0x80000014ff117210 */ /* 0x000fe40007f1e0ff */
[----:B------:R-:W-:Y:S02]  /*3320*/  MOV R52, R48 ;  /* 0x0000003000347202 */ /* 0x000fe40000000f00 */
[----:B------:R-:W-:Y:S02]  /*3330*/  IADD3.X R18, RZ, ~R21, RZ, P0, !PT ;  /* 0x80000015ff127210 */ /* 0x000fe400007fe4ff */
[----:B------:R-:W-:-:S03]  /*3340*/  MOV R53, R49 ;  /* 0x0000003100357202 */ /* 0x000fc60000000f00 */
[----:B------:R-:W-:Y:S02]  /*3350*/  IMAD R18, R18, R13, RZ ;  /* 0x0000000d12127224 */ /* 0x000fe400078e02ff */
[----:B------:R-:W-:-:S04]  /*3360*/  IMAD.WIDE.U32 R52, R13, R17, R52 ;  /* 0x000000110d347225 */ /* 0x000fc800078e0034 */
[----:B------:R-:W-:-:S05]  /*3370*/  IMAD R12, R12, R17, R18 ;  /* 0x000000110c0c7224 */ /* 0x000fca00078e0212 */
[----:B------:R-:W-:Y:S01]  /*3380*/  IADD3 R12, R53, R12, RZ ;  /* 0x0000000c350c7210 */ /* 0x000fe20007ffe0ff */
[----:B------:R-:W-:Y:S05]  /*3390*/  BRA `(.L_x_80) ;  /* 0x0000017000007947 */ /* 0x000fea0003800000 */
.L_x_79:
        /* <DEDUP_REMOVED lines=23> */
.L_x_80:
[----:B------:R-:W-:Y:S05]  /*3510*/  BSYNC B0 ;  /* 0x0000000000007941 */ /* 0x000fea0003800000 */
.L_x_78:
[----:B------:R-:W-:Y:S01]  /*3520*/  SHF.R.S32.HI R18, RZ, 0x1f, R6 ;  /* 0x0000001fff127819 */ /* 0x000fe20000011406 */
[-C--:B------:R-:W-:Y:S01]  /*3530*/  IMAD R13, R21, R6.reuse, RZ ;  /* 0x00000006150d7224 */ /* 0x080fe200078e02ff */
[----:B------:R-:W-:Y:S01]  /*3540*/  SHF.R.S32.HI R17, RZ, 0x1f, R3 ;  /* 0x0000001fff117819 */ /* 0x000fe20000011403 */
[----:B------:R-:W-:Y:S01]  /*3550*/  IMAD.WIDE.U32 R48, R20, R6, RZ ;  /* 0x0000000614307225 */ /* 0x000fe200078e00ff */
[----:B------:R-:W-:Y:S01]  /*3560*/  LOP3.LUT R6, R47, R10, RZ, 0xfc, !PT ;  /* 0x0000000a2f067212 */ /* 0x000fe200078efcff */
[----:B------:R-:W-:Y:S02]  /*3570*/  BSSY B0, `(.L_x_81) ;  /* 0x0000038000007945 */ /* 0x000fe40003800000 */
[----:B------:R-:W-:Y:S01]  /*3580*/  IMAD R55, R27, c[0x0][0x214], RZ ;  /* 0x000085001b377a24 */ /* 0x000fe200078e02ff */
[----:B------:R-:W-:Y:S01]  /*3590*/  ISETP.NE.U32.AND P0, PT, R6, RZ, PT ;  /* 0x000000ff0600720c */ /* 0x000fe20003f05070 */
[----:B------:R-:W-:Y:S02]  /*35a0*/  IMAD R12, R12, R3, RZ ;  /* 0x000000030c0c7224 */ /* 0x000fe400078e02ff */
[----:B------:R-:W-:Y:S01]  /*35b0*/  IMAD R14, R14, R55, RZ ;  /* 0x000000370e0e7224 */ /* 0x000fe200078e02ff */
[----:B------:R-:W-:Y:S01]  /*35c0*/  SHF.R.S32.HI R19, RZ, 0x1f, R55 ;  /* 0x0000001fff137819 */ /* 0x000fe20000011437 */
[----:B------:R-:W-:-:S02]  /*35d0*/  IMAD R17, R17, R52, R12 ;  /* 0x0000003411117224 */ /* 0x000fc400078e020c */
[----:B------:R-:W-:-:S04]  /*35e0*/  IMAD.WIDE.U32 R52, R52, R3, RZ ;  /* 0x0000000334347225 */ /* 0x000fc800078e00ff */
[----:B------:R-:W-:Y:S01]  /*35f0*/  IMAD R13, R18, R20, R13 ;  /* 0x00000014120d7224 */ /* 0x000fe200078e020d */
[----:B------:R-:W-:Y:S01]  /*3600*/  IADD3 R12, R53, R17, RZ ;  /* 0x00000011350c7210 */ /* 0x000fe20007ffe0ff */
[----:B------:R-:W-:Y:S02]  /*3610*/  IMAD R3, R19, R16, R14 ;  /* 0x0000001013037224 */ /* 0x000fe400078e020e */
[----:B------:R-:W-:Y:S01]  /*3620*/  IMAD.WIDE.U32 R54, R16, R55, RZ ;  /* 0x0000003710367225 */ /* 0x000fe200078e00ff */
[----:B------:R-:W-:-:S04]  /*3630*/  IADD3 R6, R49, R13, RZ ;  /* 0x0000000d31067210 */ /* 0x000fc80007ffe0ff */
[----:B------:R-:W-:Y:S01]  /*3640*/  IADD3 R3, R55, R3, RZ ;  /* 0x0000000337037210 */ /* 0x000fe20007ffe0ff */
[----:B------:R-:W-:Y:S05]  /*3650*/  @!P0 BRA `(.L_x_82) ;  /* 0x0000012000008947 */ /* 0x000fea0003800000 */
[----:B------:R-:W-:Y:S01]  /*3660*/  IMAD.MOV.U32 R18, RZ, RZ, R46 ;  /* 0x000000ffff127224 */ /* 0x000fe200078e002e */
[----:B------:R-:W-:Y:S01]  /*3670*/  MOV R26, R11 ;  /* 0x0000000b001a7202 */ /* 0x000fe20000000f00 */
[----:B------:R-:W-:Y:S01]  /*3680*/  IMAD.MOV.U32 R17, RZ, RZ, R47 ;  /* 0x000000ffff117224 */ /* 0x000fe200078e002f */
[----:B------:R-:W-:Y:S02]  /*3690*/  MOV R23, R10 ;  /* 0x0000000a00177202 */ /* 0x000fe40000000f00 */
[----:B------:R-:W-:Y:S02]  /*36a0*/  MOV R24, 0x36c0 ;  /* 0x000036c000187802 */ /* 0x000fe40000000f00 */
[----:B------:R-:W-:Y:S05]  /*36b0*/  CALL.REL.NOINC `($__internal_1_$__cuda_sm20_div_s64) ;  /* 0x0000134000007944 */ /* 0x000fea0003c00000 */
[----:B------:R-:W-:Y:S01]  /*36c0*/  IADD3 R13, P0, RZ, -R20, RZ ;  /* 0x80000014ff0d7210 */ /* 0x000fe20007f1e0ff */
[----:B------:R-:W-:Y:S01]  /*36d0*/  IMAD.MOV.U32 R17, RZ, RZ, R47 ;  /* 0x000000ffff117224 */ /* 0x000fe200078e002f */
[----:B------:R-:W-:Y:S02]  /*36e0*/  MOV R16, R46 ;  /* 0x0000002e00107202 */ /* 0x000fe40000000f00 */
[----:B------:R-:W-:-:S02]  /*36f0*/  IADD3.X R14, RZ, ~R21, RZ, P0, !PT ;  /* 0x80000015ff0e7210 */ /* 0x000fc400007fe4ff */
[----:B------:R-:W-:Y:S01]  /*3700*/  MOV R46, R20 ;  /* 0x00000014002e7202 */ /* 0x000fe20000000f00 */
[----:B------:R-:W-:Y:S01]  /*3710*/  IMAD.WIDE.U32 R16, R11, R13, R16 ;  /* 0x0000000d0b107225 */ /* 0x000fe200078e0010 */
[----:B------:R-:W-:-:S03]  /*3720*/  MOV R47, R21 ;  /* 0x00000015002f7202 */ /* 0x000fc60000000f00 */
[----:B------:R-:W-:-:S04]  /*3730*/  IMAD R14, R14, R11, RZ ;  /* 0x0000000b0e0e7224 */ /* 0x000fc800078e02ff */
[----:B------:R-:W-:Y:S01]  /*3740*/  IMAD R10, R10, R13, R14 ;  /* 0x0000000d0a0a7224 */ /* 0x000fe200078e020e */
[----:B------:R-:W-:-:S03]  /*3750*/  MOV R14, R16 ;  /* 0x00000010000e7202 */ /* 0x000fc60000000f00 */
[----:B------:R-:W-:Y:S01]  /*3760*/  IMAD.IADD R10, R17, 0x1, R10 ;  /* 0x00000001110a7824 */ /* 0x000fe200078e020a */
[----:B------:R-:W-:Y:S05]  /*3770*/  BRA `(.L_x_83) ;  /* 0x0000017000007947 */ /* 0x000fea0003800000 */
.L_x_82:
        /* <DEDUP_REMOVED lines=23> */
.L_x_83:
[----:B------:R-:W-:Y:S05]  /*38f0*/  BSYNC B0 ;  /* 0x0000000000007941 */ /* 0x000fea0003800000 */
.L_x_81:
        /* <DEDUP_REMOVED lines=21> */
[----:B------:R-:W-:-:S02]  /*3a50*/  IADD3.X R10, RZ, ~R21, RZ, P0, !PT ;  /* 0x80000015ff0a7210 */ /* 0x000fc400007fe4ff */
[----:B------:R-:W-:-:S03]  /*3a60*/  MOV R17, R47 ;  /* 0x0000002f00117202 */ /* 0x000fc60000000f00 */
[----:B------:R-:W-:Y:S02]  /*3a70*/  IMAD R10, R10, R9, RZ ;  /* 0x000000090a0a7224 */ /* 0x000fe400078e02ff */
[----:B------:R-:W-:-:S04]  /*3a80*/  IMAD.WIDE.U32 R16, R9, R13, R16 ;  /* 0x0000000d09107225 */ /* 0x000fc800078e0010 */
[----:B------:R-:W-:Y:S01]  /*3a90*/  IMAD R10, R8, R13, R10 ;  /* 0x0000000d080a7224 */ /* 0x000fe200078e020a */
[----:B------:R-:W-:-:S04]  /*3aa0*/  MOV R8, R16 ;  /* 0x0000001000087202 */ /* 0x000fc80000000f00 */
[----:B------:R-:W-:Y:S01]  /*3ab0*/  IADD3 R13, R17, R10, RZ ;  /* 0x0000000a110d7210 */ /* 0x000fe20007ffe0ff */
[----:B------:R-:W-:Y:S05]  /*3ac0*/  BRA `(.L_x_86) ;  /* 0x0000017000007947 */ /* 0x000fea0003800000 */
.L_x_85:
        /* <DEDUP_REMOVED lines=10> */
[----:B------:R-:W-:-:S04]  /*3b70*/  IMAD.HI.U32 R10, R13, R46, RZ ;  /* 0x0000002e0d0a7227 */ /* 0x000fc800078e00ff */
[----:B------:R-:W-:Y:S01]  /*3b80*/  IMAD.MOV.U32 R13, RZ, RZ, RZ ;  /* 0x000000ffff0d7224 */ /* 0x000fe200078e00ff */
        /* <DEDUP_REMOVED lines=11> */
.L_x_86:
[----:B------:R-:W-:Y:S05]  /*3c40*/  BSYNC B0 ;  /* 0x0000000000007941 */ /* 0x000fea0003800000 */
.L_x_84:
[----:B------:R-:W-:Y:S01]  /*3c50*/  IADD3 R39, P1, P0, R42, R40, R38 ;  /* 0x000000282a277210 */ /* 0x000fe2000783e026 */
[----:B------:R-:W-:-:S03]  /*3c60*/  IMAD R13, R13, R2, RZ ;  /* 0x000000020d0d7224 */ /* 0x000fc600078e02ff */
[----:B------:R-:W-:Y:S02]  /*3c70*/  IADD3 R39, P3, P2, R48, R39, R54 ;  /* 0x0000002730277210 */ /* 0x000fe40007a7e036 */
[----:B------:R-:W-:Y:S02]  /*3c80*/  IADD3.X R0, R4, R5, R0, P1, P0 ;  /* 0x0000000504007210 */ /* 0x000fe40000fe0400 */
[----:B------:R-:W-:Y:S02]  /*3c90*/  IADD3 R52, P1, P0, R56, R39, R52 ;  /* 0x0000002738347210 */ /* 0x000fe4000783e034 */
[----:B------:R-:W-:Y:S01]  /*3ca0*/  IADD3.X R0, R6, R0, R3, P3, P2 ;  /* 0x0000000006007210 */ /* 0x000fe20001fe4403 */
[----:B------:R-:W-:Y:S01]  /*3cb0*/  IMAD R3, R21, R7, RZ ;  /* 0x0000000715037224 */ /* 0x000fe200078e02ff */
[----:B------:R-:W-:Y:S02]  /*3cc0*/  SHF.R.S32.HI R4, RZ, 0x1f, R7 ;  /* 0x0000001fff047819 */ /* 0x000fe40000011407 */
[----:B------:R-:W-:-:S02]  /*3cd0*/  IADD3.X R53, R11, R0, R12, P1, P0 ;  /* 0x000000000b357210 */ /* 0x000fc40000fe040c */
        /* <DEDUP_REMOVED lines=11> */
.L_x_62:
[----:B------:R-:W-:-:S04]  /*3d90*/  LEA R2, P0, R38, c[0x0][0x200], 0x2 ;  /* 0x0000800026027a11 */ /* 0x000fc800078010ff */
[----:B------:R-:W-:-:S05]  /*3da0*/  LEA.HI.X R3, R38, c[0x0][0x204], R39, 0x2, P0 ;  /* 0x0000810026037a11 */ /* 0x000fca00000f1427 */
[----:B------:R0:W-:Y:S04]  /*3db0*/  STG.E [R2.64], R30 ;  /* 0x0000001e02007986 */ /* 0x0001e8000c101908 */
.L_x_61:
[----:B------:R-:W-:Y:S05]  /*3dc0*/  BSYNC B1 ;  /* 0x0000000000017941 */ /* 0x000fea0003800000 */
.L_x_60:
[C---:B------:R-:W-:Y:S01]  /*3dd0*/  IADD3 R0, R34.reuse, 0x10, RZ ;  /* 0x0000001022007810 */ /* 0x040fe20007ffe0ff */
[----:B0-----:R-:W-:Y:S01]  /*3de0*/  IMAD.MOV.U32 R3, RZ, RZ, c[0x0][0x314] ;  /* 0x0000c500ff037624 */ /* 0x001fe200078e00ff */
[C---:B------:R-:W-:Y:S01]  /*3df0*/  ISETP.GE.OR P2, PT, R34.reuse, c[0x0][0x314], P6 ;  /* 0x0000c50022007a0c */ /* 0x040fe20003746670 */
[----:B------:R-:W-:Y:S01]  /*3e00*/  IMAD.SHL.U32 R36, R34, 0x4, RZ ;  /* 0x0000000422247824 */ /* 0x000fe200078e00ff */
[----:B------:R-:W-:Y:S01]  /*3e10*/  ISETP.GE.OR P1, PT, R0, c[0x0][0x314], P6 ;  /* 0x0000c50000007a0c */ /* 0x000fe20003726670 */
[----:B------:R-:W-:Y:S01]  /*3e20*/  HFMA2.MMA R13, -RZ, RZ, 0, 0 ;  /* 0x00000000ff0d7435 */ /* 0x000fe200000001ff */
[----:B------:R-:W-:Y:S01]  /*3e30*/  IADD3 R0, R34, 0x20, RZ ;  /* 0x0000002022007810 */ /* 0x000fe20007ffe0ff */
[----:B------:R-:W-:Y:S01]  /*3e40*/  CS2R R10, SRZ ;  /* 0x00000000000a7805 */ /* 0x000fe2000001ff00 */
[----:B------:R-:W-:Y:S01]  /*3e50*/  CS2R R8, SRZ ;  /* 0x0000000000087805 */ /* 0x000fe2000001ff00 */
[----:B------:R-:W-:Y:S01]  /*3e60*/  CS2R R6, SRZ ;  /* 0x0000000000067805 */ /* 0x000fe2000001ff00 */
[----:B------:R-:W-:-:S02]  /*3e70*/  ISETP.GE.OR P0, PT, R0, c[0x0][0x314], P6 ;  /* 0x0000c50000007a0c */ /* 0x000fc40003706670 */
[----:B------:R-:W-:Y:S02]  /*3e80*/  IADD3 R0, R34, 0x30, RZ ;  /* 0x0000003022007810 */ /* 0x000fe40007ffe0ff */
[----:B------:R-:W-:Y:S01]  /*3e90*/  IADD3 R34, R36, 0x40, RZ ;  /* 0x0000004024227810 */ /* 0x000fe20007ffe0ff */
[----:B------:R-:W-:Y:S01]  /*3ea0*/  @!P2 FADD.FTZ R37, -R30, R37 ;  /* 0x000000251e25a221 */ /* 0x000fe20000010100 */
[----:B------:R-:W-:Y:S01]  /*3eb0*/  ISETP.GE.OR P6, PT, R0, c[0x0][0x314], P6 ;  /* 0x0000c50000007a0c */ /* 0x000fe200037c6670 */
[----:B------:R-:W-:Y:S02]  /*3ec0*/  @!P1 FADD.FTZ R32, -R30, R32 ;  /* 0x000000201e209221 */ /* 0x000fe40000010100 */
[----:B------:R-:W-:Y:S02]  /*3ed0*/  @!P2 FMUL.FTZ R37, R37, 1.4426950216293334961 ;  /* 0x3fb8aa3b2525a820 */ /* 0x000fe40000410000 */
[----:B------:R-:W-:Y:S02]  /*3ee0*/  @!P1 FMUL.FTZ R32, R32, 1.4426950216293334961 ;  /* 0x3fb8aa3b20209820 */ /* 0x000fe40000410000 */
[----:B------:R-:W-:Y:S01]  /*3ef0*/  @!P0 FADD.FTZ R33, -R30, R33 ;  /* 0x000000211e218221 */ /* 0x000fe20000010100 */
[----:B------:R-:W0:Y:S03]  /*3f00*/  @!P2 MUFU.EX2 R0, R37 ;  /* 0x000000250000a308 */ /* 0x000e260000000800 */
[----:B------:R-:W-:-:S02]  /*3f10*/  @!P0 FMUL.FTZ R33, R33, 1.4426950216293334961 ;  /* 0x3fb8aa3b21218820 */ /* 0x000fc40000410000 */
[----:B------:R-:W-:-:S03]  /*3f20*/  @!P6 FADD.FTZ R30, -R30, R35 ;  /* 0x000000231e1ee221 */ /* 0x000fc60000010100 */
[----:B------:R-:W1:Y:S01]  /*3f30*/  @!P0 MUFU.EX2 R2, R33 ;  /* 0x0000002100028308 */ /* 0x000e620000000800 */
[----:B------:R-:W-:-:S07]  /*3f40*/  @!P6 FMUL.FTZ R4, R30, 1.4426950216293334961 ;  /* 0x3fb8aa3b1e04e820 */ /* 0x000fce0000410000 */
[----:B------:R-:W2:Y:S01]  /*3f50*/  @!P1 MUFU.EX2 R32, R32 ;  /* 0x0000002000209308 */ /* 0x000ea20000000800 */
[----:B0-----:R0:W-:Y:S07]  /*3f60*/  @!P2 STS [R25.X4], R0 ;  /* 0x000000001900a388 */ /* 0x0011ee0000004800 */
[----:B------:R-:W3:Y:S01]  /*3f70*/  @!P6 MUFU.EX2 R4, R4 ;  /* 0x000000040004e308 */ /* 0x000ee20000000800 */
[----:B-1----:R1:W-:Y:S01]  /*3f80*/  @!P0 STS [R25.X4+0x480], R2 ;  /* 0x0004800219008388 */ /* 0x0023e20000004800 */
[----:B------:R-:W-:-:S02]  /*3f90*/  ISETP.GE.AND P0, PT, R3, 0x1, PT ;  /* 0x000000010300780c */ /* 0x000fc40003f06270 */
[----:B------:R-:W-:Y:S01]  /*3fa0*/  IADD3 R33, R36, 0x80, RZ ;  /* 0x0000008024217810 */ /* 0x000fe20007ffe0ff */
[----:B--2---:R-:W-:Y:S04]  /*3fb0*/  @!P1 STS [R25.X4+0x240], R32 ;  /* 0x0002402019009388 */ /* 0x004fe80000004800 */
[----:B---3--:R2:W-:Y:S01]  /*3fc0*/  @!P6 STS [R25.X4+0x6c0], R4 ;  /* 0x0006c0041900e388 */ /* 0x0085e20000004800 */
[----:B0-----:R-:W-:Y:S01]  /*3fd0*/  IMAD.MOV.U32 R0, RZ, RZ, RZ ;  /* 0x000000ffff007224 */ /* 0x001fe200078e00ff */
[----:B-1----:R-:W-:Y:S01]  /*3fe0*/  CS2R R2, SRZ ;  /* 0x0000000000027805 */ /* 0x002fe2000001ff00 */
[----:B--2---:R-:W-:Y:S01]  /*3ff0*/  CS2R R4, SRZ ;  /* 0x0000000000047805 */ /* 0x004fe2000001ff00 */
[----:B------:R-:W-:Y:S06]  /*4000*/  BAR.SYNC.DEFER_BLOCKING 0x0 ;  /* 0x0000000000007b1d */ /* 0x000fec0000010000 */
        /* <DEDUP_REMOVED lines=13> */
[----:B------:R-:W-:Y:S01]  /*40e0*/  IMAD.MOV.U32 R13, RZ, RZ, RZ ;  /* 0x000000ffff0d7224 */ /* 0x000fe200078e00ff */
[----:B------:R-:W-:Y:S01]  /*40f0*/  LEA.HI.X.SX32 R29, R29, UR4, 0x1, P0 ;  /* 0x000000041d1d7c11 */ /* 0x000fe200080f0eff */
[----:B------:R-:W-:Y:S01]  /*4100*/  CS2R R20, SRZ ;  /* 0x0000000000147805 */ /* 0x000fe2000001ff00 */
[C---:B------:R-:W-:Y:S01]  /*4110*/  LEA R30, P0, R12.reuse, c[0x0][0x1d8], 0x2 ;  /* 0x000076000c1e7a11 */ /* 0x040fe200078010ff */
[----:B------:R-:W-:Y:S01]  /*4120*/  CS2R R22, SRZ ;  /* 0x0000000000167805 */ /* 0x000fe2000001ff00 */
[----:B------:R-:W-:Y:S01]  /*4130*/  CS2R R24, SRZ ;  /* 0x0000000000187805 */ /* 0x000fe2000001ff00 */
[----:B------:R-:W-:Y:S01]  /*4140*/  CS2R R26, SRZ ;  /* 0x00000000001a7805 */ /* 0x000fe2000001ff00 */
[----:B------:R-:W-:Y:S01]  /*4150*/  LEA.HI.X R29, R12, c[0x0][0x1dc], R29, 0x2, P0 ;  /* 0x000077000c1d7a11 */ /* 0x000fe200000f141d */
[----:B------:R-:W-:Y:S01]  /*4160*/  IMAD.WIDE R38, R38, 0x4, RZ ;  /* 0x0000000426267825 */ /* 0x000fe200078e02ff */
[----:B------:R-:W-:-:S05]  /*4170*/  IADD3 R30, P0, R30, 0x200, RZ ;  /* 0x000002001e1e7810 */ /* 0x000fca0007f1e0ff */
[----:B------:R-:W-:-:S05]  /*4180*/  IMAD.X R29, RZ, RZ, R29, P0 ;  /* 0x000000ffff1d7224 */ /* 0x000fca00000e061d */
.L_x_90:
        /* <DEDUP_REMOVED lines=15> */
.L_x_89:
[----:B------:R-:W-:Y:S05]  /*4280*/  BSYNC B0 ;  /* 0x0000000000007941 */ /* 0x000fea0003800000 */
.L_x_88:
        /* <DEDUP_REMOVED lines=19> */
.L_x_87:
[----:B------:R-:W-:Y:S02]  /*43c0*/  IADD3 R15, R15, UR7, RZ ;  /* 0x000000070f0f7c10 */ /* 0x000fe4000fffe0ff */
[----:B------:R-:W-:-:S02]  /*43d0*/  F2FP.BF16.PACK_AB R0, R3, R0 ;  /* 0x000000000300723e */ /* 0x000fc400000010ff */
[----:B------:R-:W-:Y:S02]  /*43e0*/  ISETP.GE.AND P0, PT, R15, R28, PT ;  /* 0x0000001c0f00720c */ /* 0x000fe40003f06270 */
[----:B------:R-:W-:Y:S02]  /*43f0*/  F2FP.BF16.PACK_AB R5, R5, R2 ;  /* 0x000000020505723e */ /* 0x000fe400000010ff */
[----:B------:R-:W-:Y:S01]  /*4400*/  F2FP.BF16.PACK_AB R3, R9, R6 ;  /* 0x000000060903723e */ /* 0x000fe200000010ff */
[----:B------:R-:W-:Y:S01]  /*4410*/  IMAD.MOV.U32 R6, RZ, RZ, R0 ;  /* 0x000000ffff067224 */ /* 0x000fe200078e0000 */
[----:B------:R-:W-:Y:S01]  /*4420*/  F2FP.BF16.PACK_AB R16, R7, R4 ;  /* 0x000000040710723e */ /* 0x000fe200000010ff */
[----:B------:R-:W-:Y:S01]  /*4430*/  IMAD.MOV.U32 R7, RZ, RZ, R5 ;  /* 0x000000ffff077224 */ /* 0x000fe200078e0005 */
[----:B------:R-:W-:Y:S01]  /*4440*/  F2FP.BF16.PACK_AB R8, R11, R8 ;  /* 0x000000080b08723e */ /* 0x000fe200000010ff */
[----:B------:R-:W-:Y:S01]  /*4450*/  IMAD.MOV.U32 R17, RZ, RZ, R3 ;  /* 0x000000ffff117224 */ /* 0x000fe200078e0003 */
[----:B------:R-:W-:-:S03]  /*4460*/  F2FP.BF16.PACK_AB R9, R13, R10 ;  /* 0x0000000a0d09723e */ /* 0x000fc600000010ff */
[----:B------:R-:W-:Y:S05]  /*4470*/  @P0 EXIT ;  /* 0x000000000000094d */ /* 0x000fea0003800000 */
        /* <DEDUP_REMOVED lines=11> */
[----:B0-----:R-:W-:Y:S02]  /*4530*/  IMAD.MOV R0, RZ, RZ, -R13 ;  /* 0x000000ffff007224 */ /* 0x001fe400078e0a0d */
[----:B------:R-:W-:Y:S02]  /*4540*/  IMAD.MOV.U32 R12, RZ, RZ, RZ ;  /* 0x000000ffff0c7224 */ /* 0x000fe400078e00ff */
[----:B------:R-:W-:-:S04]  /*4550*/  IMAD R0, R0, R10, RZ ;  /* 0x0000000a00007224 */ /* 0x000fc800078e02ff */
[----:B------:R-:W-:-:S06]  /*4560*/  IMAD.HI.U32 R0, R13, R0, R12 ;  /* 0x000000000d007227 */ /* 0x000fcc00078e000c */
[----:B------:R-:W-:Y:S02]  /*4570*/  IMAD.HI.U32 R5, R0, R11, RZ ;  /* 0x0000000b00057227 */ /* 0x000fe400078e00ff */
[----:B------:R-:W0:Y:S02]  /*4580*/  I2F.RP R0, R3 ;  /* 0x0000000300007306 */ /* 0x000e240000209400 */
[----:B------:R-:W-:Y:S01]  /*4590*/  IMAD R11, R5, R2, R11 ;  /* 0x00000002050b7224 */ /* 0x000fe200078e020b */
[----:B------:R-:W-:-:S04]  /*45a0*/  LOP3.LUT R2, R15, R4, RZ, 0x3c, !PT ;  /* 0x000000040f027212 */ /* 0x000fc800078e3cff */
[----:B------:R-:W-:Y:S02]  /*45b0*/  ISETP.GT.U32.AND P1, PT, R10, R11, PT ;  /* 0x0000000b0a00720c */ /* 0x000fe40003f24070 */
[----:B------:R-:W-:Y:S01]  /*45c0*/  ISETP.GE.AND P0, PT, R2, RZ, PT ;  /* 0x000000ff0200720c */ /* 0x000fe20003f06270 */
[----:B0-----:R-:W0:Y:S10]  /*45d0*/  MUFU.RCP R0, R0 ;  /* 0x0000000000007308 */ /* 0x001e340000001000 */
[----:B------:R-:W-:Y:S01]  /*45e0*/  @!P1 IMAD.IADD R11, R11, 0x1, -R10 ;  /* 0x000000010b0b9824 */ /* 0x000fe200078e0a0a */
[----:B------:R-:W-:-:S02]  /*45f0*/  @!P1 IADD3 R5, R5, 0x1, RZ ;  /* 0x0000000105059810 */ /* 0x000fc40007ffe0ff */
[----:B------:R-:W-:Y:S02]  /*4600*/  ISETP.NE.AND P1, PT, R4, RZ, PT ;  /* 0x000000ff0400720c */ /* 0x000fe40003f25270 */
[----:B------:R-:W-:Y:S02]  /*4610*/  ISETP.GE.U32.AND P2, PT, R11, R10, PT ;  /* 0x0000000a0b00720c */ /* 0x000fe40003f46070 */
[----:B0-----:R-:W-:-:S04]  /*4620*/  IADD3 R12, R0, 0xffffffe, RZ ;  /* 0x0ffffffe000c7810 */ /* 0x001fc80007ffe0ff */
[----:B------:R-:W0:Y:S07]  /*4630*/  F2I.FTZ.U32.TRUNC.NTZ R13, R12 ;  /* 0x0000000c000d7305 */ /* 0x000e2e000021f000 */
[----:B------:R-:W-:-:S05]  /*4640*/  @P2 IADD3 R5, R5, 0x1, RZ ;  /* 0x0000000105052810 */ /* 0x000fca0007ffe0ff */
[----:B------:R-:W-:Y:S01]  /*4650*/  @!P0 IMAD.MOV R5, RZ, RZ, -R5 ;  /* 0x000000ffff058224 */ /* 0x000fe200078e0a05 */
[----:B------:R-:W-:-:S05]  /*4660*/  @!P1 LOP3.LUT R5, RZ, R4, RZ, 0x33, !PT ;  /* 0x00000004ff059212 */ /* 0x000fca00078e33ff */
[----:B------:R-:W-:Y:S02]  /*4670*/  IMAD R4, R5, R4, RZ ;  /* 0x0000000405047224 */ /* 0x000fe400078e02ff */
[--C-:B0-----:R-:W-:Y:S02]  /*4680*/  IMAD.MOV R2, RZ, RZ, -R13.reuse ;  /* 0x000000ffff027224 */ /* 0x101fe400078e0a0d */
[----:B------:R-:W-:Y:S02]  /*4690*/  IMAD.IADD R10, R15, 0x1, -R4 ;  /* 0x000000010f0a7824 */ /* 0x000fe400078e0a04 */
[----:B------:R-:W-:Y:S02]  /*46a0*/  IMAD R2, R2, R3, RZ ;  /* 0x0000000302027224 */ /* 0x000fe400078e02ff */
[----:B------:R-:W-:Y:S01]  /*46b0*/  IMAD.MOV.U32 R12, RZ, RZ, RZ ;  /* 0x000000ffff0c7224 */ /* 0x000fe200078e00ff */
[----:B------:R-:W-:Y:S02]  /*46c0*/  IABS R0, R10 ;  /* 0x0000000a00007213 */ /* 0x000fe40000000000 */
[----:B------:R-:W-:Y:S01]  /*46d0*/  LOP3.LUT R10, R10, c[0x0][0x214], RZ, 0x3c, !PT ;  /* 0x000085000a0a7a12 */ /* 0x000fe200078e3cff */
[----:B------:R-:W-:-:S03]  /*46e0*/  IMAD.HI.U32 R2, R13, R2, R12 ;  /* 0x000000020d027227 */ /* 0x000fc600078e000c */
[----:B------:R-:W-:Y:S01]  /*46f0*/  ISETP.GE.AND P1, PT, R10, RZ, PT ;  /* 0x000000ff0a00720c */ /* 0x000fe20003f26270 */
[----:B------:R-:W-:-:S04]  /*4700*/  IMAD.WIDE.U32 R12, R5, c[0x0][0x1e0], RZ ;  /* 0x00007800050c7a25 */ /* 0x000fc800078e00ff */
[----:B------:R-:W-:-:S04]  /*4710*/  IMAD.HI.U32 R11, R2, R0, RZ ;  /* 0x00000000020b7227 */ /* 0x000fc800078e00ff */
        /* <DEDUP_REMOVED lines=25> */
[----:B------:R-:W-:-:S04]  /*48b0*/  IMAD.WIDE.U32 R12, R4, c[0x0][0x1e8], R12 ;  /* 0x00007a00040c7a25 */ /* 0x000fc800078e000c */
[----:B------:R-:W-:Y:S01]  /*48c0*/  IMAD R3, R4, c[0x0][0x1ec], R3 ;  /* 0x00007b0004037a24 */ /* 0x000fe200078e0203 */
[-C--:B------:R-:W-:Y:S02]  /*48d0*/  @!P0 IADD3 R0, P3, R36, R12.reuse, RZ ;  /* 0x0000000c24008210 */ /* 0x080fe40007f7e0ff */
[----:B------:R-:W-:Y:S01]  /*48e0*/  @!P1 IADD3 R2, P2, R34, R12, RZ ;  /* 0x0000000c22029210 */ /* 0x000fe20007f5e0ff */
[----:B------:R-:W-:-:S05]  /*48f0*/  IMAD.IADD R3, R13, 0x1, R3 ;  /* 0x000000010d037824 */ /* 0x000fca00078e0203 */
[-C--:B------:R-:W-:Y:S02]  /*4900*/  @!P0 LEA.HI.X.SX32 R5, R36, R3.reuse, 0x1, P3 ;  /* 0x0000000324058211 */ /* 0x080fe400018f0eff */
[----:B------:R-:W-:Y:S02]  /*4910*/  @!P0 LEA R14, P3, R0, c[0x0][0x1d0], 0x1 ;  /* 0x00007400000e8a11 */ /* 0x000fe400078608ff */
[----:B------:R-:W-:Y:S02]  /*4920*/  @!P1 LEA.HI.X.SX32 R11, R34, R3, 0x1, P2 ;  /* 0x00000003220b9211 */ /* 0x000fe400010f0eff */
[----:B------:R-:W-:Y:S02]  /*4930*/  @!P0 LEA.HI.X R15, R0, c[0x0][0x1d4], R5, 0x1, P3 ;  /* 0x00007500000f8a11 */ /* 0x000fe400018f0c05 */
        /* <DEDUP_REMOVED lines=12> */
        .weak           $__internal_1_$__cuda_sm20_div_s64
        .type           $__internal_1_$__cuda_sm20_div_s64,@function
        .size           $__internal_1_$__cuda_sm20_div_s64,(.L_x_4369 - $__internal_1_$__cuda_sm20_div_s64)
$__internal_1_$__cuda_sm20_div_s64:
        /* <DEDUP_REMOVED lines=17> */
[C---:B------:R-:W-:Y:S02]  /*4b10*/  IMAD R19, R51.reuse, R20, RZ ;  /* 0x0000001433137224 */ /* 0x040fe400078e02ff */
[----:B------:R-:W-:-:S04]  /*4b20*/  IMAD.HI.U32 R22, P1, R51, R22, R58 ;  /* 0x0000001633167227 */ /* 0x000fc8000782003a */
[----:B------:R-:W-:Y:S01]  /*4b30*/  IMAD.HI.U32 R20, R51, R20, RZ ;  /* 0x0000001433147227 */ /* 0x000fe200078e00ff */
[----:B------:R-:W-:-:S03]  /*4b40*/  IADD3 R59, P0, R19, R22, RZ ;  /* 0x00000016133b7210 */ /* 0x000fc60007f1e0ff */
[----:B------:R-:W-:Y:S02]  /*4b50*/  IMAD.X R20, R20, 0x1, R51, P2 ;  /* 0x0000000114147824 */ /* 0x000fe400010e0633 */
[----:B------:R-:W-:-:S03]  /*4b60*/  IMAD.WIDE.U32 R60, R59, R44, RZ ;  /* 0x0000002c3b3c7225 */ /* 0x000fc600078e00ff */
[----:B------:R-:W-:Y:S01]  /*4b70*/  IADD3.X R29, RZ, RZ, R20, P0, P1 ;  /* 0x000000ffff1d7210 */ /* 0x000fe200007e2414 */
[----:B------:R-:W-:Y:S01]  /*4b80*/  IMAD R50, R59, R45, R61 ;  /* 0x0000002d3b327224 */ /* 0x000fe200078e023d */
[----:B------:R-:W-:Y:S01]  /*4b90*/  IADD3 R20, P0, RZ, -R60, RZ ;  /* 0x8000003cff147210 */ /* 0x000fe20007f1e0ff */
[----:B------:R-:W-:Y:S01]  /*4ba0*/  IMAD.MOV.U32 R51, RZ, RZ, RZ ;  /* 0x000000ffff337224 */ /* 0x000fe200078e00ff */
[----:B------:R-:W-:Y:S01]  /*4bb0*/  ISETP.GE.AND P1, PT, R17, RZ, PT ;  /* 0x000000ff1100720c */ /* 0x000fe20003f26270 */
[----:B------:R-:W-:Y:S02]  /*4bc0*/  IMAD R50, R29, R44, R50 ;  /* 0x0000002c1d327224 */ /* 0x000fe400078e0232 */
[----:B------:R-:W-:-:S04]  /*4bd0*/  IMAD.HI.U32 R58, R59, R20, RZ ;  /* 0x000000143b3a7227 */ /* 0x000fc800078e00ff */
[----:B------:R-:W-:-:S04]  /*4be0*/  IMAD.X R50, RZ, RZ, ~R50, P0 ;  /* 0x000000ffff327224 */ /* 0x000fc800000e0e32 */
[----:B------:R-:W-:-:S04]  /*4bf0*/  IMAD.WIDE.U32 R58, P5, R59, R50, R58 ;  /* 0x000000323b3a7225 */ /* 0x000fc800078a003a */
[C---:B------:R-:W-:Y:S02]  /*4c00*/  IMAD R22, R29.reuse, R50, RZ ;  /* 0x000000321d167224 */ /* 0x040fe400078e02ff */
[----:B------:R-:W-:Y:S01]  /*4c10*/  IMAD.HI.U32 R19, P4, R29, R20, R58 ;  /* 0x000000141d137227 */ /* 0x000fe2000788003a */
[----:B------:R-:W-:-:S03]  /*4c20*/  IADD3 R20, P0, RZ, -R18, RZ ;  /* 0x80000012ff147210 */ /* 0x000fc60007f1e0ff */
[----:B------:R-:W-:Y:S01]  /*4c30*/  IMAD.HI.U32 R21, R29, R50, RZ ;  /* 0x000000321d157227 */ /* 0x000fe200078e00ff */
[----:B------:R-:W-:Y:S02]  /*4c40*/  SEL R20, R20, R18, !P1 ;  /* 0x0000001214147207 */ /* 0x000fe40004800000 */
[----:B------:R-:W-:Y:S01]  /*4c50*/  IADD3 R22, P2, R22, R19, RZ ;  /* 0x0000001316167210 */ /* 0x000fe20007f5e0ff */
[----:B------:R-:W-:Y:S02]  /*4c60*/  IMAD.X R36, RZ, RZ, ~R17, P0 ;  /* 0x000000ffff247224 */ /* 0x000fe400000e0e11 */
[----:B------:R-:W-:Y:S02]  /*4c70*/  IMAD.X R21, R21, 0x1, R29, P5 ;  /* 0x0000000115157824 */ /* 0x000fe400028e061d */
[----:B------:R-:W-:Y:S01]  /*4c80*/  IMAD.HI.U32 R50, R22, R20, RZ ;  /* 0x0000001416327227 */ /* 0x000fe200078e00ff */
[----:B------:R-:W-:Y:S02]  /*4c90*/  SEL R19, R36, R17, !P1 ;  /* 0x0000001124137207 */ /* 0x000fe40004800000 */
[----:B------:R-:W-:-:S03]  /*4ca0*/  IADD3.X R36, RZ, RZ, R21, P2, P4 ;  /* 0x000000ffff247210 */ /* 0x000fc600017e8415 */
[----:B------:R-:W-:-:S04]  /*4cb0*/  IMAD.WIDE.U32 R50, R22, R19, R50 ;  /* 0x0000001316327225 */ /* 0x000fc800078e0032 */
[C---:B------:R-:W-:Y:S02]  /*4cc0*/  IMAD R31, R36.reuse, R19, RZ ;  /* 0x00000013241f7224 */ /* 0x040fe400078e02ff */
[----:B------:R-:W-:-:S04]  /*4cd0*/  IMAD.HI.U32 R22, P1, R36, R20, R50 ;  /* 0x0000001424167227 */ /* 0x000fc80007820032 */
[----:B------:R-:W-:Y:S01]  /*4ce0*/  IMAD.HI.U32 R21, R36, R19, RZ ;  /* 0x0000001324157227 */ /* 0x000fe200078e00ff */
[----:B------:R-:W-:-:S04]  /*4cf0*/  IADD3 R31, P0, R31, R22, RZ ;  /* 0x000000161f1f7210 */ /* 0x000fc80007f1e0ff */
[----:B------:R-:W-:Y:S01]  /*4d00*/  IADD3.X R21, R21, RZ, RZ, P1, !PT ;  /* 0x000000ff15157210 */ /* 0x000fe20000ffe4ff */
[----:B------:R-:W-:-:S04]  /*4d10*/  IMAD.WIDE.U32 R50, R31, R44, RZ ;  /* 0x0000002c1f327225 */ /* 0x000fc800078e00ff */
[----:B------:R-:W-:Y:S01]  /*4d20*/  IMAD.X R29, RZ, RZ, R21, P0 ;  /* 0x000000ffff1d7224 */ /* 0x000fe200000e0615 */
[----:B------:R-:W-:Y:S01]  /*4d30*/  IADD3 R20, P0, -R50, R20, RZ ;  /* 0x0000001432147210 */ /* 0x000fe20007f1e1ff */
[----:B------:R-:W-:-:S03]  /*4d40*/  IMAD R21, R31, R45, R51 ;  /* 0x0000002d1f157224 */ /* 0x000fc600078e0233 */
[CC--:B------:R-:W-:Y:S01]  /*4d50*/  ISETP.GE.U32.AND P2, PT, R20.reuse, R44.reuse, PT ;  /* 0x0000002c1400720c */ /* 0x0c0fe20003f46070 */
[-C--:B------:R-:W-:Y:S01]  /*4d60*/  IMAD R22, R29, R44.reuse, R21 ;  /* 0x0000002c1d167224 */ /* 0x080fe200078e0215 */
[----:B------:R-:W-:-:S03]  /*4d70*/  IADD3 R21, P1, R20, -R44, RZ ;  /* 0x8000002c14157210 */ /* 0x000fc60007f3e0ff */
[----:B------:R-:W-:Y:S01]  /*4d80*/  IMAD.X R19, R19, 0x1, ~R22, P0 ;  /* 0x0000000113137824 */ /* 0x000fe200000e0e16 */
[----:B------:R-:W-:-:S04]  /*4d90*/  IADD3 R22, P0, R31, 0x1, RZ ;  /* 0x000000011f167810 */ /* 0x000fc80007f1e0ff */
[----:B------:R-:W-:-:S04]  /*4da0*/  ISETP.GE.U32.AND.EX P2, PT, R19, R45, PT, P2 ;  /* 0x0000002d1300720c */ /* 0x000fc80003f46120 */
[----:B------:R-:W-:Y:S01]  /*4db0*/  SEL R21, R21, R20, P2 ;  /* 0x0000001415157207 */ /* 0x000fe20001000000 */
[----:B------:R-:W-:Y:S01]  /*4dc0*/  IMAD.X R20, R19, 0x1, ~R45, P1 ;  /* 0x0000000113147824 */ /* 0x000fe200008e0e2d */
[----:B------:R-:W-:Y:S01]  /*4dd0*/  SEL R31, R22, R31, P2 ;  /* 0x0000001f161f7207 */ /* 0x000fe20001000000 */
[----:B------:R-:W-:Y:S01]  /*4de0*/  IMAD.X R22, RZ, RZ, R29, P0 ;  /* 0x000000ffff167224 */ /* 0x000fe200000e061d */
[----:B------:R-:W-:Y:S01]  /*4df0*/  ISETP.GE.U32.AND P0, PT, R21, R44, PT ;  /* 0x0000002c1500720c */ /* 0x000fe20003f06070 */
[----:B------:R-:W-:Y:S01]  /*4e00*/  IMAD.MOV.U32 R44, RZ, RZ, R24 ;  /* 0x000000ffff2c7224 */ /* 0x000fe200078e0018 */
[----:B------:R-:W-:Y:S02]  /*4e10*/  SEL R19, R20, R19, P2 ;  /* 0x0000001314137207 */ /* 0x000fe40001000000 */
[----:B------:R-:W-:Y:S02]  /*4e20*/  SEL R22, R22, R29, P2 ;  /* 0x0000001d16167207 */ /* 0x000fe40001000000 */
[----:B------:R-:W-:-:S02]  /*4e30*/  IADD3 R20, P1, R31, 0x1, RZ ;  /* 0x000000011f147810 */ /* 0x000fc40007f3e0ff */
[----:B------:R-:W-:Y:S01]  /*4e40*/  ISETP.GE.U32.AND.EX P0, PT, R19, R45, PT, P0 ;  /* 0x0000002d1300720c */ /* 0x000fe20003f06100 */
[----:B------:R-:W-:Y:S01]  /*4e50*/  IMAD.MOV.U32 R45, RZ, RZ, 0x0 ;  /* 0x00000000ff2d7424 */ /* 0x000fe200078e00ff */
[-C--:B------:R-:W-:Y:S02]  /*4e60*/  IADD3.X R19, RZ, R22.reuse, RZ, P1, !PT ;  /* 0x00000016ff137210 */ /* 0x080fe40000ffe4ff */
[----:B------:R-:W-:Y:S02]  /*4e70*/  SEL R20, R20, R31, P0 ;  /* 0x0000001f14147207 */ /* 0x000fe40000000000 */
[----:B------:R-:W-:Y:S02]  /*4e80*/  SEL R22, R19, R22, P0 ;  /* 0x0000001613167207 */ /* 0x000fe40000000000 */
[----:B------:R-:W-:Y:S02]  /*4e90*/  LOP3.LUT R21, R23, R17, RZ, 0x3c, !PT ;  /* 0x0000001117157212 */ /* 0x000fe400078e3cff */
[----:B------:R-:W-:-:S02]  /*4ea0*/  IADD3 R19, P1, RZ, -R20, RZ ;  /* 0x80000014ff137210 */ /* 0x000fc40007f3e0ff */
[----:B------:R-:W-:Y:S02]  /*4eb0*/  ISETP.GE.AND P2, PT, R21, RZ, PT ;  /* 0x000000ff1500720c */ /* 0x000fe40003f46270 */
[----:B------:R-:W-:Y:S01]  /*4ec0*/  ISETP.NE.U32.AND P0, PT, R26, RZ, PT ;  /* 0x000000ff1a00720c */ /* 0x000fe20003f05070 */
[----:B------:R-:W-:Y:S01]  /*4ed0*/  IMAD.X R21, RZ, RZ, ~R22, P1 ;  /* 0x000000ffff157224 */ /* 0x000fe200008e0e16 */
[----:B------:R-:W-:Y:S02]  /*4ee0*/  SEL R19, R19, R20, !P2 ;  /* 0x0000001413137207 */ /* 0x000fe40005000000 */
[----:B------:R-:W-:Y:S02]  /*4ef0*/  ISETP.NE.AND.EX P0, PT, R23, RZ, PT, P0 ;  /* 0x000000ff1700720c */ /* 0x000fe40003f05300 */
[----:B------:R-:W-:Y:S02]  /*4f00*/  SEL R21, R21, R22, !P2 ;  /* 0x0000001615157207 */ /* 0x000fe40005000000 */
[----:B------:R-:W-:-:S02]  /*4f10*/  SEL R20, R19, 0xffffffff, P0 ;  /* 0xffffffff13147807 */ /* 0x000fc40000000000 */
[----:B------:R-:W-:Y:S01]  /*4f20*/  SEL R21, R21, 0xffffffff, P0 ;  /* 0xffffffff15157807 */ /* 0x000fe20000000000 */
[----:B------:R-:W-:Y:S06]  /*4f30*/  RET.REL.NODEC R44 `(_ZN5flash32flash_fwd_splitkv_combine_kernelI23Flash_fwd_kernel_traitsILi192ELi64ELi64ELi4ELb0ELb0EN7cutlass10bfloat16_tE19Flash_kernel_traitsILi192ELi64ELi64ELi4ES3_EELi8ELi6ELb0EEEvNS_16Flash_fwd_paramsE) ;  /* 0xffffb0c02c007950 */ /* 0x000fec0003c3ffff */
.L_x_91:
        /* <DEDUP_REMOVED lines=12> */
.L_x_4369:


//--------------------- .text._ZN5flash32flash_fwd_splitkv_combine_kernelI23Flash_fwd_kernel_traitsILi192ELi64ELi64ELi4ELb0ELb0EN7cutlass10bfloat16_tE19Flash_kernel_traitsILi192ELi64ELi64ELi4ES3_EELi8ELi5ELb0EEEvNS_16Flash_fwd_paramsE --------------------------
	.section	.text._ZN5flash32flash_fwd_splitkv_combine_kernelI23Flash_fwd_kernel_traitsILi192ELi64ELi64ELi4ELb0ELb0EN7cutlass10bfloat16_tE19Flash_kernel_traitsILi192ELi64ELi64ELi4ES3_EELi8ELi5ELb0EEEvNS_16Flash_fwd_paramsE,"ax",@progbits
	.sectioninfo	@"SHI_REGISTERS=62"
	.align	128
        .global         _ZN5flash32flash_fwd_splitkv_combine_kernelI23Flash_fwd_kernel_traitsILi192ELi64ELi64ELi4ELb0ELb0EN7cutlass10bfloat16_tE19Flash_kernel_traitsILi192ELi64ELi64ELi4ES3_EELi8ELi5ELb0EEEvNS_16Flash_fwd_paramsE
        .type           _ZN5flash32flash_fwd_splitkv_combine_kernelI23Flash_fwd_kernel_traitsILi192ELi64ELi64ELi4ELb0ELb0EN7cutlass10bfloat16_tE19Flash_kernel_traitsILi192ELi64ELi64ELi4ES3_EELi8ELi5ELb0EEEvNS_16Flash_fwd_paramsE,@function
        .size           _ZN5flash32flash_fwd_splitkv_combine_kernelI23Flash_fwd_kernel_traitsILi192ELi64ELi64ELi4ELb0ELb0EN7cutlass10bfloat16_tE19Flash_kernel_traitsILi192ELi64ELi64ELi4ES3_EELi8ELi5ELb0EEEvNS_16Flash_fwd_paramsE,(.L_x_4370 - _ZN5flash32flash_fwd_splitkv_combine_kernelI23Flash_fwd_kernel_traitsILi192ELi64ELi64ELi4ELb0ELb0EN7cutlass10bfloat16_tE19Flash_kernel_traitsILi192ELi64ELi64ELi4ES3_EELi8ELi5ELb0EEEvNS_16Flash_fwd_paramsE)
        .other          _ZN5flash32flash_fwd_splitkv_combine_kernelI23Flash_fwd_kernel_traitsILi192ELi64ELi64ELi4ELb0ELb0EN7cutlass10bfloat16_tE19Flash_kernel_traitsILi192ELi64ELi64ELi4ES3_EELi8ELi5ELb0EEEvNS_16Flash_fwd_paramsE,@"STO_CUDA_ENTRY STV_DEFAULT"
_ZN5flash32flash_fwd_splitkv_combine_kernelI23Flash_fwd_kernel_traitsILi192ELi64ELi64ELi4ELb0ELb0EN7cutlass10bfloat16_tE19Flash_kernel_traitsILi192ELi64ELi64ELi4ES3_EELi8ELi5ELb0EEEvNS_16Flash_fwd_paramsE:
.text._ZN5flash32flash_fwd_splitkv_combine_kernelI23Flash_fwd_kernel_traitsILi192ELi64ELi64ELi4ELb0ELb0EN7cutlass10bfloat16_tE19Flash_kernel_traitsILi192ELi64ELi64ELi4ES3_EELi8ELi5ELb0EEEvNS_16Flash_fwd_paramsE:
        /* <DEDUP_REMOVED lines=23> */
[----:B------:R-:W-:Y:S05]  /*0170*/  CALL.REL.NOINC `($__internal_2_$__cuda_sm20_div_s64) ;  /* 0x0000453000007944 */ /* 0x000fea0003c00000 */
[----:B------:R-:W-:Y:S05]  /*0180*/  BRA `(.L_x_93) ;  /* 0x0000013000007947 */ /* 0x000fea0003800000 */
.L_x_92:
        /* <DEDUP_REMOVED lines=19> */
.L_x_93:
        /* <DEDUP_REMOVED lines=11> */
[----:B------:R-:W-:Y:S05]  /*0370*/  CALL.REL.NOINC `($__internal_2_$__cuda_sm20_div_s64) ;  /* 0x0000433000007944 */ /* 0x000fea0003c00000 */
[----:B------:R-:W-:Y:S02]  /*0380*/  MOV R8, R20 ;  /* 0x0000001400087202 */ /* 0x000fe40000000f00 */
[----:B------:R-:W-:Y:S01]  /*0390*/  MOV R9, R21 ;  /* 0x0000001500097202 */ /* 0x000fe20000000f00 */
[----:B------:R-:W-:Y:S05]  /*03a0*/  BRA `(.L_x_96) ;  /* 0x0000013000007947 */ /* 0x000fea0003800000 */
.L_x_95:
        /* <DEDUP_REMOVED lines=19> */
.L_x_96:
[----:B------:R-:W-:Y:S05]  /*04e0*/  BSYNC B0 ;  /* 0x0000000000007941 */ /* 0x000fea0003800000 */
.L_x_94:
[----:B------:R-:W-:Y:S01]  /*04f0*/  IABS R7, c[0x0][0x214] ;  /* 0x0000850000077a13 */ /* 0x000fe20000000000 */
[----:B------:R-:W-:Y:S01]  /*0500*/  ULDC UR6, c[0x0][0x214] ;  /* 0x0000850000067ab9 */ /* 0x000fe20000000800 */
[----:B------:R-:W-:Y:S01]  /*0510*/  BSSY B0, `(.L_x_97) ;  /* 0x000003b000007945 */ /* 0x000fe20003800000 */
[----:B------:R-:W-:Y:S01]  /*0520*/  UIADD3 UR6, UR6, -0x1, URZ ;  /* 0xffffffff06067890 */ /* 0x000fe2000fffe03f */
[----:B------:R-:W0:Y:S05]  /*0530*/  I2F.RP R6, R7 ;  /* 0x0000000700067306 */ /* 0x000e2a0000209400 */
[----:B------:R-:W-:-:S04]  /*0540*/  IADD3 R2, R7, UR6, RZ ;  /* 0x0000000607027c10 */ /* 0x000fc8000fffe0ff */
[----:B------:R-:W-:Y:S01]  /*0550*/  IABS R3, R2 ;  /* 0x0000000200037213 */ /* 0x000fe20000000000 */
        /* <DEDUP_REMOVED lines=9> */
[----:B------:R-:W-:Y:S01]  /*05f0*/  IMAD R4, R7, R4, R3 ;  /* 0x0000000407047224 */ /* 0x000fe200078e0203 */
[----:B------:R-:W-:-:S04]  /*0600*/  LOP3.LUT R3, R2, R7, RZ, 0x3c, !PT ;  /* 0x0000000702037212 */ /* 0x000fc800078e3cff */
[----:B------:R-:W-:Y:S02]  /*0610*/  ISETP.GT.U32.AND P1, PT, R7, R4, PT ;  /* 0x000000040700720c */ /* 0x000fe40003f24070 */
[----:B------:R-:W-:-:S11]  /*0620*/  ISETP.GE.AND P0, PT, R3, RZ, PT ;  /* 0x000000ff0300720c */ /* 0x000fd60003f06270 */
[----:B------:R-:W-:Y:S01]  /*0630*/  @!P1 IMAD.IADD R4, R4, 0x1, -R7 ;  /* 0x0000000104049824 */ /* 0x000fe200078e0a07 */
[----:B------:R-:W-:Y:S02]  /*0640*/  @!P1 IADD3 R6, R6, 0x1, RZ ;  /* 0x0000000106069810 */ /* 0x000fe40007ffe0ff */
[----:B------:R-:W-:Y:S02]  /*0650*/  ISETP.NE.AND P1, PT, RZ, c[0x0][0x214], PT ;  /* 0x00008500ff007a0c */ /* 0x000fe40003f25270 */
[----:B------:R-:W-:-:S13]  /*0660*/  ISETP.GE.U32.AND P2, PT, R4, R7, PT ;  /* 0x000000070400720c */ /* 0x000fda0003f46070 */
[----:B------:R-:W-:-:S05]  /*0670*/  @P2 IADD3 R6, R6, 0x1, RZ ;  /* 0x0000000106062810 */ /* 0x000fca0007ffe0ff */
[----:B------:R-:W-:Y:S01]  /*0680*/  @!P0 IMAD.MOV R6, RZ, RZ, -R6 ;  /* 0x000000ffff068224 */ /* 0x000fe200078e0a06 */
[----:B------:R-:W-:-:S04]  /*0690*/  @!P1 LOP3.LUT R6, RZ, R7, RZ, 0x33, !PT ;  /* 0x00000007ff069212 */ /* 0x000fc800078e33ff */
[----:B------:R-:W-:Y:S02]  /*06a0*/  ISETP.LT.U32.AND P0, PT, R26, R6, PT ;  /* 0x000000061a00720c */ /* 0x000fe40003f01070 */
[----:B------:R-:W-:-:S04]  /*06b0*/  SHF.R.S32.HI R14, RZ, 0x1f, R6 ;  /* 0x0000001fff0e7819 */ /* 0x000fc80000011406 */
[----:B------:R-:W-:-:S04]  /*06c0*/  ISETP.LT.AND.EX P0, PT, R25, R14, PT, P0 ;  /* 0x0000000e1900720c */ /* 0x000fc80003f01300 */
[C---:B------:R-:W-:Y:S02]  /*06d0*/  SEL R14, R25.reuse, R14, P0 ;  /* 0x0000000e190e7207 */ /* 0x040fe40000000000 */
[----:B------:R-:W-:Y:S02]  /*06e0*/  SEL R16, R26, R6, P0 ;  /* 0x000000061a107207 */ /* 0x000fe40000000000 */
        /* <DEDUP_REMOVED lines=10> */
.L_x_98:
        /* <DEDUP_REMOVED lines=19> */
.L_x_99:
[----:B------:R-:W-:Y:S05]  /*08c0*/  BSYNC B0 ;  /* 0x0000000000007941 */ /* 0x000fea0003800000 */
.L_x_97:
[----:B------:R-:W-:Y:S01]  /*08d0*/  IABS R6, c[0x0][0x214] ;  /* 0x0000850000067a13 */ /* 0x000fe20000000000 */
[----:B------:R-:W-:Y:S01]  /*08e0*/  ULDC UR4, c[0x0][0x214] ;  /* 0x0000850000047ab9 */ /* 0x000fe20000000800 */
[----:B------:R-:W-:Y:S01]  /*08f0*/  BSSY B0, `(.L_x_100) ;  /* 0x000005e000007945 */ /* 0x000fe20003800000 */
[----:B------:R-:W-:Y:S01]  /*0900*/  UISETP.LT.AND UP0, UPT, URZ, UR4, UPT ;  /* 0x000000043f00728c */ /* 0x000fe2000bf01270 */
[----:B------:R-:W0:Y:S01]  /*0910*/  I2F.RP R12, R6 ;  /* 0x00000006000c7306 */ /* 0x000e220000209400 */
[----:B------:R-:W-:Y:S02]  /*0920*/  USHF.R.S32.HI UR5, URZ, 0x1f, UR4 ;  /* 0x0000001f3f057899 */ /* 0x000fe40008011404 */
[----:B------:R-:W-:-:S07]  /*0930*/  ULEA.HI.SX32 UR4, UR4, 0x1, 0x1 ;  /* 0x0000000104047891 */ /* 0x000fce000f8f0a3f */
[----:B------:R-:W-:Y:S01]  /*0940*/  @!UP0 UIADD3 UR4, UR5, URZ, URZ ;  /* 0x0000003f05048290 */ /* 0x000fe2000fffe03f */
[----:B0-----:R-:W0:Y:S02]  /*0950*/  MUFU.RCP R10, R12 ;  /* 0x0000000c000a7308 */ /* 0x001e240000001000 */
[----:B0-----:R-:W-:-:S06]  /*0960*/  IADD3 R10, R10, 0xffffffe, RZ ;  /* 0x0ffffffe0a0a7810 */ /* 0x001fcc0007ffe0ff */
[----:B------:R-:W0:Y:S02]  /*0970*/  F2I.FTZ.U32.TRUNC.NTZ R11, R10 ;  /* 0x0000000a000b7305 */ /* 0x000e24000021f000 */
[--C-:B0-----:R-:W-:Y:S02]  /*0980*/  IMAD.MOV R3, RZ, RZ, -R11.reuse ;  /* 0x000000ffff037224 */ /* 0x101fe400078e0a0b */
[----:B------:R-:W-:Y:S02]  /*0990*/  IMAD.MOV.U32 R10, RZ, RZ, RZ ;  /* 0x000000ffff0a7224 */ /* 0x000fe400078e00ff */
[----:B------:R-:W-:Y:S01]  /*09a0*/  IMAD R4, R3, R6, RZ ;  /* 0x0000000603047224 */ /* 0x000fe200078e02ff */
[----:B------:R-:W-:Y:S02]  /*09b0*/  IABS R3, R2 ;  /* 0x0000000200037213 */ /* 0x000fe40000000000 */
[----:B------:R-:W-:Y:S01]  /*09c0*/  LOP3.LUT R2, R2, c[0x0][0x214], RZ, 0x3c, !PT ;  /* 0x0000850002027a12 */ /* 0x000fe200078e3cff */
[----:B------:R-:W-:-:S03]  /*09d0*/  IMAD.HI.U32 R4, R11, R4, R10 ;  /* 0x000000040b047227 */ /* 0x000fc600078e000a */
[----:B------:R-:W-:Y:S01]  /*09e0*/  ISETP.GE.AND P2, PT, R2, RZ, PT ;  /* 0x000000ff0200720c */ /* 0x000fe20003f46270 */
[----:B------:R-:W-:Y:S02]  /*09f0*/  IMAD.MOV.U32 R7, RZ, RZ, R3 ;  /* 0x000000ffff077224 */ /* 0x000fe400078e0003 */
[----:B------:R-:W-:Y:S02]  /*0a00*/  IMAD.MOV.U32 R2, RZ, RZ, c[0x0][0x1c0] ;  /* 0x00007000ff027624 */ /* 0x000fe400078e00ff */
        /* <DEDUP_REMOVED lines=8> */
[C---:B------:R-:W-:Y:S01]  /*0a90*/  IADD3 R6, R2.reuse, -0x1, RZ ;  /* 0xffffffff02067810 */ /* 0x040fe20007ffe0ff */
[----:B------:R-:W-:-:S10]  /*0aa0*/  IMAD R2, R2, c[0x0][0x214], RZ ;  /* 0x0000850002027a24 */ /* 0x000fd400078e02ff */
[----:B------:R-:W-:-:S05]  /*0ab0*/  @P0 IADD3 R4, R4, 0x1, RZ ;  /* 0x0000000104040810 */ /* 0x000fca0007ffe0ff */
[----:B------:R-:W-:Y:S01]  /*0ac0*/  @!P2 IMAD.MOV R4, RZ, RZ, -R4 ;  /* 0x000000ffff04a224 */ /* 0x000fe200078e0a04 */
[----:B------:R-:W-:-:S05]  /*0ad0*/  @!P1 LOP3.LUT R4, RZ, c[0x0][0x214], RZ, 0x33, !PT ;  /* 0x00008500ff049a12 */ /* 0x000fca00078e33ff */
[----:B------:R-:W-:-:S05]  /*0ae0*/  IMAD R3, R4, UR4, RZ ;  /* 0x0000000404037c24 */ /* 0x000fca000f8e02ff */
[-C--:B------:R-:W-:Y:S02]  /*0af0*/  IABS R13, R3.reuse ;  /* 0x00000003000d7213 */ /* 0x080fe40000000000 */
[----:B------:R-:W-:Y:S02]  /*0b00*/  IABS R7, R3 ;  /* 0x0000000300077213 */ /* 0x000fe40000000000 */
[----:B------:R-:W0:Y:S01]  /*0b10*/  I2F.RP R12, R13 ;  /* 0x0000000d000c7306 */ /* 0x000e220000209400 */
[----:B------:R-:W-:Y:S02]  /*0b20*/  IMAD.IADD R4, R6, 0x1, R13 ;  /* 0x0000000106047824 */ /* 0x000fe400078e020d */
[----:B------:R-:W-:-:S05]  /*0b30*/  IMAD.MOV R7, RZ, RZ, -R7 ;  /* 0x000000ffff077224 */ /* 0x000fca00078e0a07 */
[----:B0-----:R-:W0:Y:S02]  /*0b40*/  MUFU.RCP R18, R12 ;  /* 0x0000000c00127308 */ /* 0x001e240000001000 */
[----:B0-----:R-:W-:-:S06]  /*0b50*/  IADD3 R18, R18, 0xffffffe, RZ ;  /* 0x0ffffffe12127810 */ /* 0x001fcc0007ffe0ff */
[----:B------:R-:W0:Y:S02]  /*0b60*/  F2I.FTZ.U32.TRUNC.NTZ R19, R18 ;  /* 0x0000001200137305 */ /* 0x000e24000021f000 */
[----:B0-----:R-:W-:Y:S02]  /*0b70*/  IMAD.MOV R10, RZ, RZ, -R19 ;  /* 0x000000ffff0a7224 */ /* 0x001fe400078e0a13 */
[----:B------:R-:W-:Y:S02]  /*0b80*/  IMAD.MOV.U32 R18, RZ, RZ, RZ ;  /* 0x000000ffff127224 */ /* 0x000fe400078e00ff */
[----:B------:R-:W-:Y:S01]  /*0b90*/  IMAD R11, R10, R13, RZ ;  /* 0x0000000d0a0b7224 */ /* 0x000fe200078e02ff */
[----:B------:R-:W-:-:S03]  /*0ba0*/  IABS R10, R4 ;  /* 0x00000004000a7213 */ /* 0x000fc60000000000 */
[----:B------:R-:W-:-:S06]  /*0bb0*/  IMAD.HI.U32 R11, R19, R11, R18 ;  /* 0x0000000b130b7227 */ /* 0x000fcc00078e0012 */
[----:B------:R-:W-:-:S04]  /*0bc0*/  IMAD.HI.U32 R11, R11, R10, RZ ;  /* 0x0000000a0b0b7227 */ /* 0x000fc800078e00ff */
[----:B------:R-:W-:Y:S01]  /*0bd0*/  IMAD R10, R11, R7, R10 ;  /* 0x000000070b0a7224 */ /* 0x000fe200078e020a */
[----:B------:R-:W-:-:S04]  /*0be0*/  LOP3.LUT R7, R4, R13, RZ, 0x3c, !PT ;  /* 0x0000000d04077212 */ /* 0x000fc800078e3cff */
[----:B------:R-:W-:Y:S02]  /*0bf0*/  ISETP.GT.U32.AND P1, PT, R13, R10, PT ;  /* 0x0000000a0d00720c */ /* 0x000fe40003f24070 */
[----:B------:R-:W-:-:S11]  /*0c00*/  ISETP.GE.AND P0, PT, R7, RZ, PT ;  /* 0x000000ff0700720c */ /* 0x000fd60003f06270 */
[----:B------:R-:W-:Y:S01]  /*0c10*/  @!P1 IMAD.IADD R10, R10, 0x1, -R13 ;  /* 0x000000010a0a9824 */ /* 0x000fe200078e0a0d */
[----:B------:R-:W-:Y:S02]  /*0c20*/  @!P1 IADD3 R11, R11, 0x1, RZ ;  /* 0x000000010b0b9810 */ /* 0x000fe40007ffe0ff */
[----:B------:R-:W-:Y:S02]  /*0c30*/  ISETP.NE.AND P1, PT, R3, RZ, PT ;  /* 0x000000ff0300720c */ /* 0x000fe40003f25270 */
[----:B------:R-:W-:-:S13]  /*0c40*/  ISETP.GE.U32.AND P2, PT, R10, R13, PT ;  /* 0x0000000d0a00720c */ /* 0x000fda0003f46070 */
[----:B------:R-:W-:-:S05]  /*0c50*/  @P2 IADD3 R11, R11, 0x1, RZ ;  /* 0x000000010b0b2810 */ /* 0x000fca0007ffe0ff */
[----:B------:R-:W-:-:S04]  /*0c60*/  IMAD.MOV.U32 R7, RZ, RZ, R11 ;  /* 0x000000ffff077224 */ /* 0x000fc800078e000b */
        /* <DEDUP_REMOVED lines=16> */
[----:B------:R-:W-:Y:S02]  /*0d70*/  MOV R40, R20 ;  /* 0x0000001400287202 */ /* 0x000fe40000000f00 */
[----:B------:R-:W-:Y:S01]  /*0d80*/  MOV R41, R21 ;  /* 0x0000001500297202 */ /* 0x000fe20000000f00 */
[----:B------:R-:W-:Y:S05]  /*0d90*/  BRA `(.L_x_102) ;  /* 0x0000013000007947 */ /* 0x000fea0003800000 */
.L_x_101:
        /* <DEDUP_REMOVED lines=19> */
.L_x_102:
[----:B------:R-:W-:Y:S05]  /*0ed0*/  BSYNC B0 ;  /* 0x0000000000007941 */ /* 0x000fea0003800000 */
.L_x_100:
[-C--:B------:R-:W-:Y:S01]  /*0ee0*/  IABS R18, R2.reuse ;  /* 0x0000000200127213 */ /* 0x080fe20000000000 */
[----:B------:R-:W-:Y:S01]  /*0ef0*/  BSSY B0, `(.L_x_103) ;  /* 0x000003b000007945 */ /* 0x000fe20003800000 */
[----:B------:R-:W-:Y:S02]  /*0f00*/  IABS R10, R2 ;  /* 0x00000002000a7213 */ /* 0x000fe40000000000 */
[----:B------:R-:W0:Y:S01]  /*0f10*/  I2F.RP R17, R18 ;  /* 0x0000001200117306 */ /* 0x000e220000209400 */
[----:B------:R-:W-:Y:S02]  /*0f20*/  IADD3 R7, R18, UR6, RZ ;  /* 0x0000000612077c10 */ /* 0x000fe4000fffe0ff */
[----:B------:R-:W-:Y:S02]  /*0f30*/  IMAD.MOV R10, RZ, RZ, -R10 ;  /* 0x000000ffff0a7224 */ /* 0x000fe400078e0a0a */
[----:B------:R-:W-:-:S03]  /*0f40*/  IABS R11, R7 ;  /* 0x00000007000b7213 */ /* 0x000fc60000000000 */
        /* <DEDUP_REMOVED lines=17> */
[----:B------:R-:W-:Y:S01]  /*1060*/  @!P0 IMAD.MOV R15, RZ, RZ, -R15 ;  /* 0x000000ffff0f8224 */ /* 0x000fe200078e0a0f */
[----:B------:R-:W-:-:S04]  /*1070*/  @!P1 LOP3.LUT R15, RZ, R18, RZ, 0x33, !PT ;  /* 0x00000012ff0f9212 */ /* 0x000fc800078e33ff */
[----:B------:R-:W-:Y:S02]  /*1080*/  ISETP.LT.U32.AND P0, PT, R8, R15, PT ;  /* 0x0000000f0800720c */ /* 0x000fe40003f01070 */
[----:B------:R-:W-:-:S04]  /*1090*/  SHF.R.S32.HI R11, RZ, 0x1f, R15 ;  /* 0x0000001fff0b7819 */ /* 0x000fc8000001140f */
[----:B------:R-:W-:-:S04]  /*10a0*/  ISETP.LT.AND.EX P0, PT, R9, R11, PT, P0 ;  /* 0x0000000b0900720c */ /* 0x000fc80003f01300 */
[----:B------:R-:W-:-:S04]  /*10b0*/  SEL R10, R9, R11, P0 ;  /* 0x0000000b090a7207 */ /* 0x000fc80000000000 */
[----:B------:R-:W-:-:S04]  /*10c0*/  LOP3.LUT R11, R9, R10, RZ, 0xfc, !PT ;  /* 0x0000000a090b7212 */ /* 0x000fc800078efcff */
[----:B------:R-:W-:Y:S02]  /*10d0*/  ISETP.NE.U32.AND P1, PT, R11, RZ, PT ;  /* 0x000000ff0b00720c */ /* 0x000fe40003f25070 */
[----:B------:R-:W-:-:S11]  /*10e0*/  SEL R11, R8, R15, P0 ;  /* 0x0000000f080b7207 */ /* 0x000fd60000000000 */
        /* <DEDUP_REMOVED lines=8> */
.L_x_104:
        /* <DEDUP_REMOVED lines=19> */
.L_x_105:
[----:B------:R-:W-:Y:S05]  /*12a0*/  BSYNC B0 ;  /* 0x0000000000007941 */ /* 0x000fea0003800000 */
.L_x_103:
[----:B------:R-:W0:Y:S01]  /*12b0*/  S2R R8, SR_TID.X ;  /* 0x0000000000087919 */ /* 0x000e220000002100 */
[----:B------:R-:W-:Y:S01]  /*12c0*/  IADD3 R24, P0, R28, -UR8, RZ ;  /* 0x800000081c187c10 */ /* 0x000fe2000ff1e0ff */
[----:B------:R-:W-:-:S03]  /*12d0*/  ULDC.64 UR10, c[0x0][0x118] ;  /* 0x00004600000a7ab9 */ /* 0x000fc60000000a00 */
[----:B------:R-:W-:Y:S02]  /*12e0*/  IADD3.X R22, R5, ~UR7, RZ, P0, !PT ;  /* 0x8000000705167c10 */ /* 0x000fe400087fe4ff */
[----:B0-----:R-:W-:-:S04]  /*12f0*/  SHF.R.S32.HI R15, RZ, 0x1f, R8 ;  /* 0x0000001fff0f7819 */ /* 0x001fc80000011408 */
[----:B------:R-:W-:-:S04]  /*1300*/  LEA.HI R18, R15, R8, RZ, 0x3 ;  /* 0x000000080f127211 */ /* 0x000fc800078f18ff */
[----:B------:R-:W-:Y:S02]  /*1310*/  LOP3.LUT R19, R18, 0xfffffff8, RZ, 0xc0, !PT ;  /* 0xfffffff812137812 */ /* 0x000fe400078ec0ff */
[----:B------:R-:W-:-:S03]  /*1320*/  SHF.R.S32.HI R18, RZ, 0x3, R18 ;  /* 0x00000003ff127819 */ /* 0x000fc60000011412 */
[----:B------:R-:W-:Y:S01]  /*1330*/  IMAD.IADD R19, R8, 0x1, -R19 ;  /* 0x0000000108137824 */ /* 0x000fe200078e0a13 */
[----:B------:R-:W-:-:S04]  /*1340*/  IADD3 R9, R18, 0x10, RZ ;  /* 0x0000001012097810 */ /* 0x000fc80007ffe0ff */
[----:B------:R-:W-:Y:S02]  /*1350*/  ISETP.GT.U32.AND P2, PT, R24, R19, PT ;  /* 0x000000131800720c */ /* 0x000fe40003f44070 */
[----:B------:R-:W-:Y:S02]  /*1360*/  SHF.R.S32.HI R17, RZ, 0x1f, R19 ;  /* 0x0000001fff117819 */ /* 0x000fe40000011413 */
[----:B------:R-:W-:Y:S02]  /*1370*/  IADD3 R30, P0, R19, UR8, RZ ;  /* 0x00000008131e7c10 */ /* 0x000fe4000ff1e0ff */
[----:B------:R-:W-:Y:S02]  /*1380*/  ISETP.GT.AND.EX P2, PT, R22, R17, PT, P2 ;  /* 0x000000111600720c */ /* 0x000fe40003f44320 */
[----:B------:R-:W-:Y:S02]  /*1390*/  IADD3.X R31, R17, UR7, RZ, P0, !PT ;  /* 0x00000007111f7c10 */ /* 0x000fe400087fe4ff */
[----:B------:R-:W-:-:S02]  /*13a0*/  ISETP.GE.OR P3, PT, R18, c[0x0][0x314], !P2 ;  /* 0x0000c50012007a0c */ /* 0x000fc40005766670 */
[----:B------:R-:W-:-:S11]  /*13b0*/  ISETP.GE.OR P2, PT, R9, c[0x0][0x314], !P2 ;  /* 0x0000c50009007a0c */ /* 0x000fd60005746670 */
[----:B------:R-:W-:Y:S02]  /*13c0*/  @!P3 SHF.R.S32.HI R17, RZ, 0x1f, R18 ;  /* 0x0000001fff11b819 */ /* 0x000fe40000011412 */
[----:B------:R-:W-:Y:S01]  /*13d0*/  @!P2 SHF.R.S32.HI R23, RZ, 0x1f, R9 ;  /* 0x0000001fff17a819 */ /* 0x000fe20000011409 */
[----:B------:R-:W-:Y:S02]  /*13e0*/  @!P2 IMAD.MOV.U32 R26, RZ, RZ, R30 ;  /* 0x000000ffff1aa224 */ /* 0x000fe400078e001e */
[----:B------:R-:W-:Y:S02]  /*13f0*/  @!P2 IMAD.MOV.U32 R27, RZ, RZ, R31 ;  /* 0x000000ffff1ba224 */ /* 0x000fe400078e001f */
[-C--:B------:R-:W-:Y:S02]  /*1400*/  @!P3 IMAD R17, R17, R28.reuse, RZ ;  /* 0x0000001c1111b224 */ /* 0x080fe400078e02ff */
[----:B------:R-:W-:Y:S02]  /*1410*/  @!P2 IMAD R22, R23, R28, RZ ;  /* 0x0000001c1716a224 */ /* 0x000fe400078e02ff */
[----:B------:R-:W-:-:S04]  /*1420*/  @!P2 IMAD.WIDE.U32 R26, R28, R9, R26 ;  /* 0x000000091c1aa225 */ /* 0x000fc800078e001a */
[----:B------:R-:W-:-:S04]  /*1430*/  @!P3 IMAD.WIDE.U32 R30, R28, R18, R30 ;  /* 0x000000121c1eb225 */ /* 0x000fc800078e001e */
[-C--:B------:R-:W-:Y:S01]  /*1440*/  @!P3 IMAD R17, R18, R5.reuse, R17 ;  /* 0x000000051211b224 */ /* 0x080fe200078e0211 */
[----:B------:R-:W-:Y:S01]  /*1450*/  @!P3 LEA R24, P1, R30, c[0x0][0x208], 0x2 ;  /* 0x000082001e18ba11 */ /* 0x000fe200078210ff */
[----:B------:R-:W-:Y:S01]  /*1460*/  @!P2 IMAD R9, R9, R5, R22 ;  /* 0x000000050909a224 */ /* 0x000fe200078e0216 */
[----:B------:R-:W-:Y:S01]  /*1470*/  @!P2 LEA R22, P0, R26, c[0x0][0x208], 0x2 ;  /* 0x000082001a16aa11 */ /* 0x000fe200078010ff */
[----:B------:R-:W-:Y:S02]  /*1480*/  @!P3 IMAD.IADD R17, R31, 0x1, R17 ;  /* 0x000000011f11b824 */ /* 0x000fe400078e0211 */
[----:B------:R-:W-:-:S03]  /*1490*/  @!P2 IMAD.IADD R9, R27, 0x1, R9 ;  /* 0x000000011b09a824 */ /* 0x000fc600078e0209 */
[----:B------:R-:W-:Y:S01]  /*14a0*/  @!P3 LEA.HI.X R25, R30, c[0x0][0x20c], R17, 0x2, P1 ;  /* 0x000083001e19ba11 */ /* 0x000fe200008f1411 */
[----:B------:R-:W-:Y:S01]  /*14b0*/  IMAD.MOV.U32 R17, RZ, RZ, -0x800000 ;  /* 0xff800000ff117424 */ /* 0x000fe200078e00ff */
[----:B------:R-:W-:Y:S01]  /*14c0*/  @!P2 LEA.HI.X R23, R26, c[0x0][0x20c], R9, 0x2, P0 ;  /* 0x000083001a17aa11 */ /* 0x000fe200000f1409 */
[----:B------:R-:W-:-:S04]  /*14d0*/  IMAD.MOV.U32 R9, RZ, RZ, -0x800000 ;  /* 0xff800000ff097424 */ /* 0x000fc800078e00ff */
[----:B------:R0:W2:Y:S04]  /*14e0*/  @!P3 LDG.E R17, [R24.64] ;  /* 0x0000000a1811b981 */ /* 0x0000a8000c1e1900 */
[----:B------:R-:W3:Y:S01]  /*14f0*/  @!P2 LDG.E R9, [R22.64] ;  /* 0x0000000a1609a981 */ /* 0x000ee2000c1e1900 */
[----:B------:R-:W-:Y:S01]  /*1500*/  ISETP.GT.AND P0, PT, R8, 0xff, PT ;  /* 0x000000ff0800780c */ /* 0x000fe20003f04270 */
[----:B------:R-:W-:Y:S01]  /*1510*/  IMAD R30, R18, 0x9, R19 ;  /* 0x00000009121e7824 */ /* 0x000fe200078e0213 */
[----:B------:R-:W-:Y:S01]  /*1520*/  ISETP.GT.AND P2, PT, R8, 0x7f, PT ;  /* 0x0000007f0800780c */ /* 0x000fe20003f44270 */
[----:B------:R-:W-:Y:S01]  /*1530*/  IMAD.MOV.U32 R34, RZ, RZ, -0x800000 ;  /* 0xff800000ff227424 */ /* 0x000fe200078e00ff */
[----:B------:R-:W-:Y:S01]  /*1540*/  LEA.HI R15, R15, R8, RZ, 0x4 ;  /* 0x000000080f0f7211 */ /* 0x000fe200078f20ff */
[----:B------:R-:W-:Y:S01]  /*1550*/  IMAD.MOV.U32 R33, RZ, RZ, -0x800000 ;  /* 0xff800000ff217424 */ /* 0x000fe200078e00ff */
[----:B------:R-:W-:Y:S01]  /*1560*/  IABS R18, c[0x0][0x214] ;  /* 0x0000850000127a13 */ /* 0x000fe20000000000 */
[----:B------:R-:W-:Y:S01]  /*1570*/  ULDC.U8 UR4, c[0x0][0x329] ;  /* 0x0000ca4000047ab9 */ /* 0x000fe20000000000 */
[----:B------:R-:W-:Y:S01]  /*1580*/  LOP3.LUT R27, R15, 0xfffffff0, RZ, 0xc0, !PT ;  /* 0xfffffff00f1b7812 */ /* 0x000fe200078ec0ff */
[----:B------:R-:W-:Y:S01]  /*1590*/  BSSY B1, `(.L_x_106) ;  /* 0x000025a000017945 */ /* 0x000fe20003800000 */
[----:B------:R-:W-:Y:S01]  /*15a0*/  SHF.R.S32.HI R15, RZ, 0x4, R15 ;  /* 0x00000004ff0f7819 */ /* 0x000fe2000001140f */
[----:B------:R-:W0:Y:S01]  /*15b0*/  I2F.RP R19, R18 ;  /* 0x0000001200137306 */ /* 0x000e220000209400 */
[----:B------:R-:W-:Y:S01]  /*15c0*/  ISETP.GT.AND P4, PT, R2, RZ, PT ;  /* 0x000000ff0200720c */ /* 0x000fe20003f84270 */
[----:B------:R-:W-:-:S04]  /*15d0*/  IMAD.IADD R36, R8, 0x1, -R27 ;  /* 0x0000000108247824 */ /* 0x000fc800078e0a1b */
[----:B------:R-:W-:Y:S02]  /*15e0*/  IMAD R27, R36, 0x9, R15 ;  /* 0x00000009241b7824 */ /* 0x000fe400078e020f */
[----:B0-----:R-:W0:Y:S02]  /*15f0*/  MUFU.RCP R24, R19 ;  /* 0x0000001300187308 */ /* 0x001e240000001000 */
[----:B0-----:R-:W-:-:S06]  /*1600*/  IADD3 R24, R24, 0xffffffe, RZ ;  /* 0x0ffffffe18187810 */ /* 0x001fcc0007ffe0ff */
[----:B------:R0:W1:Y:S02]  /*1610*/  F2I.FTZ.U32.TRUNC.NTZ R25, R24 ;  /* 0x0000001800197305 */ /* 0x000064000021f000 */
[----:B0-----:R-:W-:Y:S01]  /*1620*/  IMAD.MOV.U32 R24, RZ, RZ, RZ ;  /* 0x000000ffff187224 */ /* 0x001fe200078e00ff */
[----:B--2---:R1:W-:Y:S04]  /*1630*/  @!P0 STS [R30.X4], R17 ;  /* 0x000000111e008388 */ /* 0x0043e80000004800 */
[----:B---3--:R0:W-:Y:S04]  /*1640*/  @!P2 STS [R30.X4+0x240], R9 ;  /* 0x000240091e00a388 */ /* 0x0081e80000004800 */
[----:B------:R-:W-:Y:S01]  /*1650*/  BAR.SYNC.DEFER_BLOCKING 0x0 ;  /* 0x0000000000007b1d */ /* 0x000fe20000010000 */
[----:B-1----:R-:W-:-:S04]  /*1660*/  IMAD.MOV R17, RZ, RZ, -R25 ;  /* 0x000000ffff117224 */ /* 0x002fc800078e0a19 */
[----:B------:R-:W-:Y:S01]  /*1670*/  IMAD R17, R17, R18, RZ ;  /* 0x0000001211117224 */ /* 0x000fe200078e02ff */
[----:B0-----:R-:W-:Y:S01]  /*1680*/  IABS R9, R7 ;  /* 0x0000000700097213 */ /* 0x001fe20000000000 */
[----:B------:R-:W-:Y:S02]  /*1690*/  @!P2 LDS R34, [R27.X4] ;  /* 0x000000001b22a984 */ /* 0x000fe40000004800 */
[----:B------:R-:W-:Y:S01]  /*16a0*/  IMAD.HI.U32 R17, R25, R17, R24 ;  /* 0x0000001119117227 */ /* 0x000fe200078e0018 */
[----:B------:R-:W-:Y:S01]  /*16b0*/  LOP3.LUT R7, R7, c[0x0][0x214], RZ, 0x3c, !PT ;  /* 0x0000850007077a12 */ /* 0x000fe200078e3cff */
[----:B------:R-:W0:Y:S03]  /*16c0*/  @!P2 LDS R33, [R27.X4+0x240] ;  /* 0x000240001b21a984 */ /* 0x000e260000004800 */
[----:B------:R-:W-:Y:S02]  /*16d0*/  ISETP.GE.AND P3, PT, R7, RZ, PT ;  /* 0x000000ff0700720c */ /* 0x000fe40003f66270 */
[----:B------:R-:W-:-:S02]  /*16e0*/  SHF.R.S32.HI R7, RZ, 0x1f, R2 ;  /* 0x0000001fff077819 */ /* 0x000fc40000011402 */
[----:B------:R-:W-:-:S03]  /*16f0*/  LEA.HI.SX32 R2, R2, 0x1, 0x1 ;  /* 0x0000000102027811 */ /* 0x000fc600078f0aff */
[----:B------:R-:W-:Y:S01]  /*1700*/  @!P4 IMAD.MOV R2, RZ, RZ, R7 ;  /* 0x000000ffff02c224 */ /* 0x000fe200078e0207 */
[----:B0-----:R-:W-:-:S05]  /*1710*/  FMNMX.FTZ R26, R34, R33, !PT ;  /* 0x00000021221a7209 */ /* 0x001fca0007810000 */
[----:B------:R-:W0:Y:S02]  /*1720*/  SHFL.BFLY PT, R23, R26, 0x8, 0x1f ;  /* 0x0d001f001a177f89 */ /* 0x000e2400000e0000 */
[----:B0-----:R-:W-:-:S05]  /*1730*/  FMNMX.FTZ R23, R26, R23, !PT ;  /* 0x000000171a177209 */ /* 0x001fca0007810000 */
[----:B------:R-:W0:Y:S02]  /*1740*/  SHFL.BFLY PT, R22, R23, 0x4, 0x1f ;  /* 0x0c801f0017167f89 */ /* 0x000e2400000e0000 */
[----:B0-----:R-:W-:Y:S01]  /*1750*/  FMNMX.FTZ R22, R23, R22, !PT ;  /* 0x0000001617167209 */ /* 0x001fe20007810000 */
[----:B------:R-:W-:-:S04]  /*1760*/  IMAD.HI.U32 R23, R17, R9, RZ ;  /* 0x0000000911177227 */ /* 0x000fc800078e00ff */
[----:B------:R-:W0:Y:S01]  /*1770*/  SHFL.BFLY PT, R19, R22, 0x2, 0x1f ;  /* 0x0c401f0016137f89 */ /* 0x000e2200000e0000 */
[----:B------:R-:W-:-:S04]  /*1780*/  IMAD.MOV R17, RZ, RZ, -R23 ;  /* 0x000000ffff117224 */ /* 0x000fc800078e0a17 */
[----:B------:R-:W-:-:S05]  /*1790*/  IMAD R9, R18, R17, R9 ;  /* 0x0000001112097224 */ /* 0x000fca00078e0209 */
[----:B------:R-:W-:-:S13]  /*17a0*/  ISETP.GT.U32.AND P0, PT, R18, R9, PT ;  /* 0x000000091200720c */ /* 0x000fda0003f04070 */
[----:B------:R-:W-:Y:S01]  /*17b0*/  @!P0 IMAD.IADD R9, R9, 0x1, -R18 ;  /* 0x0000000109098824 */ /* 0x000fe200078e0a12 */
[----:B0-----:R-:W-:Y:S02]  /*17c0*/  FMNMX.FTZ R24, R22, R19, !PT ;  /* 0x0000001316187209 */ /* 0x001fe40007810000 */
[----:B------:R-:W-:Y:S02]  /*17d0*/  @!P0 IADD3 R23, R23, 0x1, RZ ;  /* 0x0000000117178810 */ /* 0x000fe40007ffe0ff */
[----:B------:R-:W-:Y:S01]  /*17e0*/  ISETP.GE.U32.AND P1, PT, R9, R18, PT ;  /* 0x000000120900720c */ /* 0x000fe20003f26070 */
[----:B------:R-:W0:Y:S01]  /*17f0*/  SHFL.BFLY PT, R17, R24, 0x1, 0x1f ;  /* 0x0c201f0018117f89 */ /* 0x000e2200000e0000 */
[----:B------:R-:W-:-:S11]  /*1800*/  ISETP.NE.AND P0, PT, RZ, c[0x0][0x214], PT ;  /* 0x00008500ff007a0c */ /* 0x000fd60003f05270 */
[----:B------:R-:W-:-:S05]  /*1810*/  @P1 IADD3 R23, R23, 0x1, RZ ;  /* 0x0000000117171810 */ /* 0x000fca0007ffe0ff */
[----:B------:R-:W-:Y:S01]  /*1820*/  @!P3 IMAD.MOV R23, RZ, RZ, -R23 ;  /* 0x000000ffff17b224 */ /* 0x000fe200078e0a17 */
[----:B------:R-:W-:-:S05]  /*1830*/  @!P0 LOP3.LUT R23, RZ, c[0x0][0x214], RZ, 0x33, !PT ;  /* 0x00008500ff178a12 */ /* 0x000fca00078e33ff */
[----:B------:R-:W-:Y:S01]  /*1840*/  IMAD R2, R2, R23, RZ ;  /* 0x0000001702027224 */ /* 0x000fe200078e02ff */
[----:B0-----:R-:W-:-:S04]  /*1850*/  FMNMX.FTZ R17, R24, R17, !PT ;  /* 0x0000001118117209 */ /* 0x001fc80007810000 */
[C---:B------:R-:W-:Y:S02]  /*1860*/  FSETP.NEU.FTZ.AND P1, PT, R17.reuse, -INF , PT ;  /* 0xff8000001100780b */ /* 0x040fe40003f3d000 */
[-C--:B------:R-:W-:Y:S02]  /*1870*/  IABS R9, R2.reuse ;  /* 0x0000000200097213 */ /* 0x080fe40000000000 */
[----:B------:R-:W-:Y:S02]  /*1880*/  FSEL R17, R17, RZ, P1 ;  /* 0x000000ff11117208 */ /* 0x000fe40000800000 */
[----:B------:R-:W0:Y:S01]  /*1890*/  I2F.RP R22, R9 ;  /* 0x0000000900167306 */ /* 0x000e220000209400 */
[----:B------:R-:W-:Y:S02]  /*18a0*/  IABS R26, R2 ;  /* 0x00000002001a7213 */ /* 0x000fe40000000000 */
[C---:B------:R-:W-:Y:S01]  /*18b0*/  FADD.FTZ R7, -R17.reuse, R34 ;  /* 0x0000002211077221 */ /* 0x040fe20000010100 */
[----:B------:R-:W-:Y:S01]  /*18c0*/  ISETP.NE.AND P6, PT, R2, RZ, PT ;  /* 0x000000ff0200720c */ /* 0x000fe20003fc5270 */
[----:B------:R-:W-:-:S02]  /*18d0*/  FADD.FTZ R24, -R17, R33 ;  /* 0x0000002111187221 */ /* 0x000fc40000010100 */
[----:B------:R-:W-:Y:S01]  /*18e0*/  FMUL.FTZ R18, R7, 1.4426950216293334961 ;  /* 0x3fb8aa3b07127820 */ /* 0x000fe20000410000 */
[----:B------:R-:W-:Y:S01]  /*18f0*/  IABS R7, c[0x0][0x1c0] ;  /* 0x0000700000077a13 */ /* 0x000fe20000000000 */
[----:B------:R-:W-:Y:S02]  /*1900*/  FMUL.FTZ R24, R24, 1.4426950216293334961 ;  /* 0x3fb8aa3b18187820 */ /* 0x000fe40000410000 */
[----:B------:R-:W-:Y:S01]  /*1910*/  IMAD.MOV R26, RZ, RZ, -R26 ;  /* 0x000000ffff1a7224 */ /* 0x000fe200078e0a1a */
[----:B------:R-:W-:Y:S08]  /*1920*/  I2F.U32.RP R23, R7 ;  /* 0x0000000700177306 */ /* 0x000ff00000209000 */
[----:B------:R-:W-:Y:S08]  /*1930*/  MUFU.EX2 R18, R18 ;  /* 0x0000001200127308 */ /* 0x000ff00000000800 */
[----:B------:R-:W1:Y:S08]  /*1940*/  MUFU.EX2 R19, R24 ;  /* 0x0000001800137308 */ /* 0x000e700000000800 */
[----:B0-----:R-:W0:Y:S01]  /*1950*/  MUFU.RCP R22, R22 ;  /* 0x0000001600167308 */ /* 0x001e220000001000 */
[----:B-1----:R-:W-:-:S07]  /*1960*/  FADD.FTZ R19, R18, R19 ;  /* 0x0000001312137221 */ /* 0x002fce0000010000 */
[----:B------:R-:W1:Y:S01]  /*1970*/  MUFU.RCP R38, R23 ;  /* 0x0000001700267308 */ /* 0x000e620000001000 */
[----:B------:R-:W2:Y:S01]  /*1980*/  SHFL.BFLY PT, R18, R19, 0x8, 0x1f ;  /* 0x0d001f0013127f89 */ /* 0x000ea200000e0000 */
[----:B0-----:R-:W-:Y:S01]  /*1990*/  IADD3 R42, R22, 0xffffffe, RZ ;  /* 0x0ffffffe162a7810 */ /* 0x001fe20007ffe0ff */
[----:B------:R-:W-:-:S05]  /*19a0*/  IMAD.IADD R22, R6, 0x1, R9 ;  /* 0x0000000106167824 */ /* 0x000fca00078e0209 */
[----:B------:R-:W0:Y:S01]  /*19b0*/  F2I.FTZ.U32.TRUNC.NTZ R43, R42 ;  /* 0x0000002a002b7305 */ /* 0x000e22000021f000 */
[----:B-1----:R-:W-:Y:S02]  /*19c0*/  IADD3 R38, R38, 0xffffffe, RZ ;  /* 0x0ffffffe26267810 */ /* 0x002fe40007ffe0ff */
[----:B------:R-:W-:-:S05]  /*19d0*/  IABS R23, R22 ;  /* 0x0000001600177213 */ /* 0x000fca0000000000 */
[----:B------:R-:W1:Y:S01]  /*19e0*/  F2I.FTZ.U32.TRUNC.NTZ R39, R38 ;  /* 0x0000002600277305 */ /* 0x000e62000021f000 */
[----:B0-----:R-:W-:Y:S02]  /*19f0*/  IMAD.MOV R30, RZ, RZ, -R43 ;  /* 0x000000ffff1e7224 */ /* 0x001fe400078e0a2b */
[----:B--2---:R-:W-:Y:S02]  /*1a00*/  FADD.FTZ R18, R19, R18 ;  /* 0x0000001213127221 */ /* 0x004fe40000010000 */
[----:B------:R-:W-:Y:S02]  /*1a10*/  IMAD R30, R30, R9, RZ ;  /* 0x000000091e1e7224 */ /* 0x000fe400078e02ff */
[----:B------:R-:W-:Y:S01]  /*1a20*/  IMAD.MOV.U32 R42, RZ, RZ, RZ ;  /* 0x000000ffff2a7224 */ /* 0x000fe200078e00ff */
[----:B------:R-:W0:Y:S01]  /*1a30*/  SHFL.BFLY PT, R25, R18, 0x4, 0x1f ;  /* 0x0c801f0012197f89 */ /* 0x000e2200000e0000 */
[----:B-1----:R-:W-:Y:S02]  /*1a40*/  IMAD.MOV R6, RZ, RZ, -R39 ;  /* 0x000000ffff067224 */ /* 0x002fe400078e0a27 */
[----:B------:R-:W-:-:S04]  /*1a50*/  IMAD.HI.U32 R30, R43, R30, R42 ;  /* 0x0000001e2b1e7227 */ /* 0x000fc800078e002a */
[----:B------:R-:W-:Y:S01]  /*1a60*/  IMAD R19, R6, R7, RZ ;  /* 0x0000000706137224 */ /* 0x000fe200078e02ff */
[----:B------:R-:W-:Y:S01]  /*1a70*/  IABS R6, R4 ;  /* 0x0000000400067213 */ /* 0x000fe20000000000 */
[----:B------:R-:W-:Y:S01]  /*1a80*/  IMAD.HI.U32 R30, R30, R23, RZ ;  /* 0x000000171e1e7227 */ /* 0x000fe200078e00ff */
[----:B------:R-:W-:-:S03]  /*1a90*/  LOP3.LUT R4, R4, c[0x0][0x1c0], RZ, 0x3c, !PT ;  /* 0x0000700004047a12 */ /* 0x000fc600078e3cff */
[----:B------:R-:W-:Y:S02]  /*1aa0*/  IMAD R26, R30, R26, R23 ;  /* 0x0000001a1e1a7224 */ /* 0x000fe400078e0217 */
[----:B------:R-:W-:-:S03]  /*1ab0*/  IMAD.MOV.U32 R38, RZ, RZ, RZ ;  /* 0x000000ffff267224 */ /* 0x000fc600078e00ff */
[----:B------:R-:W-:Y:S01]  /*1ac0*/  ISETP.GT.U32.AND P3, PT, R9, R26, PT ;  /* 0x0000001a0900720c */ /* 0x000fe20003f64070 */
[----:B------:R-:W-:-:S04]  /*1ad0*/  IMAD.HI.U32 R38, R39, R19, R38 ;  /* 0x0000001327267227 */ /* 0x000fc800078e0026 */
[----:B0-----:R-:W-:Y:S01]  /*1ae0*/  FADD.FTZ R25, R18, R25 ;  /* 0x0000001912197221 */ /* 0x001fe20000010000 */
[----:B------:R-:W-:Y:S01]  /*1af0*/  IABS R18, c[0x0][0x1c0] ;  /* 0x0000700000127a13 */ /* 0x000fe20000000000 */
[----:B------:R-:W-:-:S03]  /*1b00*/  IMAD.HI.U32 R19, R38, R6, RZ ;  /* 0x0000000626137227 */ /* 0x000fc600078e00ff */
[----:B------:R-:W0:Y:S01]  /*1b10*/  SHFL.BFLY PT, R24, R25, 0x2, 0x1f ;  /* 0x0c401f0019187f89 */ /* 0x000e2200000e0000 */
[----:B------:R-:W-:Y:S02]  /*1b20*/  IMAD.MOV R18, RZ, RZ, -R18 ;  /* 0x000000ffff127224 */ /* 0x000fe400078e0a12 */
[----:B------:R-:W-:Y:S01]  /*1b30*/  IMAD.HI.U32 R38, R38, R23, RZ ;  /* 0x0000001726267227 */ /* 0x000fe200078e00ff */
[----:B------:R-:W-:-:S03]  /*1b40*/  @!P3 IADD3 R30, R30, 0x1, RZ ;  /* 0x000000011e1eb810 */ /* 0x000fc60007ffe0ff */
[-C--:B------:R-:W-:Y:S02]  /*1b50*/  IMAD R6, R19, R18.reuse, R6 ;  /* 0x0000001213067224 */ /* 0x080fe400078e0206 */
[----:B------:R-:W-:Y:S01]  /*1b60*/  IMAD R18, R38, R18, R23 ;  /* 0x0000001226127224 */ /* 0x000fe200078e0217 */
[-C--:B------:R-:W-:Y:S01]  /*1b70*/  LOP3.LUT R23, R22, R9.reuse, RZ, 0x3c, !PT ;  /* 0x0000000916177212 */ /* 0x080fe200078e3cff */
[----:B------:R-:W-:Y:S01]  /*1b80*/  @!P3 IMAD.IADD R26, R26, 0x1, -R9 ;  /* 0x000000011a1ab824 */ /* 0x000fe200078e0a09 */
[----:B------:R-:W-:Y:S02]  /*1b90*/  ISETP.GT.U32.AND P0, PT, R7, R6, PT ;  /* 0x000000060700720c */ /* 0x000fe40003f04070 */
[----:B------:R-:W-:Y:S02]  /*1ba0*/  ISETP.GE.AND P5, PT, R23, RZ, PT ;  /* 0x000000ff1700720c */ /* 0x000fe40003fa6270 */
[----:B------:R-:W-:Y:S02]  /*1bb0*/  ISETP.GE.U32.AND P4, PT, R26, R9, PT ;  /* 0x000000091a00720c */ /* 0x000fe40003f86070 */
[----:B------:R-:W-:-:S02]  /*1bc0*/  ISETP.GT.U32.AND P1, PT, R7, R18, PT ;  /* 0x000000120700720c */ /* 0x000fc40003f24070 */
[----:B------:R-:W-:Y:S01]  /*1bd0*/  LOP3.LUT R22, R22, c[0x0][0x1c0], RZ, 0x3c, !PT ;  /* 0x0000700016167a12 */ /* 0x000fe200078e3cff */
[----:B0-----:R-:W-:-:S04]  /*1be0*/  FADD.FTZ R24, R25, R24 ;  /* 0x0000001819187221 */ /* 0x001fc80000010000 */
[----:B------:R-:W-:Y:S01]  /*1bf0*/  @!P0 IADD3 R19, R19, 0x1, RZ ;  /* 0x0000000113138810 */ /* 0x000fe20007ffe0ff */
[--C-:B------:R-:W-:Y:S01]  /*1c00*/  @!P0 IMAD.IADD R6, R6, 0x1, -R7.reuse ;  /* 0x0000000106068824 */ /* 0x100fe200078e0a07 */
[----:B------:R-:W-:Y:S01]  /*1c10*/  ISETP.GE.AND P0, PT, R4, RZ, PT ;  /* 0x000000ff0400720c */ /* 0x000fe20003f06270 */
[----:B------:R-:W-:Y:S01]  /*1c20*/  IMAD.MOV.U32 R4, RZ, RZ, c[0x0][0x214] ;  /* 0x00008500ff047624 */ /* 0x000fe200078e00ff */
[----:B------:R-:W0:Y:S01]  /*1c30*/  SHFL.BFLY PT, R23, R24, 0x1, 0x1f ;  /* 0x0c201f0018177f89 */ /* 0x000e2200000e0000 */
[----:B------:R-:W-:Y:S01]  /*1c40*/  @P4 IADD3 R30, R30, 0x1, RZ ;  /* 0x000000011e1e4810 */ /* 0x000fe20007ffe0ff */
[----:B------:R-:W-:Y:S01]  /*1c50*/  @!P1 IMAD.IADD R18, R18, 0x1, -R7 ;  /* 0x0000000112129824 */ /* 0x000fe200078e0a07 */
[----:B------:R-:W-:Y:S02]  /*1c60*/  ISETP.GT.AND P4, PT, R3, RZ, PT ;  /* 0x000000ff0300720c */ /* 0x000fe40003f84270 */
[-C--:B------:R-:W-:Y:S01]  /*1c70*/  ISETP.GE.U32.AND P3, PT, R6, R7.reuse, PT ;  /* 0x000000070600720c */ /* 0x080fe20003f66070 */
[----:B------:R-:W-:Y:S01]  /*1c80*/  @!P5 IMAD.MOV R30, RZ, RZ, -R30 ;  /* 0x000000ffff1ed224 */ /* 0x000fe200078e0a1e */
[----:B------:R-:W-:-:S02]  /*1c90*/  ISETP.GE.U32.AND P5, PT, R18, R7, PT ;  /* 0x000000071200720c */ /* 0x000fc40003fa6070 */
[----:B------:R-:W-:Y:S02]  /*1ca0*/  SHF.R.S32.HI R6, RZ, 0x1f, R3 ;  /* 0x0000001fff067819 */ /* 0x000fe40000011403 */
[----:B------:R-:W-:Y:S02]  /*1cb0*/  LEA.HI.SX32 R7, R3, 0x1, 0x1 ;  /* 0x0000000103077811 */ /* 0x000fe400078f0aff */
[----:B------:R-:W-:Y:S02]  /*1cc0*/  @!P1 IADD3 R38, R38, 0x1, RZ ;  /* 0x0000000126269810 */ /* 0x000fe40007ffe0ff */
[----:B------:R-:W-:Y:S01]  /*1cd0*/  ISETP.GE.AND P1, PT, R22, RZ, PT ;  /* 0x000000ff1600720c */ /* 0x000fe20003f26270 */
[----:B------:R-:W-:Y:S01]  /*1ce0*/  @!P4 IMAD.MOV R7, RZ, RZ, R6 ;  /* 0x000000ffff07c224 */ /* 0x000fe200078e0206 */
[----:B------:R-:W-:Y:S02]  /*1cf0*/  LOP3.LUT R6, RZ, c[0x0][0x1c0], RZ, 0x33, !PT ;  /* 0x00007000ff067a12 */ /* 0x000fe400078e33ff */
[----:B------:R-:W-:-:S02]  /*1d00*/  @P3 IADD3 R19, R19, 0x1, RZ ;  /* 0x0000000113133810 */ /* 0x000fc40007ffe0ff */
[----:B------:R-:W-:Y:S02]  /*1d10*/  @P5 IADD3 R38, R38, 0x1, RZ ;  /* 0x0000000126265810 */ /* 0x000fe40007ffe0ff */
[----:B------:R-:W-:Y:S01]  /*1d20*/  LOP3.LUT P5, RZ, R8, 0xf, RZ, 0xc0, !PT ;  /* 0x0000000f08ff7812 */ /* 0x000fe200078ac0ff */
[----:B0-----:R-:W-:Y:S01]  /*1d30*/  FADD.FTZ R23, R24, R23 ;  /* 0x0000001718177221 */ /* 0x001fe20000010000 */
[----:B------:R-:W-:Y:S01]  /*1d40*/  ISETP.NE.AND P3, PT, RZ, UR4, PT ;  /* 0x00000004ff007c0c */ /* 0x000fe2000bf65270 */
[----:B------:R-:W-:Y:S01]  /*1d50*/  @!P0 IMAD.MOV R19, RZ, RZ, -R19 ;  /* 0x000000ffff138224 */ /* 0x000fe200078e0a13 */
[----:B------:R-:W-:Y:S01]  /*1d60*/  ISETP.GT.AND P0, PT, R2, RZ, PT ;  /* 0x000000ff0200720c */ /* 0x000fe20003f04270 */
[----:B------:R-:W-:Y:S01]  /*1d70*/  @!P1 IMAD.MOV R38, RZ, RZ, -R38 ;  /* 0x000000ffff269224 */ /* 0x000fe200078e0a26 */
[----:B------:R-:W-:Y:S02]  /*1d80*/  FSETP.NE.FTZ.AND P4, PT, R23, RZ, PT ;  /* 0x000000ff1700720b */ /* 0x000fe40003f95000 */
[----:B------:R-:W-:-:S02]  /*1d90*/  ISETP.GT.OR P5, PT, R8, 0x7f, P5 ;  /* 0x0000007f0800780c */ /* 0x000fc40002fa4670 */
[----:B------:R-:W-:Y:S02]  /*1da0*/  SEL R8, R4, 0x1, !P3 ;  /* 0x0000000104087807 */ /* 0x000fe40005800000 */
[----:B------:R-:W-:Y:S02]  /*1db0*/  ISETP.NE.AND P1, PT, RZ, c[0x0][0x1c0], PT ;  /* 0x00007000ff007a0c */ /* 0x000fe40003f25270 */
[----:B------:R-:W-:Y:S02]  /*1dc0*/  @!P6 LOP3.LUT R30, RZ, R9, RZ, 0x33, !PT ;  /* 0x00000009ff1ee212 */ /* 0x000fe400078e33ff */
[C---:B------:R-:W-:Y:S02]  /*1dd0*/  SEL R25, R6.reuse, R19, !P1 ;  /* 0x0000001306197207 */ /* 0x040fe40004800000 */
[----:B------:R-:W-:Y:S01]  /*1de0*/  SHF.R.S32.HI R18, RZ, 0x1f, R2 ;  /* 0x0000001fff127819 */ /* 0x000fe20000011402 */
[----:B------:R-:W0:Y:S01]  /*1df0*/  @P4 MUFU.LG2 R4, R23 ;  /* 0x0000001700044308 */ /* 0x000e220000000c00 */
[----:B------:R-:W-:Y:S01]  /*1e00*/  SEL R31, R6, R38, !P1 ;  /* 0x00000026061f7207 */ /* 0x000fe20004800000 */
[----:B------:R-:W-:Y:S01]  /*1e10*/  IMAD R6, R25, R8, RZ ;  /* 0x0000000819067224 */ /* 0x000fe200078e02ff */
[----:B------:R-:W-:-:S02]  /*1e20*/  ISETP.LT.U32.AND P1, PT, R20, R30, PT ;  /* 0x0000001e1400720c */ /* 0x000fc40003f21070 */
[----:B------:R-:W-:Y:S01]  /*1e30*/  SHF.R.S32.HI R19, RZ, 0x1f, R30 ;  /* 0x0000001fff137819 */ /* 0x000fe2000001141e */
[----:B------:R-:W-:Y:S01]  /*1e40*/  IMAD R8, R31, R8, RZ ;  /* 0x000000081f087224 */ /* 0x000fe200078e02ff */
[----:B------:R-:W-:Y:S01]  /*1e50*/  LEA.HI.SX32 R9, R2, 0x1, 0x1 ;  /* 0x0000000102097811 */ /* 0x000fe200078f0aff */
[----:B------:R-:W-:Y:S01]  /*1e60*/  @!P0 IMAD.MOV R9, RZ, RZ, R18 ;  /* 0x000000ffff098224 */ /* 0x000fe200078e0212 */
[----:B------:R-:W-:Y:S01]  /*1e70*/  ISETP.LT.AND.EX P1, PT, R21, R19, PT, P1 ;  /* 0x000000131500720c */ /* 0x000fe20003f21310 */
[----:B------:R-:W-:Y:S02]  /*1e80*/  IMAD R7, R7, R6, RZ ;  /* 0x0000000607077224 */ /* 0x000fe400078e02ff */
[----:B------:R-:W-:Y:S02]  /*1e90*/  IMAD.MOV.U32 R31, RZ, RZ, 0x7f800000 ;  /* 0x7f800000ff1f7424 */ /* 0x000fe400078e00ff */
[----:B------:R-:W-:Y:S01]  /*1ea0*/  IMAD R6, R8, R9, RZ ;  /* 0x0000000908067224 */ /* 0x000fe200078e02ff */
[----:B------:R-:W-:Y:S01]  /*1eb0*/  SEL R9, R20, R30, P1 ;  /* 0x0000001e14097207 */ /* 0x000fe20000800000 */
[----:B0-----:R-:W-:Y:S01]  /*1ec0*/  @P4 FFMA.FTZ R31, R4, 0.69314718246459960938, R17 ;  /* 0x3f317218041f4823 */ /* 0x001fe20000010011 */
[----:B------:R-:W-:Y:S01]  /*1ed0*/  SEL R8, R21, R19, P1 ;  /* 0x0000001315087207 */ /* 0x000fe20000800000 */
[----:B------:R-:W-:Y:S05]  /*1ee0*/  @P5 BRA `(.L_x_107) ;  /* 0x00001c4000005947 */ /* 0x000fea0003800000 */
[----:B------:R-:W-:Y:S01]  /*1ef0*/  ULDC.U8 UR4, c[0x0][0x328] ;  /* 0x0000ca0000047ab9 */ /* 0x000fe20000000000 */
[----:B------:R-:W-:-:S02]  /*1f00*/  IADD3 R38, P0, R15, UR8, RZ ;  /* 0x000000080f267c10 */ /* 0x000fc4000ff1e0ff */
[----:B------:R-:W-:Y:S02]  /*1f10*/  ISETP.NE.AND P1, PT, RZ, UR4, PT ;  /* 0x00000004ff007c0c */ /* 0x000fe4000bf25270 */
        /* <DEDUP_REMOVED lines=33> */
[----:B------:R-:W-:Y:S05]  /*2130*/  CALL.REL.NOINC `($__internal_2_$__cuda_sm20_div_s64) ;  /* 0x0000257000007944 */ /* 0x000fea0003c00000 */
        /* <DEDUP_REMOVED lines=10> */
.L_x_110:
        /* <DEDUP_REMOVED lines=22> */
.L_x_111:
[----:B------:R-:W-:Y:S05]  /*2340*/  BSYNC B0 ;  /* 0x0000000000007941 */ /* 0x000fea0003800000 */
.L_x_109:
[----:B------:R-:W-:Y:S01]  /*2350*/  LOP3.LUT R19, R17, R0, RZ, 0xfc, !PT ;  /* 0x0000000011137212 */ /* 0x000fe200078efcff */
[----:B------:R-:W-:Y:S03]  /*2360*/  BSSY B0, `(.L_x_112) ;  /* 0x0000028000007945 */ /* 0x000fe60003800000 */
[----:B------:R-:W-:-:S13]  /*2370*/  ISETP.NE.U32.AND P0, PT, R19, RZ, PT ;  /* 0x000000ff1300720c */ /* 0x000fda0003f05070 */
[----:B------:R-:W-:Y:S05]  /*2380*/  @!P0 BRA `(.L_x_113) ;  /* 0x000000f000008947 */ /* 0x000fea0003800000 */
[----:B------:R-:W-:Y:S01]  /*2390*/  IMAD.MOV.U32 R26, RZ, RZ, R29 ;  /* 0x000000ffff1a7224 */ /* 0x000fe200078e001d */
[----:B------:R-:W-:Y:S02]  /*23a0*/  MOV R25, R0 ;  /* 0x0000000000197202 */ /* 0x000fe40000000f00 */
[----:B------:R-:W-:Y:S02]  /*23b0*/  MOV R24, 0x23d0 ;  /* 0x000023d000187802 */ /* 0x000fe40000000f00 */
[----:B------:R-:W-:Y:S05]  /*23c0*/  CALL.REL.NOINC `($__internal_2_$__cuda_sm20_div_s64) ;  /* 0x000022e000007944 */ /* 0x000fea0003c00000 */
        /* <DEDUP_REMOVED lines=11> */
.L_x_113:
        /* <DEDUP_REMOVED lines=22> */
.L_x_114:
[----:B------:R-:W-:Y:S05]  /*25e0*/  BSYNC B0 ;  /* 0x0000000000007941 */ /* 0x000fea0003800000 */
.L_x_112:
        /* <DEDUP_REMOVED lines=11> */
[----:B------:R-:W-:Y:S05]  /*26a0*/  CALL.REL.NOINC `($__internal_2_$__cuda_sm20_div_s64) ;  /* 0x0000200000007944 */ /* 0x000fea0003c00000 */
[----:B------:R-:W-:-:S04]  /*26b0*/  IADD3 R17, P0, RZ, -R20, RZ ;  /* 0x80000014ff117210 */ /* 0x000fc80007f1e0ff */
[----:B------:R-:W-:Y:S01]  /*26c0*/  IADD3.X R18, RZ, ~R21, RZ, P0, !PT ;  /* 0x80000015ff127210 */ /* 0x000fe200007fe4ff */
[----:B------:R-:W-:-:S04]  /*26d0*/  IMAD.WIDE.U32 R42, R5, R17, R42 ;  /* 0x00000011052a7225 */ /* 0x000fc800078e002a */
[----:B------:R-:W-:-:S04]  /*26e0*/  IMAD R18, R18, R5, RZ ;  /* 0x0000000512127224 */ /* 0x000fc800078e02ff */
[----:B------:R-:W-:-:S05]  /*26f0*/  IMAD R4, R4, R17, R18 ;  /* 0x0000001104047224 */ /* 0x000fca00078e0212 */
[----:B------:R-:W-:Y:S01]  /*2700*/  IADD3 R4, R43, R4, RZ ;  /* 0x000000042b047210 */ /* 0x000fe20007ffe0ff */
[----:B------:R-:W-:Y:S05]  /*2710*/  BRA `(.L_x_117) ;  /* 0x0000016000007947 */ /* 0x000fea0003800000 */
.L_x_116:
        /* <DEDUP_REMOVED lines=22> */
.L_x_117:
[----:B------:R-:W-:Y:S05]  /*2880*/  BSYNC B0 ;  /* 0x0000000000007941 */ /* 0x000fea0003800000 */
.L_x_115:
        /* <DEDUP_REMOVED lines=38> */
[----:B------:R-:W-:Y:S05]  /*2af0*/  CALL.REL.NOINC `($__internal_2_$__cuda_sm20_div_s64) ;  /* 0x00001bb000007944 */ /* 0x000fea0003c00000 */
        /* <DEDUP_REMOVED lines=12> */
.L_x_119:
        /* <DEDUP_REMOVED lines=23> */
.L_x_120:
[----:B------:R-:W-:Y:S05]  /*2d30*/  BSYNC B0 ;  /* 0x0000000000007941 */ /* 0x000fea0003800000 */
.L_x_118:
        /* <DEDUP_REMOVED lines=19> */
.L_x_122:
        /* <DEDUP_REMOVED lines=22> */
.L_x_123:
[----:B------:R-:W-:Y:S05]  /*2fd0*/  BSYNC B0 ;  /* 0x0000000000007941 */ /* 0x000fea0003800000 */
.L_x_121:
        /* <DEDUP_REMOVED lines=19> */
.L_x_125:
        /* <DEDUP_REMOVED lines=23> */
.L_x_126:
[----:B------:R-:W-:Y:S05]  /*3280*/  BSYNC B0 ;  /* 0x0000000000007941 */ /* 0x000fea0003800000 */
.L_x_124:
[----:B------:R-:W-:Y:S01]  /*3290*/  SHF.R.S32.HI R18, RZ, 0x1f, R7 ;  /* 0x0000001fff127819 */ /* 0x000fe20000011407 */
[----:B------:R-:W-:Y:S01]  /*32a0*/  IMAD R13, R21, R7, RZ ;  /* 0x00000007150d7224 */ /* 0x000fe200078e02ff */
[----:B------:R-:W-:Y:S01]  /*32b0*/  BSSY B0, `(.L_x_127) ;  /* 0x000003b000007945 */ /* 0x000fe20003800000 */
[----:B------:R-:W-:Y:S02]  /*32c0*/  IMAD R53, R29, c[0x0][0x214], RZ ;  /* 0x000085001d357a24 */ /* 0x000fe400078e02ff */
[----:B------:R-:W-:Y:S02]  /*32d0*/  IMAD R13, R18, R20, R13 ;  /* 0x00000014120d7224 */ /* 0x000fe400078e020d */
[----:B------:R-:W-:Y:S01]  /*32e0*/  IMAD R18, R12, R3, RZ ;  /* 0x000000030c127224 */ /* 0x000fe200078e02ff */
[----:B------:R-:W-:Y:S01]  /*32f0*/  LOP3.LUT R12, R47, R10, RZ, 0xfc, !PT ;  /* 0x0000000a2f0c7212 */ /* 0x000fe200078efcff */
[----:B------:R-:W-:Y:S01]  /*3300*/  IMAD.WIDE.U32 R48, R20, R7, RZ ;  /* 0x0000000714307225 */ /* 0x000fe200078e00ff */
[----:B------:R-:W-:-:S02]  /*3310*/  SHF.R.S32.HI R7, RZ, 0x1f, R3 ;  /* 0x0000001fff077819 */ /* 0x000fc40000011403 */
[----:B------:R-:W-:Y:S01]  /*3320*/  ISETP.NE.U32.AND P0, PT, R12, RZ, PT ;  /* 0x000000ff0c00720c */ /* 0x000fe20003f05070 */
[----:B------:R-:W-:Y:S01]  /*3330*/  IMAD R14, R14, R53, RZ ;  /* 0x000000350e0e7224 */ /* 0x000fe200078e02ff */
[----:B------:R-:W-:Y:S01]  /*3340*/  SHF.R.S32.HI R17, RZ, 0x1f, R53 ;  /* 0x0000001fff117819 */ /* 0x000fe20000011435 */
[----:B------:R-:W-:Y:S01]  /*3350*/  IMAD R7, R7, R50, R18 ;  /* 0x0000003207077224 */ /* 0x000fe200078e0212 */
[----:B------:R-:W-:Y:S01]  /*3360*/  IADD3 R12, R49, R13, RZ ;  /* 0x0000000d310c7210 */ /* 0x000fe20007ffe0ff */
[----:B------:R-:W-:-:S04]  /*3370*/  IMAD.WIDE.U32 R50, R50, R3, RZ ;  /* 0x0000000332327225 */ /* 0x000fc800078e00ff */
[----:B------:R-:W-:Y:S01]  /*3380*/  IMAD R3, R17, R16, R14 ;  /* 0x0000001011037224 */ /* 0x000fe200078e020e */
[----:B------:R-:W-:Y:S01]  /*3390*/  IADD3 R7, R51, R7, RZ ;  /* 0x0000000733077210 */ /* 0x000fe20007ffe0ff */
[----:B------:R-:W-:-:S05]  /*33a0*/  IMAD.WIDE.U32 R52, R16, R53, RZ ;  /* 0x0000003510347225 */ /* 0x000fca00078e00ff */
[----:B------:R-:W-:Y:S01]  /*33b0*/  IADD3 R3, R53, R3, RZ ;  /* 0x0000000335037210 */ /* 0x000fe20007ffe0ff */
[----:B------:R-:W-:Y:S05]  /*33c0*/  @!P0 BRA `(.L_x_128) ;  /* 0x0000012000008947 */ /* 0x000fea0003800000 */
[----:B------:R-:W-:Y:S01]  /*33d0*/  IMAD.MOV.U32 R18, RZ, RZ, R46 ;  /* 0x000000ffff127224 */ /* 0x000fe200078e002e */
[----:B------:R-:W-:Y:S01]  /*33e0*/  MOV R26, R11 ;  /* 0x0000000b001a7202 */ /* 0x000fe20000000f00 */
[----:B------:R-:W-:Y:S01]  /*33f0*/  IMAD.MOV.U32 R17, RZ, RZ, R47 ;  /* 0x000000ffff117224 */ /* 0x000fe200078e002f */
[----:B------:R-:W-:Y:S02]  /*3400*/  MOV R25, R10 ;  /* 0x0000000a00197202 */ /* 0x000fe40000000f00 */
[----:B------:R-:W-:Y:S02]  /*3410*/  MOV R24, 0x3430 ;  /* 0x0000343000187802 */ /* 0x000fe40000000f00 */
[----:B------:R-:W-:Y:S05]  /*3420*/  CALL.REL.NOINC `($__internal_2_$__cuda_sm20_div_s64) ;  /* 0x0000128000007944 */ /* 0x000fea0003c00000 */
        /* <DEDUP_REMOVED lines=12> */
.L_x_128:
        /* <DEDUP_REMOVED lines=23> */
.L_x_129:
[----:B------:R-:W-:Y:S05]  /*3660*/  BSYNC B0 ;  /* 0x0000000000007941 */ /* 0x000fea0003800000 */
.L_x_127:
        /* <DEDUP_REMOVED lines=29> */
.L_x_131:
        /* <DEDUP_REMOVED lines=23> */
.L_x_132:
[----:B------:R-:W-:Y:S05]  /*39b0*/  BSYNC B0 ;  /* 0x0000000000007941 */ /* 0x000fea0003800000 */
.L_x_130:
        /* <DEDUP_REMOVED lines=20> */
.L_x_108:
[----:B------:R-:W-:-:S04]  /*3b00*/  LEA R2, P0, R38, c[0x0][0x200], 0x2 ;  /* 0x0000800026027a11 */ /* 0x000fc800078010ff */
[----:B------:R-:W-:-:S05]  /*3b10*/  LEA.HI.X R3, R38, c[0x0][0x204], R39, 0x2, P0 ;  /* 0x0000810026037a11 */ /* 0x000fca00000f1427 */
[----:B------:R0:W-:Y:S04]  /*3b20*/  STG.E [R2.64], R31 ;  /* 0x0000001f02007986 */ /* 0x0001e8000c10190a */
.L_x_107:
[----:B------:R-:W-:Y:S05]  /*3b30*/  BSYNC B1 ;  /* 0x0000000000017941 */ /* 0x000fea0003800000 */
.L_x_106:
[C---:B------:R-:W-:Y:S01]  /*3b40*/  ISETP.GE.OR P0, PT, R36.reuse, c[0x0][0x314], P2 ;  /* 0x0000c50024007a0c */ /* 0x040fe20001706670 */
[----:B------:R-:W-:Y:S01]  /*3b50*/  HFMA2.MMA R13, -RZ, RZ, 0, 0 ;  /* 0x00000000ff0d7435 */ /* 0x000fe200000001ff */
[C---:B------:R-:W-:Y:S01]  /*3b60*/  IADD3 R0, R36.reuse, 0x10, RZ ;  /* 0x0000001024007810 */ /* 0x040fe20007ffe0ff */
[----:B------:R-:W-:Y:S01]  /*3b70*/  IMAD.SHL.U32 R36, R36, 0x4, RZ ;  /* 0x0000000424247824 */ /* 0x000fe200078e00ff */
[----:B------:R-:W-:Y:S01]  /*3b80*/  CS2R R10, SRZ ;  /* 0x00000000000a7805 */ /* 0x000fe2000001ff00 */
[----:B------:R-:W-:Y:S01]  /*3b90*/  CS2R R8, SRZ ;  /* 0x0000000000087805 */ /* 0x000fe2000001ff00 */
[----:B------:R-:W-:Y:S01]  /*3ba0*/  ISETP.GE.OR P2, PT, R0, c[0x0][0x314], P2 ;  /* 0x0000c50000007a0c */ /* 0x000fe20001746670 */
[----:B------:R-:W-:Y:S01]  /*3bb0*/  IMAD.MOV.U32 R0, RZ, RZ, c[0x0][0x314] ;  /* 0x0000c500ff007624 */ /* 0x000fe200078e00ff */
[----:B------:R-:W-:-:S05]  /*3bc0*/  CS2R R6, SRZ ;  /* 0x0000000000067805 */ /* 0x000fca000001ff00 */
[----:B0-----:R-:W-:Y:S01]  /*3bd0*/  @!P0 FADD.FTZ R4, -R31, R34 ;  /* 0x000000221f048221 */ /* 0x001fe20000010100 */
[----:B------:R-:W-:-:S03]  /*3be0*/  IADD3 R34, R36, 0x40, RZ ;  /* 0x0000004024227810 */ /* 0x000fc60007ffe0ff */
[----:B------:R-:W-:Y:S02]  /*3bf0*/  @!P0 FMUL.FTZ R4, R4, 1.4426950216293334961 ;  /* 0x3fb8aa3b04048820 */ /* 0x000fe40000410000 */
[----:B------:R-:W-:Y:S01]  /*3c00*/  @!P2 FADD.FTZ R31, -R31, R33 ;  /* 0x000000211f1fa221 */ /* 0x000fe20000010100 */
[----:B------:R-:W-:-:S03]  /*3c10*/  IADD3 R33, R36, 0x80, RZ ;  /* 0x0000008024217810 */ /* 0x000fc60007ffe0ff */
[----:B------:R-:W0:Y:S01]  /*3c20*/  @!P0 MUFU.EX2 R4, R4 ;  /* 0x0000000400048308 */ /* 0x000e220000000800 */
[----:B------:R-:W-:-:S07]  /*3c30*/  @!P2 FMUL.FTZ R2, R31, 1.4426950216293334961 ;  /* 0x3fb8aa3b1f02a820 */ /* 0x000fce0000410000 */
[----:B------:R-:W1:Y:S01]  /*3c40*/  @!P2 MUFU.EX2 R2, R2 ;  /* 0x000000020002a308 */ /* 0x000e620000000800 */
[----:B0-----:R0:W-:Y:S01]  /*3c50*/  @!P0 STS [R27.X4], R4 ;  /* 0x000000041b008388 */ /* 0x0011e20000004800 */
[----:B------:R-:W-:Y:S01]  /*3c60*/  ISETP.GE.AND P0, PT, R0, 0x1, PT ;  /* 0x000000010000780c */ /* 0x000fe20003f06270 */
[----:B------:R-:W-:Y:S02]  /*3c70*/  IMAD.MOV.U32 R0, RZ, RZ, RZ ;  /* 0x000000ffff007224 */ /* 0x000fe400078e00ff */
[----:B-1----:R1:W-:Y:S01]  /*3c80*/  @!P2 STS [R27.X4+0x240], R2 ;  /* 0x000240021b00a388 */ /* 0x0023e20000004800 */
[----:B0-----:R-:W-:Y:S01]  /*3c90*/  CS2R R4, SRZ ;  /* 0x0000000000047805 */ /* 0x001fe2000001ff00 */
[----:B-1----:R-:W-:Y:S02]  /*3ca0*/  CS2R R2, SRZ ;  /* 0x0000000000027805 */ /* 0x002fe4000001ff00 */
        /* <DEDUP_REMOVED lines=25> */
.L_x_136:
        /* <DEDUP_REMOVED lines=15> */
.L_x_135:
[----:B------:R-:W-:Y:S05]  /*3f30*/  BSYNC B0 ;  /* 0x0000000000007941 */ /* 0x000fea0003800000 */
.L_x_134:
        /* <DEDUP_REMOVED lines=19> */
.L_x_133:
        /* <DEDUP_REMOVED lines=100> */
        .weak           $__internal_2_$__cuda_sm20_div_s64
        .type           $__internal_2_$__cuda_sm20_div_s64,@function
        .size           $__internal_2_$__cuda_sm20_div_s64,(.L_x_4370 - $__internal_2_$__cuda_sm20_div_s64)
$__internal_2_$__cuda_sm20_div_s64:
        /* <DEDUP_REMOVED lines=25> */
[----:B------:R-:W-:Y:S02]  /*4840*/  IADD3 R21, P0, RZ, -R58, RZ ;  /* 0x8000003aff157210 */ /* 0x000fe40007f1e0ff */
[----:B------:R-:W-:Y:S01]  /*4850*/  ISETP.GE.AND P1, PT, R17, RZ, PT ;  /* 0x000000ff1100720c */ /* 0x000fe20003f26270 */
[----:B------:R-:W-:Y:S02]  /*4860*/  IMAD R19, R22, R44, R19 ;  /* 0x0000002c16137224 */ /* 0x000fe400078e0213 */
[----:B------:R-:W-:-:S04]  /*4870*/  IMAD.HI.U32 R56, R57, R21, RZ ;  /* 0x0000001539387227 */ /* 0x000fc800078e00ff */
[----:B------:R-:W-:Y:S01]  /*4880*/  IMAD.X R19, RZ, RZ, ~R19, P0 ;  /* 0x000000ffff137224 */ /* 0x000fe200000e0e13 */
[----:B------:R-:W-:-:S03]  /*4890*/  IADD3 R20, P0, RZ, -R18, RZ ;  /* 0x80000012ff147210 */ /* 0x000fc60007f1e0ff */
[----:B------:R-:W-:Y:S01]  /*48a0*/  IMAD.WIDE.U32 R56, P6, R57, R19, R56 ;  /* 0x0000001339387225 */ /* 0x000fe200078c0038 */
[----:B------:R-:W-:-:S05]  /*48b0*/  SEL R20, R20, R18, !P1 ;  /* 0x0000001214147207 */ /* 0x000fca0004800000 */
[----:B------:R-:W-:-:S04]  /*48c0*/  IMAD.HI.U32 R30, P5, R22, R21, R56 ;  /* 0x00000015161e7227 */ /* 0x000fc800078a0038 */
[CC--:B------:R-:W-:Y:S02]  /*48d0*/  IMAD R21, R22.reuse, R19.reuse, RZ ;  /* 0x0000001316157224 */ /* 0x0c0fe400078e02ff */
[----:B------:R-:W-:-:S03]  /*48e0*/  IMAD.HI.U32 R19, R22, R19, RZ ;  /* 0x0000001316137227 */ /* 0x000fc600078e00ff */
[----:B------:R-:W-:Y:S01]  /*48f0*/  IADD3 R21, P4, R21, R30, RZ ;  /* 0x0000001e15157210 */ /* 0x000fe20007f9e0ff */
[----:B------:R-:W-:Y:S02]  /*4900*/  IMAD.X R30, RZ, RZ, ~R17, P0 ;  /* 0x000000ffff1e7224 */ /* 0x000fe400000e0e11 */
[----:B------:R-:W-:Y:S02]  /*4910*/  IMAD.X R22, R19, 0x1, R22, P6 ;  /* 0x0000000113167824 */ /* 0x000fe400030e0616 */
[----:B------:R-:W-:Y:S01]  /*4920*/  IMAD.HI.U32 R56, R21, R20, RZ ;  /* 0x0000001415387227 */ /* 0x000fe200078e00ff */
[----:B------:R-:W-:Y:S02]  /*4930*/  SEL R19, R30, R17, !P1 ;  /* 0x000000111e137207 */ /* 0x000fe40004800000 */
[----:B------:R-:W-:Y:S01]  /*4940*/  IADD3.X R22, RZ, RZ, R22, P4, P5 ;  /* 0x000000ffff167210 */ /* 0x000fe200027ea416 */
[----:B------:R-:W-:-:S04]  /*4950*/  IMAD.MOV.U32 R57, RZ, RZ, RZ ;  /* 0x000000ffff397224 */ /* 0x000fc800078e00ff */
        /* <DEDUP_REMOVED lines=10> */
[-C--:B------:R-:W-:Y:S01]  /*4a00*/  ISETP.GE.U32.AND P4, PT, R20, R44.reuse, PT ;  /* 0x0000002c1400720c */ /* 0x080fe20003f86070 */
[-C--:B------:R-:W-:Y:S01]  /*4a10*/  IMAD R22, R30, R44.reuse, R21 ;  /* 0x0000002c1e167224 */ /* 0x080fe200078e0215 */
[----:B------:R-:W-:-:S03]  /*4a20*/  IADD3 R21, P1, R20, -R44, RZ ;  /* 0x8000002c14157210 */ /* 0x000fc60007f3e0ff */
[----:B------:R-:W-:Y:S01]  /*4a30*/  IMAD.X R19, R19, 0x1, ~R22, P0 ;  /* 0x0000000113137824 */ /* 0x000fe200000e0e16 */
[----:B------:R-:W-:-:S03]  /*4a40*/  IADD3 R23, P0, R32, 0x1, RZ ;  /* 0x0000000120177810 */ /* 0x000fc60007f1e0ff */
[C---:B------:R-:W-:Y:S01]  /*4a50*/  IMAD.X R22, R19.reuse, 0x1, ~R45, P1 ;  /* 0x0000000113167824 */ /* 0x040fe200008e0e2d */
[----:B------:R-:W-:Y:S01]  /*4a60*/  ISETP.GE.U32.AND.EX P4, PT, R19, R45, PT, P4 ;  /* 0x0000002d1300720c */ /* 0x000fe20003f86140 */
[----:B------:R-:W-:-:S03]  /*4a70*/  IMAD.X R35, RZ, RZ, R30, P0 ;  /* 0x000000ffff237224 */ /* 0x000fc600000e061e */
[----:B------:R-:W-:Y:S02]  /*4a80*/  SEL R21, R21, R20, P4 ;  /* 0x0000001415157207 */ /* 0x000fe40002000000 */
[----:B------:R-:W-:Y:S02]  /*4a90*/  SEL R19, R22, R19, P4 ;  /* 0x0000001316137207 */ /* 0x000fe40002000000 */
[----:B------:R-:W-:Y:S02]  /*4aa0*/  SEL R23, R23, R32, P4 ;  /* 0x0000002017177207 */ /* 0x000fe40002000000 */
[----:B------:R-:W-:Y:S02]  /*4ab0*/  ISETP.GE.U32.AND P0, PT, R21, R44, PT ;  /* 0x0000002c1500720c */ /* 0x000fe40003f06070 */
[----:B------:R-:W-:Y:S02]  /*4ac0*/  SEL R35, R35, R30, P4 ;  /* 0x0000001e23237207 */ /* 0x000fe40002000000 */
[----:B------:R-:W-:-:S02]  /*4ad0*/  IADD3 R20, P1, R23, 0x1, RZ ;  /* 0x0000000117147810 */ /* 0x000fc40007f3e0ff */
[----:B------:R-:W-:Y:S02]  /*4ae0*/  ISETP.GE.U32.AND.EX P0, PT, R19, R45, PT, P0 ;  /* 0x0000002d1300720c */ /* 0x000fe40003f06100 */
[----:B------:R-:W-:Y:S02]  /*4af0*/  IADD3.X R22, RZ, R35, RZ, P1, !PT ;  /* 0x00000023ff167210 */ /* 0x000fe40000ffe4ff */
[----:B------:R-:W-:Y:S01]  /*4b00*/  SEL R20, R20, R23, P0 ;  /* 0x0000001714147207 */ /* 0x000fe20000000000 */
[----:B------:R-:W-:Y:S01]  /*4b10*/  IMAD.MOV.U32 R23, RZ, RZ, 0x0 ;  /* 0x00000000ff177424 */ /* 0x000fe200078e00ff */
[----:B------:R-:W-:Y:S02]  /*4b20*/  LOP3.LUT R19, R25, R17, RZ, 0x3c, !PT ;  /* 0x0000001119137212 */ /* 0x000fe400078e3cff */
[----:B------:R-:W-:Y:S02]  /*4b30*/  SEL R22, R22, R35, P0 ;  /* 0x0000002316167207 */ /* 0x000fe40000000000 */
[----:B------:R-:W-:-:S02]  /*4b40*/  IADD3 R21, P1, RZ, -R20, RZ ;  /* 0x80000014ff157210 */ /* 0x000fc40007f3e0ff */
[----:B------:R-:W-:Y:S02]  /*4b50*/  ISETP.GE.AND P4, PT, R19, RZ, PT ;  /* 0x000000ff1300720c */ /* 0x000fe40003f86270 */
[----:B------:R-:W-:Y:S01]  /*4b60*/  ISETP.NE.U32.AND P0, PT, R26, RZ, PT ;  /* 0x000000ff1a00720c */ /* 0x000fe20003f05070 */
[----:B------:R-:W-:Y:S01]  /*4b70*/  IMAD.X R19, RZ, RZ, ~R22, P1 ;  /* 0x000000ffff137224 */ /* 0x000fe200008e0e16 */
[----:B------:R-:W-:Y:S02]  /*4b80*/  SEL R21, R21, R20, !P4 ;  /* 0x0000001415157207 */ /* 0x000fe40006000000 */
[----:B------:R-:W-:Y:S02]  /*4b90*/  ISETP.NE.AND.EX P0, PT, R25, RZ, PT, P0 ;  /* 0x000000ff1900720c */ /* 0x000fe40003f05300 */
[----:B------:R-:W-:Y:S01]  /*4ba0*/  SEL R19, R19, R22, !P4 ;  /* 0x0000001613137207 */ /* 0x000fe20006000000 */
[----:B------:R-:W-:Y:S01]  /*4bb0*/  IMAD.MOV.U32 R22, RZ, RZ, R24 ;  /* 0x000000ffff167224 */ /* 0x000fe200078e0018 */
[----:B------:R-:W-:-:S02]  /*4bc0*/  SEL R20, R21, 0xffffffff, P0 ;  /* 0xffffffff15147807 */ /* 0x000fc40000000000 */
[----:B------:R-:W-:Y:S01]  /*4bd0*/  SEL R21, R19, 0xffffffff, P0 ;  /* 0xffffffff13157807 */ /* 0x000fe20000000000 */
[----:B------:R-:W-:Y:S06]  /*4be0*/  RET.REL.NODEC R22 `(_ZN5flash32flash_fwd_splitkv_combine_kernelI23Flash_fwd_kernel_traitsILi192ELi64ELi64ELi4ELb0ELb0EN7cutlass10bfloat16_tE19Flash_kernel_traitsILi192ELi64ELi64ELi4ES3_EELi8ELi5ELb0EEEvNS_16Flash_fwd_paramsE) ;  /* 0xffffb41016007950 */ /* 0x000fec0003c3ffff */
.L_x_137:
        /* <DEDUP_REMOVED lines=9> */
.L_x_4370:


//--------------------- .text._ZN5flash32flash_fwd_splitkv_combine_kernelI23Flash_fwd_kernel_traitsILi192ELi64ELi64ELi4ELb0ELb0EN7cutlass10bfloat16_tE19Flash_kernel_traitsILi192ELi64ELi64ELi4ES3_EELi8ELi4ELb0EEEvNS_16Flash_fwd_paramsE --------------------------
	.section	.text._ZN5flash32flash_fwd_splitkv_combine_kernelI23Flash_fwd_kernel_traitsILi192ELi64ELi64ELi4ELb0ELb0EN7cutlass10bfloat16_tE19Flash_kernel_traitsILi192ELi64ELi64ELi4ES3_EELi8ELi4ELb0EEEvNS_16Flash_fwd_paramsE,"ax",@progbits
	.sectioninfo	@"SHI_REGISTERS=54"
	.align	128
        .global         _ZN5flash32flash_fwd_splitkv_combine_kernelI23Flash_fwd_kernel_traitsILi192ELi64ELi64ELi4ELb0ELb0EN7cutlass10bfloat16_tE19Flash_kernel_traitsILi192ELi64ELi64ELi4ES3_EELi8ELi4ELb0EEEvNS_16Flash_fwd_paramsE
        .type           _ZN5flash32flash_fwd_splitkv_combine_kernelI23Flash_fwd_kernel_traitsILi192ELi64ELi64ELi4ELb0ELb0EN7cutlass10bfloat16_tE19Flash_kernel_traitsILi192ELi64ELi64ELi4ES3_EELi8ELi4ELb0EEEvNS_16Flash_fwd_paramsE,@function
        .size           _ZN5flash32flash_fwd_splitkv_combine_kernelI23Flash_fwd_kernel_traitsILi192ELi64ELi64ELi4ELb0ELb0EN7cutlass10bfloat16_tE19Flash_kernel_traitsILi192ELi64ELi64ELi4ES3_EELi8ELi4ELb0EEEvNS_16Flash_fwd_paramsE,(.L_x_4371 - _ZN5flash32flash_fwd_splitkv_combine_kernelI23Flash_fwd_kernel_traitsILi192ELi64ELi64ELi4ELb0ELb0EN7cutlass10bfloat16_tE19Flash_kernel_traitsILi192ELi64ELi64ELi4ES3_EELi8ELi4ELb0EEEvNS_16Flash_fwd_paramsE)
        .other          _ZN5flash32flash_fwd_splitkv_combine_kernelI23Flash_fwd_kernel_traitsILi192ELi64ELi64ELi4ELb0ELb0EN7cutlass10bfloat16_tE19Flash_kernel_traitsILi192ELi64ELi64ELi4ES3_EELi8ELi4ELb0EEEvNS_16Flash_fwd_paramsE,@"STO_CUDA_ENTRY STV_DEFAULT"
_ZN5flash32flash_fwd_splitkv_combine_kernelI23Flash_fwd_kernel_traitsILi192ELi64ELi64ELi4ELb0ELb0EN7cutlass10bfloat16_tE19Flash_kernel_traitsILi192ELi64ELi64ELi4ES3_EELi8ELi4ELb0EEEvNS_16Flash_fwd_paramsE:
.text._ZN5flash32flash_fwd_splitkv_combine_kernelI23Flash_fwd_kernel_traitsILi192ELi64ELi64ELi4ELb0ELb0EN7cutlass10bfloat16_tE19Flash_kernel_traitsILi192ELi64ELi64ELi4ES3_EELi8ELi4ELb0EEEvNS_16Flash_fwd_paramsE:
        /* <DEDUP_REMOVED lines=11> */
[----:B------:R-:W-:Y:S01]  /*00b0*/  SEL R0, R5, R0, P0 ;  /* 0x0000000005007207 */ /* 0x000fe20000000000 */
        /* <DEDUP_REMOVED lines=11> */
[----:B------:R-:W-:Y:S05]  /*0170*/  CALL.REL.NOINC `($__internal_3_$__cuda_sm20_div_s64) ;  /* 0x0000448000007944 */ /* 0x000fea0003c00000 */
[----:B------:R-:W-:Y:S05]  /*0180*/  BRA `(.L_x_139) ;  /* 0x0000013000007947 */ /* 0x000fea0003800000 */
.L_x_138:
[----:B------:R-:W0:Y:S01]  /*0190*/  I2F.U32.RP R4, R30 ;  /* 0x0000001e00047306 */ /* 0x000e220000209000 */
[----:B------:R-:W-:Y:S01]  /*01a0*/  IMAD.MOV.U32 R6, RZ, RZ, RZ ;  /* 0x000000ffff067224 */ /* 0x000fe200078e00ff */
[----:B------:R-:W-:Y:S01]  /*01b0*/  ISETP.NE.U32.AND P0, PT, R30, RZ, PT ;  /* 0x000000ff1e00720c */ /* 0x000fe20003f05070 */
[----:B------:R-:W-:-:S05]  /*01c0*/  HFMA2.MMA R21, -RZ, RZ, 0, 0 ;  /* 0x00000000ff157435 */ /* 0x000fca00000001ff */
        /* <DEDUP_REMOVED lines=15> */
.L_x_139:
        /* <DEDUP_REMOVED lines=11> */
[----:B------:R-:W-:Y:S02]  /*0370*/  MOV R22, 0x390 ;  /* 0x0000039000167802 */ /* 0x000fe40000000f00 */
[----:B------:R-:W-:Y:S05]  /*0380*/  CALL.REL.NOINC `($__internal_3_$__cuda_sm20_div_s64) ;  /* 0x0000427000007944 */ /* 0x000fea0003c00000 */
[----:B------:R-:W-:Y:S02]  /*0390*/  MOV R8, R20 ;  /* 0x0000001400087202 */ /* 0x000fe40000000f00 */
[----:B------:R-:W-:Y:S01]  /*03a0*/  MOV R9, R21 ;  /* 0x0000001500097202 */ /* 0x000fe20000000f00 */
[----:B------:R-:W-:Y:S05]  /*03b0*/  BRA `(.L_x_142) ;  /* 0x0000013000007947 */ /* 0x000fea0003800000 */
.L_x_141:
        /* <DEDUP_REMOVED lines=19> */
.L_x_142:
[----:B------:R-:W-:Y:S05]  /*04f0*/  BSYNC B0 ;  /* 0x0000000000007941 */ /* 0x000fea0003800000 */
.L_x_140:
        /* <DEDUP_REMOVED lines=13> */
[----:B------:R-:W-:-:S04]  /*05d0*/  IMAD.HI.U32 R11, R11, R6, R10 ;  /* 0x000000060b0b7227 */ /* 0x000fc800078e000a */
[----:B------:R-:W-:-:S04]  /*05e0*/  IMAD.MOV.U32 R6, RZ, RZ, R4 ;  /* 0x000000ffff067224 */ /* 0x000fc800078e0004 */
        /* <DEDUP_REMOVED lines=8> */
[----:B------:R-:W-:-:S04]  /*0670*/  LOP3.LUT R4, R2, R7, RZ, 0x3c, !PT ;  /* 0x0000000702047212 */ /* 0x000fc800078e3cff */
[----:B------:R-:W-:-:S07]  /*0680*/  ISETP.GE.AND P0, PT, R4, RZ, PT ;  /* 0x000000ff0400720c */ /* 0x000fce0003f06270 */
[----:B------:R-:W-:-:S06]  /*0690*/  @P2 IADD3 R10, R10, 0x1, RZ ;  /* 0x000000010a0a2810 */ /* 0x000fcc0007ffe0ff */
[----:B------:R-:W-:Y:S01]  /*06a0*/  @!P0 IMAD.MOV R10, RZ, RZ, -R10 ;  /* 0x000000ffff0a8224 */ /* 0x000fe200078e0a0a */
[----:B------:R-:W-:-:S04]  /*06b0*/  @!P1 LOP3.LUT R10, RZ, R7, RZ, 0x33, !PT ;  /* 0x00000007ff0a9212 */ /* 0x000fc800078e33ff */
[----:B------:R-:W-:Y:S02]  /*06c0*/  ISETP.LT.U32.AND P0, PT, R3, R10, PT ;  /* 0x0000000a0300720c */ /* 0x000fe40003f01070 */
[----:B------:R-:W-:-:S04]  /*06d0*/  SHF.R.S32.HI R14, RZ, 0x1f, R10 ;  /* 0x0000001fff0e7819 */ /* 0x000fc8000001140a */
[----:B------:R-:W-:-:S04]  /*06e0*/  ISETP.LT.AND.EX P0, PT, R23, R14, PT, P0 ;  /* 0x0000000e1700720c */ /* 0x000fc80003f01300 */
[----:B------:R-:W-:Y:S02]  /*06f0*/  SEL R14, R23, R14, P0 ;  /* 0x0000000e170e7207 */ /* 0x000fe40000000000 */
        /* <DEDUP_REMOVED lines=11> */
.L_x_144:
        /* <DEDUP_REMOVED lines=19> */
.L_x_145:
[----:B------:R-:W-:Y:S05]  /*08e0*/  BSYNC B0 ;  /* 0x0000000000007941 */ /* 0x000fea0003800000 */
.L_x_143:
        /* <DEDUP_REMOVED lines=26> */
[----:B------:R-:W-:Y:S01]  /*0a90*/  ISETP.GE.U32.AND P0, PT, R3, R6, PT ;  /* 0x000000060300720c */ /* 0x000fe20003f06070 */
[----:B------:R-:W-:-:S05]  /*0aa0*/  IMAD.MOV.U32 R3, RZ, RZ, c[0x0][0x1c0] ;  /* 0x00007000ff037624 */ /* 0x000fca00078e00ff */
[C---:B------:R-:W-:Y:S01]  /*0ab0*/  IADD3 R6, R3.reuse, -0x1, RZ ;  /* 0xffffffff03067810 */ /* 0x040fe20007ffe0ff */
[----:B------:R-:W-:-:S06]  /*0ac0*/  IMAD R3, R3, c[0x0][0x214], RZ ;  /* 0x0000850003037a24 */ /* 0x000fcc00078e02ff */
        /* <DEDUP_REMOVED lines=44> */
[----:B------:R-:W-:Y:S02]  /*0d90*/  MOV R32, R20 ;  /* 0x0000001400207202 */ /* 0x000fe40000000f00 */
[----:B------:R-:W-:Y:S01]  /*0da0*/  MOV R33, R21 ;  /* 0x0000001500217202 */ /* 0x000fe20000000f00 */
[----:B------:R-:W-:Y:S05]  /*0db0*/  BRA `(.L_x_148) ;  /* 0x0000013000007947 */ /* 0x000fea0003800000 */
.L_x_147:
        /* <DEDUP_REMOVED lines=19> */
.L_x_148:
[----:B------:R-:W-:Y:S05]  /*0ef0*/  BSYNC B0 ;  /* 0x0000000000007941 */ /* 0x000fea0003800000 */
.L_x_146:
        /* <DEDUP_REMOVED lines=41> */
.L_x_150:
        /* <DEDUP_REMOVED lines=19> */
.L_x_151:
[----:B------:R-:W-:Y:S05]  /*12c0*/  BSYNC B0 ;  /* 0x0000000000007941 */ /* 0x000fea0003800000 */
.L_x_149:
[----:B------:R-:W-:Y:S01]  /*12d0*/  IABS R17, c[0x0][0x214] ;  /* 0x0000850000117a13 */ /* 0x000fe20000000000 */
[----:B------:R-:W-:Y:S01]  /*12e0*/  IMAD.MOV.U32 R18, RZ, RZ, RZ ;  /* 0x000000ffff127224 */ /* 0x000fe200078e00ff */
[----:B------:R-:W-:Y:S01]  /*12f0*/  ISETP.GT.AND P3, PT, R3, RZ, PT ;  /* 0x000000ff0300720c */ /* 0x000fe20003f64270 */
[----:B------:R-:W-:Y:S01]  /*1300*/  ULDC.U8 UR4, c[0x0][0x329] ;  /* 0x0000ca4000047ab9 */ /* 0x000fe20000000000 */
[----:B------:R-:W0:Y:S01]  /*1310*/  I2F.RP R22, R17 ;  /* 0x0000001100167306 */ /* 0x000e220000209400 */
[----:B------:R-:W-:Y:S01]  /*1320*/  IABS R26, R4 ;  /* 0x00000004001a7213 */ /* 0x000fe20000000000 */
[----:B------:R-:W-:Y:S01]  /*1330*/  ULDC.64 UR10, c[0x0][0x118] ;  /* 0x00004600000a7ab9 */ /* 0x000fe20000000a00 */
[----:B------:R-:W-:Y:S01]  /*1340*/  LOP3.LUT R4, R4, c[0x0][0x1c0], RZ, 0x3c, !PT ;  /* 0x0000700004047a12 */ /* 0x000fe200078e3cff */
[----:B------:R-:W-:Y:S04]  /*1350*/  BSSY B0, `(.L_x_152) ;  /* 0x000007b000007945 */ /* 0x000fe80003800000 */
[----:B0-----:R-:W0:Y:S02]  /*1360*/  MUFU.RCP R19, R22 ;  /* 0x0000001600137308 */ /* 0x001e240000001000 */
[----:B0-----:R-:W-:-:S06]  /*1370*/  IADD3 R19, R19, 0xffffffe, RZ ;  /* 0x0ffffffe13137810 */ /* 0x001fcc0007ffe0ff */
[----:B------:R-:W0:Y:S02]  /*1380*/  F2I.FTZ.U32.TRUNC.NTZ R19, R19 ;  /* 0x0000001300137305 */ /* 0x000e24000021f000 */
[----:B0-----:R-:W-:-:S04]  /*1390*/  IMAD.MOV R8, RZ, RZ, -R19 ;  /* 0x000000ffff087224 */ /* 0x001fc800078e0a13 */
[----:B------:R-:W-:Y:S01]  /*13a0*/  IMAD R9, R8, R17, RZ ;  /* 0x0000001108097224 */ /* 0x000fe200078e02ff */
[----:B------:R-:W-:Y:S02]  /*13b0*/  IABS R8, R7 ;  /* 0x0000000700087213 */ /* 0x000fe40000000000 */
[----:B------:R-:W-:Y:S01]  /*13c0*/  LOP3.LUT R7, R7, c[0x0][0x214], RZ, 0x3c, !PT ;  /* 0x0000850007077a12 */ /* 0x000fe200078e3cff */
[----:B------:R-:W-:-:S03]  /*13d0*/  IMAD.HI.U32 R9, R19, R9, R18 ;  /* 0x0000000913097227 */ /* 0x000fc600078e0012 */
[----:B------:R-:W-:Y:S02]  /*13e0*/  ISETP.GE.AND P1, PT, R7, RZ, PT ;  /* 0x000000ff0700720c */ /* 0x000fe40003f26270 */
[----:B------:R-:W-:Y:S01]  /*13f0*/  SHF.R.S32.HI R7, RZ, 0x1f, R3 ;  /* 0x0000001fff077819 */ /* 0x000fe20000011403 */
[----:B------:R-:W-:Y:S01]  /*1400*/  IMAD.HI.U32 R18, R9, R8, RZ ;  /* 0x0000000809127227 */ /* 0x000fe200078e00ff */
[----:B------:R-:W-:-:S03]  /*1410*/  LEA.HI.SX32 R3, R3, 0x1, 0x1 ;  /* 0x0000000103037811 */ /* 0x000fc600078f0aff */
[----:B------:R-:W-:Y:S02]  /*1420*/  IMAD.MOV R9, RZ, RZ, -R18 ;  /* 0x000000ffff097224 */ /* 0x000fe400078e0a12 */
[----:B------:R-:W-:Y:S02]  /*1430*/  @!P3 IMAD.MOV R3, RZ, RZ, R7 ;  /* 0x000000ffff03b224 */ /* 0x000fe400078e0207 */
[----:B------:R-:W-:-:S05]  /*1440*/  IMAD R8, R17, R9, R8 ;  /* 0x0000000911087224 */ /* 0x000fca00078e0208 */
[----:B------:R-:W-:-:S13]  /*1450*/  ISETP.GT.U32.AND P0, PT, R17, R8, PT ;  /* 0x000000081100720c */ /* 0x000fda0003f04070 */
[----:B------:R-:W-:Y:S01]  /*1460*/  @!P0 IMAD.IADD R8, R8, 0x1, -R17 ;  /* 0x0000000108088824 */ /* 0x000fe200078e0a11 */
[----:B------:R-:W-:Y:S02]  /*1470*/  @!P0 IADD3 R18, R18, 0x1, RZ ;  /* 0x0000000112128810 */ /* 0x000fe40007ffe0ff */
[----:B------:R-:W-:Y:S02]  /*1480*/  ISETP.NE.AND P0, PT, RZ, c[0x0][0x214], PT ;  /* 0x00008500ff007a0c */ /* 0x000fe40003f05270 */
[----:B------:R-:W-:Y:S02]  /*1490*/  ISETP.GE.U32.AND P2, PT, R8, R17, PT ;  /* 0x000000110800720c */ /* 0x000fe40003f46070 */
[----:B------:R-:W-:-:S04]  /*14a0*/  IABS R8, c[0x0][0x1c0] ;  /* 0x0000700000087a13 */ /* 0x000fc80000000000 */
[----:B------:R-:W0:Y:S07]  /*14b0*/  I2F.U32.RP R17, R8 ;  /* 0x0000000800117306 */ /* 0x000e2e0000209000 */
[----:B------:R-:W-:-:S05]  /*14c0*/  @P2 IADD3 R18, R18, 0x1, RZ ;  /* 0x0000000112122810 */ /* 0x000fca0007ffe0ff */
[----:B------:R-:W-:Y:S01]  /*14d0*/  @!P1 IMAD.MOV R18, RZ, RZ, -R18 ;  /* 0x000000ffff129224 */ /* 0x000fe200078e0a12 */
[----:B------:R-:W-:Y:S01]  /*14e0*/  @!P0 LOP3.LUT R18, RZ, c[0x0][0x214], RZ, 0x33, !PT ;  /* 0x00008500ff128a12 */ /* 0x000fe200078e33ff */
[----:B0-----:R-:W0:Y:S04]  /*14f0*/  MUFU.RCP R19, R17 ;  /* 0x0000001100137308 */ /* 0x001e280000001000 */
[----:B------:R-:W-:-:S05]  /*1500*/  IMAD R3, R3, R18, RZ ;  /* 0x0000001203037224 */ /* 0x000fca00078e02ff */
[----:B------:R-:W-:-:S04]  /*1510*/  IABS R7, R3 ;  /* 0x0000000300077213 */ /* 0x000fc80000000000 */
[----:B------:R-:W1:Y:S01]  /*1520*/  I2F.RP R24, R7 ;  /* 0x0000000700187306 */ /* 0x000e620000209400 */
[----:B------:R-:W-:Y:S01]  /*1530*/  IMAD.IADD R6, R6, 0x1, R7 ;  /* 0x0000000106067824 */ /* 0x000fe200078e0207 */
[----:B0-----:R-:W-:-:S06]  /*1540*/  IADD3 R19, R19, 0xffffffe, RZ ;  /* 0x0ffffffe13137810 */ /* 0x001fcc0007ffe0ff */
[----:B------:R-:W0:Y:S08]  /*1550*/  F2I.FTZ.U32.TRUNC.NTZ R19, R19 ;  /* 0x0000001300137305 */ /* 0x000e30000021f000 */
[----:B-1----:R-:W1:Y:S01]  /*1560*/  MUFU.RCP R9, R24 ;  /* 0x0000001800097308 */ /* 0x002e620000001000 */
[----:B0-----:R-:W-:-:S04]  /*1570*/  IMAD.MOV R25, RZ, RZ, -R19 ;  /* 0x000000ffff197224 */ /* 0x001fc800078e0a13 */
[----:B------:R-:W-:Y:S01]  /*1580*/  IMAD R25, R25, R8, RZ ;  /* 0x0000000819197224 */ /* 0x000fe200078e02ff */
[----:B-1----:R-:W-:Y:S02]  /*1590*/  IADD3 R22, R9, 0xffffffe, RZ ;  /* 0x0ffffffe09167810 */ /* 0x002fe40007ffe0ff */
[----:B------:R-:W-:Y:S02]  /*15a0*/  IABS R24, R6 ;  /* 0x0000000600187213 */ /* 0x000fe40000000000 */
[----:B------:R-:W0:Y:S02]  /*15b0*/  F2I.FTZ.U32.TRUNC.NTZ R23, R22 ;  /* 0x0000001600177305 */ /* 0x000e24000021f000 */
[----:B0-----:R-:W-:Y:S02]  /*15c0*/  IMAD.MOV R18, RZ, RZ, -R23 ;  /* 0x000000ffff127224 */ /* 0x001fe400078e0a17 */
[----:B------:R-:W-:Y:S02]  /*15d0*/  IMAD.MOV.U32 R22, RZ, RZ, RZ ;  /* 0x000000ffff167224 */ /* 0x000fe400078e00ff */
[----:B------:R-:W-:-:S02]  /*15e0*/  IMAD R9, R18, R7, RZ ;  /* 0x0000000712097224 */ /* 0x000fc400078e02ff */
[----:B------:R-:W-:Y:S02]  /*15f0*/  IMAD.MOV.U32 R18, RZ, RZ, RZ ;  /* 0x000000ffff127224 */ /* 0x000fe400078e00ff */
[----:B------:R-:W-:Y:S01]  /*1600*/  IMAD.HI.U32 R9, R23, R9, R22 ;  /* 0x0000000917097227 */ /* 0x000fe200078e0016 */
[----:B------:R-:W-:-:S03]  /*1610*/  IABS R22, R3 ;  /* 0x0000000300167213 */ /* 0x000fc60000000000 */
[----:B------:R-:W-:Y:S01]  /*1620*/  IMAD.HI.U32 R25, R19, R25, R18 ;  /* 0x0000001913197227 */ /* 0x000fe200078e0012 */
[----:B------:R-:W-:-:S03]  /*1630*/  IABS R19, c[0x0][0x1c0] ;  /* 0x0000700000137a13 */ /* 0x000fc60000000000 */
[----:B------:R-:W-:Y:S02]  /*1640*/  IMAD.MOV R22, RZ, RZ, -R22 ;  /* 0x000000ffff167224 */ /* 0x000fe400078e0a16 */
[----:B------:R-:W-:Y:S02]  /*1650*/  IMAD.MOV R19, RZ, RZ, -R19 ;  /* 0x000000ffff137224 */ /* 0x000fe400078e0a13 */
[----:B------:R-:W-:-:S04]  /*1660*/  IMAD.HI.U32 R18, R25, R26, RZ ;  /* 0x0000001a19127227 */ /* 0x000fc800078e00ff */
[----:B------:R-:W-:-:S04]  /*1670*/  IMAD.HI.U32 R9, R9, R24, RZ ;  /* 0x0000001809097227 */ /* 0x000fc800078e00ff */
[----:B------:R-:W-:Y:S02]  /*1680*/  IMAD R17, R18, R19, R26 ;  /* 0x0000001312117224 */ /* 0x000fe400078e021a */
[--C-:B------:R-:W-:Y:S02]  /*1690*/  IMAD R22, R9, R22, R24.reuse ;  /* 0x0000001609167224 */ /* 0x100fe400078e0218 */
[----:B------:R-:W-:Y:S01]  /*16a0*/  IMAD.HI.U32 R25, R25, R24, RZ ;  /* 0x0000001819197227 */ /* 0x000fe200078e00ff */
[----:B------:R-:W-:Y:S02]  /*16b0*/  ISETP.GT.U32.AND P3, PT, R8, R17, PT ;  /* 0x000000110800720c */ /* 0x000fe40003f64070 */
[----:B------:R-:W-:Y:S01]  /*16c0*/  ISETP.GT.U32.AND P0, PT, R7, R22, PT ;  /* 0x000000160700720c */ /* 0x000fe20003f04070 */
[----:B------:R-:W-:-:S05]  /*16d0*/  IMAD R19, R25, R19, R24 ;  /* 0x0000001319137224 */ /* 0x000fca00078e0218 */
[----:B------:R-:W-:-:S05]  /*16e0*/  ISETP.GT.U32.AND P1, PT, R8, R19, PT ;  /* 0x000000130800720c */ /* 0x000fca0003f24070 */
[--C-:B------:R-:W-:Y:S01]  /*16f0*/  @!P3 IMAD.IADD R17, R17, 0x1, -R8.reuse ;  /* 0x000000011111b824 */ /* 0x100fe200078e0a08 */
[----:B------:R-:W-:Y:S01]  /*1700*/  @!P3 IADD3 R18, R18, 0x1, RZ ;  /* 0x000000011212b810 */ /* 0x000fe20007ffe0ff */
[----:B------:R-:W-:Y:S01]  /*1710*/  @!P0 IMAD.IADD R22, R22, 0x1, -R7 ;  /* 0x0000000116168824 */ /* 0x000fe200078e0a07 */
[----:B------:R-:W-:Y:S02]  /*1720*/  @!P0 IADD3 R9, R9, 0x1, RZ ;  /* 0x0000000109098810 */ /* 0x000fe40007ffe0ff */
[----:B------:R-:W-:Y:S02]  /*1730*/  ISETP.GE.U32.AND P6, PT, R17, R8, PT ;  /* 0x000000081100720c */ /* 0x000fe40003fc6070 */
[----:B------:R-:W0:Y:S01]  /*1740*/  S2R R17, SR_TID.X ;  /* 0x0000000000117919 */ /* 0x000e220000002100 */
[-C--:B------:R-:W-:Y:S01]  /*1750*/  ISETP.GE.U32.AND P2, PT, R22, R7.reuse, PT ;  /* 0x000000071600720c */ /* 0x080fe20003f46070 */
[----:B------:R-:W-:Y:S01]  /*1760*/  @!P1 IMAD.IADD R19, R19, 0x1, -R8 ;  /* 0x0000000113139824 */ /* 0x000fe200078e0a08 */
[----:B------:R-:W-:-:S02]  /*1770*/  LOP3.LUT R22, R6, R7, RZ, 0x3c, !PT ;  /* 0x0000000706167212 */ /* 0x000fc400078e3cff */
[----:B------:R-:W-:Y:S02]  /*1780*/  ISETP.GE.AND P0, PT, R4, RZ, PT ;  /* 0x000000ff0400720c */ /* 0x000fe40003f06270 */
[----:B------:R-:W-:Y:S02]  /*1790*/  ISETP.GE.AND P4, PT, R22, RZ, PT ;  /* 0x000000ff1600720c */ /* 0x000fe40003f86270 */
[----:B------:R-:W-:Y:S02]  /*17a0*/  ISETP.GT.AND P3, PT, R2, RZ, PT ;  /* 0x000000ff0200720c */ /* 0x000fe40003f64270 */
[----:B------:R-:W-:Y:S02]  /*17b0*/  @P6 IADD3 R18, R18, 0x1, RZ ;  /* 0x0000000112126810 */ /* 0x000fe40007ffe0ff */
[----:B------:R-:W-:Y:S02]  /*17c0*/  ISETP.NE.AND P6, PT, R3, RZ, PT ;  /* 0x000000ff0300720c */ /* 0x000fe40003fc5270 */
[----:B------:R-:W-:-:S02]  /*17d0*/  @P2 IADD3 R9, R9, 0x1, RZ ;  /* 0x0000000109092810 */ /* 0x000fc40007ffe0ff */
[----:B------:R-:W-:Y:S01]  /*17e0*/  ISETP.GE.U32.AND P5, PT, R19, R8, PT ;  /* 0x000000081300720c */ /* 0x000fe20003fa6070 */
[----:B------:R-:W-:Y:S01]  /*17f0*/  IMAD.MOV.U32 R19, RZ, RZ, c[0x0][0x214] ;  /* 0x00008500ff137624 */ /* 0x000fe200078e00ff */
[----:B------:R-:W-:Y:S01]  /*1800*/  LOP3.LUT R6, R6, c[0x0][0x1c0], RZ, 0x3c, !PT ;  /* 0x0000700006067a12 */ /* 0x000fe200078e3cff */
[----:B------:R-:W-:Y:S01]  /*1810*/  @!P4 IMAD.MOV R9, RZ, RZ, -R9 ;  /* 0x000000ffff09c224 */ /* 0x000fe200078e0a09 */
[----:B------:R-:W-:Y:S01]  /*1820*/  @!P1 IADD3 R25, R25, 0x1, RZ ;  /* 0x0000000119199810 */ /* 0x000fe20007ffe0ff */
[----:B------:R-:W-:Y:S01]  /*1830*/  @!P0 IMAD.MOV R18, RZ, RZ, -R18 ;  /* 0x000000ffff128224 */ /* 0x000fe200078e0a12 */
[----:B------:R-:W-:Y:S02]  /*1840*/  ISETP.GE.AND P2, PT, R6, RZ, PT ;  /* 0x000000ff0600720c */ /* 0x000fe40003f46270 */
[----:B------:R-:W-:Y:S02]  /*1850*/  ISETP.NE.AND P4, PT, RZ, c[0x0][0x1c0], PT ;  /* 0x00007000ff007a0c */ /* 0x000fe40003f85270 */
[----:B------:R-:W-:-:S02]  /*1860*/  LOP3.LUT R6, RZ, c[0x0][0x1c0], RZ, 0x33, !PT ;  /* 0x00007000ff067a12 */ /* 0x000fc400078e33ff */
[----:B------:R-:W-:Y:S02]  /*1870*/  SHF.R.S32.HI R8, RZ, 0x1f, R2 ;  /* 0x0000001fff087819 */ /* 0x000fe40000011402 */
[----:B------:R-:W-:Y:S02]  /*1880*/  ISETP.NE.AND P1, PT, RZ, UR4, PT ;  /* 0x00000004ff007c0c */ /* 0x000fe4000bf25270 */
[----:B0-----:R-:W-:Y:S02]  /*1890*/  SHF.R.S32.HI R4, RZ, 0x1f, R17 ;  /* 0x0000001fff047819 */ /* 0x001fe40000011411 */
[----:B------:R-:W-:Y:S01]  /*18a0*/  LEA.HI.SX32 R22, R2, 0x1, 0x1 ;  /* 0x0000000102167811 */ /* 0x000fe200078f0aff */
[----:B------:R-:W-:Y:S01]  /*18b0*/  @!P3 IMAD.MOV R22, RZ, RZ, R8 ;  /* 0x000000ffff16b224 */ /* 0x000fe200078e0208 */
[----:B------:R-:W-:Y:S02]  /*18c0*/  SEL R19, R19, 0x1, !P1 ;  /* 0x0000000113137807 */ /* 0x000fe40004800000 */
[----:B------:R-:W-:-:S02]  /*18d0*/  SEL R18, R6, R18, !P4 ;  /* 0x0000001206127207 */ /* 0x000fc40006000000 */
[----:B------:R-:W-:Y:S02]  /*18e0*/  @!P6 LOP3.LUT R9, RZ, R7, RZ, 0x33, !PT ;  /* 0x00000007ff09e212 */ /* 0x000fe400078e33ff */
[----:B------:R-:W-:Y:S01]  /*18f0*/  LEA.HI R8, R4, R17, RZ, 0x3 ;  /* 0x0000001104087211 */ /* 0x000fe200078f18ff */
[----:B------:R-:W-:Y:S01]  /*1900*/  IMAD R7, R18, R19, RZ ;  /* 0x0000001312077224 */ /* 0x000fe200078e02ff */
[----:B------:R-:W-:Y:S02]  /*1910*/  @P5 IADD3 R25, R25, 0x1, RZ ;  /* 0x0000000119195810 */ /* 0x000fe40007ffe0ff */
[----:B------:R-:W-:Y:S01]  /*1920*/  ISETP.LT.U32.AND P0, PT, R20, R9, PT ;  /* 0x000000091400720c */ /* 0x000fe20003f01070 */
[----:B------:R-:W-:Y:S01]  /*1930*/  IMAD R7, R22, R7, RZ ;  /* 0x0000000716077224 */ /* 0x000fe200078e02ff */
[----:B------:R-:W-:Y:S01]  /*1940*/  SHF.R.S32.HI R23, RZ, 0x1f, R9 ;  /* 0x0000001fff177819 */ /* 0x000fe20000011409 */
[----:B------:R-:W-:Y:S01]  /*1950*/  @!P2 IMAD.MOV R25, RZ, RZ, -R25 ;  /* 0x000000ffff19a224 */ /* 0x000fe200078e0a19 */
[----:B------:R-:W-:-:S02]  /*1960*/  SHF.R.S32.HI R18, RZ, 0x3, R8 ;  /* 0x00000003ff127819 */ /* 0x000fc40000011408 */
[C---:B------:R-:W-:Y:S02]  /*1970*/  ISETP.LT.AND.EX P2, PT, R21.reuse, R23, PT, P0 ;  /* 0x000000171500720c */ /* 0x040fe40003f41300 */
[----:B------:R-:W-:Y:S02]  /*1980*/  ISETP.GE.AND P0, PT, R18, c[0x0][0x314], PT ;  /* 0x0000c50012007a0c */ /* 0x000fe40003f06270 */
[----:B------:R-:W-:Y:S02]  /*1990*/  LOP3.LUT R22, R8, 0xfffffff8, RZ, 0xc0, !PT ;  /* 0xfffffff808167812 */ /* 0x000fe400078ec0ff */
[----:B------:R-:W-:Y:S01]  /*19a0*/  SEL R9, R20, R9, P2 ;  /* 0x0000000914097207 */ /* 0x000fe20001000000 */
[----:B------:R-:W-:Y:S01]  /*19b0*/  IMAD.MOV.U32 R20, RZ, RZ, -0x800000 ;  /* 0xff800000ff147424 */ /* 0x000fe200078e00ff */
[----:B------:R-:W-:Y:S01]  /*19c0*/  SEL R8, R21, R23, P2 ;  /* 0x0000001715087207 */ /* 0x000fe20001000000 */
[----:B------:R-:W-:Y:S01]  /*19d0*/  IMAD.IADD R23, R17, 0x1, -R22 ;  /* 0x0000000111177824 */ /* 0x000fe200078e0a16 */
[----:B------:R-:W-:-:S05]  /*19e0*/  SEL R6, R6, R25, !P4 ;  /* 0x0000001906067207 */ /* 0x000fca0006000000 */
[----:B------:R-:W-:Y:S05]  /*19f0*/  @P0 BRA `(.L_x_153) ;  /* 0x0000010000000947 */ /* 0x000fea0003800000 */
[----:B------:R-:W-:Y:S02]  /*1a00*/  IADD3 R22, P2, R15, -UR8, RZ ;  /* 0x800000080f167c10 */ /* 0x000fe4000ff5e0ff */
[----:B------:R-:W-:Y:S02]  /*1a10*/  SHF.R.S32.HI R21, RZ, 0x1f, R23 ;  /* 0x0000001fff157819 */ /* 0x000fe40000011417 */
[----:B------:R-:W-:Y:S02]  /*1a20*/  ISETP.GT.U32.AND P0, PT, R22, R23, PT ;  /* 0x000000171600720c */ /* 0x000fe40003f04070 */
[----:B------:R-:W-:-:S04]  /*1a30*/  IADD3.X R22, R5, ~UR7, RZ, P2, !PT ;  /* 0x8000000705167c10 */ /* 0x000fc800097fe4ff */
[----:B------:R-:W-:-:S13]  /*1a40*/  ISETP.GT.AND.EX P0, PT, R22, R21, PT, P0 ;  /* 0x000000151600720c */ /* 0x000fda0003f04300 */
[----:B------:R-:W-:Y:S05]  /*1a50*/  @!P0 BRA `(.L_x_153) ;  /* 0x000000a000008947 */ /* 0x000fea0003800000 */
[----:B------:R-:W-:Y:S01]  /*1a60*/  IADD3 R24, P0, R23, UR8, RZ ;  /* 0x0000000817187c10 */ /* 0x000fe2000ff1e0ff */
[----:B------:R-:W-:Y:S01]  /*1a70*/  IMAD R20, R5, R18, RZ ;  /* 0x0000001205147224 */ /* 0x000fe200078e02ff */
[----:B------:R-:W-:Y:S02]  /*1a80*/  SHF.R.S32.HI R22, RZ, 0x1f, R18 ;  /* 0x0000001fff167819 */ /* 0x000fe40000011412 */
[----:B------:R-:W-:-:S03]  /*1a90*/  IADD3.X R25, R21, UR7, RZ, P0, !PT ;  /* 0x0000000715197c10 */ /* 0x000fc600087fe4ff */
[C---:B------:R-:W-:Y:S02]  /*1aa0*/  IMAD R20, R15.reuse, R22, R20 ;  /* 0x000000160f147224 */ /* 0x040fe400078e0214 */
[----:B------:R-:W-:-:S04]  /*1ab0*/  IMAD.WIDE.U32 R24, R15, R18, R24 ;  /* 0x000000120f187225 */ /* 0x000fc800078e0018 */
[----:B------:R-:W-:Y:S01]  /*1ac0*/  IMAD.IADD R20, R25, 0x1, R20 ;  /* 0x0000000119147824 */ /* 0x000fe200078e0214 */
[----:B------:R-:W-:-:S04]  /*1ad0*/  LEA R26, P0, R24, c[0x0][0x208], 0x2 ;  /* 0x00008200181a7a11 */ /* 0x000fc800078010ff */
[----:B------:R-:W-:-:S05]  /*1ae0*/  LEA.HI.X R27, R24, c[0x0][0x20c], R20, 0x2, P0 ;  /* 0x00008300181b7a11 */ /* 0x000fca00000f1414 */
[----:B------:R0:W5:Y:S04]  /*1af0*/  LDG.E R20, [R26.64] ;  /* 0x0000000a1a147981 */ /* 0x000168000c1e1900 */
.L_x_153:
[----:B------:R-:W-:Y:S05]  /*1b00*/  BSYNC B0 ;  /* 0x0000000000007941 */ /* 0x000fea0003800000 */
.L_x_152:
[C---:B------:R-:W-:Y:S01]  /*1b10*/  ISETP.GT.AND P0, PT, R17.reuse, 0x7f, PT ;  /* 0x0000007f1100780c */ /* 0x040fe20003f04270 */
[----:B------:R-:W-:Y:S01]  /*1b20*/  IMAD.MOV.U32 R29, RZ, RZ, -0x800000 ;  /* 0xff800000ff1d7424 */ /* 0x000fe200078e00ff */
[----:B------:R-:W-:Y:S01]  /*1b30*/  LOP3.LUT P2, RZ, R17, 0xf, RZ, 0xc0, !PT ;  /* 0x0000000f11ff7812 */ /* 0x000fe2000784c0ff */
[----:B------:R-:W-:Y:S01]  /*1b40*/  IMAD R19, R6, R19, RZ ;  /* 0x0000001306137224 */ /* 0x000fe200078e02ff */
[----:B------:R-:W-:Y:S01]  /*1b50*/  ISETP.GT.AND P3, PT, R3, RZ, PT ;  /* 0x000000ff0300720c */ /* 0x000fe20003f64270 */
[----:B------:R-:W-:Y:S01]  /*1b60*/  BSSY B1, `(.L_x_154) ;  /* 0x00001f0000017945 */ /* 0x000fe20003800000 */
[----:B------:R-:W-:Y:S01]  /*1b70*/  ISETP.GT.OR P2, PT, R17, 0x7f, P2 ;  /* 0x0000007f1100780c */ /* 0x000fe20001744670 */
[----:B------:R-:W-:-:S06]  /*1b80*/  IMAD.MOV.U32 R28, RZ, RZ, 0x7f800000 ;  /* 0x7f800000ff1c7424 */ /* 0x000fcc00078e00ff */
[----:B------:R-:W-:Y:S01]  /*1b90*/  @!P0 IMAD R23, R18, 0x9, R23 ;  /* 0x0000000912178824 */ /* 0x000fe200078e0217 */
[----:B------:R-:W-:-:S04]  /*1ba0*/  @!P0 LEA.HI R21, R4, R17, RZ, 0x4 ;  /* 0x0000001104158211 */ /* 0x000fc800078f20ff */
[----:B-----5:R-:W-:Y:S01]  /*1bb0*/  @!P0 STS [R23.X4], R20 ;  /* 0x0000001417008388 */ /* 0x020fe20000004800 */
[----:B------:R-:W-:Y:S02]  /*1bc0*/  @!P0 LOP3.LUT R22, R21, 0xfffffff0, RZ, 0xc0, !PT ;  /* 0xfffffff015168812 */ /* 0x000fe400078ec0ff */
[----:B------:R-:W-:-:S03]  /*1bd0*/  @!P0 SHF.R.S32.HI R21, RZ, 0x4, R21 ;  /* 0x00000004ff158819 */ /* 0x000fc60000011415 */
[----:B------:R-:W-:-:S04]  /*1be0*/  @!P0 IMAD.IADD R22, R17, 0x1, -R22 ;  /* 0x0000000111168824 */ /* 0x000fc800078e0a16 */
[----:B------:R-:W-:Y:S01]  /*1bf0*/  @!P0 IMAD R21, R22, 0x9, R21 ;  /* 0x0000000916158824 */ /* 0x000fe200078e0215 */
[----:B------:R-:W-:Y:S06]  /*1c00*/  BAR.SYNC.DEFER_BLOCKING 0x0 ;  /* 0x0000000000007b1d */ /* 0x000fec0000010000 */
[----:B------:R-:W1:Y:S04]  /*1c10*/  @!P0 LDS R29, [R21.X4] ;  /* 0x00000000151d8984 */ /* 0x000e680000004800 */
[----:B-1----:R-:W1:Y:S02]  /*1c20*/  SHFL.BFLY PT, R18, R29, 0x8, 0x1f ;  /* 0x0d001f001d127f89 */ /* 0x002e6400000e0000 */
[----:B-1----:R-:W-:-:S05]  /*1c30*/  FMNMX.FTZ R25, R18, R29, !PT ;  /* 0x0000001d12197209 */ /* 0x002fca0007810000 */
[----:B------:R-:W1:Y:S02]  /*1c40*/  SHFL.BFLY PT, R24, R25, 0x4, 0x1f ;  /* 0x0c801f0019187f89 */ /* 0x000e6400000e0000 */
[----:B-1----:R-:W-:-:S05]  /*1c50*/  FMNMX.FTZ R24, R25, R24, !PT ;  /* 0x0000001819187209 */ /* 0x002fca0007810000 */
[----:B0-----:R-:W0:Y:S02]  /*1c60*/  SHFL.BFLY PT, R27, R24, 0x2, 0x1f ;  /* 0x0c401f00181b7f89 */ /* 0x001e2400000e0000 */
[----:B0-----:R-:W-:-:S05]  /*1c70*/  FMNMX.FTZ R27, R24, R27, !PT ;  /* 0x0000001b181b7209 */ /* 0x001fca0007810000 */
[----:B------:R-:W0:Y:S02]  /*1c80*/  SHFL.BFLY PT, R18, R27, 0x1, 0x1f ;  /* 0x0c201f001b127f89 */ /* 0x000e2400000e0000 */
[----:B0-----:R-:W-:-:S04]  /*1c90*/  FMNMX.FTZ R18, R27, R18, !PT ;  /* 0x000000121b127209 */ /* 0x001fc80007810000 */
[----:B------:R-:W-:-:S04]  /*1ca0*/  FSETP.NEU.FTZ.AND P0, PT, R18, -INF , PT ;  /* 0xff8000001200780b */ /* 0x000fc80003f1d000 */
[----:B------:R-:W-:-:S05]  /*1cb0*/  FSEL R18, R18, RZ, P0 ;  /* 0x000000ff12127208 */ /* 0x000fca0000000000 */
[----:B------:R-:W-:-:S04]  /*1cc0*/  FADD.FTZ R22, -R18, R29 ;  /* 0x0000001d12167221 */ /* 0x000fc80000010100 */
[----:B------:R-:W-:-:S06]  /*1cd0*/  FMUL.FTZ R22, R22, 1.4426950216293334961 ;  /* 0x3fb8aa3b16167820 */ /* 0x000fcc0000410000 */
[----:B------:R-:W0:Y:S02]  /*1ce0*/  MUFU.EX2 R22, R22 ;  /* 0x0000001600167308 */ /* 0x000e240000000800 */
[----:B0-----:R-:W0:Y:S02]  /*1cf0*/  SHFL.BFLY PT, R25, R22, 0x8, 0x1f ;  /* 0x0d001f0016197f89 */ /* 0x001e2400000e0000 */
[----:B0-----:R-:W-:Y:S01]  /*1d00*/  FADD.FTZ R25, R22, R25 ;  /* 0x0000001916197221 */ /* 0x001fe20000010000 */
[----:B------:R-:W-:-:S04]  /*1d10*/  SHF.R.S32.HI R22, RZ, 0x1f, R3 ;  /* 0x0000001fff167819 */ /* 0x000fc80000011403 */
[----:B------:R-:W0:Y:S02]  /*1d20*/  SHFL.BFLY PT, R24, R25, 0x4, 0x1f ;  /* 0x0c801f0019187f89 */ /* 0x000e2400000e0000 */
[----:B0-----:R-:W-:-:S05]  /*1d30*/  FADD.FTZ R24, R25, R24 ;  /* 0x0000001819187221 */ /* 0x001fca0000010000 */
[----:B------:R-:W0:Y:S02]  /*1d40*/  SHFL.BFLY PT, R23, R24, 0x2, 0x1f ;  /* 0x0c401f0018177f89 */ /* 0x000e2400000e0000 */
[----:B0-----:R-:W-:-:S05]  /*1d50*/  FADD.FTZ R23, R24, R23 ;  /* 0x0000001718177221 */ /* 0x001fca0000010000 */
[----:B------:R-:W0:Y:S02]  /*1d60*/  SHFL.BFLY PT, R20, R23, 0x1, 0x1f ;  /* 0x0c201f0017147f89 */ /* 0x000e2400000e0000 */
[----:B0-----:R-:W-:Y:S01]  /*1d70*/  FADD.FTZ R21, R23, R20 ;  /* 0x0000001417157221 */ /* 0x001fe20000010000 */
[----:B------:R-:W-:Y:S01]  /*1d80*/  LEA.HI.SX32 R20, R3, 0x1, 0x1 ;  /* 0x0000000103147811 */ /* 0x000fe200078f0aff */
[----:B------:R-:W-:-:S03]  /*1d90*/  @!P3 IMAD.MOV R20, RZ, RZ, R22 ;  /* 0x000000ffff14b224 */ /* 0x000fc600078e0216 */
[----:B------:R-:W-:Y:S01]  /*1da0*/  FSETP.NE.FTZ.AND P0, PT, R21, RZ, PT ;  /* 0x000000ff1500720b */ /* 0x000fe20003f15000 */
[----:B------:R-:W-:-:S12]  /*1db0*/  IMAD R6, R19, R20, RZ ;  /* 0x0000001413067224 */ /* 0x000fd800078e02ff */
[----:B------:R-:W0:Y:S02]  /*1dc0*/  @P0 MUFU.LG2 R21, R21 ;  /* 0x0000001500150308 */ /* 0x000e240000000c00 */
[----:B0-----:R-:W-:Y:S01]  /*1dd0*/  @P0 FFMA.FTZ R28, R21, 0.69314718246459960938, R18 ;  /* 0x3f317218151c0823 */ /* 0x001fe20000010012 */
[----:B------:R-:W-:Y:S05]  /*1de0*/  @P2 BRA `(.L_x_155) ;  /* 0x00001c7000002947 */ /* 0x000fea0003800000 */
[----:B------:R-:W-:Y:S01]  /*1df0*/  ULDC.U8 UR4, c[0x0][0x328] ;  /* 0x0000ca0000047ab9 */ /* 0x000fe20000000000 */
[----:B------:R-:W-:Y:S02]  /*1e00*/  LEA.HI R4, R4, R17, RZ, 0x4 ;  /* 0x0000001104047211 */ /* 0x000fe400078f20ff */
[----:B------:R-:W-:Y:S02]  /*1e10*/  ISETP.NE.AND P2, PT, RZ, UR4, PT ;  /* 0x00000004ff007c0c */ /* 0x000fe4000bf45270 */
[----:B------:R-:W-:-:S04]  /*1e20*/  SHF.R.S32.HI R4, RZ, 0x4, R4 ;  /* 0x00000004ff047819 */ /* 0x000fc80000011404 */
[----:B------:R-:W-:-:S04]  /*1e30*/  IADD3 R36, P0, R4, UR8, RZ ;  /* 0x0000000804247c10 */ /* 0x000fc8000ff1e0ff */
[----:B------:R-:W-:-:S03]  /*1e40*/  LEA.HI.X.SX32 R37, R4, UR7, 0x1, P0 ;  /* 0x0000000704257c11 */ /* 0x000fc600080f0eff */
        /* <DEDUP_REMOVED lines=43> */
.L_x_158:
        /* <DEDUP_REMOVED lines=22> */
.L_x_159:
[----:B------:R-:W-:Y:S05]  /*2260*/  BSYNC B0 ;  /* 0x0000000000007941 */ /* 0x000fea0003800000 */
.L_x_157:
[----:B------:R-:W-:Y:S01]  /*2270*/  LOP3.LUT R19, R17, R0, RZ, 0xfc, !PT ;  /* 0x0000000011137212 */ /* 0x000fe200078efcff */
[----:B------:R-:W-:Y:S03]  /*2280*/  BSSY B0, `(.L_x_160) ;  /* 0x0000028000007945 */ /* 0x000fe60003800000 */
[----:B------:R-:W-:-:S13]  /*2290*/  ISETP.NE.U32.AND P0, PT, R19, RZ, PT ;  /* 0x000000ff1300720c */ /* 0x000fda0003f05070 */
[----:B------:R-:W-:Y:S05]  /*22a0*/  @!P0 BRA `(.L_x_161) ;  /* 0x000000f000008947 */ /* 0x000fea0003800000 */
[----:B------:R-:W-:Y:S01]  /*22b0*/  IMAD.MOV.U32 R24, RZ, RZ, R30 ;  /* 0x000000ffff187224 */ /* 0x000fe200078e001e */
[----:B------:R-:W-:Y:S02]  /*22c0*/  MOV R23, R0 ;  /* 0x0000000000177202 */ /* 0x000fe40000000f00 */
[----:B------:R-:W-:Y:S02]  /*22d0*/  MOV R22, 0x22f0 ;  /* 0x000022f000167802 */ /* 0x000fe40000000f00 */
[----:B------:R-:W-:Y:S05]  /*22e0*/  CALL.REL.NOINC `($__internal_3_$__cuda_sm20_div_s64) ;  /* 0x0000231000007944 */ /* 0x000fea0003c00000 */
        /* <DEDUP_REMOVED lines=11> */
.L_x_161:
        /* <DEDUP_REMOVED lines=22> */
.L_x_162:
[----:B------:R-:W-:Y:S05]  /*2500*/  BSYNC B0 ;  /* 0x0000000000007941 */ /* 0x000fea0003800000 */
.L_x_160:
        /* <DEDUP_REMOVED lines=11> */
[----:B------:R-:W-:Y:S05]  /*25c0*/  CALL.REL.NOINC `($__internal_3_$__cuda_sm20_div_s64) ;  /* 0x0000203000007944 */ /* 0x000fea0003c00000 */
[----:B------:R-:W-:-:S04]  /*25d0*/  IADD3 R17, P0, RZ, -R20, RZ ;  /* 0x80000014ff117210 */ /* 0x000fc80007f1e0ff */
[----:B------:R-:W-:Y:S01]  /*25e0*/  IADD3.X R18, RZ, ~R21, RZ, P0, !PT ;  /* 0x80000015ff127210 */ /* 0x000fe200007fe4ff */
[----:B------:R-:W-:-:S04]  /*25f0*/  IMAD.WIDE.U32 R36, R5, R17, R36 ;  /* 0x0000001105247225 */ /* 0x000fc800078e0024 */
[----:B------:R-:W-:-:S04]  /*2600*/  IMAD R18, R18, R5, RZ ;  /* 0x0000000512127224 */ /* 0x000fc800078e02ff */
[----:B------:R-:W-:-:S05]  /*2610*/  IMAD R4, R4, R17, R18 ;  /* 0x0000001104047224 */ /* 0x000fca00078e0212 */
[----:B------:R-:W-:Y:S01]  /*2620*/  IADD3 R4, R37, R4, RZ ;  /* 0x0000000425047210 */ /* 0x000fe20007ffe0ff */
[----:B------:R-:W-:Y:S05]  /*2630*/  BRA `(.L_x_165) ;  /* 0x0000016000007947 */ /* 0x000fea0003800000 */
.L_x_164:
        /* <DEDUP_REMOVED lines=22> */
.L_x_165:
[----:B------:R-:W-:Y:S05]  /*27a0*/  BSYNC B0 ;  /* 0x0000000000007941 */ /* 0x000fea0003800000 */
.L_x_163:
        /* <DEDUP_REMOVED lines=38> */
[----:B------:R-:W-:Y:S05]  /*2a10*/  CALL.REL.NOINC `($__internal_3_$__cuda_sm20_div_s64) ;  /* 0x00001be000007944 */ /* 0x000fea0003c00000 */
        /* <DEDUP_REMOVED lines=12> */
.L_x_167:
        /* <DEDUP_REMOVED lines=23> */
.L_x_168:
[----:B------:R-:W-:Y:S05]  /*2c50*/  BSYNC B0 ;  /* 0x0000000000007941 */ /* 0x000fea0003800000 */
.L_x_166:
        /* <DEDUP_REMOVED lines=19> */
.L_x_170:
        /* <DEDUP_REMOVED lines=22> */
.L_x_171:
[----:B------:R-:W-:Y:S05]  /*2ef0*/  BSYNC B0 ;  /* 0x0000000000007941 */ /* 0x000fea0003800000 */
.L_x_169:
        /* <DEDUP_REMOVED lines=10> */
[----:B------:R-:W-:Y:S02]  /*2fa0*/  IADD3 R17, P0, RZ, -R20, RZ ;  /* 0x80000014ff117210 */ /* 0x000fe40007f1e0ff */
[----:B------:R-:W-:Y:S02]  /*2fb0*/  MOV R22, R42 ;  /* 0x0000002a00167202 */ /* 0x000fe40000000f00 */
[----:B------:R-:W-:Y:S02]  /*2fc0*/  IADD3.X R18, RZ, ~R21, RZ, P0, !PT ;  /* 0x80000015ff127210 */ /* 0x000fe400007fe4ff */
[----:B------:R-:W-:-:S03]  /*2fd0*/  MOV R23, R43 ;  /* 0x0000002b00177202 */ /* 0x000fc60000000f00 */
[----:B------:R-:W-:Y:S02]  /*2fe0*/  IMAD R18, R18, R13, RZ ;  /* 0x0000000d12127224 */ /* 0x000fe400078e02ff */
[----:B------:R-:W-:-:S04]  /*2ff0*/  IMAD.WIDE.U32 R22, R13, R17, R22 ;  /* 0x000000110d167225 */ /* 0x000fc800078e0016 */
[----:B------:R-:W-:Y:S01]  /*3000*/  IMAD R17, R12, R17, R18 ;  /* 0x000000110c117224 */ /* 0x000fe200078e0212 */
[----:B------:R-:W-:-:S04]  /*3010*/  MOV R13, R22 ;  /* 0x00000016000d7202 */ /* 0x000fc80000000f00 */
[----:B------:R-:W-:Y:S01]  /*3020*/  IADD3 R17, R23, R17, RZ ;  /* 0x0000001117117210 */ /* 0x000fe20007ffe0ff */
[----:B------:R-:W-:Y:S05]  /*3030*/  BRA `(.L_x_174) ;  /* 0x0000017000007947 */ /* 0x000fea0003800000 */
.L_x_173:
        /* <DEDUP_REMOVED lines=12> */
[----:B------:R-:W-:Y:S02]  /*3100*/  IMAD R18, R13, R17, R42 ;  /* 0x000000110d127224 */ /* 0x000fe400078e022a */
[----:B------:R-:W-:-:S03]  /*3110*/  IMAD.MOV.U32 R17, RZ, RZ, RZ ;  /* 0x000000ffff117224 */ /* 0x000fc600078e00ff */
        /* <DEDUP_REMOVED lines=9> */
.L_x_174:
[----:B------:R-:W-:Y:S05]  /*31b0*/  BSYNC B0 ;  /* 0x0000000000007941 */ /* 0x000fea0003800000 */
.L_x_172:
[----:B------:R-:W-:Y:S01]  /*31c0*/  SHF.R.S32.HI R19, RZ, 0x1f, R7 ;  /* 0x0000001fff137819 */ /* 0x000fe20000011407 */
[-C--:B------:R-:W-:Y:S01]  /*31d0*/  IMAD R12, R21, R7.reuse, RZ ;  /* 0x00000007150c7224 */ /* 0x080fe200078e02ff */
[----:B------:R-:W-:Y:S01]  /*31e0*/  SHF.R.S32.HI R18, RZ, 0x1f, R2 ;  /* 0x0000001fff127819 */ /* 0x000fe20000011402 */
[----:B------:R-:W-:Y:S01]  /*31f0*/  IMAD.WIDE.U32 R42, R20, R7, RZ ;  /* 0x00000007142a7225 */ /* 0x000fe200078e00ff */
[----:B------:R-:W-:Y:S03]  /*3200*/  BSSY B0, `(.L_x_175) ;  /* 0x0000039000007945 */ /* 0x000fe60003800000 */
[----:B------:R-:W-:Y:S01]  /*3210*/  IMAD R7, R19, R20, R12 ;  /* 0x0000001413077224 */ /* 0x000fe200078e020c */
[----:B------:R-:W-:Y:S01]  /*3220*/  LOP3.LUT R12, R41, R10, RZ, 0xfc, !PT ;  /* 0x0000000a290c7212 */ /* 0x000fe200078efcff */
[----:B------:R-:W-:Y:S02]  /*3230*/  IMAD R47, R25, c[0x0][0x214], RZ ;  /* 0x00008500192f7a24 */ /* 0x000fe400078e02ff */
[-C--:B------:R-:W-:Y:S01]  /*3240*/  IMAD R17, R17, R2.reuse, RZ ;  /* 0x0000000211117224 */ /* 0x080fe200078e02ff */
        /* <DEDUP_REMOVED lines=16> */
[----:B------:R-:W-:Y:S05]  /*3350*/  CALL.REL.NOINC `($__internal_3_$__cuda_sm20_div_s64) ;  /* 0x000012a000007944 */ /* 0x000fea0003c00000 */
        /* <DEDUP_REMOVED lines=12> */
.L_x_176:
        /* <DEDUP_REMOVED lines=23> */
.L_x_177:
[----:B------:R-:W-:Y:S05]  /*3590*/  BSYNC B0 ;  /* 0x0000000000007941 */ /* 0x000fea0003800000 */
.L_x_175:
        /* <DEDUP_REMOVED lines=29> */
.L_x_179:
        /* <DEDUP_REMOVED lines=23> */
.L_x_180:
[----:B------:R-:W-:Y:S05]  /*38e0*/  BSYNC B0 ;  /* 0x0000000000007941 */ /* 0x000fea0003800000 */
.L_x_178:
[----:B------:R-:W-:-:S04]  /*38f0*/  IADD3 R31, P1, P0, R36, R32, R30 ;  /* 0x00000020241f7210 */ /* 0x000fc8000783e01e */
[----:B------:R-:W-:Y:S02]  /*3900*/  IADD3 R31, P3, P2, R42, R31, R46 ;  /* 0x0000001f2a1f7210 */ /* 0x000fe40007a7e02e */
[----:B------:R-:W-:Y:S01]  /*3910*/  IADD3.X R0, R4, R5, R0, P1, P0 ;  /* 0x0000000504007210 */ /* 0x000fe20000fe0400 */
[----:B------:R-:W-:Y:S01]  /*3920*/  IMAD R5, R21, R6, RZ ;  /* 0x0000000615057224 */ /* 0x000fe200078e02ff */
[----:B------:R-:W-:Y:S02]  /*3930*/  IADD3 R44, P1, P0, R48, R31, R44 ;  /* 0x0000001f302c7210 */ /* 0x000fe4000783e02c */
[----:B------:R-:W-:Y:S02]  /*3940*/  IADD3.X R0, R7, R0, R2, P3, P2 ;  /* 0x0000000007007210 */ /* 0x000fe40001fe4402 */
[----:B------:R-:W-:Y:S02]  /*3950*/  SHF.R.S32.HI R2, RZ, 0x1f, R6 ;  /* 0x0000001fff027819 */ /* 0x000fe40000011406 */
[----:B------:R-:W-:-:S02]  /*3960*/  IADD3.X R45, R11, R0, R12, P1, P0 ;  /* 0x000000000b2d7210 */ /* 0x000fc40000fe040c */
[----:B------:R-:W-:Y:S01]  /*3970*/  SHF.R.S32.HI R0, RZ, 0x1f, R3 ;  /* 0x0000001fff007819 */ /* 0x000fe20000011403 */
[-C--:B------:R-:W-:Y:S02]  /*3980*/  IMAD R2, R2, R20.reuse, R5 ;  /* 0x0000001402027224 */ /* 0x080fe400078e0205 */
[----:B------:R-:W-:-:S04]  /*3990*/  IMAD.WIDE.U32 R44, R6, R20, R44 ;  /* 0x00000014062c7225 */ /* 0x000fc800078e002c */
[----:B------:R-:W-:Y:S02]  /*39a0*/  IMAD R5, R8, R3, RZ ;  /* 0x0000000308057224 */ /* 0x000fe400078e02ff */
        /* <DEDUP_REMOVED lines=8> */
.L_x_156:
[----:B------:R-:W-:-:S04]  /*3a30*/  LEA R2, P0, R36, c[0x0][0x200], 0x2 ;  /* 0x0000800024027a11 */ /* 0x000fc800078010ff */
[----:B------:R-:W-:-:S05]  /*3a40*/  LEA.HI.X R3, R36, c[0x0][0x204], R37, 0x2, P0 ;  /* 0x0000810024037a11 */ /* 0x000fca00000f1425 */
[----:B------:R0:W-:Y:S04]  /*3a50*/  STG.E [R2.64], R28 ;  /* 0x0000001c02007986 */ /* 0x0001e8000c10190a */
.L_x_155:
[----:B------:R-:W-:Y:S05]  /*3a60*/  BSYNC B1 ;  /* 0x0000000000017941 */ /* 0x000fea0003800000 */
.L_x_154:
[----:B0-----:R-:W0:Y:S01]  /*3a70*/  S2R R2, SR_TID.X ;  /* 0x0000000000027919 */ /* 0x001e220000002100 */
[----:B------:R-:W-:Y:S01]  /*3a80*/  IMAD.MOV.U32 R13, RZ, RZ, RZ ;  /* 0x000000ffff0d7224 */ /* 0x000fe200078e00ff */
[----:B------:R-:W-:Y:S01]  /*3a90*/  CS2R R10, SRZ ;  /* 0x00000000000a7805 */ /* 0x000fe2000001ff00 */
[----:B------:R-:W-:Y:S01]  /*3aa0*/  CS2R R8, SRZ ;  /* 0x0000000000087805 */ /* 0x000fe2000001ff00 */
[----:B------:R-:W-:Y:S01]  /*3ab0*/  CS2R R6, SRZ ;  /* 0x0000000000067805 */ /* 0x000fe2000001ff00 */
[----:B------:R-:W-:Y:S01]  /*3ac0*/  CS2R R4, SRZ ;  /* 0x0000000000047805 */ /* 0x000fe2000001ff00 */
[----:B0-----:R-:W-:-:S04]  /*3ad0*/  SHF.R.S32.HI R3, RZ, 0x1f, R2 ;  /* 0x0000001fff037819 */ /* 0x001fc80000011402 */
[----:B------:R-:W-:-:S04]  /*3ae0*/  LEA.HI R0, R3, R2, RZ, 0x4 ;  /* 0x0000000203007211 */ /* 0x000fc800078f20ff */
[----:B------:R-:W-:-:S05]  /*3af0*/  LOP3.LUT R35, R0, 0xfffffff0, RZ, 0xc0, !PT ;  /* 0xfffffff000237812 */ /* 0x000fca00078ec0ff */
[----:B------:R-:W-:-:S05]  /*3b00*/  IMAD.IADD R35, R2, 0x1, -R35 ;  /* 0x0000000102237824 */ /* 0x000fca00078e0a23 */
[----:B------:R-:W-:-:S04]  /*3b10*/  ISETP.GE.AND P0, PT, R35, c[0x0][0x314], PT ;  /* 0x0000c50023007a0c */ /* 0x000fc80003f06270 */
[----:B------:R-:W-:-:S13]  /*3b20*/  ISETP.LT.AND P0, PT, R2, 0x80, !P0 ;  /* 0x000000800200780c */ /* 0x000fda0004701270 */
[----:B------:R-:W-:Y:S01]  /*3b30*/  @P0 FADD.FTZ R3, -R28, R29 ;  /* 0x0000001d1c030221 */ /* 0x000fe20000010100 */
[----:B------:R-:W-:Y:S01]  /*3b40*/  SHF.R.S32.HI R28, RZ, 0x4, R0 ;  /* 0x00000004ff1c7819 */ /* 0x000fe20000011400 */
[----:B------:R-:W-:Y:S02]  /*3b50*/  IMAD.MOV.U32 R0, RZ, RZ, c[0x0][0x314] ;  /* 0x0000c500ff007624 */ /* 0x000fe400078e00ff */
[----:B------:R-:W-:Y:S02]  /*3b60*/  @P0 FMUL.FTZ R3, R3, 1.4426950216293334961 ;  /* 0x3fb8aa3b03030820 */ /* 0x000fe40000410000 */
[C---:B------:R-:W-:Y:S02]  /*3b70*/  @P0 IMAD R2, R35.reuse, 0x9, R28 ;  /* 0x0000000923020824 */ /* 0x040fe400078e021c */
[----:B------:R-:W-:Y:S02]  /*3b80*/  IMAD.SHL.U32 R35, R35, 0x4, RZ ;  /* 0x0000000423237824 */ /* 0x000fe400078e00ff */
[----:B------:R-:W0:Y:S03]  /*3b90*/  @P0 MUFU.EX2 R3, R3 ;  /* 0x0000000300030308 */ /* 0x000e260000000800 */
[----:B------:R-:W-:-:S02]  /*3ba0*/  IADD3 R34, R35, 0x40, RZ ;  /* 0x0000004023227810 */ /* 0x000fc40007ffe0ff */
[----:B------:R-:W-:Y:S01]  /*3bb0*/  IADD3 R33, R35, 0x80, RZ ;  /* 0x0000008023217810 */ /* 0x000fe20007ffe0ff */
[----:B0-----:R0:W-:Y:S04]  /*3bc0*/  @P0 STS [R2.X4], R3 ;  /* 0x0000000302000388 */ /* 0x0011e80000004800 */
[----:B------:R-:W-:Y:S01]  /*3bd0*/  BAR.SYNC.DEFER_BLOCKING 0x0 ;  /* 0x0000000000007b1d */ /* 0x000fe20000010000 */
[----:B------:R-:W-:Y:S01]  /*3be0*/  ISETP.GE.AND P0, PT, R0, 0x1, PT ;  /* 0x000000010000780c */ /* 0x000fe20003f06270 */
[----:B------:R-:W-:Y:S01]  /*3bf0*/  IMAD.MOV.U32 R0, RZ, RZ, RZ ;  /* 0x000000ffff007224 */ /* 0x000fe200078e00ff */
[----:B0-----:R-:W-:-:S11]  /*3c00*/  CS2R R2, SRZ ;  /* 0x0000000000027805 */ /* 0x001fd6000001ff00 */
        /* <DEDUP_REMOVED lines=24> */
.L_x_184:
        /* <DEDUP_REMOVED lines=15> */
.L_x_183:
[----:B------:R-:W-:Y:S05]  /*3e80*/  BSYNC B0 ;  /* 0x0000000000007941 */ /* 0x000fea0003800000 */
.L_x_182:
        /* <DEDUP_REMOVED lines=19> */
.L_x_181:
        /* <DEDUP_REMOVED lines=42> */
[-C--:B------:R-:W-:Y:S01]  /*4260*/  @!P1 LOP3.LUT R4, RZ, R5.reuse, RZ, 0x33, !PT ;  /* 0x00000005ff049212 */ /* 0x080fe200078e33ff */
[----:B0-----:R-:W-:Y:S02]  /*4270*/  IMAD.MOV R2, RZ, RZ, -R13 ;  /* 0x000000ffff027224 */ /* 0x001fe400078e0a0d */
[----:B------:R-:W-:Y:S02]  /*4280*/  IMAD.MOV.U32 R12, RZ, RZ, RZ ;  /* 0x000000ffff0c7224 */ /* 0x000fe400078e00ff */
[----:B------:R-:W-:Y:S02]  /*4290*/  IMAD R5, R4, R5, RZ ;  /* 0x0000000504057224 */ /* 0x000fe400078e02ff */
[----:B------:R-:W-:Y:S02]  /*42a0*/  IMAD R2, R2, R3, RZ ;  /* 0x0000000302027224 */ /* 0x000fe400078e02ff */
[----:B------:R-:W-:-:S02]  /*42b0*/  IMAD.IADD R10, R28, 0x1, -R5 ;  /* 0x000000011c0a7824 */ /* 0x000fc400078e0a05 */
        /* <DEDUP_REMOVED lines=29> */
[----:B------:R-:W-:Y:S02]  /*4490*/  IMAD R0, R0, c[0x0][0x1e8], RZ ;  /* 0x00007a0000007a24 */ /* 0x000fe400078e02ff */
[----:B------:R-:W-:Y:S02]  /*44a0*/  IMAD.IADD R13, R13, 0x1, R2 ;  /* 0x000000010d0d7824 */ /* 0x000fe400078e0202 */
        /* <DEDUP_REMOVED lines=21> */
        .weak           $__internal_3_$__cuda_sm20_div_s64
        .type           $__internal_3_$__cuda_sm20_div_s64,@function
        .size           $__internal_3_$__cuda_sm20_div_s64,(.L_x_4371 - $__internal_3_$__cuda_sm20_div_s64)
$__internal_3_$__cuda_sm20_div_s64:
        /* <DEDUP_REMOVED lines=29> */
[----:B------:R-:W-:-:S04]  /*47d0*/  IMAD.X R26, RZ, RZ, ~R26, P0 ;  /* 0x000000ffff1a7224 */ /* 0x000fc800000e0e1a */
[----:B------:R-:W-:-:S04]  /*47e0*/  IMAD.WIDE.U32 R34, P5, R35, R26, R34 ;  /* 0x0000001a23227225 */ /* 0x000fc800078a0022 */
[C---:B------:R-:W-:Y:S02]  /*47f0*/  IMAD R21, R27.reuse, R26, RZ ;  /* 0x0000001a1b157224 */ /* 0x040fe400078e02ff */
[----:B------:R-:W-:-:S04]  /*4800*/  IMAD.HI.U32 R20, P4, R27, R20, R34 ;  /* 0x000000141b147227 */ /* 0x000fc80007880022 */
[----:B------:R-:W-:Y:S01]  /*4810*/  IMAD.HI.U32 R19, R27, R26, RZ ;  /* 0x0000001a1b137227 */ /* 0x000fe200078e00ff */
[----:B------:R-:W-:Y:S02]  /*4820*/  IADD3 R21, P3, R21, R20, RZ ;  /* 0x0000001415157210 */ /* 0x000fe40007f7e0ff */
[-C--:B------:R-:W-:Y:S01]  /*4830*/  IADD3 R20, P0, RZ, -R18.reuse, RZ ;  /* 0x80000012ff147210 */ /* 0x080fe20007f1e0ff */
[----:B------:R-:W-:Y:S02]  /*4840*/  IMAD.X R27, R19, 0x1, R27, P5 ;  /* 0x00000001131b7824 */ /* 0x000fe400028e061b */
[----:B------:R-:W-:Y:S01]  /*4850*/  IMAD.MOV.U32 R35, RZ, RZ, RZ ;  /* 0x000000ffff237224 */ /* 0x000fe200078e00ff */
[----:B------:R-:W-:Y:S01]  /*4860*/  SEL R20, R20, R18, !P2 ;  /* 0x0000001214147207 */ /* 0x000fe20005000000 */
[----:B------:R-:W-:-:S04]  /*4870*/  IMAD.X R26, RZ, RZ, ~R17, P0 ;  /* 0x000000ffff1a7224 */ /* 0x000fc800000e0e11 */
        /* <DEDUP_REMOVED lines=14> */
[-C--:B------:R-:W-:Y:S01]  /*4960*/  IMAD R34, R26, R38.reuse, R21 ;  /* 0x000000261a227224 */ /* 0x080fe200078e0215 */
[----:B------:R-:W-:-:S03]  /*4970*/  IADD3 R21, P3, R20, -R38, RZ ;  /* 0x8000002614157210 */ /* 0x000fc60007f7e0ff */
[----:B------:R-:W-:Y:S01]  /*4980*/  IMAD.X R19, R19, 0x1, ~R34, P0 ;  /* 0x0000000113137824 */ /* 0x000fe200000e0e22 */
[----:B------:R-:W-:-:S04]  /*4990*/  IADD3 R34, P2, R27, 0x1, RZ ;  /* 0x000000011b227810 */ /* 0x000fc80007f5e0ff */
[----:B------:R-:W-:-:S04]  /*49a0*/  ISETP.GE.U32.AND.EX P4, PT, R19, R39, PT, P4 ;  /* 0x000000271300720c */ /* 0x000fc80003f86140 */
[----:B------:R-:W-:Y:S01]  /*49b0*/  SEL R21, R21, R20, P4 ;  /* 0x0000001415157207 */ /* 0x000fe20002000000 */
[----:B------:R-:W-:Y:S01]  /*49c0*/  IMAD.X R20, R19, 0x1, ~R39, P3 ;  /* 0x0000000113147824 */ /* 0x000fe200018e0e27 */
[----:B------:R-:W-:Y:S02]  /*49d0*/  SEL R34, R34, R27, P4 ;  /* 0x0000001b22227207 */ /* 0x000fe40002000000 */
[----:B------:R-:W-:Y:S01]  /*49e0*/  ISETP.GE.U32.AND P0, PT, R21, R38, PT ;  /* 0x000000261500720c */ /* 0x000fe20003f06070 */
[----:B------:R-:W-:Y:S01]  /*49f0*/  IMAD.X R21, RZ, RZ, R26, P2 ;  /* 0x000000ffff157224 */ /* 0x000fe200010e061a */
[----:B------:R-:W-:Y:S02]  /*4a00*/  SEL R19, R20, R19, P4 ;  /* 0x0000001314137207 */ /* 0x000fe40002000000 */
[----:B------:R-:W-:Y:S02]  /*4a10*/  IADD3 R27, P2, R34, 0x1, RZ ;  /* 0x00000001221b7810 */ /* 0x000fe40007f5e0ff */
[----:B------:R-:W-:Y:S01]  /*4a20*/  SEL R21, R21, R26, P4 ;  /* 0x0000001a15157207 */ /* 0x000fe20002000000 */
[----:B------:R-:W-:Y:S01]  /*4a30*/  IMAD.MOV.U32 R26, RZ, RZ, R22 ;  /* 0x000000ffff1a7224 */ /* 0x000fe200078e0016 */
[----:B------:R-:W-:-:S02]  /*4a40*/  ISETP.GE.U32.AND.EX P0, PT, R19, R39, PT, P0 ;  /* 0x000000271300720c */ /* 0x000fc40003f06100 */
[----:B------:R-:W-:Y:S02]  /*4a50*/  IADD3.X R20, RZ, R21, RZ, P2, !PT ;  /* 0x00000015ff147210 */ /* 0x000fe400017fe4ff */
[----:B------:R-:W-:Y:S02]  /*4a60*/  SEL R27, R27, R34, P0 ;  /* 0x000000221b1b7207 */ /* 0x000fe40000000000 */
[----:B------:R-:W-:Y:S02]  /*4a70*/  LOP3.LUT R19, R23, R17, RZ, 0x3c, !PT ;  /* 0x0000001117137212 */ /* 0x000fe400078e3cff */
[----:B------:R-:W-:Y:S02]  /*4a80*/  SEL R21, R20, R21, P0 ;  /* 0x0000001514157207 */ /* 0x000fe40000000000 */
[----:B------:R-:W-:Y:S02]  /*4a90*/  IADD3 R20, P2, RZ, -R27, RZ ;  /* 0x8000001bff147210 */ /* 0x000fe40007f5e0ff */
[----:B------:R-:W-:-:S02]  /*4aa0*/  ISETP.GE.AND P3, PT, R19, RZ, PT ;  /* 0x000000ff1300720c */ /* 0x000fc40003f66270 */
[----:B------:R-:W-:Y:S01]  /*4ab0*/  ISETP.NE.U32.AND P0, PT, R24, RZ, PT ;  /* 0x000000ff1800720c */ /* 0x000fe20003f05070 */
[----:B------:R-:W-:Y:S01]  /*4ac0*/  IMAD.X R24, RZ, RZ, ~R21, P2 ;  /* 0x000000ffff187224 */ /* 0x000fe200010e0e15 */
[----:B------:R-:W-:Y:S01]  /*4ad0*/  SEL R20, R20, R27, !P3 ;  /* 0x0000001b14147207 */ /* 0x000fe20005800000 */
[----:B------:R-:W-:Y:S01]  /*4ae0*/  IMAD.MOV.U32 R27, RZ, RZ, 0x0 ;  /* 0x00000000ff1b7424 */ /* 0x000fe200078e00ff */
[----:B------:R-:W-:Y:S02]  /*4af0*/  ISETP.NE.AND.EX P0, PT, R23, RZ, PT, P0 ;  /* 0x000000ff1700720c */ /* 0x000fe40003f05300 */
[----:B------:R-:W-:Y:S02]  /*4b00*/  SEL R24, R24, R21, !P3 ;  /* 0x0000001518187207 */ /* 0x000fe40005800000 */
[----:B------:R-:W-:Y:S02]  /*4b10*/  SEL R20, R20, 0xffffffff, P0 ;  /* 0xffffffff14147807 */ /* 0x000fe40000000000 */
[----:B------:R-:W-:Y:S01]  /*4b20*/  SEL R21, R24, 0xffffffff, P0 ;  /* 0xffffffff18157807 */ /* 0x000fe20000000000 */
[----:B------:R-:W-:Y:S06]  /*4b30*/  RET.REL.NODEC R26 `(_ZN5flash32flash_fwd_splitkv_combine_kernelI23Flash_fwd_kernel_traitsILi192ELi64ELi64ELi4ELb0ELb0EN7cutlass10bfloat16_tE19Flash_kernel_traitsILi192ELi64ELi64ELi4ES3_EELi8ELi4ELb0EEEvNS_16Flash_fwd_paramsE) ;  /* 0xffffb4c01a007950 */ /* 0x000fec0003c3ffff */
.L_x_185:
        /* <DEDUP_REMOVED lines=12> */
.L_x_4371:


//--------------------- .text._ZN5flash32flash_fwd_splitkv_combine_kernelI23Flash_fwd_kernel_traitsILi192ELi64ELi64ELi4ELb0ELb0EN7cutlass10bfloat16_tE19Flash_kernel_traitsILi192ELi64ELi64ELi4ES3_EELi8ELi3ELb0EEEvNS_16Flash_fwd_paramsE --------------------------
	.section	.text._ZN5flash32flash_fwd_splitkv_combine_kernelI23Flash_fwd_kernel_traitsILi192ELi64ELi64ELi4ELb0ELb0EN7cutlass10bfloat16_tE19Flash_kernel_traitsILi192ELi64ELi64ELi4ES3_EELi8ELi3ELb0EEEvNS_16Flash_fwd_paramsE,"ax",@progbits
	.sectioninfo	@"SHI_REGISTERS=54"
	.align	128
        .global         _ZN5flash32flash_fwd_splitkv_combine_kernelI23Flash_fwd_kernel_traitsILi192ELi64ELi64ELi4ELb0ELb0EN7cutlass10bfloat16_tE19Flash_kernel_traitsILi192ELi64ELi64ELi4ES3_EELi8ELi3ELb0EEEvNS_16Flash_fwd_paramsE
        .type           _ZN5flash32flash_fwd_splitkv_combine_kernelI23Flash_fwd_kernel_traitsILi192ELi64ELi64ELi4ELb0ELb0EN7cutlass10bfloat16_tE19Flash_kernel_traitsILi192ELi64ELi64ELi4ES3_EELi8ELi3ELb0EEEvNS_16Flash_fwd_paramsE,@function
        .size           _ZN5flash32flash_fwd_splitkv_combine_kernelI23Flash_fwd_kernel_traitsILi192ELi64ELi64ELi4ELb0ELb0EN7cutlass10bfloat16_tE19Flash_kernel_traitsILi192ELi64ELi64ELi4ES3_EELi8ELi3ELb0EEEvNS_16Flash_fwd_paramsE,(.L_x_4372 - _ZN5flash32flash_fwd_splitkv_combine_kernelI23Flash_fwd_kernel_traitsILi192ELi64ELi64ELi4ELb0ELb0EN7cutlass10bfloat16_tE19Flash_kernel_traitsILi192ELi64ELi64ELi4ES3_EELi8ELi3ELb0EEEvNS_16Flash_fwd_paramsE)
        .other          _ZN5flash32flash_fwd_splitkv_combine_kernelI23Flash_fwd_kernel_traitsILi192ELi64ELi64ELi4ELb0ELb0EN7cutlass10bfloat16_tE19Flash_kernel_traitsILi192ELi64ELi64ELi4ES3_EELi8ELi3ELb0EEEvNS_16Flash_fwd_paramsE,@"STO_CUDA_ENTRY STV_DEFAULT"
_ZN5flash32flash_fwd_splitkv_combine_kernelI23Flash_fwd_kernel_traitsILi192ELi64ELi64ELi4ELb0ELb0EN7cutlass10bfloat16_tE19Flash_kernel_traitsILi192ELi64ELi64ELi4ES3_EELi8ELi3ELb0EEEvNS_16Flash_fwd_paramsE:
.text._ZN5flash32flash_fwd_splitkv_combine_kernelI23Flash_fwd_kernel_traitsILi192ELi64ELi64ELi4ELb0ELb0EN7cutlass10bfloat16_tE19Flash_kernel_traitsILi192ELi64ELi64ELi4ES3_EELi8ELi3ELb0EEEvNS_16Flash_fwd_paramsE:
        /* <DEDUP_REMOVED lines=23> */
[----:B------:R-:W-:Y:S05]  /*0170*/  CALL.REL.NOINC `($__internal_4_$__cuda_sm20_div_s64) ;  /* 0x0000444000007944 */ /* 0x000fea0003c00000 */
[----:B------:R-:W-:Y:S01]  /*0180*/  MOV R24, R0 ;  /* 0x0000000000187202 */ /* 0x000fe20000000f00 */
[----:B------:R-:W-:Y:S05]  /*0190*/  BRA `(.L_x_187) ;  /* 0x0000013000007947 */ /* 0x000fea0003800000 */
.L_x_186:
        /* <DEDUP_REMOVED lines=19> */
.L_x_187:
        /* <DEDUP_REMOVED lines=8> */
[----:B------:R-:W-:Y:S02]  /*0350*/  MOV R21, R25 ;  /* 0x0000001900157202 */ /* 0x000fe40000000f00 */
[----:B------:R-:W-:Y:S02]  /*0360*/  MOV R20, 0x380 ;  /* 0x0000038000147802 */ /* 0x000fe40000000f00 */
[----:B------:R-:W-:Y:S05]  /*0370*/  CALL.REL.NOINC `($__internal_4_$__cuda_sm20_div_s64) ;  /* 0x0000424000007944 */ /* 0x000fea0003c00000 */
[----:B------:R-:W-:Y:S02]  /*0380*/  MOV R28, R0 ;  /* 0x00000000001c7202 */ /* 0x000fe40000000f00 */
[----:B------:R-:W-:Y:S01]  /*0390*/  MOV R29, R25 ;  /* 0x00000019001d7202 */ /* 0x000fe20000000f00 */
[----:B------:R-:W-:Y:S05]  /*03a0*/  BRA `(.L_x_190) ;  /* 0x0000013000007947 */ /* 0x000fea0003800000 */
.L_x_189:
        /* <DEDUP_REMOVED lines=19> */
.L_x_190:
[----:B------:R-:W-:Y:S05]  /*04e0*/  BSYNC B0 ;  /* 0x0000000000007941 */ /* 0x000fea0003800000 */
.L_x_188:
        /* <DEDUP_REMOVED lines=44> */
.L_x_192:
        /* <DEDUP_REMOVED lines=19> */
.L_x_193:
[----:B------:R-:W-:Y:S05]  /*08e0*/  BSYNC B0 ;  /* 0x0000000000007941 */ /* 0x000fea0003800000 */
.L_x_191:
        /* <DEDUP_REMOVED lines=38> */
[----:B------:R-:W-:-:S03]  /*0b50*/  IMAD.MOV R0, RZ, RZ, -R0 ;  /* 0x000000ffff007224 */ /* 0x000fc600078e0a00 */
[----:B------:R-:W-:Y:S02]  /*0b60*/  IABS R2, R8 ;  /* 0x0000000800027213 */ /* 0x000fe40000000000 */
        /* <DEDUP_REMOVED lines=30> */
[----:B------:R-:W-:Y:S02]  /*0d50*/  MOV R20, 0xd70 ;  /* 0x00000d7000147802 */ /* 0x000fe40000000f00 */
[----:B------:R-:W-:Y:S05]  /*0d60*/  CALL.REL.NOINC `($__internal_4_$__cuda_sm20_div_s64) ;  /* 0x0000385000007944 */ /* 0x000fea0003c00000 */
[----:B------:R-:W-:Y:S02]  /*0d70*/  MOV R32, R0 ;  /* 0x0000000000207202 */ /* 0x000fe40000000f00 */
[----:B------:R-:W-:Y:S01]  /*0d80*/  MOV R33, R25 ;  /* 0x0000001900217202 */ /* 0x000fe20000000f00 */
[----:B------:R-:W-:Y:S05]  /*0d90*/  BRA `(.L_x_196) ;  /* 0x0000013000007947 */ /* 0x000fea0003800000 */
.L_x_195:
        /* <DEDUP_REMOVED lines=19> */
.L_x_196:
[----:B------:R-:W-:Y:S05]  /*0ed0*/  BSYNC B0 ;  /* 0x0000000000007941 */ /* 0x000fea0003800000 */
.L_x_194:
        /* <DEDUP_REMOVED lines=15> */
[----:B------:R-:W-:-:S05]  /*0fd0*/  IMAD R0, R13, R0, R2 ;  /* 0x000000000d007224 */ /* 0x000fca00078e0202 */
[----:B------:R-:W-:-:S13]  /*0fe0*/  ISETP.GT.U32.AND P1, PT, R11, R0, PT ;  /* 0x000000000b00720c */ /* 0x000fda0003f24070 */
[----:B------:R-:W-:Y:S01]  /*0ff0*/  @!P1 IMAD.IADD R0, R0, 0x1, -R11 ;  /* 0x0000000100009824 */ /* 0x000fe200078e0a0b */
[----:B------:R-:W-:Y:S02]  /*1000*/  @!P1 IADD3 R13, R13, 0x1, RZ ;  /* 0x000000010d0d9810 */ /* 0x000fe40007ffe0ff */
[----:B------:R-:W-:Y:S02]  /*1010*/  ISETP.NE.AND P1, PT, R5, RZ, PT ;  /* 0x000000ff0500720c */ /* 0x000fe40003f25270 */
[-C--:B------:R-:W-:Y:S02]  /*1020*/  ISETP.GE.U32.AND P2, PT, R0, R11.reuse, PT ;  /* 0x0000000b0000720c */ /* 0x080fe40003f46070 */
[----:B------:R-:W-:-:S04]  /*1030*/  LOP3.LUT R0, R10, R11, RZ, 0x3c, !PT ;  /* 0x0000000b0a007212 */ /* 0x000fc800078e3cff */
[----:B------:R-:W-:-:S07]  /*1040*/  ISETP.GE.AND P0, PT, R0, RZ, PT ;  /* 0x000000ff0000720c */ /* 0x000fce0003f06270 */
        /* <DEDUP_REMOVED lines=20> */
.L_x_198:
        /* <DEDUP_REMOVED lines=19> */
.L_x_199:
[----:B------:R-:W-:Y:S05]  /*12c0*/  BSYNC B0 ;  /* 0x0000000000007941 */ /* 0x000fea0003800000 */
.L_x_197:
[----:B------:R-:W-:Y:S01]  /*12d0*/  IABS R6, c[0x0][0x214] ;  /* 0x0000850000067a13 */ /* 0x000fe20000000000 */
[----:B------:R-:W-:Y:S01]  /*12e0*/  IMAD.MOV.U32 R26, RZ, RZ, RZ ;  /* 0x000000ffff1a7224 */ /* 0x000fe200078e00ff */
[----:B------:R-:W-:Y:S01]  /*12f0*/  ISETP.GT.AND P3, PT, R5, RZ, PT ;  /* 0x000000ff0500720c */ /* 0x000fe20003f64270 */
[----:B------:R-:W-:Y:S01]  /*1300*/  ULDC.U8 UR4, c[0x0][0x329] ;  /* 0x0000ca4000047ab9 */ /* 0x000fe20000000000 */
[----:B------:R-:W0:Y:S01]  /*1310*/  I2F.RP R11, R6 ;  /* 0x00000006000b7306 */ /* 0x000e220000209400 */
[----:B------:R-:W-:Y:S01]  /*1320*/  ULDC.64 UR10, c[0x0][0x118] ;  /* 0x00004600000a7ab9 */ /* 0x000fe20000000a00 */
[----:B------:R-:W-:Y:S06]  /*1330*/  BSSY B0, `(.L_x_200) ;  /* 0x000007f000007945 */ /* 0x000fec0003800000 */
        /* <DEDUP_REMOVED lines=9> */
[----:B------:R-:W-:-:S03]  /*13d0*/  ISETP.GE.AND P1, PT, R10, RZ, PT ;  /* 0x000000ff0a00720c */ /* 0x000fc60003f26270 */
[----:B------:R-:W-:-:S04]  /*13e0*/  IMAD.HI.U32 R2, R2, R0, RZ ;  /* 0x0000000002027227 */ /* 0x000fc800078e00ff */
[----:B------:R-:W-:-:S04]  /*13f0*/  IMAD.MOV R11, RZ, RZ, -R2 ;  /* 0x000000ffff0b7224 */ /* 0x000fc800078e0a02 */
[C---:B------:R-:W-:Y:S01]  /*1400*/  IMAD R11, R6.reuse, R11, R0 ;  /* 0x0000000b060b7224 */ /* 0x040fe200078e0200 */
[----:B------:R-:W-:Y:S02]  /*1410*/  SHF.R.S32.HI R0, RZ, 0x1f, R5 ;  /* 0x0000001fff007819 */ /* 0x000fe40000011405 */
[----:B------:R-:W-:Y:S02]  /*1420*/  LEA.HI.SX32 R5, R5, 0x1, 0x1 ;  /* 0x0000000105057811 */ /* 0x000fe400078f0aff */
[----:B------:R-:W-:Y:S01]  /*1430*/  ISETP.GT.U32.AND P0, PT, R6, R11, PT ;  /* 0x0000000b0600720c */ /* 0x000fe20003f04070 */
[----:B------:R-:W-:-:S12]  /*1440*/  @!P3 IMAD.MOV R5, RZ, RZ, R0 ;  /* 0x000000ffff05b224 */ /* 0x000fd800078e0200 */
[----:B------:R-:W-:Y:S01]  /*1450*/  @!P0 IMAD.IADD R11, R11, 0x1, -R6 ;  /* 0x000000010b0b8824 */ /* 0x000fe200078e0a06 */
[----:B------:R-:W-:Y:S02]  /*1460*/  @!P0 IADD3 R2, R2, 0x1, RZ ;  /* 0x0000000102028810 */ /* 0x000fe40007ffe0ff */
[----:B------:R-:W-:Y:S02]  /*1470*/  ISETP.NE.AND P0, PT, RZ, c[0x0][0x214], PT ;  /* 0x00008500ff007a0c */ /* 0x000fe40003f05270 */
[----:B------:R-:W-:-:S13]  /*1480*/  ISETP.GE.U32.AND P2, PT, R11, R6, PT ;  /* 0x000000060b00720c */ /* 0x000fda0003f46070 */
[----:B------:R-:W-:-:S05]  /*1490*/  @P2 IADD3 R2, R2, 0x1, RZ ;  /* 0x0000000102022810 */ /* 0x000fca0007ffe0ff */
[----:B------:R-:W-:Y:S01]  /*14a0*/  @!P1 IMAD.MOV R2, RZ, RZ, -R2 ;  /* 0x000000ffff029224 */ /* 0x000fe200078e0a02 */
[----:B------:R-:W-:-:S05]  /*14b0*/  @!P0 LOP3.LUT R2, RZ, c[0x0][0x214], RZ, 0x33, !PT ;  /* 0x00008500ff028a12 */ /* 0x000fca00078e33ff */
[----:B------:R-:W-:Y:S01]  /*14c0*/  IMAD R5, R5, R2, RZ ;  /* 0x0000000205057224 */ /* 0x000fe200078e02ff */
[----:B------:R-:W-:-:S04]  /*14d0*/  IABS R2, c[0x0][0x1c0] ;  /* 0x0000700000027a13 */ /* 0x000fc80000000000 */
[----:B------:R-:W0:Y:S01]  /*14e0*/  I2F.U32.RP R10, R2 ;  /* 0x00000002000a7306 */ /* 0x000e220000209000 */
[----:B------:R-:W-:-:S05]  /*14f0*/  IABS R6, R5 ;  /* 0x0000000500067213 */ /* 0x000fca0000000000 */
[----:B------:R-:W-:Y:S02]  /*1500*/  IMAD.IADD R9, R9, 0x1, R6 ;  /* 0x0000000109097824 */ /* 0x000fe400078e0206 */
[----:B------:R-:W1:Y:S08]  /*1510*/  I2F.RP R20, R6 ;  /* 0x0000000600147306 */ /* 0x000e700000209400 */
[----:B0-----:R-:W0:Y:S08]  /*1520*/  MUFU.RCP R22, R10 ;  /* 0x0000000a00167308 */ /* 0x001e300000001000 */
[----:B-1----:R-:W1:Y:S01]  /*1530*/  MUFU.RCP R0, R20 ;  /* 0x0000001400007308 */ /* 0x002e620000001000 */
[----:B0-----:R-:W-:-:S07]  /*1540*/  IADD3 R22, R22, 0xffffffe, RZ ;  /* 0x0ffffffe16167810 */ /* 0x001fce0007ffe0ff */
[----:B------:R-:W0:Y:S01]  /*1550*/  F2I.FTZ.U32.TRUNC.NTZ R23, R22 ;  /* 0x0000001600177305 */ /* 0x000e22000021f000 */
[----:B-1----:R-:W-:-:S07]  /*1560*/  IADD3 R0, R0, 0xffffffe, RZ ;  /* 0x0ffffffe00007810 */ /* 0x002fce0007ffe0ff */
[----:B------:R-:W1:Y:S01]  /*1570*/  F2I.FTZ.U32.TRUNC.NTZ R27, R0 ;  /* 0x00000000001b7305 */ /* 0x000e62000021f000 */
[----:B0-----:R-:W-:Y:S02]  /*1580*/  IMAD.MOV R11, RZ, RZ, -R23 ;  /* 0x000000ffff0b7224 */ /* 0x001fe400078e0a17 */
[----:B------:R-:W-:Y:S02]  /*1590*/  IMAD.MOV.U32 R22, RZ, RZ, RZ ;  /* 0x000000ffff167224 */ /* 0x000fe400078e00ff */
[----:B------:R-:W-:Y:S02]  /*15a0*/  IMAD R20, R11, R2, RZ ;  /* 0x000000020b147224 */ /* 0x000fe400078e02ff */
[----:B-1----:R-:W-:Y:S01]  /*15b0*/  IMAD.MOV R21, RZ, RZ, -R27 ;  /* 0x000000ffff157224 */ /* 0x002fe200078e0a1b */
[----:B------:R-:W-:Y:S01]  /*15c0*/  IABS R0, c[0x0][0x1c0] ;  /* 0x0000700000007a13 */ /* 0x000fe20000000000 */
[----:B------:R-:W-:Y:S01]  /*15d0*/  IMAD.HI.U32 R20, R23, R20, R22 ;  /* 0x0000001417147227 */ /* 0x000fe200078e0016 */
[----:B------:R-:W-:-:S02]  /*15e0*/  IABS R23, R8 ;  /* 0x0000000800177213 */ /* 0x000fc40000000000 */
[----:B------:R-:W-:Y:S01]  /*15f0*/  LOP3.LUT R8, R8, c[0x0][0x1c0], RZ, 0x3c, !PT ;  /* 0x0000700008087a12 */ /* 0x000fe200078e3cff */
[----:B------:R-:W-:Y:S01]  /*1600*/  IMAD R12, R21, R6, RZ ;  /* 0x00000006150c7224 */ /* 0x000fe200078e02ff */
[----:B------:R-:W-:Y:S01]  /*1610*/  IABS R21, R9 ;  /* 0x0000000900157213 */ /* 0x000fe20000000000 */
[----:B------:R-:W-:Y:S02]  /*1620*/  IMAD.MOV R0, RZ, RZ, -R0 ;  /* 0x000000ffff007224 */ /* 0x000fe400078e0a00 */
[----:B------:R-:W-:Y:S01]  /*1630*/  IMAD.HI.U32 R12, R27, R12, R26 ;  /* 0x0000000c1b0c7227 */ /* 0x000fe200078e001a */
[----:B------:R-:W-:-:S03]  /*1640*/  IABS R27, R5 ;  /* 0x00000005001b7213 */ /* 0x000fc60000000000 */
[----:B------:R-:W-:-:S04]  /*1650*/  IMAD.HI.U32 R10, R20, R23, RZ ;  /* 0x00000017140a7227 */ /* 0x000fc800078e00ff */
[----:B------:R-:W-:Y:S02]  /*1660*/  IMAD R23, R10, R0, R23 ;  /* 0x000000000a177224 */ /* 0x000fe400078e0217 */
[----:B------:R-:W-:Y:S02]  /*1670*/  IMAD.MOV R27, RZ, RZ, -R27 ;  /* 0x000000ffff1b7224 */ /* 0x000fe400078e0a1b */
[----:B------:R-:W-:Y:S01]  /*1680*/  IMAD.HI.U32 R12, R12, R21, RZ ;  /* 0x000000150c0c7227 */ /* 0x000fe200078e00ff */
[----:B------:R-:W-:-:S03]  /*1690*/  ISETP.GT.U32.AND P3, PT, R2, R23, PT ;  /* 0x000000170200720c */ /* 0x000fc60003f64070 */
[----:B------:R-:W-:Y:S02]  /*16a0*/  IMAD R27, R12, R27, R21 ;  /* 0x0000001b0c1b7224 */ /* 0x000fe400078e0215 */
[----:B------:R-:W-:-:S03]  /*16b0*/  IMAD.HI.U32 R11, R20, R21, RZ ;  /* 0x00000015140b7227 */ /* 0x000fc600078e00ff */
[----:B------:R-:W-:Y:S01]  /*16c0*/  ISETP.GT.U32.AND P0, PT, R6, R27, PT ;  /* 0x0000001b0600720c */ /* 0x000fe20003f04070 */
[----:B------:R-:W-:Y:S01]  /*16d0*/  IMAD R21, R11, R0, R21 ;  /* 0x000000000b157224 */ /* 0x000fe200078e0215 */
[C---:B------:R-:W-:Y:S02]  /*16e0*/  LOP3.LUT R0, R9.reuse, R6, RZ, 0x3c, !PT ;  /* 0x0000000609007212 */ /* 0x040fe400078e3cff */
[----:B------:R-:W-:Y:S01]  /*16f0*/  LOP3.LUT R9, R9, c[0x0][0x1c0], RZ, 0x3c, !PT ;  /* 0x0000700009097a12 */ /* 0x000fe200078e3cff */
[----:B------:R-:W-:Y:S01]  /*1700*/  @!P3 IMAD.IADD R23, R23, 0x1, -R2 ;  /* 0x000000011717b824 */ /* 0x000fe200078e0a02 */
[----:B------:R-:W-:Y:S02]  /*1710*/  ISETP.GT.U32.AND P1, PT, R2, R21, PT ;  /* 0x000000150200720c */ /* 0x000fe40003f24070 */
[----:B------:R-:W-:Y:S02]  /*1720*/  ISETP.GE.AND P4, PT, R0, RZ, PT ;  /* 0x000000ff0000720c */ /* 0x000fe40003f86270 */
[----:B------:R-:W-:Y:S01]  /*1730*/  ISETP.GE.U32.AND P6, PT, R23, R2, PT ;  /* 0x000000021700720c */ /* 0x000fe20003fc6070 */
[----:B------:R-:W0:Y:S01]  /*1740*/  S2R R0, SR_TID.X ;  /* 0x0000000000007919 */ /* 0x000e220000002100 */
[----:B------:R-:W-:Y:S01]  /*1750*/  @!P3 IADD3 R10, R10, 0x1, RZ ;  /* 0x000000010a0ab810 */ /* 0x000fe20007ffe0ff */
[----:B------:R-:W-:Y:S01]  /*1760*/  @!P0 IMAD.IADD R27, R27, 0x1, -R6 ;  /* 0x000000011b1b8824 */ /* 0x000fe200078e0a06 */
[----:B------:R-:W-:-:S02]  /*1770*/  @!P0 IADD3 R12, R12, 0x1, RZ ;  /* 0x000000010c0c8810 */ /* 0x000fc40007ffe0ff */
[----:B------:R-:W-:Y:S01]  /*1780*/  ISETP.GE.AND P0, PT, R8, RZ, PT ;  /* 0x000000ff0800720c */ /* 0x000fe20003f06270 */
[----:B------:R-:W-:Y:S01]  /*1790*/  IMAD.MOV.U32 R8, RZ, RZ, c[0x0][0x214] ;  /* 0x00008500ff087624 */ /* 0x000fe200078e00ff */
[----:B------:R-:W-:Y:S01]  /*17a0*/  ISETP.GE.U32.AND P2, PT, R27, R6, PT ;  /* 0x000000061b00720c */ /* 0x000fe20003f46070 */
[----:B------:R-:W-:Y:S01]  /*17b0*/  @!P1 IMAD.IADD R21, R21, 0x1, -R2 ;  /* 0x0000000115159824 */ /* 0x000fe200078e0a02 */
[----:B------:R-:W-:Y:S02]  /*17c0*/  ISETP.GT.AND P3, PT, R4, RZ, PT ;  /* 0x000000ff0400720c */ /* 0x000fe40003f64270 */
[----:B------:R-:W-:Y:S02]  /*17d0*/  @!P1 IADD3 R11, R11, 0x1, RZ ;  /* 0x000000010b0b9810 */ /* 0x000fe40007ffe0ff */
[----:B------:R-:W-:Y:S02]  /*17e0*/  ISETP.GE.U32.AND P5, PT, R21, R2, PT ;  /* 0x000000021500720c */ /* 0x000fe40003fa6070 */
[----:B------:R-:W-:-:S02]  /*17f0*/  @P6 IADD3 R10, R10, 0x1, RZ ;  /* 0x000000010a0a6810 */ /* 0x000fc40007ffe0ff */
[----:B------:R-:W-:Y:S02]  /*1800*/  ISETP.NE.AND P6, PT, R5, RZ, PT ;  /* 0x000000ff0500720c */ /* 0x000fe40003fc5270 */
[----:B------:R-:W-:Y:S01]  /*1810*/  SHF.R.S32.HI R2, RZ, 0x1f, R4 ;  /* 0x0000001fff027819 */ /* 0x000fe20000011404 */
[----:B------:R-:W-:Y:S01]  /*1820*/  IMAD.MOV.U32 R20, RZ, RZ, R10 ;  /* 0x000000ffff147224 */ /* 0x000fe200078e000a */
[----:B------:R-:W-:Y:S02]  /*1830*/  @P2 IADD3 R12, R12, 0x1, RZ ;  /* 0x000000010c0c2810 */ /* 0x000fe40007ffe0ff */
[----:B------:R-:W-:Y:S01]  /*1840*/  ISETP.GE.AND P2, PT, R9, RZ, PT ;  /* 0x000000ff0900720c */ /* 0x000fe20003f46270 */
[----:B------:R-:W-:Y:S01]  /*1850*/  @!P0 IMAD.MOV R20, RZ, RZ, -R20 ;  /* 0x000000ffff148224 */ /* 0x000fe200078e0a14 */
[----:B0-----:R-:W-:Y:S01]  /*1860*/  SHF.R.S32.HI R23, RZ, 0x1f, R0 ;  /* 0x0000001fff177819 */ /* 0x001fe20000011400 */
[----:B------:R-:W-:Y:S01]  /*1870*/  @!P4 IMAD.MOV R12, RZ, RZ, -R12 ;  /* 0x000000ffff0cc224 */ /* 0x000fe200078e0a0c */
[----:B------:R-:W-:-:S02]  /*1880*/  ISETP.NE.AND P4, PT, RZ, c[0x0][0x1c0], PT ;  /* 0x00007000ff007a0c */ /* 0x000fc40003f85270 */
[----:B------:R-:W-:Y:S02]  /*1890*/  LOP3.LUT R9, RZ, c[0x0][0x1c0], RZ, 0x33, !PT ;  /* 0x00007000ff097a12 */ /* 0x000fe400078e33ff */
[----:B------:R-:W-:Y:S02]  /*18a0*/  @P5 IADD3 R11, R11, 0x1, RZ ;  /* 0x000000010b0b5810 */ /* 0x000fe40007ffe0ff */
[----:B------:R-:W-:Y:S02]  /*18b0*/  @!P6 LOP3.LUT R12, RZ, R6, RZ, 0x33, !PT ;  /* 0x00000006ff0ce212 */ /* 0x000fe400078e33ff */
[----:B------:R-:W-:Y:S02]  /*18c0*/  LEA.HI R6, R23, R0, RZ, 0x3 ;  /* 0x0000000017067211 */ /* 0x000fe400078f18ff */
[----:B------:R-:W-:Y:S01]  /*18d0*/  SEL R21, R9, R20, !P4 ;  /* 0x0000001409157207 */ /* 0x000fe20006000000 */
[----:B------:R-:W-:Y:S01]  /*18e0*/  IMAD.MOV.U32 R20, RZ, RZ, R11 ;  /* 0x000000ffff147224 */ /* 0x000fe200078e000b */
[----:B------:R-:W-:Y:S01]  /*18f0*/  LEA.HI.SX32 R10, R4, 0x1, 0x1 ;  /* 0x00000001040a7811 */ /* 0x000fe200078f0aff */
[----:B------:R-:W-:Y:S01]  /*1900*/  @!P3 IMAD.MOV R10, RZ, RZ, R2 ;  /* 0x000000ffff0ab224 */ /* 0x000fe200078e0202 */
[----:B------:R-:W-:Y:S01]  /*1910*/  ISETP.LT.U32.AND P0, PT, R24, R12, PT ;  /* 0x0000000c1800720c */ /* 0x000fe20003f01070 */
[----:B------:R-:W-:Y:S01]  /*1920*/  @!P2 IMAD.MOV R20, RZ, RZ, -R20 ;  /* 0x000000ffff14a224 */ /* 0x000fe200078e0a14 */
[----:B------:R-:W-:-:S02]  /*1930*/  SHF.R.S32.HI R11, RZ, 0x1f, R12 ;  /* 0x0000001fff0b7819 */ /* 0x000fc4000001140c */
[----:B------:R-:W-:Y:S02]  /*1940*/  ISETP.NE.AND P1, PT, RZ, UR4, PT ;  /* 0x00000004ff007c0c */ /* 0x000fe4000bf25270 */
[----:B------:R-:W-:Y:S02]  /*1950*/  SHF.R.S32.HI R2, RZ, 0x3, R6 ;  /* 0x00000003ff027819 */ /* 0x000fe40000011406 */
[-C--:B------:R-:W-:Y:S02]  /*1960*/  ISETP.LT.AND.EX P2, PT, R25, R11.reuse, PT, P0 ;  /* 0x0000000b1900720c */ /* 0x080fe40003f41300 */
[----:B------:R-:W-:Y:S02]  /*1970*/  SEL R8, R8, 0x1, !P1 ;  /* 0x0000000108087807 */ /* 0x000fe40004800000 */
[----:B------:R-:W-:Y:S02]  /*1980*/  ISETP.GE.AND P0, PT, R2, c[0x0][0x314], PT ;  /* 0x0000c50002007a0c */ /* 0x000fe40003f06270 */
[----:B------:R-:W-:Y:S01]  /*1990*/  SEL R9, R9, R20, !P4 ;  /* 0x0000001409097207 */ /* 0x000fe20006000000 */
[----:B------:R-:W-:Y:S01]  /*19a0*/  IMAD R21, R21, R8, RZ ;  /* 0x0000000815157224 */ /* 0x000fe200078e02ff */
[----:B------:R-:W-:Y:S01]  /*19b0*/  SEL R12, R24, R12, P2 ;  /* 0x0000000c180c7207 */ /* 0x000fe20001000000 */
[----:B------:R-:W-:Y:S01]  /*19c0*/  IMAD.MOV.U32 R20, RZ, RZ, -0x800000 ;  /* 0xff800000ff147424 */ /* 0x000fe200078e00ff */
[----:B------:R-:W-:Y:S01]  /*19d0*/  SEL R11, R25, R11, P2 ;  /* 0x0000000b190b7207 */ /* 0x000fe20001000000 */
[----:B------:R-:W-:Y:S01]  /*19e0*/  IMAD R10, R10, R21, RZ ;  /* 0x000000150a0a7224 */ /* 0x000fe200078e02ff */
[----:B------:R-:W-:-:S05]  /*19f0*/  LOP3.LUT R21, R6, 0xfffffff8, RZ, 0xc0, !PT ;  /* 0xfffffff806157812 */ /* 0x000fca00078ec0ff */
[----:B------:R-:W-:Y:S01]  /*1a00*/  IMAD.IADD R23, R0, 0x1, -R21 ;  /* 0x0000000100177824 */ /* 0x000fe200078e0a15 */
        /* <DEDUP_REMOVED lines=17> */
.L_x_201:
[----:B------:R-:W-:Y:S05]  /*1b20*/  BSYNC B0 ;  /* 0x0000000000007941 */ /* 0x000fea0003800000 */
.L_x_200:
[C---:B------:R-:W-:Y:S01]  /*1b30*/  ISETP.GT.AND P0, PT, R0.reuse, 0x3f, PT ;  /* 0x0000003f0000780c */ /* 0x040fe20003f04270 */
[----:B------:R-:W-:Y:S01]  /*1b40*/  IMAD.MOV.U32 R29, RZ, RZ, -0x800000 ;  /* 0xff800000ff1d7424 */ /* 0x000fe200078e00ff */
[C---:B------:R-:W-:Y:S01]  /*1b50*/  LOP3.LUT P2, RZ, R0.reuse, 0x7, RZ, 0xc0, !PT ;  /* 0x0000000700ff7812 */ /* 0x040fe2000784c0ff */
[----:B------:R-:W-:Y:S01]  /*1b60*/  IMAD R9, R9, R8, RZ ;  /* 0x0000000809097224 */ /* 0x000fe200078e02ff */
[----:B------:R-:W-:Y:S01]  /*1b70*/  ISETP.GT.AND P3, PT, R5, RZ, PT ;  /* 0x000000ff0500720c */ /* 0x000fe20003f64270 */
[----:B------:R-:W-:Y:S01]  /*1b80*/  BSSY B1, `(.L_x_202) ;  /* 0x00001e9000017945 */ /* 0x000fe20003800000 */
[----:B------:R-:W-:Y:S01]  /*1b90*/  ISETP.GT.OR P2, PT, R0, 0x3f, P2 ;  /* 0x0000003f0000780c */ /* 0x000fe20001744670 */
[----:B------:R-:W-:-:S06]  /*1ba0*/  IMAD.MOV.U32 R28, RZ, RZ, 0x7f800000 ;  /* 0x7f800000ff1c7424 */ /* 0x000fcc00078e00ff */
[----:B------:R-:W-:Y:S02]  /*1bb0*/  @!P0 IMAD R21, R2, 0x9, R23 ;  /* 0x0000000902158824 */ /* 0x000fe400078e0217 */
[----:B------:R-:W-:-:S03]  /*1bc0*/  IMAD R23, R23, 0x9, R2 ;  /* 0x0000000917177824 */ /* 0x000fc600078e0202 */
[----:B-----5:R-:W-:Y:S04]  /*1bd0*/  @!P0 STS [R21.X4], R20 ;  /* 0x0000001415008388 */ /* 0x020fe80000004800 */
[----:B------:R-:W-:Y:S06]  /*1be0*/  BAR.SYNC.DEFER_BLOCKING 0x0 ;  /* 0x0000000000007b1d */ /* 0x000fec0000010000 */
[----:B------:R-:W1:Y:S04]  /*1bf0*/  @!P0 LDS R29, [R23.X4] ;  /* 0x00000000171d8984 */ /* 0x000e680000004800 */
[----:B-1----:R-:W1:Y:S02]  /*1c00*/  SHFL.BFLY PT, R22, R29, 0x4, 0x1f ;  /* 0x0c801f001d167f89 */ /* 0x002e6400000e0000 */
[----:B-1----:R-:W-:-:S05]  /*1c10*/  FMNMX.FTZ R22, R22, R29, !PT ;  /* 0x0000001d16167209 */ /* 0x002fca0007810000 */
[----:B------:R-:W1:Y:S02]  /*1c20*/  SHFL.BFLY PT, R31, R22, 0x2, 0x1f ;  /* 0x0c401f00161f7f89 */ /* 0x000e6400000e0000 */
[----:B-1----:R-:W-:Y:S02]  /*1c30*/  FMNMX.FTZ R31, R22, R31, !PT ;  /* 0x0000001f161f7209 */ /* 0x002fe40007810000 */
[----:B------:R-:W-:-:S03]  /*1c40*/  SHF.R.S32.HI R22, RZ, 0x1f, R5 ;  /* 0x0000001fff167819 */ /* 0x000fc60000011405 */
[----:B------:R-:W1:Y:S02]  /*1c50*/  SHFL.BFLY PT, R6, R31, 0x1, 0x1f ;  /* 0x0c201f001f067f89 */ /* 0x000e6400000e0000 */
[----:B-1----:R-:W-:-:S04]  /*1c60*/  FMNMX.FTZ R6, R31, R6, !PT ;  /* 0x000000061f067209 */ /* 0x002fc80007810000 */
[----:B------:R-:W-:-:S04]  /*1c70*/  FSETP.NEU.FTZ.AND P0, PT, R6, -INF , PT ;  /* 0xff8000000600780b */ /* 0x000fc80003f1d000 */
[----:B------:R-:W-:-:S05]  /*1c80*/  FSEL R6, R6, RZ, P0 ;  /* 0x000000ff06067208 */ /* 0x000fca0000000000 */
[----:B0-----:R-:W-:-:S04]  /*1c90*/  FADD.FTZ R27, -R6, R29 ;  /* 0x0000001d061b7221 */ /* 0x001fc80000010100 */
[----:B------:R-:W-:-:S06]  /*1ca0*/  FMUL.FTZ R27, R27, 1.4426950216293334961 ;  /* 0x3fb8aa3b1b1b7820 */ /* 0x000fcc0000410000 */
[----:B------:R-:W0:Y:S02]  /*1cb0*/  MUFU.EX2 R27, R27 ;  /* 0x0000001b001b7308 */ /* 0x000e240000000800 */
[----:B0-----:R-:W0:Y:S02]  /*1cc0*/  SHFL.BFLY PT, R24, R27, 0x4, 0x1f ;  /* 0x0c801f001b187f89 */ /* 0x001e2400000e0000 */
[----:B0-----:R-:W-:-:S05]  /*1cd0*/  FADD.FTZ R24, R27, R24 ;  /* 0x000000181b187221 */ /* 0x001fca0000010000 */
[----:B------:R-:W0:Y:S02]  /*1ce0*/  SHFL.BFLY PT, R25, R24, 0x2, 0x1f ;  /* 0x0c401f0018197f89 */ /* 0x000e2400000e0000 */
[----:B0-----:R-:W-:-:S05]  /*1cf0*/  FADD.FTZ R25, R24, R25 ;  /* 0x0000001918197221 */ /* 0x001fca0000010000 */
[----:B------:R-:W0:Y:S02]  /*1d00*/  SHFL.BFLY PT, R20, R25, 0x1, 0x1f ;  /* 0x0c201f0019147f89 */ /* 0x000e2400000e0000 */
[----:B0-----:R-:W-:Y:S01]  /*1d10*/  FADD.FTZ R21, R25, R20 ;  /* 0x0000001419157221 */ /* 0x001fe20000010000 */
[----:B------:R-:W-:Y:S02]  /*1d20*/  LEA.HI.SX32 R20, R5, 0x1, 0x1 ;  /* 0x0000000105147811 */ /* 0x000fe400078f0aff */
[----:B------:R-:W-:Y:S02]  /*1d30*/  @!P3 IADD3 R20, R22, RZ, RZ ;  /* 0x000000ff1614b210 */ /* 0x000fe40007ffe0ff */
[----:B------:R-:W-:-:S03]  /*1d40*/  FSETP.NE.FTZ.AND P0, PT, R21, RZ, PT ;  /* 0x000000ff1500720b */ /* 0x000fc60003f15000 */
[----:B------:R-:W-:-:S10]  /*1d50*/  IMAD R9, R9, R20, RZ ;  /* 0x0000001409097224 */ /* 0x000fd400078e02ff */
[----:B------:R-:W0:Y:S02]  /*1d60*/  @P0 MUFU.LG2 R21, R21 ;  /* 0x0000001500150308 */ /* 0x000e240000000c00 */
[----:B0-----:R-:W-:Y:S01]  /*1d70*/  @P0 FFMA.FTZ R28, R21, 0.69314718246459960938, R6 ;  /* 0x3f317218151c0823 */ /* 0x001fe20000010006 */
[----:B------:R-:W-:Y:S05]  /*1d80*/  @P2 BRA `(.L_x_203) ;  /* 0x00001c8000002947 */ /* 0x000fea0003800000 */
[----:B------:R-:W-:Y:S01]  /*1d90*/  ULDC.U8 UR4, c[0x0][0x328] ;  /* 0x0000ca0000047ab9 */ /* 0x000fe20000000000 */
[C---:B------:R-:W-:Y:S02]  /*1da0*/  IADD3 R34, P0, R2.reuse, UR8, RZ ;  /* 0x0000000802227c10 */ /* 0x040fe4000ff1e0ff */
        /* <DEDUP_REMOVED lines=35> */
[-C--:B------:R-:W-:Y:S02]  /*1fe0*/  IADD3 R27, P0, RZ, -R0.reuse, RZ ;  /* 0x80000000ff1b7210 */ /* 0x080fe40007f1e0ff */
[----:B------:R-:W-:Y:S02]  /*1ff0*/  MOV R40, R0 ;  /* 0x0000000000287202 */ /* 0x000fe40000000f00 */
[----:B------:R-:W-:Y:S01]  /*2000*/  IADD3.X R21, RZ, ~R25, RZ, P0, !PT ;  /* 0x80000019ff157210 */ /* 0x000fe200007fe4ff */
[----:B------:R-:W-:Y:S01]  /*2010*/  IMAD.WIDE.U32 R34, R36, R27, R34 ;  /* 0x0000001b24227225 */ /* 0x000fe200078e0022 */
[----:B------:R-:W-:-:S03]  /*2020*/  MOV R41, R25 ;  /* 0x0000001900297202 */ /* 0x000fc60000000f00 */
[----:B------:R-:W-:Y:S01]  /*2030*/  IMAD R21, R21, R36, RZ ;  /* 0x0000002415157224 */ /* 0x000fe200078e02ff */
[----:B------:R-:W-:-:S03]  /*2040*/  MOV R26, R34 ;  /* 0x00000022001a7202 */ /* 0x000fc60000000f00 */
[----:B------:R-:W-:-:S05]  /*2050*/  IMAD R21, R6, R27, R21 ;  /* 0x0000001b06157224 */ /* 0x000fca00078e0215 */
[----:B------:R-:W-:Y:S01]  /*2060*/  IADD3 R21, R35, R21, RZ ;  /* 0x0000001523157210 */ /* 0x000fe20007ffe0ff */
[----:B------:R-:W-:Y:S05]  /*2070*/  BRA `(.L_x_207) ;  /* 0x0000016000007947 */ /* 0x000fea0003800000 */
.L_x_206:
        /* <DEDUP_REMOVED lines=22> */
.L_x_207:
[----:B------:R-:W-:Y:S05]  /*21e0*/  BSYNC B0 ;  /* 0x0000000000007941 */ /* 0x000fea0003800000 */
.L_x_205:
        /* <DEDUP_REMOVED lines=8> */
[----:B------:R-:W-:Y:S05]  /*2270*/  CALL.REL.NOINC `($__internal_4_$__cuda_sm20_div_s64) ;  /* 0x0000234000007944 */ /* 0x000fea0003c00000 */
[----:B------:R-:W-:Y:S02]  /*2280*/  IADD3 R2, P0, RZ, -R0, RZ ;  /* 0x80000000ff027210 */ /* 0x000fe40007f1e0ff */
[----:B------:R-:W-:Y:S02]  /*2290*/  MOV R20, R26 ;  /* 0x0000001a00147202 */ /* 0x000fe40000000f00 */
[-C--:B------:R-:W-:Y:S02]  /*22a0*/  IADD3.X R27, RZ, ~R25.reuse, RZ, P0, !PT ;  /* 0x80000019ff1b7210 */ /* 0x080fe400007fe4ff */
[----:B------:R-:W-:Y:S02]  /*22b0*/  MOV R34, R0 ;  /* 0x0000000000227202 */ /* 0x000fe40000000f00 */
[----:B------:R-:W-:Y:S01]  /*22c0*/  MOV R35, R25 ;  /* 0x0000001900237202 */ /* 0x000fe20000000f00 */
[----:B------:R-:W-:-:S02]  /*22d0*/  IMAD R27, R27, R30, RZ ;  /* 0x0000001e1b1b7224 */ /* 0x000fc400078e02ff */
[----:B------:R-:W-:-:S04]  /*22e0*/  IMAD.WIDE.U32 R30, R30, R2, R20 ;  /* 0x000000021e1e7225 */ /* 0x000fc800078e0014 */
[----:B------:R-:W-:-:S05]  /*22f0*/  IMAD R3, R3, R2, R27 ;  /* 0x0000000203037224 */ /* 0x000fca00078e021b */
[----:B------:R-:W-:Y:S01]  /*2300*/  IADD3 R3, R31, R3, RZ ;  /* 0x000000031f037210 */ /* 0x000fe20007ffe0ff */
[----:B------:R-:W-:Y:S05]  /*2310*/  BRA `(.L_x_210) ;  /* 0x0000016000007947 */ /* 0x000fea0003800000 */
.L_x_209:
        /* <DEDUP_REMOVED lines=22> */
.L_x_210:
[----:B------:R-:W-:Y:S05]  /*2480*/  BSYNC B0 ;  /* 0x0000000000007941 */ /* 0x000fea0003800000 */
.L_x_208:
        /* <DEDUP_REMOVED lines=11> */
[----:B------:R-:W-:Y:S05]  /*2540*/  CALL.REL.NOINC `($__internal_4_$__cuda_sm20_div_s64) ;  /* 0x0000207000007944 */ /* 0x000fea0003c00000 */
[-C--:B------:R-:W-:Y:S02]  /*2550*/  IADD3 R2, P0, RZ, -R0.reuse, RZ ;  /* 0x80000000ff027210 */ /* 0x080fe40007f1e0ff */
[----:B------:R-:W-:Y:S02]  /*2560*/  MOV R24, R0 ;  /* 0x0000000000187202 */ /* 0x000fe40000000f00 */
[----:B------:R-:W-:Y:S01]  /*2570*/  IADD3.X R21, RZ, ~R25, RZ, P0, !PT ;  /* 0x80000019ff157210 */ /* 0x000fe200007fe4ff */
[----:B------:R-:W-:-:S04]  /*2580*/  IMAD.WIDE.U32 R34, R8, R2, R34 ;  /* 0x0000000208227225 */ /* 0x000fc800078e0022 */
[----:B------:R-:W-:Y:S01]  /*2590*/  IMAD R21, R21, R8, RZ ;  /* 0x0000000815157224 */ /* 0x000fe200078e02ff */
[----:B------:R-:W-:-:S03]  /*25a0*/  MOV R8, R34 ;  /* 0x0000002200087202 */ /* 0x000fc60000000f00 */
[----:B------:R-:W-:-:S05]  /*25b0*/  IMAD R2, R7, R2, R21 ;  /* 0x0000000207027224 */ /* 0x000fca00078e0215 */
[----:B------:R-:W-:Y:S01]  /*25c0*/  IADD3 R2, R35, R2, RZ ;  /* 0x0000000223027210 */ /* 0x000fe20007ffe0ff */
[----:B------:R-:W-:Y:S05]  /*25d0*/  BRA `(.L_x_213) ;  /* 0x0000016000007947 */ /* 0x000fea0003800000 */
.L_x_212:
[----:B------:R-:W0:Y:S01]  /*25e0*/  I2F.U32.RP R2, R8 ;  /* 0x0000000800027306 */ /* 0x000e220000209000 */
[----:B------:R-:W-:Y:S01]  /*25f0*/  ISETP.NE.U32.AND P0, PT, R8, RZ, PT ;  /* 0x000000ff0800720c */ /* 0x000fe20003f05070 */
[----:B------:R-:W-:-:S06]  /*2600*/  IMAD.MOV.U32 R25, RZ, RZ, RZ ;  /* 0x000000ffff197224 */ /* 0x000fcc00078e00ff */
[----:B0-----:R-:W0:Y:S02]  /*2610*/  MUFU.RCP R6, R2 ;  /* 0x0000000200067308 */ /* 0x001e240000001000 */
[----:B0-----:R-:W-:Y:S02]  /*2620*/  IADD3 R6, R6, 0xffffffe, RZ ;  /* 0x0ffffffe06067810 */ /* 0x001fe40007ffe0ff */
[----:B------:R-:W-:-:S04]  /*2630*/  MOV R2, RZ ;  /* 0x000000ff00027202 */ /* 0x000fc80000000f00 */
        /* <DEDUP_REMOVED lines=16> */
.L_x_213:
[----:B------:R-:W-:Y:S05]  /*2740*/  BSYNC B0 ;  /* 0x0000000000007941 */ /* 0x000fea0003800000 */
.L_x_211:
        /* <DEDUP_REMOVED lines=8> */
[----:B------:R-:W-:Y:S01]  /*27d0*/  IMAD.WIDE.U32 R32, R20, R17, RZ ;  /* 0x0000001114207225 */ /* 0x000fe200078e00ff */
[----:B------:R-:W-:Y:S02]  /*27e0*/  USEL UR5, UR5, 0x1, !UP0 ;  /* 0x0000000105057887 */ /* 0x000fe4000c000000 */
[----:B------:R-:W-:Y:S01]  /*27f0*/  IADD3 R0, R21, R7, RZ ;  /* 0x0000000715007210 */ /* 0x000fe20007ffe0ff */
[----:B------:R-:W-:Y:S01]  /*2800*/  IMAD R3, R3, R26, RZ ;  /* 0x0000001a03037224 */ /* 0x000fe200078e02ff */
[----:B------:R-:W-:Y:S01]  /*2810*/  SHF.R.S32.HI R7, RZ, 0x1f, R26 ;  /* 0x0000001fff077819 */ /* 0x000fe2000001141a */
[----:B------:R-:W-:Y:S01]  /*2820*/  USHF.R.S32.HI UR9, URZ, 0x1f, UR4 ;  /* 0x0000001f3f097899 */ /* 0x000fe20008011404 */
[----:B------:R-:W-:Y:S01]  /*2830*/  IMAD.WIDE.U32 R36, R8, UR4, RZ ;  /* 0x0000000408247c25 */ /* 0x000fe2000f8e00ff */
[----:B------:R-:W-:-:S03]  /*2840*/  USHF.R.S32.HI UR6, URZ, 0x1f, UR5 ;  /* 0x0000001f3f067899 */ /* 0x000fc60008011405 */
[----:B------:R-:W-:Y:S02]  /*2850*/  IMAD R21, R0, R17, RZ ;  /* 0x0000001100157224 */ /* 0x000fe400078e02ff */
[----:B------:R-:W-:Y:S02]  /*2860*/  IMAD R3, R7, R30, R3 ;  /* 0x0000001e07037224 */ /* 0x000fe400078e0203 */
[----:B------:R-:W-:Y:S02]  /*2870*/  IMAD R21, R16, R20, R21 ;  /* 0x0000001410157224 */ /* 0x000fe400078e0215 */
[----:B------:R-:W-:Y:S02]  /*2880*/  IMAD R7, R2, UR4, RZ ;  /* 0x0000000402077c24 */ /* 0x000fe4000f8e02ff */
[----:B------:R-:W-:Y:S01]  /*2890*/  IMAD.WIDE.U32 R30, R30, R26, RZ ;  /* 0x0000001a1e1e7225 */ /* 0x000fe200078e00ff */
[----:B------:R-:W-:-:S03]  /*28a0*/  IADD3 R6, R33, R21, RZ ;  /* 0x0000001521067210 */ /* 0x000fc60007ffe0ff */
[----:B------:R-:W-:Y:S01]  /*28b0*/  IMAD R21, R25, UR5, RZ ;  /* 0x0000000519157c24 */ /* 0x000fe2000f8e02ff */
[----:B------:R-:W-:Y:S01]  /*28c0*/  LOP3.LUT R0, R41, R6, RZ, 0xfc, !PT ;  /* 0x0000000629007212 */ /* 0x000fe200078efcff */
[----:B------:R-:W-:Y:S01]  /*28d0*/  IMAD R7, R8, UR9, R7 ;  /* 0x0000000908077c24 */ /* 0x000fe2000f8e0207 */
[----:B------:R-:W-:Y:S01]  /*28e0*/  IADD3 R3, R31, R3, RZ ;  /* 0x000000031f037210 */ /* 0x000fe20007ffe0ff */
[----:B------:R-:W-:Y:S01]  /*28f0*/  IMAD R21, R24, UR6, R21 ;  /* 0x0000000618157c24 */ /* 0x000fe2000f8e0215 */
[----:B------:R-:W-:Y:S01]  /*2900*/  ISETP.NE.U32.AND P0, PT, R0, RZ, PT ;  /* 0x000000ff0000720c */ /* 0x000fe20003f05070 */
[----:B------:R-:W-:Y:S01]  /*2910*/  IMAD.WIDE.U32 R34, R24, UR5, RZ ;  /* 0x0000000518227c25 */ /* 0x000fe2000f8e00ff */
[----:B------:R-:W-:-:S03]  /*2920*/  IADD3 R7, R37, R7, RZ ;  /* 0x0000000725077210 */ /* 0x000fc60007ffe0ff */
        /* <DEDUP_REMOVED lines=11> */
[----:B------:R-:W-:Y:S02]  /*29e0*/  IADD3.X R21, RZ, ~R25, RZ, P0, !PT ;  /* 0x80000019ff157210 */ /* 0x000fe400007fe4ff */
[----:B------:R-:W-:Y:S01]  /*29f0*/  MOV R39, R41 ;  /* 0x0000002900277202 */ /* 0x000fe20000000f00 */
[----:B------:R-:W-:Y:S01]  /*2a00*/  IMAD.MOV.U32 R41, RZ, RZ, R25 ;  /* 0x000000ffff297224 */ /* 0x000fe200078e0019 */
[----:B------:R-:W-:Y:S01]  /*2a10*/  MOV R40, R0 ;  /* 0x0000000000287202 */ /* 0x000fe20000000f00 */
[----:B------:R-:W-:-:S02]  /*2a20*/  IMAD R21, R21, R32, RZ ;  /* 0x0000002015157224 */ /* 0x000fc400078e02ff */
[----:B------:R-:W-:-:S04]  /*2a30*/  IMAD.WIDE.U32 R32, R27, R32, R38 ;  /* 0x000000201b207225 */ /* 0x000fc800078e0026 */
[----:B------:R-:W-:-:S04]  /*2a40*/  IMAD R21, R6, R27, R21 ;  /* 0x0000001b06157224 */ /* 0x000fc800078e0215 */
[----:B------:R-:W-:Y:S01]  /*2a50*/  IMAD.IADD R21, R33, 0x1, R21 ;  /* 0x0000000121157824 */ /* 0x000fe200078e0215 */
[----:B------:R-:W-:Y:S05]  /*2a60*/  BRA `(.L_x_216) ;  /* 0x0000017000007947 */ /* 0x000fea0003800000 */
.L_x_215:
        /* <DEDUP_REMOVED lines=23> */
.L_x_216:
[----:B------:R-:W-:Y:S05]  /*2be0*/  BSYNC B0 ;  /* 0x0000000000007941 */ /* 0x000fea0003800000 */
.L_x_214:
        /* <DEDUP_REMOVED lines=11> */
[-C--:B------:R-:W-:Y:S02]  /*2ca0*/  IADD3.X R2, RZ, ~R25.reuse, RZ, P0, !PT ;  /* 0x80000019ff027210 */ /* 0x080fe400007fe4ff */
[----:B------:R-:W-:Y:S01]  /*2cb0*/  MOV R44, R0 ;  /* 0x00000000002c7202 */ /* 0x000fe20000000f00 */
[----:B------:R-:W-:Y:S01]  /*2cc0*/  IMAD.WIDE.U32 R32, R19, R6, R32 ;  /* 0x0000000613207225 */ /* 0x000fe200078e0020 */
[----:B------:R-:W-:-:S03]  /*2cd0*/  MOV R45, R25 ;  /* 0x00000019002d7202 */ /* 0x000fc60000000f00 */
[----:B------:R-:W-:-:S04]  /*2ce0*/  IMAD R27, R2, R19, RZ ;  /* 0x00000013021b7224 */ /* 0x000fc800078e02ff */
[----:B------:R-:W-:-:S05]  /*2cf0*/  IMAD R18, R18, R6, R27 ;  /* 0x0000000612127224 */ /* 0x000fca00078e021b */
[----:B------:R-:W-:Y:S01]  /*2d00*/  IADD3 R18, R33, R18, RZ ;  /* 0x0000001221127210 */ /* 0x000fe20007ffe0ff */
[----:B------:R-:W-:Y:S05]  /*2d10*/  BRA `(.L_x_219) ;  /* 0x0000016000007947 */ /* 0x000fea0003800000 */
.L_x_218:
[----:B------:R-:W0:Y:S01]  /*2d20*/  I2F.U32.RP R6, R19 ;  /* 0x0000001300067306 */ /* 0x000e220000209000 */
[----:B------:R-:W-:Y:S01]  /*2d30*/  HFMA2.MMA R20, -RZ, RZ, 0, 0 ;  /* 0x00000000ff147435 */ /* 0x000fe200000001ff */
[----:B------:R-:W-:Y:S01]  /*2d40*/  ISETP.NE.U32.AND P0, PT, R19, RZ, PT ;  /* 0x000000ff1300720c */ /* 0x000fe20003f05070 */
[----:B------:R-:W-:Y:S01]  /*2d50*/  IMAD.MOV.U32 R45, RZ, RZ, RZ ;  /* 0x000000ffff2d7224 */ /* 0x000fe200078e00ff */
[----:B------:R-:W-:-:S04]  /*2d60*/  MOV R18, RZ ;  /* 0x000000ff00127202 */ /* 0x000fc80000000f00 */
        /* <DEDUP_REMOVED lines=17> */
.L_x_219:
[----:B------:R-:W-:Y:S05]  /*2e80*/  BSYNC B0 ;  /* 0x0000000000007941 */ /* 0x000fea0003800000 */
.L_x_217:
        /* <DEDUP_REMOVED lines=21> */
.L_x_221:
        /* <DEDUP_REMOVED lines=23> */
.L_x_222:
[----:B------:R-:W-:Y:S05]  /*3150*/  BSYNC B0 ;  /* 0x0000000000007941 */ /* 0x000fea0003800000 */
.L_x_220:
[----:B------:R-:W-:Y:S01]  /*3160*/  LOP3.LUT R6, R41, R13, RZ, 0xfc, !PT ;  /* 0x0000000d29067212 */ /* 0x000fe200078efcff */
[----:B------:R-:W-:Y:S01]  /*3170*/  IMAD R33, R26, c[0x0][0x214], RZ ;  /* 0x000085001a217a24 */ /* 0x000fe200078e02ff */
[----:B------:R-:W-:Y:S01]  /*3180*/  SHF.R.S32.HI R0, RZ, 0x1f, R10 ;  /* 0x0000001fff007819 */ /* 0x000fe2000001140a */
[----:B------:R-:W-:Y:S01]  /*3190*/  IMAD R17, R25, R10, RZ ;  /* 0x0000000a19117224 */ /* 0x000fe200078e02ff */
[----:B------:R-:W-:Y:S01]  /*31a0*/  ISETP.NE.U32.AND P0, PT, R6, RZ, PT ;  /* 0x000000ff0600720c */ /* 0x000fe20003f05070 */
[----:B------:R-:W-:Y:S01]  /*31b0*/  IMAD R19, R19, R4, RZ ;  /* 0x0000000413137224 */ /* 0x000fe200078e02ff */
[----:B------:R-:W-:Y:S01]  /*31c0*/  SHF.R.S32.HI R25, RZ, 0x1f, R4 ;  /* 0x0000001fff197819 */ /* 0x000fe20000011404 */
[----:B------:R-:W-:Y:S01]  /*31d0*/  IMAD R17, R0, R24, R17 ;  /* 0x0000001800117224 */ /* 0x000fe200078e0211 */
[----:B------:R-:W-:Y:S01]  /*31e0*/  SHF.R.S32.HI R21, RZ, 0x1f, R33 ;  /* 0x0000001fff157819 */ /* 0x000fe20000011421 */
[----:B------:R-:W-:Y:S01]  /*31f0*/  IMAD R0, R18, R33, RZ ;  /* 0x0000002112007224 */ /* 0x000fe200078e02ff */
[----:B------:R-:W-:Y:S01]  /*3200*/  BSSY B0, `(.L_x_223) ;  /* 0x0000033000007945 */ /* 0x000fe20003800000 */
[----:B------:R-:W-:-:S02]  /*3210*/  IMAD R25, R25, R2, R19 ;  /* 0x0000000219197224 */ /* 0x000fc400078e0213 */
[----:B------:R-:W-:Y:S02]  /*3220*/  IMAD R21, R21, R32, R0 ;  /* 0x0000002015157224 */ /* 0x000fe400078e0200 */
[----:B------:R-:W-:-:S04]  /*3230*/  IMAD.WIDE.U32 R44, R24, R10, RZ ;  /* 0x0000000a182c7225 */ /* 0x000fc800078e00ff */
[----:B------:R-:W-:Y:S01]  /*3240*/  IMAD.WIDE.U32 R18, R2, R4, RZ ;  /* 0x0000000402127225 */ /* 0x000fe200078e00ff */
[----:B------:R-:W-:-:S03]  /*3250*/  IADD3 R17, R45, R17, RZ ;  /* 0x000000112d117210 */ /* 0x000fc60007ffe0ff */
        /* <DEDUP_REMOVED lines=13> */
[----:B------:R-:W-:-:S02]  /*3330*/  IADD3.X R21, RZ, ~R25, RZ, P0, !PT ;  /* 0x80000019ff157210 */ /* 0x000fc400007fe4ff */
        /* <DEDUP_REMOVED lines=8> */
.L_x_224:
[----:B------:R-:W0:Y:S01]  /*33c0*/  I2F.U32.RP R6, R14 ;  /* 0x0000000e00067306 */ /* 0x000e220000209000 */
[----:B------:R-:W-:Y:S01]  /*33d0*/  IMAD.MOV.U32 R20, RZ, RZ, RZ ;  /* 0x000000ffff147224 */ /* 0x000fe200078e00ff */
[----:B------:R-:W-:Y:S01]  /*33e0*/  ISETP.NE.U32.AND P0, PT, R14, RZ, PT ;  /* 0x000000ff0e00720c */ /* 0x000fe20003f05070 */
[----:B------:R-:W-:-:S05]  /*33f0*/  IMAD.MOV.U32 R41, RZ, RZ, RZ ;  /* 0x000000ffff297224 */ /* 0x000fca00078e00ff */
        /* <DEDUP_REMOVED lines=18> */
[----:B------:R-:W-:Y:S02]  /*3520*/  MOV R40, R0 ;  /* 0x0000000000287202 */ /* 0x000fe40000000f00 */
.L_x_225:
[----:B------:R-:W-:Y:S05]  /*3530*/  BSYNC B0 ;  /* 0x0000000000007941 */ /* 0x000fea0003800000 */
.L_x_223:
        /* <DEDUP_REMOVED lines=23> */
[----:B------:R-:W-:-:S03]  /*36b0*/  MOV R27, R41 ;  /* 0x00000029001b7202 */ /* 0x000fc60000000f00 */
[----:B------:R-:W-:Y:S02]  /*36c0*/  IMAD R21, R21, R12, RZ ;  /* 0x0000000c15157224 */ /* 0x000fe400078e02ff */
[----:B------:R-:W-:-:S04]  /*36d0*/  IMAD.WIDE.U32 R26, R12, R2, R26 ;  /* 0x000000020c1a7225 */ /* 0x000fc800078e001a */
[----:B------:R-:W-:Y:S02]  /*36e0*/  IMAD R2, R11, R2, R21 ;  /* 0x000000020b027224 */ /* 0x000fe400078e0215 */
[----:B------:R-:W-:-:S03]  /*36f0*/  IMAD.MOV.U32 R12, RZ, RZ, R26 ;  /* 0x000000ffff0c7224 */ /* 0x000fc600078e001a */
[----:B------:R-:W-:Y:S01]  /*3700*/  IADD3 R2, R27, R2, RZ ;  /* 0x000000021b027210 */ /* 0x000fe20007ffe0ff */
[----:B------:R-:W-:Y:S05]  /*3710*/  BRA `(.L_x_228) ;  /* 0x0000017000007947 */ /* 0x000fea0003800000 */
.L_x_227:
        /* <DEDUP_REMOVED lines=23> */
.L_x_228:
[----:B------:R-:W-:Y:S05]  /*3890*/  BSYNC B0 ;  /* 0x0000000000007941 */ /* 0x000fea0003800000 */
.L_x_226:
[----:B------:R-:W-:Y:S02]  /*38a0*/  IADD3 R31, P1, P0, R36, R34, R30 ;  /* 0x00000022241f7210 */ /* 0x000fe4000783e01e */
[----:B------:R-:W-:Y:S02]  /*38b0*/  SHF.R.S32.HI R0, RZ, 0x1f, R9 ;  /* 0x0000001fff007819 */ /* 0x000fe40000011409 */
[----:B------:R-:W-:Y:S02]  /*38c0*/  IADD3 R31, P3, P2, R44, R31, R32 ;  /* 0x0000001f2c1f7210 */ /* 0x000fe40007a7e020 */
[----:B------:R-:W-:Y:S02]  /*38d0*/  IADD3.X R3, R7, R8, R3, P1, P0 ;  /* 0x0000000807037210 */ /* 0x000fe40000fe0403 */
[----:B------:R-:W-:Y:S02]  /*38e0*/  IADD3 R18, P1, P0, R46, R31, R18 ;  /* 0x0000001f2e127210 */ /* 0x000fe4000783e012 */
[----:B------:R-:W-:Y:S01]  /*38f0*/  IADD3.X R4, R17, R3, R4, P3, P2 ;  /* 0x0000000311047210 */ /* 0x000fe20001fe4404 */
[----:B------:R-:W-:-:S03]  /*3900*/  IMAD R3, R25, R9, RZ ;  /* 0x0000000919037224 */ /* 0x000fc600078e02ff */
[----:B------:R-:W-:Y:S01]  /*3910*/  IADD3.X R19, R13, R4, R10, P1, P0 ;  /* 0x000000040d137210 */ /* 0x000fe20000fe040a */
[-C--:B------:R-:W-:Y:S02]  /*3920*/  IMAD R0, R0, R24.reuse, R3 ;  /* 0x0000001800007224 */ /* 0x080fe400078e0203 */
[----:B------:R-:W-:Y:S01]  /*3930*/  IMAD R3, R2, R5, RZ ;  /* 0x0000000502037224 */ /* 0x000fe200078e02ff */
[----:B------:R-:W-:Y:S01]  /*3940*/  SHF.R.S32.HI R2, RZ, 0x1f, R5 ;  /* 0x0000001fff027819 */ /* 0x000fe20000011405 */
        /* <DEDUP_REMOVED lines=9> */
.L_x_204:
[----:B------:R-:W-:-:S04]  /*39e0*/  LEA R2, P0, R34, c[0x0][0x200], 0x2 ;  /* 0x0000800022027a11 */ /* 0x000fc800078010ff */
[----:B------:R-:W-:-:S05]  /*39f0*/  LEA.HI.X R3, R34, c[0x0][0x204], R35, 0x2, P0 ;  /* 0x0000810022037a11 */ /* 0x000fca00000f1423 */
[----:B------:R0:W-:Y:S04]  /*3a00*/  STG.E [R2.64], R28 ;  /* 0x0000001c02007986 */ /* 0x0001e8000c10190a */
.L_x_203:
[----:B------:R-:W-:Y:S05]  /*3a10*/  BSYNC B1 ;  /* 0x0000000000017941 */ /* 0x000fea0003800000 */
.L_x_202:
[----:B------:R-:W1:Y:S01]  /*3a20*/  S2R R34, SR_TID.X ;  /* 0x0000000000227919 */ /* 0x000e620000002100 */
[----:B0-----:R-:W-:Y:S01]  /*3a30*/  IMAD.MOV.U32 R2, RZ, RZ, c[0x0][0x314] ;  /* 0x0000c500ff027624 */ /* 0x001fe200078e00ff */
[----:B------:R-:W-:Y:S01]  /*3a40*/  CS2R R10, SRZ ;  /* 0x00000000000a7805 */ /* 0x000fe2000001ff00 */
[----:B------:R-:W-:Y:S01]  /*3a50*/  IMAD.MOV.U32 R13, RZ, RZ, RZ ;  /* 0x000000ffff0d7224 */ /* 0x000fe200078e00ff */
[----:B------:R-:W-:Y:S01]  /*3a60*/  CS2R R8, SRZ ;  /* 0x0000000000087805 */ /* 0x000fe2000001ff00 */
[----:B------:R-:W-:Y:S01]  /*3a70*/  CS2R R6, SRZ ;  /* 0x0000000000067805 */ /* 0x000fe2000001ff00 */
[----:B------:R-:W-:Y:S01]  /*3a80*/  ISETP.GE.AND P0, PT, R2, 0x1, PT ;  /* 0x000000010200780c */ /* 0x000fe20003f06270 */
[----:B------:R-:W-:Y:S01]  /*3a90*/  CS2R R4, SRZ ;  /* 0x0000000000047805 */ /* 0x000fe2000001ff00 */
[----:B-1----:R-:W-:-:S04]  /*3aa0*/  SHF.R.S32.HI R33, RZ, 0x1f, R34 ;  /* 0x0000001fff217819 */ /* 0x002fc80000011422 */
[CC--:B------:R-:W-:Y:S02]  /*3ab0*/  LEA.HI R3, R33.reuse, R34.reuse, RZ, 0x3 ;  /* 0x0000002221037211 */ /* 0x0c0fe400078f18ff */
[----:B------:R-:W-:Y:S02]  /*3ac0*/  LEA.HI R33, R33, R34, RZ, 0x4 ;  /* 0x0000002221217211 */ /* 0x000fe400078f20ff */
[----:B------:R-:W-:-:S05]  /*3ad0*/  LOP3.LUT R3, R3, 0xfffffff8, RZ, 0xc0, !PT ;  /* 0xfffffff803037812 */ /* 0x000fca00078ec0ff */
[----:B------:R-:W-:Y:S01]  /*3ae0*/  IMAD.IADD R0, R34, 0x1, -R3 ;  /* 0x0000000122007824 */ /* 0x000fe200078e0a03 */
[----:B------:R-:W-:Y:S02]  /*3af0*/  LOP3.LUT R3, R33, 0x3ffffff0, RZ, 0xc0, !PT ;  /* 0x3ffffff021037812 */ /* 0x000fe400078ec0ff */
[----:B------:R-:W-:Y:S02]  /*3b00*/  SHF.R.S32.HI R33, RZ, 0x4, R33 ;  /* 0x00000004ff217819 */ /* 0x000fe40000011421 */
[----:B------:R-:W-:-:S04]  /*3b10*/  ISETP.GE.AND P1, PT, R0, c[0x0][0x314], PT ;  /* 0x0000c50000007a0c */ /* 0x000fc80003f26270 */
[C---:B------:R-:W-:Y:S01]  /*3b20*/  ISETP.GT.OR P1, PT, R34.reuse, 0x3f, P1 ;  /* 0x0000003f2200780c */ /* 0x040fe20000f24670 */
[----:B------:R-:W-:Y:S02]  /*3b30*/  IMAD.IADD R34, R34, 0x1, -R3 ;  /* 0x0000000122227824 */ /* 0x000fe400078e0a03 */
[----:B------:R-:W-:Y:S02]  /*3b40*/  CS2R R2, SRZ ;  /* 0x0000000000027805 */ /* 0x000fe4000001ff00 */
[----:B------:R-:W-:-:S05]  /*3b50*/  IMAD.SHL.U32 R34, R34, 0x4, RZ ;  /* 0x0000000422227824 */ /* 0x000fca00078e00ff */
[C---:B------:R-:W-:Y:S02]  /*3b60*/  IADD3 R32, R34.reuse, 0x40, RZ ;  /* 0x0000004022207810 */ /* 0x040fe40007ffe0ff */
[----:B------:R-:W-:Y:S01]  /*3b70*/  IADD3 R31, R34, 0x80, RZ ;  /* 0x00000080221f7810 */ /* 0x000fe20007ffe0ff */
[----:B------:R-:W-:-:S04]  /*3b80*/  @!P1 FADD.FTZ R0, -R28, R29 ;  /* 0x0000001d1c009221 */ /* 0x000fc80000010100 */
[----:B------:R-:W-:-:S06]  /*3b90*/  @!P1 FMUL.FTZ R0, R0, 1.4426950216293334961 ;  /* 0x3fb8aa3b00009820 */ /* 0x000fcc0000410000 */
[----:B------:R-:W0:Y:S02]  /*3ba0*/  @!P1 MUFU.EX2 R0, R0 ;  /* 0x0000000000009308 */ /* 0x000e240000000800 */
[----:B0-----:R0:W-:Y:S02]  /*3bb0*/  @!P1 STS [R23.X4], R0 ;  /* 0x0000000017009388 */ /* 0x0011e40000004800 */
[----:B0-----:R-:W-:Y:S02]  /*3bc0*/  IMAD.MOV.U32 R0, RZ, RZ, RZ ;  /* 0x000000ffff007224 */ /* 0x001fe400078e00ff */
[----:B------:R-:W-:Y:S06]  /*3bd0*/  BAR.SYNC.DEFER_BLOCKING 0x0 ;  /* 0x0000000000007b1d */ /* 0x000fec0000010000 */
[----:B------:R-:W-:Y:S05]  /*3be0*/  @!P0 BRA `(.L_x_229) ;  /* 0x0000039000008947 */ /* 0x000fea0003800000 */
[----:B------:R-:W-:Y:S01]  /*3bf0*/  ULDC UR5, c[0x0][0x22c] ;  /* 0x00008b0000057ab9 */ /* 0x000fe20000000800 */
[----:B------:R-:W-:Y:S01]  /*3c00*/  IMAD R29, R33, 0xc0, R34 ;  /* 0x000000c0211d7824 */ /* 0x000fe200078e0222 */
        /* <DEDUP_REMOVED lines=20> */
[----:B------:R-:W-:Y:S02]  /*3d50*/  IMAD.X R29, RZ, RZ, R29, P0 ;  /* 0x000000ffff1d7224 */ /* 0x000fe400000e061d */
.L_x_232:
        /* <DEDUP_REMOVED lines=14> */
.L_x_231:
[----:B------:R-:W-:Y:S05]  /*3e40*/  BSYNC B0 ;  /* 0x0000000000007941 */ /* 0x000fea0003800000 */
.L_x_230:
        /* <DEDUP_REMOVED lines=19> */
.L_x_229:
        /* <DEDUP_REMOVED lines=100> */
        .weak           $__internal_4_$__cuda_sm20_div_s64
        .type           $__internal_4_$__cuda_sm20_div_s64,@function
        .size           $__internal_4_$__cuda_sm20_div_s64,(.L_x_4372 - $__internal_4_$__cuda_sm20_div_s64)
$__internal_4_$__cuda_sm20_div_s64:
        /* <DEDUP_REMOVED lines=30> */
[----:B------:R-:W-:-:S06]  /*47a0*/  IMAD.WIDE.U32 R42, P0, R43, R0, R42 ;  /* 0x000000002b2a7225 */ /* 0x000fcc000780002a */
[----:B------:R-:W-:-:S04]  /*47b0*/  IMAD.HI.U32 R25, P4, R27, R2, R42 ;  /* 0x000000021b197227 */ /* 0x000fc8000788002a */
[----:B------:R-:W-:-:S04]  /*47c0*/  IMAD.HI.U32 R2, R27, R0, RZ ;  /* 0x000000001b027227 */ /* 0x000fc800078e00ff */
[----:B------:R-:W-:Y:S02]  /*47d0*/  IMAD R0, R27, R0, RZ ;  /* 0x000000001b007224 */ /* 0x000fe400078e02ff */
[----:B------:R-:W-:Y:S01]  /*47e0*/  IMAD.X R2, R2, 0x1, R27, P0 ;  /* 0x0000000102027824 */ /* 0x000fe200000e061b */
[-C--:B------:R-:W-:Y:S01]  /*47f0*/  IADD3 R27, P0, RZ, -R24.reuse, RZ ;  /* 0x80000018ff1b7210 */ /* 0x080fe20007f1e0ff */
[----:B------:R-:W-:Y:S01]  /*4800*/  IMAD.MOV.U32 R43, RZ, RZ, RZ ;  /* 0x000000ffff2b7224 */ /* 0x000fe200078e00ff */
[----:B------:R-:W-:Y:S02]  /*4810*/  IADD3 R25, P3, R0, R25, RZ ;  /* 0x0000001900197210 */ /* 0x000fe40007f7e0ff */
[----:B------:R-:W-:Y:S01]  /*4820*/  SEL R24, R27, R24, !P2 ;  /* 0x000000181b187207 */ /* 0x000fe20005000000 */
[----:B------:R-:W-:Y:S01]  /*4830*/  IMAD.X R0, RZ, RZ, ~R21, P0 ;  /* 0x000000ffff007224 */ /* 0x000fe200000e0e15 */
[----:B------:R-:W-:-:S03]  /*4840*/  IADD3.X R27, RZ, RZ, R2, P3, P4 ;  /* 0x000000ffff1b7210 */ /* 0x000fc60001fe8402 */
[----:B------:R-:W-:Y:S01]  /*4850*/  IMAD.HI.U32 R42, R25, R24, RZ ;  /* 0x00000018192a7227 */ /* 0x000fe200078e00ff */
[----:B------:R-:W-:-:S05]  /*4860*/  SEL R0, R0, R21, !P2 ;  /* 0x0000001500007207 */ /* 0x000fca0005000000 */
[----:B------:R-:W-:-:S04]  /*4870*/  IMAD.WIDE.U32 R42, R25, R0, R42 ;  /* 0x00000000192a7225 */ /* 0x000fc800078e002a */
[C---:B------:R-:W-:Y:S02]  /*4880*/  IMAD R25, R27.reuse, R0, RZ ;  /* 0x000000001b197224 */ /* 0x040fe400078e02ff */
[----:B------:R-:W-:-:S05]  /*4890*/  IMAD.HI.U32 R2, P0, R27, R24, R42 ;  /* 0x000000181b027227 */ /* 0x000fca000780002a */
[----:B------:R-:W-:Y:S01]  /*48a0*/  IADD3 R25, P2, R25, R2, RZ ;  /* 0x0000000219197210 */ /* 0x000fe20007f5e0ff */
[----:B------:R-:W-:-:S04]  /*48b0*/  IMAD.HI.U32 R2, R27, R0, RZ ;  /* 0x000000001b027227 */ /* 0x000fc800078e00ff */
[----:B------:R-:W-:Y:S01]  /*48c0*/  IMAD.WIDE.U32 R42, R25, R38, RZ ;  /* 0x00000026192a7225 */ /* 0x000fe200078e00ff */
[----:B------:R-:W-:-:S03]  /*48d0*/  IADD3.X R2, R2, RZ, RZ, P0, !PT ;  /* 0x000000ff02027210 */ /* 0x000fc600007fe4ff */
[C---:B------:R-:W-:Y:S01]  /*48e0*/  IMAD R43, R25.reuse, R39, R43 ;  /* 0x00000027192b7224 */ /* 0x040fe200078e022b */
[----:B------:R-:W-:Y:S01]  /*48f0*/  IADD3 R27, P0, -R42, R24, RZ ;  /* 0x000000182a1b7210 */ /* 0x000fe20007f1e1ff */
[----:B------:R-:W-:Y:S01]  /*4900*/  IMAD.X R2, RZ, RZ, R2, P2 ;  /* 0x000000ffff027224 */ /* 0x000fe200010e0602 */
[----:B------:R-:W-:Y:S02]  /*4910*/  IADD3 R24, P2, R25, 0x1, RZ ;  /* 0x0000000119187810 */ /* 0x000fe40007f5e0ff */
[-C--:B------:R-:W-:Y:S01]  /*4920*/  ISETP.GE.U32.AND P4, PT, R27, R38.reuse, PT ;  /* 0x000000261b00720c */ /* 0x080fe20003f86070 */
[----:B------:R-:W-:-:S04]  /*4930*/  IMAD R43, R2, R38, R43 ;  /* 0x00000026022b7224 */ /* 0x000fc800078e022b */
[----:B------:R-:W-:Y:S01]  /*4940*/  IMAD.X R43, R0, 0x1, ~R43, P0 ;  /* 0x00000001002b7824 */ /* 0x000fe200000e0e2b */
[----:B------:R-:W-:-:S04]  /*4950*/  IADD3 R0, P3, R27, -R38, RZ ;  /* 0x800000261b007210 */ /* 0x000fc80007f7e0ff */
        /* <DEDUP_REMOVED lines=25> */
[----:B------:R-:W-:Y:S06]  /*4af0*/  RET.REL.NODEC R38 `(_ZN5flash32flash_fwd_splitkv_combine_kernelI23Flash_fwd_kernel_traitsILi192ELi64ELi64ELi4ELb0ELb0EN7cutlass10bfloat16_tE19Flash_kernel_traitsILi192ELi64ELi64ELi4ES3_EELi8ELi3ELb0EEEvNS_16Flash_fwd_paramsE) ;  /* 0xffffb50026007950 */ /* 0x000fec0003c3ffff */
.L_x_233:
        /* <DEDUP_REMOVED lines=16> */
.L_x_4372:


//--------------------- .text._ZN5flash32flash_fwd_splitkv_combine_kernelI23Flash_fwd_kernel_traitsILi192ELi64ELi64ELi4ELb0ELb0EN7cutlass10bfloat16_tE19Flash_kernel_traitsILi192ELi64ELi64ELi4ES3_EELi8ELi2ELb0EEEvNS_16Flash_fwd_paramsE --------------------------
	.section	.text._ZN5flash32flash_fwd_splitkv_combine_kernelI23Flash_fwd_kernel_traitsILi192ELi64ELi64ELi4ELb0ELb0EN7cutlass10bfloat16_tE19Flash_kernel_traitsILi192ELi64ELi64ELi4ES3_EELi8ELi2ELb0EEEvNS_16Flash_fwd_paramsE,"ax",@progbits
	.sectioninfo	@"SHI_REGISTERS=54"
	.align	128
        .global         _ZN5flash32flash_fwd_splitkv_combine_kernelI23Flash_fwd_kernel_traitsILi192ELi64ELi64ELi4ELb0ELb0EN7cutlass10bfloat16_tE19Flash_kernel_traitsILi192ELi64ELi64ELi4ES3_EELi8ELi2ELb0EEEvNS_16Flash_fwd_paramsE
        .type           _ZN5flash32flash_fwd_splitkv_combine_kernelI23Flash_fwd_kernel_traitsILi192ELi64ELi64ELi4ELb0ELb0EN7cutlass10bfloat16_tE19Flash_kernel_traitsILi192ELi64ELi64ELi4ES3_EELi8ELi2ELb0EEEvNS_16Flash_fwd_paramsE,@function
        .size           _ZN5flash32flash_fwd_splitkv_combine_kernelI23Flash_fwd_kernel_traitsILi192ELi64ELi64ELi4ELb0ELb0EN7cutlass10bfloat16_tE19Flash_kernel_traitsILi192ELi64ELi64ELi4ES3_EELi8ELi2ELb0EEEvNS_16Flash_fwd_paramsE,(.L_x_4373 - _ZN5flash32flash_fwd_splitkv_combine_kernelI23Flash_fwd_kernel_traitsILi192ELi64ELi64ELi4ELb0ELb0EN7cutlass10bfloat16_tE19Flash_kernel_traitsILi192ELi64ELi64ELi4ES3_EELi8ELi2ELb0EEEvNS_16Flash_fwd_paramsE)
        .other          _ZN5flash32flash_fwd_splitkv_combine_kernelI23Flash_fwd_kernel_traitsILi192ELi64ELi64ELi4ELb0ELb0EN7cutlass10bfloat16_tE19Flash_kernel_traitsILi192ELi64ELi64ELi4ES3_EELi8ELi2ELb0EEEvNS_16Flash_fwd_paramsE,@"STO_CUDA_ENTRY STV_DEFAULT"
_ZN5flash32flash_fwd_splitkv_combine_kernelI23Flash_fwd_kernel_traitsILi192ELi64ELi64ELi4ELb0ELb0EN7cutlass10bfloat16_tE19Flash_kernel_traitsILi192ELi64ELi64ELi4ES3_EELi8ELi2ELb0EEEvNS_16Flash_fwd_paramsE:
.text._ZN5flash32flash_fwd_splitkv_combine_kernelI23Flash_fwd_kernel_traitsILi192ELi64ELi64ELi4ELb0ELb0EN7cutlass10bfloat16_tE19Flash_kernel_traitsILi192ELi64ELi64ELi4ES3_EELi8ELi2ELb0EEEvNS_16Flash_fwd_paramsE:
        /* <DEDUP_REMOVED lines=23> */
[----:B------:R-:W-:Y:S05]  /*0170*/  CALL.REL.NOINC `($__internal_5_$__cuda_sm20_div_s64) ;  /* 0x0000441000007944 */ /* 0x000fea0003c00000 */
[----:B------:R-:W-:Y:S05]  /*0180*/  BRA `(.L_x_235) ;  /* 0x0000013000007947 */ /* 0x000fea0003800000 */
.L_x_234:
        /* <DEDUP_REMOVED lines=19> */
.L_x_235:
        /* <DEDUP_REMOVED lines=12> */
[----:B------:R-:W-:Y:S05]  /*0380*/  CALL.REL.NOINC `($__internal_5_$__cuda_sm20_div_s64) ;  /* 0x0000420000007944 */ /* 0x000fea0003c00000 */
[----:B------:R-:W-:Y:S02]  /*0390*/  MOV R8, R20 ;  /* 0x0000001400087202 */ /* 0x000fe40000000f00 */
[----:B------:R-:W-:Y:S01]  /*03a0*/  MOV R9, R21 ;  /* 0x0000001500097202 */ /* 0x000fe20000000f00 */
[----:B------:R-:W-:Y:S05]  /*03b0*/  BRA `(.L_x_238) ;  /* 0x0000013000007947 */ /* 0x000fea0003800000 */
.L_x_237:
        /* <DEDUP_REMOVED lines=19> */
.L_x_238:
[----:B------:R-:W-:Y:S05]  /*04f0*/  BSYNC B0 ;  /* 0x0000000000007941 */ /* 0x000fea0003800000 */
.L_x_236:
[----:B------:R-:W-:Y:S01]  /*0500*/  IABS R7, c[0x0][0x214] ;  /* 0x0000850000077a13 */ /* 0x000fe20000000000 */
[----:B------:R-:W-:Y:S01]  /*0510*/  IMAD.MOV.U32 R2, RZ, RZ, c[0x0][0x214] ;  /* 0x00008500ff027624 */ /* 0x000fe200078e00ff */
[----:B------:R-:W-:Y:S01]  /*0520*/  BSSY B0, `(.L_x_239) ;  /* 0x000003b000007945 */ /* 0x000fe20003800000 */
[----:B------:R-:W-:Y:S01]  /*0530*/  IMAD.MOV.U32 R10, RZ, RZ, RZ ;  /* 0x000000ffff0a7224 */ /* 0x000fe200078e00ff */
[----:B------:R-:W0:Y:S02]  /*0540*/  I2F.RP R13, R7 ;  /* 0x00000007000d7306 */ /* 0x000e240000209400 */
[----:B------:R-:W-:-:S04]  /*0550*/  IADD3 R2, R7, -0x1, R2 ;  /* 0xffffffff07027810 */ /* 0x000fc80007ffe002 */
[----:B------:R-:W-:Y:S02]  /*0560*/  IABS R4, R2 ;  /* 0x0000000200047213 */ /* 0x000fe40000000000 */
[----:B0-----:R-:W0:Y:S02]  /*0570*/  MUFU.RCP R12, R13 ;  /* 0x0000000d000c7308 */ /* 0x001e240000001000 */
[----:B0-----:R-:W-:-:S06]  /*0580*/  IADD3 R12, R12, 0xffffffe, RZ ;  /* 0x0ffffffe0c0c7810 */ /* 0x001fcc0007ffe0ff */
[----:B------:R-:W0:Y:S02]  /*0590*/  F2I.FTZ.U32.TRUNC.NTZ R11, R12 ;  /* 0x0000000c000b7305 */ /* 0x000e24000021f000 */
[----:B0-----:R-:W-:-:S04]  /*05a0*/  IMAD.MOV R6, RZ, RZ, -R11 ;  /* 0x000000ffff067224 */ /* 0x001fc800078e0a0b */
        /* <DEDUP_REMOVED lines=31> */
.L_x_240:
        /* <DEDUP_REMOVED lines=19> */
.L_x_241:
[----:B------:R-:W-:Y:S05]  /*08d0*/  BSYNC B0 ;  /* 0x0000000000007941 */ /* 0x000fea0003800000 */
.L_x_239:
        /* <DEDUP_REMOVED lines=74> */
[----:B------:R-:W-:Y:S02]  /*0d80*/  MOV R32, R20 ;  /* 0x0000001400207202 */ /* 0x000fe40000000f00 */
[----:B------:R-:W-:Y:S01]  /*0d90*/  MOV R33, R21 ;  /* 0x0000001500217202 */ /* 0x000fe20000000f00 */
[----:B------:R-:W-:Y:S05]  /*0da0*/  BRA `(.L_x_244) ;  /* 0x0000013000007947 */ /* 0x000fea0003800000 */
.L_x_243:
        /* <DEDUP_REMOVED lines=19> */
.L_x_244:
[----:B------:R-:W-:Y:S05]  /*0ee0*/  BSYNC B0 ;  /* 0x0000000000007941 */ /* 0x000fea0003800000 */
.L_x_242:
[-C--:B------:R-:W-:Y:S01]  /*0ef0*/  IABS R18, R3.reuse ;  /* 0x0000000300127213 */ /* 0x080fe20000000000 */
[----:B------:R-:W-:Y:S01]  /*0f00*/  IMAD.MOV.U32 R7, RZ, RZ, 0x1 ;  /* 0x00000001ff077424 */ /* 0x000fe200078e00ff */
[----:B------:R-:W-:Y:S01]  /*0f10*/  IABS R10, R3 ;  /* 0x00000003000a7213 */ /* 0x000fe20000000000 */
[----:B------:R-:W-:Y:S01]  /*0f20*/  BSSY B0, `(.L_x_245) ;  /* 0x000003a000007945 */ /* 0x000fe20003800000 */
[----:B------:R-:W0:Y:S02]  /*0f30*/  I2F.RP R19, R18 ;  /* 0x0000001200137306 */ /* 0x000e240000209400 */
[----:B------:R-:W-:Y:S01]  /*0f40*/  IADD3 R7, R18, c[0x0][0x214], -R7 ;  /* 0x0000850012077a10 */ /* 0x000fe20007ffe807 */
        /* <DEDUP_REMOVED lines=36> */
.L_x_246:
        /* <DEDUP_REMOVED lines=19> */
.L_x_247:
[----:B------:R-:W-:Y:S05]  /*12c0*/  BSYNC B0 ;  /* 0x0000000000007941 */ /* 0x000fea0003800000 */
.L_x_245:
        /* <DEDUP_REMOVED lines=131> */
.L_x_249:
[----:B------:R-:W-:Y:S05]  /*1b00*/  BSYNC B0 ;  /* 0x0000000000007941 */ /* 0x000fea0003800000 */
.L_x_248:
        /* <DEDUP_REMOVED lines=11> */
[----:B------:R-:W-:-:S05]  /*1bc0*/  @!P0 LOP3.LUT R22, R22, 0xfffffffc, RZ, 0xc0, !PT ;  /* 0xfffffffc16168812 */ /* 0x000fca00078ec0ff */
[----:B------:R-:W-:-:S04]  /*1bd0*/  @!P0 IMAD.IADD R21, R17, 0x1, -R22 ;  /* 0x0000000111158824 */ /* 0x000fc800078e0a16 */
[----:B------:R-:W-:Y:S01]  /*1be0*/  @!P0 IMAD R21, R21, 0x24, R22 ;  /* 0x0000002415158824 */ /* 0x000fe200078e0216 */
[----:B------:R-:W-:Y:S01]  /*1bf0*/  BAR.SYNC.DEFER_BLOCKING 0x0 ;  /* 0x0000000000007b1d */ /* 0x000fe20000010000 */
[----:B------:R-:W-:-:S05]  /*1c00*/  SHF.R.S32.HI R22, RZ, 0x1f, R3 ;  /* 0x0000001fff167819 */ /* 0x000fca0000011403 */
[----:B------:R-:W1:Y:S04]  /*1c10*/  @!P0 LDS R29, [R21] ;  /* 0x00000000151d8984 */ /* 0x000e680000000800 */
[----:B-1----:R-:W1:Y:S02]  /*1c20*/  SHFL.BFLY PT, R18, R29, 0x2, 0x1f ;  /* 0x0c401f001d127f89 */ /* 0x002e6400000e0000 */
[----:B-1----:R-:W-:-:S05]  /*1c30*/  FMNMX.FTZ R25, R18, R29, !PT ;  /* 0x0000001d12197209 */ /* 0x002fca0007810000 */
[----:B------:R-:W1:Y:S02]  /*1c40*/  SHFL.BFLY PT, R18, R25, 0x1, 0x1f ;  /* 0x0c201f0019127f89 */ /* 0x000e6400000e0000 */
[----:B-1----:R-:W-:-:S04]  /*1c50*/  FMNMX.FTZ R18, R25, R18, !PT ;  /* 0x0000001219127209 */ /* 0x002fc80007810000 */
[----:B------:R-:W-:-:S04]  /*1c60*/  FSETP.NEU.FTZ.AND P0, PT, R18, -INF , PT ;  /* 0xff8000001200780b */ /* 0x000fc80003f1d000 */
[----:B------:R-:W-:-:S05]  /*1c70*/  FSEL R18, R18, RZ, P0 ;  /* 0x000000ff12127208 */ /* 0x000fca0000000000 */
[----:B------:R-:W-:-:S04]  /*1c80*/  FADD.FTZ R24, -R18, R29 ;  /* 0x0000001d12187221 */ /* 0x000fc80000010100 */
[----:B------:R-:W-:-:S06]  /*1c90*/  FMUL.FTZ R24, R24, 1.4426950216293334961 ;  /* 0x3fb8aa3b18187820 */ /* 0x000fcc0000410000 */
[----:B------:R-:W1:Y:S02]  /*1ca0*/  MUFU.EX2 R24, R24 ;  /* 0x0000001800187308 */ /* 0x000e640000000800 */
[----:B-1----:R-:W1:Y:S02]  /*1cb0*/  SHFL.BFLY PT, R23, R24, 0x2, 0x1f ;  /* 0x0c401f0018177f89 */ /* 0x002e6400000e0000 */
[----:B-1----:R-:W-:-:S05]  /*1cc0*/  FADD.FTZ R23, R24, R23 ;  /* 0x0000001718177221 */ /* 0x002fca0000010000 */
[----:B------:R-:W1:Y:S02]  /*1cd0*/  SHFL.BFLY PT, R20, R23, 0x1, 0x1f ;  /* 0x0c201f0017147f89 */ /* 0x000e6400000e0000 */
[----:B-1----:R-:W-:Y:S01]  /*1ce0*/  FADD.FTZ R21, R23, R20 ;  /* 0x0000001417157221 */ /* 0x002fe20000010000 */
[----:B------:R-:W-:Y:S01]  /*1cf0*/  LEA.HI.SX32 R20, R3, 0x1, 0x1 ;  /* 0x0000000103147811 */ /* 0x000fe200078f0aff */
[----:B------:R-:W-:-:S03]  /*1d00*/  @!P3 IMAD.MOV R20, RZ, RZ, R22 ;  /* 0x000000ffff14b224 */ /* 0x000fc600078e0216 */
[----:B------:R-:W-:Y:S01]  /*1d10*/  FSETP.NE.FTZ.AND P0, PT, R21, RZ, PT ;  /* 0x000000ff1500720b */ /* 0x000fe20003f15000 */
[----:B------:R-:W-:-:S12]  /*1d20*/  IMAD R6, R19, R20, RZ ;  /* 0x0000001413067224 */ /* 0x000fd800078e02ff */
[----:B------:R-:W1:Y:S02]  /*1d30*/  @P0 MUFU.LG2 R21, R21 ;  /* 0x0000001500150308 */ /* 0x000e640000000c00 */
[----:B-1----:R-:W-:Y:S01]  /*1d40*/  @P0 FFMA.FTZ R28, R21, 0.69314718246459960938, R18 ;  /* 0x3f317218151c0823 */ /* 0x002fe20000010012 */
        /* <DEDUP_REMOVED lines=39> */
[----:B0-----:R-:W-:Y:S05]  /*1fc0*/  CALL.REL.NOINC `($__internal_5_$__cuda_sm20_div_s64) ;  /* 0x000025c000007944 */ /* 0x001fea0003c00000 */
        /* <DEDUP_REMOVED lines=10> */
.L_x_254:
[----:B------:R-:W1:Y:S01]  /*2070*/  I2F.U32.RP R20, R40 ;  /* 0x0000002800147306 */ /* 0x000e620000209000 */
[----:B------:R-:W-:Y:S01]  /*2080*/  ISETP.NE.U32.AND P0, PT, R40, RZ, PT ;  /* 0x000000ff2800720c */ /* 0x000fe20003f05070 */
[----:B------:R-:W-:-:S06]  /*2090*/  IMAD.MOV.U32 R43, RZ, RZ, RZ ;  /* 0x000000ffff2b7224 */ /* 0x000fcc00078e00ff */
[----:B-1----:R-:W1:Y:S02]  /*20a0*/  MUFU.RCP R18, R20 ;  /* 0x0000001400127308 */ /* 0x002e640000001000 */
[----:B-1----:R-:W-:-:S06]  /*20b0*/  IADD3 R18, R18, 0xffffffe, RZ ;  /* 0x0ffffffe12127810 */ /* 0x002fcc0007ffe0ff */
[----:B------:R1:W2:Y:S02]  /*20c0*/  F2I.FTZ.U32.TRUNC.NTZ R19, R18 ;  /* 0x0000001200137305 */ /* 0x0002a4000021f000 */
[----:B-1----:R-:W-:Y:S01]  /*20d0*/  HFMA2.MMA R18, -RZ, RZ, 0, 0 ;  /* 0x00000000ff127435 */ /* 0x002fe200000001ff */
[----:B--2---:R-:W-:-:S04]  /*20e0*/  IMAD.MOV R17, RZ, RZ, -R19 ;  /* 0x000000ffff117224 */ /* 0x004fc800078e0a13 */
        /* <DEDUP_REMOVED lines=14> */
.L_x_255:
[----:B------:R-:W-:Y:S05]  /*21d0*/  BSYNC B0 ;  /* 0x0000000000007941 */ /* 0x000fea0003800000 */
.L_x_253:
[----:B------:R-:W-:Y:S01]  /*21e0*/  LOP3.LUT R19, R17, R0, RZ, 0xfc, !PT ;  /* 0x0000000011137212 */ /* 0x000fe200078efcff */
[----:B------:R-:W-:Y:S03]  /*21f0*/  BSSY B0, `(.L_x_256) ;  /* 0x0000028000007945 */ /* 0x000fe60003800000 */
[----:B------:R-:W-:-:S13]  /*2200*/  ISETP.NE.U32.AND P0, PT, R19, RZ, PT ;  /* 0x000000ff1300720c */ /* 0x000fda0003f05070 */
[----:B------:R-:W-:Y:S05]  /*2210*/  @!P0 BRA `(.L_x_257) ;  /* 0x000000f000008947 */ /* 0x000fea0003800000 */
[----:B------:R-:W-:Y:S01]  /*2220*/  IMAD.MOV.U32 R24, RZ, RZ, R30 ;  /* 0x000000ffff187224 */ /* 0x000fe200078e001e */
[----:B------:R-:W-:Y:S02]  /*2230*/  MOV R23, R0 ;  /* 0x0000000000177202 */ /* 0x000fe40000000f00 */
[----:B------:R-:W-:Y:S02]  /*2240*/  MOV R22, 0x2260 ;  /* 0x0000226000167802 */ /* 0x000fe40000000f00 */
[----:B0-----:R-:W-:Y:S05]  /*2250*/  CALL.REL.NOINC `($__internal_5_$__cuda_sm20_div_s64) ;  /* 0x0000233000007944 */ /* 0x001fea0003c00000 */
        /* <DEDUP_REMOVED lines=11> */
.L_x_257:
        /* <DEDUP_REMOVED lines=22> */
.L_x_258:
[----:B------:R-:W-:Y:S05]  /*2470*/  BSYNC B0 ;  /* 0x0000000000007941 */ /* 0x000fea0003800000 */
.L_x_256:
        /* <DEDUP_REMOVED lines=11> */
[----:B0-----:R-:W-:Y:S05]  /*2530*/  CALL.REL.NOINC `($__internal_5_$__cuda_sm20_div_s64) ;  /* 0x0000205000007944 */ /* 0x001fea0003c00000 */
[----:B------:R-:W-:-:S04]  /*2540*/  IADD3 R17, P0, RZ, -R20, RZ ;  /* 0x80000014ff117210 */ /* 0x000fc80007f1e0ff */
[----:B------:R-:W-:Y:S01]  /*2550*/  IADD3.X R18, RZ, ~R21, RZ, P0, !PT ;  /* 0x80000015ff127210 */ /* 0x000fe200007fe4ff */
[----:B------:R-:W-:-:S04]  /*2560*/  IMAD.WIDE.U32 R36, R5, R17, R36 ;  /* 0x0000001105247225 */ /* 0x000fc800078e0024 */
[----:B------:R-:W-:-:S04]  /*2570*/  IMAD R18, R18, R5, RZ ;  /* 0x0000000512127224 */ /* 0x000fc800078e02ff */
[----:B------:R-:W-:-:S05]  /*2580*/  IMAD R4, R4, R17, R18 ;  /* 0x0000001104047224 */ /* 0x000fca00078e0212 */
[----:B------:R-:W-:Y:S01]  /*2590*/  IADD3 R4, R37, R4, RZ ;  /* 0x0000000425047210 */ /* 0x000fe20007ffe0ff */
[----:B------:R-:W-:Y:S05]  /*25a0*/  BRA `(.L_x_261) ;  /* 0x0000016000007947 */ /* 0x000fea0003800000 */
.L_x_260:
        /* <DEDUP_REMOVED lines=22> */
.L_x_261:
[----:B------:R-:W-:Y:S05]  /*2710*/  BSYNC B0 ;  /* 0x0000000000007941 */ /* 0x000fea0003800000 */
.L_x_259:
        /* <DEDUP_REMOVED lines=38> */
[----:B0-----:R-:W-:Y:S05]  /*2980*/  CALL.REL.NOINC `($__internal_5_$__cuda_sm20_div_s64) ;  /* 0x00001c0000007944 */ /* 0x001fea0003c00000 */
        /* <DEDUP_REMOVED lines=12> */
.L_x_263:
[----:B------:R-:W1:Y:S01]  /*2a50*/  I2F.U32.RP R20, R40 ;  /* 0x0000002800147306 */ /* 0x000e620000209000 */
[----:B------:R-:W-:Y:S01]  /*2a60*/  ISETP.NE.U32.AND P0, PT, R40, RZ, PT ;  /* 0x000000ff2800720c */ /* 0x000fe20003f05070 */
[----:B------:R-:W-:-:S06]  /*2a70*/  IMAD.MOV.U32 R41, RZ, RZ, RZ ;  /* 0x000000ffff297224 */ /* 0x000fcc00078e00ff */
[----:B-1----:R-:W1:Y:S02]  /*2a80*/  MUFU.RCP R18, R20 ;  /* 0x0000001400127308 */ /* 0x002e640000001000 */
[----:B-1----:R-:W-:-:S06]  /*2a90*/  IADD3 R18, R18, 0xffffffe, RZ ;  /* 0x0ffffffe12127810 */ /* 0x002fcc0007ffe0ff */
[----:B------:R-:W1:Y:S02]  /*2aa0*/  F2I.FTZ.U32.TRUNC.NTZ R19, R18 ;  /* 0x0000001200137305 */ /* 0x000e64000021f000 */
[----:B-1----:R-:W-:Y:S02]  /*2ab0*/  IMAD.MOV R17, RZ, RZ, -R19 ;  /* 0x000000ffff117224 */ /* 0x002fe400078e0a13 */
        /* <DEDUP_REMOVED lines=16> */
.L_x_264:
[----:B------:R-:W-:Y:S05]  /*2bc0*/  BSYNC B0 ;  /* 0x0000000000007941 */ /* 0x000fea0003800000 */
.L_x_262:
        /* <DEDUP_REMOVED lines=19> */
.L_x_266:
[----:B------:R-:W1:Y:S01]  /*2d00*/  I2F.U32.RP R20, R16 ;  /* 0x0000001000147306 */ /* 0x000e620000209000 */
[----:B------:R-:W-:Y:S01]  /*2d10*/  HFMA2.MMA R22, -RZ, RZ, 0, 0 ;  /* 0x00000000ff167435 */ /* 0x000fe200000001ff */
[----:B------:R-:W-:Y:S01]  /*2d20*/  ISETP.NE.U32.AND P0, PT, R16, RZ, PT ;  /* 0x000000ff1000720c */ /* 0x000fe20003f05070 */
[----:B------:R-:W-:-:S05]  /*2d30*/  IMAD.MOV.U32 R43, RZ, RZ, RZ ;  /* 0x000000ffff2b7224 */ /* 0x000fca00078e00ff */
[----:B-1----:R-:W1:Y:S02]  /*2d40*/  MUFU.RCP R19, R20 ;  /* 0x0000001400137308 */ /* 0x002e640000001000 */
[----:B-1----:R-:W-:-:S06]  /*2d50*/  IADD3 R19, R19, 0xffffffe, RZ ;  /* 0x0ffffffe13137810 */ /* 0x002fcc0007ffe0ff */
[----:B------:R-:W1:Y:S02]  /*2d60*/  F2I.FTZ.U32.TRUNC.NTZ R23, R19 ;  /* 0x0000001300177305 */ /* 0x000e64000021f000 */
[----:B-1----:R-:W-:-:S04]  /*2d70*/  IMAD.MOV R14, RZ, RZ, -R23 ;  /* 0x000000ffff0e7224 */ /* 0x002fc800078e0a17 */
        /* <DEDUP_REMOVED lines=14> */
.L_x_267:
[----:B------:R-:W-:Y:S05]  /*2e60*/  BSYNC B0 ;  /* 0x0000000000007941 */ /* 0x000fea0003800000 */
.L_x_265:
        /* <DEDUP_REMOVED lines=9> */
[----:B0-----:R-:W-:Y:S05]  /*2f00*/  CALL.REL.NOINC `($__internal_5_$__cuda_sm20_div_s64) ;  /* 0x0000168000007944 */ /* 0x001fea0003c00000 */
        /* <DEDUP_REMOVED lines=10> */
.L_x_269:
[----:B------:R-:W1:Y:S01]  /*2fb0*/  I2F.U32.RP R20, R13 ;  /* 0x0000000d00147306 */ /* 0x000e620000209000 */
[----:B------:R-:W-:Y:S01]  /*2fc0*/  IMAD.MOV.U32 R18, RZ, RZ, RZ ;  /* 0x000000ffff127224 */ /* 0x000fe200078e00ff */
[----:B------:R-:W-:Y:S01]  /*2fd0*/  ISETP.NE.U32.AND P0, PT, R13, RZ, PT ;  /* 0x000000ff0d00720c */ /* 0x000fe20003f05070 */
[----:B------:R-:W-:-:S05]  /*2fe0*/  IMAD.MOV.U32 R21, RZ, RZ, RZ ;  /* 0x000000ffff157224 */ /* 0x000fca00078e00ff */
[----:B-1----:R-:W1:Y:S02]  /*2ff0*/  MUFU.RCP R19, R20 ;  /* 0x0000001400137308 */ /* 0x002e640000001000 */
[----:B-1----:R-:W-:-:S06]  /*3000*/  IADD3 R19, R19, 0xffffffe, RZ ;  /* 0x0ffffffe13137810 */ /* 0x002fcc0007ffe0ff */
[----:B------:R-:W1:Y:S02]  /*3010*/  F2I.FTZ.U32.TRUNC.NTZ R19, R19 ;  /* 0x0000001300137305 */ /* 0x000e64000021f000 */
[----:B-1----:R-:W-:-:S04]  /*3020*/  IMAD.MOV R12, RZ, RZ, -R19 ;  /* 0x000000ffff0c7224 */ /* 0x002fc800078e0a13 */
        /* <DEDUP_REMOVED lines=15> */
.L_x_270:
[----:B------:R-:W-:Y:S05]  /*3120*/  BSYNC B0 ;  /* 0x0000000000007941 */ /* 0x000fea0003800000 */
.L_x_268:
        /* <DEDUP_REMOVED lines=25> */
[----:B0-----:R-:W-:Y:S05]  /*32c0*/  CALL.REL.NOINC `($__internal_5_$__cuda_sm20_div_s64) ;  /* 0x000012c000007944 */ /* 0x001fea0003c00000 */
        /* <DEDUP_REMOVED lines=12> */
.L_x_272:
        /* <DEDUP_REMOVED lines=23> */
.L_x_273:
[----:B------:R-:W-:Y:S05]  /*3500*/  BSYNC B0 ;  /* 0x0000000000007941 */ /* 0x000fea0003800000 */
.L_x_271:
        /* <DEDUP_REMOVED lines=29> */
.L_x_275:
        /* <DEDUP_REMOVED lines=23> */
.L_x_276:
[----:B------:R-:W-:Y:S05]  /*3850*/  BSYNC B0 ;  /* 0x0000000000007941 */ /* 0x000fea0003800000 */
.L_x_274:
        /* <DEDUP_REMOVED lines=20> */
.L_x_252:
[----:B------:R-:W-:-:S04]  /*39a0*/  LEA R2, P0, R36, c[0x0][0x200], 0x2 ;  /* 0x0000800024027a11 */ /* 0x000fc800078010ff */
[----:B------:R-:W-:-:S05]  /*39b0*/  LEA.HI.X R3, R36, c[0x0][0x204], R37, 0x2, P0 ;  /* 0x0000810024037a11 */ /* 0x000fca00000f1425 */
[----:B------:R1:W-:Y:S04]  /*39c0*/  STG.E [R2.64], R28 ;  /* 0x0000001c02007986 */ /* 0x0003e8000c10190a */
.L_x_251:
[----:B------:R-:W-:Y:S05]  /*39d0*/  BSYNC B1 ;  /* 0x0000000000017941 */ /* 0x000fea0003800000 */
.L_x_250:
[----:B------:R-:W2:Y:S01]  /*39e0*/  S2R R34, SR_TID.X ;  /* 0x0000000000227919 */ /* 0x000ea20000002100 */
[----:B------:R-:W-:Y:S01]  /*39f0*/  IMAD.MOV.U32 R13, RZ, RZ, RZ ;  /* 0x000000ffff0d7224 */ /* 0x000fe200078e00ff */
[----:B------:R-:W-:Y:S01]  /*3a00*/  CS2R R10, SRZ ;  /* 0x00000000000a7805 */ /* 0x000fe2000001ff00 */
[----:B------:R-:W-:Y:S01]  /*3a10*/  CS2R R8, SRZ ;  /* 0x0000000000087805 */ /* 0x000fe2000001ff00 */
[----:B------:R-:W-:Y:S01]  /*3a20*/  CS2R R6, SRZ ;  /* 0x0000000000067805 */ /* 0x000fe2000001ff00 */
[----:B--2---:R-:W-:-:S04]  /*3a30*/  SHF.R.S32.HI R33, RZ, 0x1f, R34 ;  /* 0x0000001fff217819 */ /* 0x004fc80000011422 */
[CC--:B-1----:R-:W-:Y:S02]  /*3a40*/  LEA.HI R3, R33.reuse, R34.reuse, RZ, 0x2 ;  /* 0x0000002221037211 */ /* 0x0c2fe400078f10ff */
[----:B------:R-:W-:Y:S02]  /*3a50*/  LEA.HI R33, R33, R34, RZ, 0x4 ;  /* 0x0000002221217211 */ /* 0x000fe400078f20ff */
[----:B------:R-:W-:Y:S02]  /*3a60*/  LOP3.LUT R3, R3, 0xfffffffc, RZ, 0xc0, !PT ;  /* 0xfffffffc03037812 */ /* 0x000fe400078ec0ff */
[----:B------:R-:W-:Y:S02]  /*3a70*/  LOP3.LUT R5, R33, 0x3ffffff0, RZ, 0xc0, !PT ;  /* 0x3ffffff021057812 */ /* 0x000fe400078ec0ff */
[----:B------:R-:W-:Y:S01]  /*3a80*/  SHF.R.S32.HI R33, RZ, 0x4, R33 ;  /* 0x00000004ff217819 */ /* 0x000fe20000011421 */
[----:B------:R-:W-:-:S05]  /*3a90*/  IMAD.IADD R0, R34, 0x1, -R3 ;  /* 0x0000000122007824 */ /* 0x000fca00078e0a03 */
[----:B------:R-:W-:-:S04]  /*3aa0*/  ISETP.GE.AND P1, PT, R0, c[0x0][0x314], PT ;  /* 0x0000c50000007a0c */ /* 0x000fc80003f26270 */
[C---:B------:R-:W-:Y:S01]  /*3ab0*/  ISETP.GT.OR P1, PT, R34.reuse, 0x1f, P1 ;  /* 0x0000001f2200780c */ /* 0x040fe20000f24670 */
[----:B------:R-:W-:Y:S02]  /*3ac0*/  IMAD.IADD R34, R34, 0x1, -R5 ;  /* 0x0000000122227824 */ /* 0x000fe400078e0a05 */
[----:B------:R-:W-:Y:S02]  /*3ad0*/  CS2R R4, SRZ ;  /* 0x0000000000047805 */ /* 0x000fe4000001ff00 */
[----:B------:R-:W-:-:S05]  /*3ae0*/  IMAD.SHL.U32 R34, R34, 0x4, RZ ;  /* 0x0000000422227824 */ /* 0x000fca00078e00ff */
[C---:B------:R-:W-:Y:S02]  /*3af0*/  IADD3 R32, R34.reuse, 0x40, RZ ;  /* 0x0000004022207810 */ /* 0x040fe40007ffe0ff */
[----:B------:R-:W-:Y:S01]  /*3b00*/  IADD3 R31, R34, 0x80, RZ ;  /* 0x00000080221f7810 */ /* 0x000fe20007ffe0ff */
[----:B------:R-:W-:Y:S02]  /*3b10*/  @!P1 FADD.FTZ R2, -R28, R29 ;  /* 0x0000001d1c029221 */ /* 0x000fe40000010100 */
[----:B------:R-:W-:Y:S02]  /*3b20*/  @!P1 IMAD R3, R0, 0x24, R3 ;  /* 0x0000002400039824 */ /* 0x000fe400078e0203 */
[----:B------:R-:W-:Y:S02]  /*3b30*/  @!P1 FMUL.FTZ R2, R2, 1.4426950216293334961 ;  /* 0x3fb8aa3b02029820 */ /* 0x000fe40000410000 */
[----:B------:R-:W-:-:S04]  /*3b40*/  IMAD.MOV.U32 R0, RZ, RZ, c[0x0][0x314] ;  /* 0x0000c500ff007624 */ /* 0x000fc800078e00ff */
[----:B------:R-:W1:Y:S01]  /*3b50*/  @!P1 MUFU.EX2 R2, R2 ;  /* 0x0000000200029308 */ /* 0x000e620000000800 */
[----:B------:R-:W-:Y:S01]  /*3b60*/  ISETP.GE.AND P0, PT, R0, 0x1, PT ;  /* 0x000000010000780c */ /* 0x000fe20003f06270 */
[----:B------:R-:W-:Y:S01]  /*3b70*/  IMAD.MOV.U32 R0, RZ, RZ, RZ ;  /* 0x000000ffff007224 */ /* 0x000fe200078e00ff */
[----:B-1----:R1:W-:Y:S02]  /*3b80*/  @!P1 STS [R3], R2 ;  /* 0x0000000203009388 */ /* 0x0023e40000000800 */
[----:B-1----:R-:W-:Y:S02]  /*3b90*/  CS2R R2, SRZ ;  /* 0x0000000000027805 */ /* 0x002fe4000001ff00 */
[----:B------:R-:W-:Y:S07]  /*3ba0*/  BAR.SYNC.DEFER_BLOCKING 0x0 ;  /* 0x0000000000007b1d */ /* 0x000fee0000010000 */
        /* <DEDUP_REMOVED lines=19> */
[----:B0-----:R-:W-:Y:S01]  /*3ce0*/  CS2R R26, SRZ ;  /* 0x00000000001a7805 */ /* 0x001fe2000001ff00 */
[----:B------:R-:W-:Y:S01]  /*3cf0*/  LEA.HI.X R29, R12, c[0x0][0x1dc], R29, 0x2, P0 ;  /* 0x000077000c1d7a11 */ /* 0x000fe200000f141d */
[----:B------:R-:W-:Y:S01]  /*3d00*/  IMAD.WIDE R36, R36, 0x4, RZ ;  /* 0x0000000424247825 */ /* 0x000fe200078e02ff */
[----:B------:R-:W-:-:S05]  /*3d10*/  IADD3 R28, P0, R28, 0x200, RZ ;  /* 0x000002001c1c7810 */ /* 0x000fca0007f1e0ff */
[----:B------:R-:W-:Y:S02]  /*3d20*/  IMAD.X R29, RZ, RZ, R29, P0 ;  /* 0x000000ffff1d7224 */ /* 0x000fe400000e061d */
.L_x_280:
        /* <DEDUP_REMOVED lines=14> */
.L_x_279:
[----:B------:R-:W-:Y:S05]  /*3e10*/  BSYNC B0 ;  /* 0x0000000000007941 */ /* 0x000fea0003800000 */
.L_x_278:
        /* <DEDUP_REMOVED lines=19> */
.L_x_277:
        /* <DEDUP_REMOVED lines=18> */
[----:B------:R-:W1:Y:S03]  /*4070*/  I2F.RP R4, R2 ;  /* 0x0000000200047306 */ /* 0x000e660000209400 */
[----:B------:R-:W-:-:S05]  /*4080*/  IMAD.MOV R11, RZ, RZ, -R11 ;  /* 0x000000ffff0b7224 */ /* 0x000fca00078e0a0b */
[----:B-1----:R-:W1:Y:S02]  /*4090*/  MUFU.RCP R14, R4 ;  /* 0x00000004000e7308 */ /* 0x002e640000001000 */
[----:B-1----:R-:W-:-:S06]  /*40a0*/  IADD3 R14, R14, 0xffffffe, RZ ;  /* 0x0ffffffe0e0e7810 */ /* 0x002fcc0007ffe0ff */
[----:B------:R-:W1:Y:S02]  /*40b0*/  F2I.FTZ.U32.TRUNC.NTZ R15, R14 ;  /* 0x0000000e000f7305 */ /* 0x000e64000021f000 */
[--C-:B-1----:R-:W-:Y:S02]  /*40c0*/  IMAD.MOV R0, RZ, RZ, -R15.reuse ;  /* 0x000000ffff007224 */ /* 0x102fe400078e0a0f */
[----:B------:R-:W-:Y:S02]  /*40d0*/  IMAD.MOV.U32 R14, RZ, RZ, RZ ;  /* 0x000000ffff0e7224 */ /* 0x000fe400078e00ff */
[----:B------:R-:W-:Y:S02]  /*40e0*/  IMAD R13, R0, R2, RZ ;  /* 0x00000002000d7224 */ /* 0x000fe400078e02ff */
[----:B------:R-:W1:Y:S02]  /*40f0*/  I2F.RP R0, R3 ;  /* 0x0000000300007306 */ /* 0x000e640000209400 */
[----:B------:R-:W-:-:S06]  /*4100*/  IMAD.HI.U32 R13, R15, R13, R14 ;  /* 0x0000000d0f0d7227 */ /* 0x000fcc00078e000e */
[----:B------:R-:W-:-:S04]  /*4110*/  IMAD.HI.U32 R4, R13, R10, RZ ;  /* 0x0000000a0d047227 */ /* 0x000fc800078e00ff */
[----:B------:R-:W-:Y:S01]  /*4120*/  IMAD R11, R4, R11, R10 ;  /* 0x0000000b040b7224 */ /* 0x000fe200078e020a */
[----:B-1----:R-:W1:Y:S04]  /*4130*/  MUFU.RCP R0, R0 ;  /* 0x0000000000007308 */ /* 0x002e680000001000 */
[----:B------:R-:W-:-:S13]  /*4140*/  ISETP.GT.U32.AND P1, PT, R2, R11, PT ;  /* 0x0000000b0200720c */ /* 0x000fda0003f24070 */
[----:B------:R-:W-:Y:S01]  /*4150*/  @!P1 IMAD.IADD R11, R11, 0x1, -R2 ;  /* 0x000000010b0b9824 */ /* 0x000fe200078e0a02 */
[----:B------:R-:W-:Y:S02]  /*4160*/  @!P1 IADD3 R4, R4, 0x1, RZ ;  /* 0x0000000104049810 */ /* 0x000fe40007ffe0ff */
[----:B-1----:R-:W-:Y:S02]  /*4170*/  IADD3 R14, R0, 0xffffffe, RZ ;  /* 0x0ffffffe000e7810 */ /* 0x002fe40007ffe0ff */
[----:B------:R-:W-:Y:S02]  /*4180*/  ISETP.GE.U32.AND P2, PT, R11, R2, PT ;  /* 0x000000020b00720c */ /* 0x000fe40003f46070 */
[----:B------:R-:W-:Y:S01]  /*4190*/  LOP3.LUT R2, R12, R5, RZ, 0x3c, !PT ;  /* 0x000000050c027212 */ /* 0x000fe200078e3cff */
[----:B------:R-:W1:Y:S01]  /*41a0*/  F2I.FTZ.U32.TRUNC.NTZ R15, R14 ;  /* 0x0000000e000f7305 */ /* 0x000e62000021f000 */
[----:B------:R-:W-:Y:S02]  /*41b0*/  ISETP.NE.AND P1, PT, R5, RZ, PT ;  /* 0x000000ff0500720c */ /* 0x000fe40003f25270 */
[----:B------:R-:W-:-:S07]  /*41c0*/  ISETP.GE.AND P0, PT, R2, RZ, PT ;  /* 0x000000ff0200720c */ /* 0x000fce0003f06270 */
[----:B------:R-:W-:-:S06]  /*41d0*/  @P2 IADD3 R4, R4, 0x1, RZ ;  /* 0x0000000104042810 */ /* 0x000fcc0007ffe0ff */
[----:B------:R-:W-:Y:S01]  /*41e0*/  @!P0 IMAD.MOV R4, RZ, RZ, -R4 ;  /* 0x000000ffff048224 */ /* 0x000fe200078e0a04 */
[-C--:B------:R-:W-:Y:S01]  /*41f0*/  @!P1 LOP3.LUT R4, RZ, R5.reuse, RZ, 0x33, !PT ;  /* 0x00000005ff049212 */ /* 0x080fe200078e33ff */
[----:B-1----:R-:W-:Y:S02]  /*4200*/  IMAD.MOV R2, RZ, RZ, -R15 ;  /* 0x000000ffff027224 */ /* 0x002fe400078e0a0f */
        /* <DEDUP_REMOVED lines=56> */
        .weak           $__internal_5_$__cuda_sm20_div_s64
        .type           $__internal_5_$__cuda_sm20_div_s64,@function
        .size           $__internal_5_$__cuda_sm20_div_s64,(.L_x_4373 - $__internal_5_$__cuda_sm20_div_s64)
$__internal_5_$__cuda_sm20_div_s64:
        /* <DEDUP_REMOVED lines=83> */
[----:B------:R-:W-:Y:S06]  /*4ac0*/  RET.REL.NODEC R26 `(_ZN5flash32flash_fwd_splitkv_combine_kernelI23Flash_fwd_kernel_traitsILi192ELi64ELi64ELi4ELb0ELb0EN7cutlass10bfloat16_tE19Flash_kernel_traitsILi192ELi64ELi64ELi4ES3_EELi8ELi2ELb0EEEvNS_16Flash_fwd_paramsE) ;  /* 0xffffb5301a007950 */ /* 0x000fec0003c3ffff */
.L_x_281:
        /* <DEDUP_REMOVED lines=11> */
.L_x_4373:


//--------------------- .text._ZN5flash32flash_fwd_splitkv_combine_kernelI23Flash_fwd_kernel_traitsILi192ELi64ELi64ELi4ELb0ELb0EN7cutlass10bfloat16_tE19Flash_kernel_traitsILi192ELi64ELi64ELi4ES3_EELi8ELi1ELb0EEEvNS_16Flash_fwd_paramsE --------------------------
	.section	.text._ZN5flash32flash_fwd_splitkv_combine_kernelI23Flash_fwd_kernel_traitsILi192ELi64ELi64ELi4ELb0ELb0EN7cutlass10bfloat16_tE19Flash_kernel_traitsILi192ELi64ELi64ELi4ES3_EELi8ELi1ELb0EEEvNS_16Flash_fwd_paramsE,"ax",@progbits
	.sectioninfo	@"SHI_REGISTERS=54"
	.align	128
        .global         _ZN5flash32flash_fwd_splitkv_combine_kernelI23Flash_fwd_kernel_traitsILi192ELi64ELi64ELi4ELb0ELb0EN7cutlass10bfloat16_tE19Flash_kernel_traitsILi192ELi64ELi64ELi4ES3_EELi8ELi1ELb0EEEvNS_16Flash_fwd_paramsE
        .type           _ZN5flash32flash_fwd_splitkv_combine_kernelI23Flash_fwd_kernel_traitsILi192ELi64ELi64ELi4ELb0ELb0EN7cutlass10bfloat16_tE19Flash_kernel_traitsILi192ELi64ELi64ELi4ES3_EELi8ELi1ELb0EEEvNS_16Flash_fwd_paramsE,@function
        .size           _ZN5flash32flash_fwd_splitkv_combine_kernelI23Flash_fwd_kernel_traitsILi192ELi64ELi64ELi4ELb0ELb0EN7cutlass10bfloat16_tE19Flash_kernel_traitsILi192ELi64ELi64ELi4ES3_EELi8ELi1ELb0EEEvNS_16Flash_fwd_paramsE,(.L_x_4374 - _ZN5flash32flash_fwd_splitkv_combine_kernelI23Flash_fwd_kernel_traitsILi192ELi64ELi64ELi4ELb0ELb0EN7cutlass10bfloat16_tE19Flash_kernel_traitsILi192ELi64ELi64ELi4ES3_EELi8ELi1ELb0EEEvNS_16Flash_fwd_paramsE)
        .other          _ZN5flash32flash_fwd_splitkv_combine_kernelI23Flash_fwd_kernel_traitsILi192ELi64ELi64ELi4ELb0ELb0EN7cutlass10bfloat16_tE19Flash_kernel_traitsILi192ELi64ELi64ELi4ES3_EELi8ELi1ELb0EEEvNS_16Flash_fwd_paramsE,@"STO_CUDA_ENTRY STV_DEFAULT"
_ZN5flash32flash_fwd_splitkv_combine_kernelI23Flash_fwd_kernel_traitsILi192ELi64ELi64ELi4ELb0ELb0EN7cutlass10bfloat16_tE19Flash_kernel_traitsILi192ELi64ELi64ELi4ES3_EELi8ELi1ELb0EEEvNS_16Flash_fwd_paramsE:
.text._ZN5flash32flash_fwd_splitkv_combine_kernelI23Flash_fwd_kernel_traitsILi192ELi64ELi64ELi4ELb0ELb0EN7cutlass10bfloat16_tE19Flash_kernel_traitsILi192ELi64ELi64ELi4ES3_EELi8ELi1ELb0EEEvNS_16Flash_fwd_paramsE:
        /* <DEDUP_REMOVED lines=23> */
[----:B------:R-:W-:Y:S05]  /*0170*/  CALL.REL.NOINC `($__internal_6_$__cuda_sm20_div_s64) ;  /* 0x0000443000007944 */ /* 0x000fea0003c00000 */
[----:B------:R-:W-:Y:S05]  /*0180*/  BRA `(.L_x_283) ;  /* 0x0000013000007947 */ /* 0x000fea0003800000 */
.L_x_282:
        /* <DEDUP_REMOVED lines=19> */
.L_x_283:
        /* <DEDUP_REMOVED lines=12> */
[----:B------:R-:W-:Y:S05]  /*0380*/  CALL.REL.NOINC `($__internal_6_$__cuda_sm20_div_s64) ;  /* 0x0000422000007944 */ /* 0x000fea0003c00000 */
[----:B------:R-:W-:Y:S02]  /*0390*/  MOV R8, R20 ;  /* 0x0000001400087202 */ /* 0x000fe40000000f00 */
[----:B------:R-:W-:Y:S01]  /*03a0*/  MOV R9, R21 ;  /* 0x0000001500097202 */ /* 0x000fe20000000f00 */
[----:B------:R-:W-:Y:S05]  /*03b0*/  BRA `(.L_x_286) ;  /* 0x0000013000007947 */ /* 0x000fea0003800000 */
.L_x_285:
        /* <DEDUP_REMOVED lines=19> */
.L_x_286:
[----:B------:R-:W-:Y:S05]  /*04f0*/  BSYNC B0 ;  /* 0x0000000000007941 */ /* 0x000fea0003800000 */
.L_x_284:
        /* <DEDUP_REMOVED lines=42> */
.L_x_288:
        /* <DEDUP_REMOVED lines=19> */
.L_x_289:
[----:B------:R-:W-:Y:S05]  /*08d0*/  BSYNC B0 ;  /* 0x0000000000007941 */ /* 0x000fea0003800000 */
.L_x_287:
        /* <DEDUP_REMOVED lines=74> */
[----:B------:R-:W-:Y:S02]  /*0d80*/  MOV R32, R20 ;  /* 0x0000001400207202 */ /* 0x000fe40000000f00 */
[----:B------:R-:W-:Y:S01]  /*0d90*/  MOV R33, R21 ;  /* 0x0000001500217202 */ /* 0x000fe20000000f00 */
[----:B------:R-:W-:Y:S05]  /*0da0*/  BRA `(.L_x_292) ;  /* 0x0000013000007947 */ /* 0x000fea0003800000 */
.L_x_291:
        /* <DEDUP_REMOVED lines=19> */
.L_x_292:
[----:B------:R-:W-:Y:S05]  /*0ee0*/  BSYNC B0 ;  /* 0x0000000000007941 */ /* 0x000fea0003800000 */
.L_x_290:
        /* <DEDUP_REMOVED lines=42> */
.L_x_294:
        /* <DEDUP_REMOVED lines=19> */
.L_x_295:
[----:B------:R-:W-:Y:S05]  /*12c0*/  BSYNC B0 ;  /* 0x0000000000007941 */ /* 0x000fea0003800000 */
.L_x_293:
        /* <DEDUP_REMOVED lines=20> */
[----:B------:R-:W-:Y:S01]  /*1410*/  @!P3 IMAD.MOV R3, RZ, RZ, R7 ;  /* 0x000000ffff03b224 */ /* 0x000fe200078e0207 */
[----:B------:R-:W-:Y:S01]  /*1420*/  IABS R7, c[0x0][0x1c0] ;  /* 0x0000700000077a13 */ /* 0x000fe20000000000 */
[----:B------:R-:W-:-:S05]  /*1430*/  IMAD R8, R17, R9, R8 ;  /* 0x0000000911087224 */ /* 0x000fca00078e0208 */
[----:B------:R-:W-:-:S13]  /*1440*/  ISETP.GT.U32.AND P0, PT, R17, R8, PT ;  /* 0x000000081100720c */ /* 0x000fda0003f04070 */
[----:B------:R-:W-:Y:S01]  /*1450*/  @!P0 IMAD.IADD R8, R8, 0x1, -R17 ;  /* 0x0000000108088824 */ /* 0x000fe200078e0a11 */
[----:B------:R-:W-:Y:S02]  /*1460*/  @!P0 IADD3 R18, R18, 0x1, RZ ;  /* 0x0000000112128810 */ /* 0x000fe40007ffe0ff */
[----:B------:R-:W-:Y:S02]  /*1470*/  ISETP.NE.AND P0, PT, RZ, c[0x0][0x214], PT ;  /* 0x00008500ff007a0c */ /* 0x000fe40003f05270 */
[----:B------:R-:W-:Y:S02]  /*1480*/  ISETP.GE.U32.AND P2, PT, R8, R17, PT ;  /* 0x000000110800720c */ /* 0x000fe40003f46070 */
[----:B------:R-:W0:Y:S11]  /*1490*/  I2F.U32.RP R17, R7 ;  /* 0x0000000700117306 */ /* 0x000e360000209000 */
        /* <DEDUP_REMOVED lines=8> */
[----:B0-----:R-:W-:Y:S02]  /*1520*/  IADD3 R24, R24, 0xffffffe, RZ ;  /* 0x0ffffffe18187810 */ /* 0x001fe40007ffe0ff */
[----:B------:R-:W-:-:S04]  /*1530*/  IABS R17, c[0x0][0x1c0] ;  /* 0x0000700000117a13 */ /* 0x000fc80000000000 */
[----:B------:R0:W-:Y:S01]  /*1540*/  F2I.FTZ.U32.TRUNC.NTZ R25, R24 ;  /* 0x0000001800197305 */ /* 0x0001e2000021f000 */
[----:B------:R-:W-:-:S07]  /*1550*/  IMAD.MOV R17, RZ, RZ, -R17 ;  /* 0x000000ffff117224 */ /* 0x000fce00078e0a11 */
[----:B-1----:R-:W1:Y:S01]  /*1560*/  MUFU.RCP R8, R26 ;  /* 0x0000001a00087308 */ /* 0x002e620000001000 */
[----:B0-----:R-:W-:Y:S01]  /*1570*/  IMAD.MOV.U32 R24, RZ, RZ, RZ ;  /* 0x000000ffff187224 */ /* 0x001fe200078e00ff */
[----:B-1----:R-:W-:Y:S01]  /*1580*/  IADD3 R22, R8, 0xffffffe, RZ ;  /* 0x0ffffffe08167810 */ /* 0x002fe20007ffe0ff */
[----:B------:R-:W-:Y:S01]  /*1590*/  IMAD.MOV R8, RZ, RZ, -R25 ;  /* 0x000000ffff087224 */ /* 0x000fe200078e0a19 */
[----:B------:R-:W-:-:S04]  /*15a0*/  IABS R26, R3 ;  /* 0x00000003001a7213 */ /* 0x000fc80000000000 */
[----:B------:R-:W0:Y:S01]  /*15b0*/  F2I.FTZ.U32.TRUNC.NTZ R23, R22 ;  /* 0x0000001600177305 */ /* 0x000e22000021f000 */
[----:B------:R-:W-:Y:S02]  /*15c0*/  IMAD.MOV R26, RZ, RZ, -R26 ;  /* 0x000000ffff1a7224 */ /* 0x000fe400078e0a1a */
[----:B0-----:R-:W-:Y:S02]  /*15d0*/  IMAD.MOV R18, RZ, RZ, -R23 ;  /* 0x000000ffff127224 */ /* 0x001fe400078e0a17 */
[----:B------:R-:W-:Y:S02]  /*15e0*/  IMAD.MOV.U32 R22, RZ, RZ, RZ ;  /* 0x000000ffff167224 */ /* 0x000fe400078e00ff */
[----:B------:R-:W-:-:S04]  /*15f0*/  IMAD R19, R18, R9, RZ ;  /* 0x0000000912137224 */ /* 0x000fc800078e02ff */
[----:B------:R-:W-:Y:S01]  /*1600*/  IMAD.HI.U32 R19, R23, R19, R22 ;  /* 0x0000001317137227 */ /* 0x000fe200078e0016 */
[----:B------:R-:W-:-:S03]  /*1610*/  IABS R22, R6 ;  /* 0x0000000600167213 */ /* 0x000fc60000000000 */
[----:B------:R-:W-:Y:S02]  /*1620*/  IMAD R23, R8, R7, RZ ;  /* 0x0000000708177224 */ /* 0x000fe400078e02ff */
[----:B------:R-:W-:-:S04]  /*1630*/  IMAD.HI.U32 R19, R19, R22, RZ ;  /* 0x0000001613137227 */ /* 0x000fc800078e00ff */
[----:B------:R-:W-:Y:S01]  /*1640*/  IMAD.HI.U32 R23, R25, R23, R24 ;  /* 0x0000001719177227 */ /* 0x000fe200078e0018 */
[----:B------:R-:W-:Y:S02]  /*1650*/  IABS R24, R4 ;  /* 0x0000000400187213 */ /* 0x000fe40000000000 */
[----:B------:R-:W-:Y:S01]  /*1660*/  LOP3.LUT R4, R4, c[0x0][0x1c0], RZ, 0x3c, !PT ;  /* 0x0000700004047a12 */ /* 0x000fe200078e3cff */
[----:B------:R-:W-:Y:S02]  /*1670*/  IMAD R26, R19, R26, R22 ;  /* 0x0000001a131a7224 */ /* 0x000fe400078e0216 */
[----:B------:R-:W-:-:S03]  /*1680*/  IMAD.HI.U32 R8, R23, R24, RZ ;  /* 0x0000001817087227 */ /* 0x000fc600078e00ff */
[----:B------:R-:W-:Y:S01]  /*1690*/  ISETP.GT.U32.AND P0, PT, R9, R26, PT ;  /* 0x0000001a0900720c */ /* 0x000fe20003f04070 */
[-C--:B------:R-:W-:Y:S02]  /*16a0*/  IMAD R24, R8, R17.reuse, R24 ;  /* 0x0000001108187224 */ /* 0x080fe400078e0218 */
[----:B------:R-:W-:Y:S01]  /*16b0*/  IMAD.HI.U32 R18, R23, R22, RZ ;  /* 0x0000001617127227 */ /* 0x000fe200078e00ff */
[----:B------:R-:W-:Y:S02]  /*16c0*/  LOP3.LUT R23, RZ, c[0x0][0x1c0], RZ, 0x33, !PT ;  /* 0x00007000ff177a12 */ /* 0x000fe400078e33ff */
[----:B------:R-:W-:Y:S01]  /*16d0*/  ISETP.GT.U32.AND P3, PT, R7, R24, PT ;  /* 0x000000180700720c */ /* 0x000fe20003f64070 */
[----:B------:R-:W-:Y:S01]  /*16e0*/  IMAD R22, R18, R17, R22 ;  /* 0x0000001112167224 */ /* 0x000fe200078e0216 */
[C---:B------:R-:W-:Y:S02]  /*16f0*/  LOP3.LUT R17, R6.reuse, R9, RZ, 0x3c, !PT ;  /* 0x0000000906117212 */ /* 0x040fe400078e3cff */
[----:B------:R-:W-:-:S02]  /*1700*/  LOP3.LUT R6, R6, c[0x0][0x1c0], RZ, 0x3c, !PT ;  /* 0x0000700006067a12 */ /* 0x000fc400078e3cff */
[----:B------:R-:W-:Y:S01]  /*1710*/  ISETP.GT.U32.AND P1, PT, R7, R22, PT ;  /* 0x000000160700720c */ /* 0x000fe20003f24070 */
[----:B------:R-:W-:Y:S01]  /*1720*/  @!P0 IMAD.IADD R26, R26, 0x1, -R9 ;  /* 0x000000011a1a8824 */ /* 0x000fe200078e0a09 */
[----:B------:R-:W-:Y:S02]  /*1730*/  ISETP.GE.AND P4, PT, R17, RZ, PT ;  /* 0x000000ff1100720c */ /* 0x000fe40003f86270 */
[----:B------:R-:W0:Y:S01]  /*1740*/  S2R R17, SR_TID.X ;  /* 0x0000000000117919 */ /* 0x000e220000002100 */
[----:B------:R-:W-:Y:S02]  /*1750*/  @!P0 IADD3 R19, R19, 0x1, RZ ;  /* 0x0000000113138810 */ /* 0x000fe40007ffe0ff */
[--C-:B------:R-:W-:Y:S01]  /*1760*/  @!P3 IMAD.IADD R24, R24, 0x1, -R7.reuse ;  /* 0x000000011818b824 */ /* 0x100fe200078e0a07 */
[----:B------:R-:W-:Y:S02]  /*1770*/  ISETP.GE.U32.AND P2, PT, R26, R9, PT ;  /* 0x000000091a00720c */ /* 0x000fe40003f46070 */
[----:B------:R-:W-:Y:S01]  /*1780*/  ISETP.GE.AND P0, PT, R4, RZ, PT ;  /* 0x000000ff0400720c */ /* 0x000fe20003f06270 */
[----:B------:R-:W-:Y:S01]  /*1790*/  IMAD.MOV.U32 R4, RZ, RZ, c[0x0][0x214] ;  /* 0x00008500ff047624 */ /* 0x000fe200078e00ff */
[----:B------:R-:W-:Y:S01]  /*17a0*/  ISETP.GE.U32.AND P6, PT, R24, R7, PT ;  /* 0x000000071800720c */ /* 0x000fe20003fc6070 */
[----:B------:R-:W-:Y:S01]  /*17b0*/  @!P1 IMAD.IADD R22, R22, 0x1, -R7 ;  /* 0x0000000116169824 */ /* 0x000fe200078e0a07 */
[----:B------:R-:W-:-:S02]  /*17c0*/  @!P3 IADD3 R8, R8, 0x1, RZ ;  /* 0x000000010808b810 */ /* 0x000fc40007ffe0ff */
[----:B------:R-:W-:Y:S02]  /*17d0*/  ISETP.GT.AND P3, PT, R2, RZ, PT ;  /* 0x000000ff0200720c */ /* 0x000fe40003f64270 */
[----:B------:R-:W-:Y:S02]  /*17e0*/  ISETP.GE.U32.AND P5, PT, R22, R7, PT ;  /* 0x000000071600720c */ /* 0x000fe40003fa6070 */
[----:B------:R-:W-:Y:S02]  /*17f0*/  @!P1 IADD3 R18, R18, 0x1, RZ ;  /* 0x0000000112129810 */ /* 0x000fe40007ffe0ff */
[----:B------:R-:W-:Y:S02]  /*1800*/  @P2 IADD3 R19, R19, 0x1, RZ ;  /* 0x0000000113132810 */ /* 0x000fe40007ffe0ff */
[----:B------:R-:W-:Y:S02]  /*1810*/  ISETP.GE.AND P2, PT, R6, RZ, PT ;  /* 0x000000ff0600720c */ /* 0x000fe40003f46270 */
[----:B------:R-:W-:Y:S01]  /*1820*/  @P6 IADD3 R8, R8, 0x1, RZ ;  /* 0x0000000108086810 */ /* 0x000fe20007ffe0ff */
[----:B------:R-:W-:Y:S01]  /*1830*/  @!P4 IMAD.MOV R19, RZ, RZ, -R19 ;  /* 0x000000ffff13c224 */ /* 0x000fe200078e0a13 */
[----:B------:R-:W-:-:S02]  /*1840*/  ISETP.NE.AND P6, PT, R3, RZ, PT ;  /* 0x000000ff0300720c */ /* 0x000fc40003fc5270 */
[----:B------:R-:W-:Y:S01]  /*1850*/  ISETP.NE.AND P4, PT, RZ, c[0x0][0x1c0], PT ;  /* 0x00007000ff007a0c */ /* 0x000fe20003f85270 */
[----:B------:R-:W-:Y:S01]  /*1860*/  IMAD.MOV.U32 R22, RZ, RZ, R8 ;  /* 0x000000ffff167224 */ /* 0x000fe200078e0008 */
[----:B------:R-:W-:Y:S02]  /*1870*/  ISETP.NE.AND P1, PT, RZ, UR4, PT ;  /* 0x00000004ff007c0c */ /* 0x000fe4000bf25270 */
[----:B0-----:R-:W-:Y:S01]  /*1880*/  SHF.R.S32.HI R8, RZ, 0x1f, R17 ;  /* 0x0000001fff087819 */ /* 0x001fe20000011411 */
[----:B------:R-:W-:Y:S01]  /*1890*/  @!P0 IMAD.MOV R22, RZ, RZ, -R22 ;  /* 0x000000ffff168224 */ /* 0x000fe200078e0a16 */
[----:B------:R-:W-:Y:S02]  /*18a0*/  SEL R4, R4, 0x1, !P1 ;  /* 0x0000000104047807 */ /* 0x000fe40004800000 */
[----:B------:R-:W-:Y:S02]  /*18b0*/  SHF.R.S32.HI R6, RZ, 0x1f, R2 ;  /* 0x0000001fff067819 */ /* 0x000fe40000011402 */
[----:B------:R-:W-:-:S02]  /*18c0*/  SEL R25, R23, R22, !P4 ;  /* 0x0000001617197207 */ /* 0x000fc40006000000 */
[----:B------:R-:W-:Y:S02]  /*18d0*/  @!P6 LOP3.LUT R19, RZ, R9, RZ, 0x33, !PT ;  /* 0x00000009ff13e212 */ /* 0x000fe400078e33ff */
[----:B------:R-:W-:Y:S01]  /*18e0*/  LEA.HI R8, R8, R17, RZ, 0x3 ;  /* 0x0000001108087211 */ /* 0x000fe200078f18ff */
[----:B------:R-:W-:Y:S01]  /*18f0*/  IMAD R22, R25, R4, RZ ;  /* 0x0000000419167224 */ /* 0x000fe200078e02ff */
[----:B------:R-:W-:Y:S02]  /*1900*/  @P5 IADD3 R18, R18, 0x1, RZ ;  /* 0x0000000112125810 */ /* 0x000fe40007ffe0ff */
[----:B------:R-:W-:Y:S01]  /*1910*/  LEA.HI.SX32 R7, R2, 0x1, 0x1 ;  /* 0x0000000102077811 */ /* 0x000fe200078f0aff */
[----:B------:R-:W-:Y:S01]  /*1920*/  @!P3 IMAD.MOV R7, RZ, RZ, R6 ;  /* 0x000000ffff07b224 */ /* 0x000fe200078e0206 */
[----:B------:R-:W-:Y:S01]  /*1930*/  ISETP.LT.U32.AND P0, PT, R20, R19, PT ;  /* 0x000000131400720c */ /* 0x000fe20003f01070 */
[----:B------:R-:W-:Y:S01]  /*1940*/  @!P2 IMAD.MOV R18, RZ, RZ, -R18 ;  /* 0x000000ffff12a224 */ /* 0x000fe200078e0a12 */
[----:B------:R-:W-:Y:S01]  /*1950*/  SHF.R.S32.HI R25, RZ, 0x1f, R19 ;  /* 0x0000001fff197819 */ /* 0x000fe20000011413 */
[----:B------:R-:W-:Y:S01]  /*1960*/  IMAD R7, R7, R22, RZ ;  /* 0x0000001607077224 */ /* 0x000fe200078e02ff */
[----:B------:R-:W-:-:S02]  /*1970*/  SHF.R.S32.HI R6, RZ, 0x3, R8 ;  /* 0x00000003ff067819 */ /* 0x000fc40000011408 */
[----:B------:R-:W-:Y:S02]  /*1980*/  ISETP.LT.AND.EX P2, PT, R21, R25, PT, P0 ;  /* 0x000000191500720c */ /* 0x000fe40003f41300 */
[----:B------:R-:W-:Y:S02]  /*1990*/  ISETP.GE.AND P0, PT, R6, c[0x0][0x314], PT ;  /* 0x0000c50006007a0c */ /* 0x000fe40003f06270 */
[----:B------:R-:W-:Y:S02]  /*19a0*/  SEL R23, R23, R18, !P4 ;  /* 0x0000001217177207 */ /* 0x000fe40006000000 */
[----:B------:R-:W-:Y:S02]  /*19b0*/  LOP3.LUT R18, R8, 0xfffffff8, RZ, 0xc0, !PT ;  /* 0xfffffff808127812 */ /* 0x000fe400078ec0ff */
[----:B------:R-:W-:Y:S01]  /*19c0*/  SEL R9, R20, R19, P2 ;  /* 0x0000001314097207 */ /* 0x000fe20001000000 */
[----:B------:R-:W-:Y:S01]  /*19d0*/  IMAD.MOV.U32 R19, RZ, RZ, -0x800000 ;  /* 0xff800000ff137424 */ /* 0x000fe200078e00ff */
[----:B------:R-:W-:Y:S01]  /*19e0*/  SEL R8, R21, R25, P2 ;  /* 0x0000001915087207 */ /* 0x000fe20001000000 */
[----:B------:R-:W-:-:S04]  /*19f0*/  IMAD.IADD R25, R17, 0x1, -R18 ;  /* 0x0000000111197824 */ /* 0x000fc800078e0a12 */
        /* <DEDUP_REMOVED lines=15> */
[----:B------:R-:W-:-:S06]  /*1af0*/  LEA.HI.X R19, R26, c[0x0][0x20c], R19, 0x2, P0 ;  /* 0x000083001a137a11 */ /* 0x000fcc00000f1413 */
[----:B------:R0:W5:Y:S03]  /*1b00*/  LDG.E R19, [R18.64] ;  /* 0x0000000a12137981 */ /* 0x000166000c1e1900 */
.L_x_297:
[----:B------:R-:W-:Y:S05]  /*1b10*/  BSYNC B0 ;  /* 0x0000000000007941 */ /* 0x000fea0003800000 */
.L_x_296:
[----:B------:R-:W-:Y:S01]  /*1b20*/  ISETP.GT.AND P0, PT, R17, 0xf, PT ;  /* 0x0000000f1100780c */ /* 0x000fe20003f04270 */
[----:B------:R-:W-:Y:S01]  /*1b30*/  IMAD.MOV.U32 R29, RZ, RZ, -0x800000 ;  /* 0xff800000ff1d7424 */ /* 0x000fe200078e00ff */
[----:B------:R-:W-:Y:S01]  /*1b40*/  ISETP.GT.AND P3, PT, R3, RZ, PT ;  /* 0x000000ff0300720c */ /* 0x000fe20003f64270 */
[----:B------:R-:W-:Y:S01]  /*1b50*/  IMAD R23, R23, R4, RZ ;  /* 0x0000000417177224 */ /* 0x000fe200078e02ff */
[----:B------:R-:W-:Y:S01]  /*1b60*/  BSSY B1, `(.L_x_298) ;  /* 0x00001e7000017945 */ /* 0x000fe20003800000 */
[----:B------:R-:W-:-:S08]  /*1b70*/  IMAD.MOV.U32 R28, RZ, RZ, 0x7f800000 ;  /* 0x7f800000ff1c7424 */ /* 0x000fd000078e00ff */
[----:B------:R-:W-:Y:S01]  /*1b80*/  @!P0 IMAD R6, R6, 0x9, R25 ;  /* 0x0000000906068824 */ /* 0x000fe200078e0219 */
[----:B0-----:R-:W-:-:S04]  /*1b90*/  @!P0 LEA.HI R18, R17, R17, RZ, 0x1 ;  /* 0x0000001111128211 */ /* 0x001fc800078f08ff */
[----:B-----5:R0:W-:Y:S01]  /*1ba0*/  @!P0 STS [R6.X4], R19 ;  /* 0x0000001306008388 */ /* 0x0201e20000004800 */
[C---:B------:R-:W-:Y:S01]  /*1bb0*/  @!P0 LOP3.LUT R20, R18.reuse, 0xfffffffe, RZ, 0xc0, !PT ;  /* 0xfffffffe12148812 */ /* 0x040fe200078ec0ff */
[----:B------:R-:W-:-:S04]  /*1bc0*/  @!P0 IMAD.SHL.U32 R18, R18, 0x2, RZ ;  /* 0x0000000212128824 */ /* 0x000fc800078e00ff */
[----:B------:R-:W-:Y:S01]  /*1bd0*/  @!P0 IMAD.IADD R21, R17, 0x1, -R20 ;  /* 0x0000000111158824 */ /* 0x000fe200078e0a14 */
[----:B------:R-:W-:-:S05]  /*1be0*/  @!P0 LOP3.LUT R18, R18, 0xfffffffc, RZ, 0xc0, !PT ;  /* 0xfffffffc12128812 */ /* 0x000fca00078ec0ff */
[----:B------:R-:W-:Y:S01]  /*1bf0*/  @!P0 IMAD R21, R21, 0x24, R18 ;  /* 0x0000002415158824 */ /* 0x000fe200078e0212 */
[----:B------:R-:W-:Y:S01]  /*1c00*/  BAR.SYNC.DEFER_BLOCKING 0x0 ;  /* 0x0000000000007b1d */ /* 0x000fe20000010000 */
[----:B0-----:R-:W-:-:S05]  /*1c10*/  LEA.HI.SX32 R6, R3, 0x1, 0x1 ;  /* 0x0000000103067811 */ /* 0x001fca00078f0aff */
[----:B------:R0:W1:Y:S02]  /*1c20*/  @!P0 LDS R29, [R21] ;  /* 0x00000000151d8984 */ /* 0x0000640000000800 */
[----:B0-----:R-:W-:-:S05]  /*1c30*/  SHF.R.S32.HI R21, RZ, 0x1f, R3 ;  /* 0x0000001fff157819 */ /* 0x001fca0000011403 */
[----:B------:R-:W-:-:S04]  /*1c40*/  @!P3 IMAD.MOV R6, RZ, RZ, R21 ;  /* 0x000000ffff06b224 */ /* 0x000fc800078e0215 */
[----:B------:R-:W-:Y:S01]  /*1c50*/  IMAD R6, R23, R6, RZ ;  /* 0x0000000617067224 */ /* 0x000fe200078e02ff */
[----:B-1----:R-:W0:Y:S02]  /*1c60*/  SHFL.BFLY PT, R18, R29, 0x1, 0x1f ;  /* 0x0c201f001d127f89 */ /* 0x002e2400000e0000 */
        /* <DEDUP_REMOVED lines=8> */
[----:B------:R-:W-:-:S04]  /*1cf0*/  LOP3.LUT R20, R17, 0x1, RZ, 0xc0, !PT ;  /* 0x0000000111147812 */ /* 0x000fc800078ec0ff */
[----:B------:R-:W-:Y:S02]  /*1d00*/  FSETP.NE.FTZ.AND P2, PT, R19, RZ, PT ;  /* 0x000000ff1300720b */ /* 0x000fe40003f55000 */
[----:B------:R-:W-:-:S04]  /*1d10*/  ISETP.NE.U32.AND P0, PT, R20, 0x1, PT ;  /* 0x000000011400780c */ /* 0x000fc80003f05070 */
[----:B------:R-:W-:-:S07]  /*1d20*/  ISETP.GT.OR P0, PT, R17, 0xf, !P0 ;  /* 0x0000000f1100780c */ /* 0x000fce0004704670 */
[----:B------:R-:W0:Y:S02]  /*1d30*/  @P2 MUFU.LG2 R19, R19 ;  /* 0x0000001300132308 */ /* 0x000e240000000c00 */
[----:B0-----:R-:W-:-:S04]  /*1d40*/  @P2 FFMA.FTZ R28, R19, 0.69314718246459960938, R18 ;  /* 0x3f317218131c2823 */ /* 0x001fc80000010012 */
        /* <DEDUP_REMOVED lines=50> */
.L_x_302:
        /* <DEDUP_REMOVED lines=22> */
.L_x_303:
[----:B------:R-:W-:Y:S05]  /*21d0*/  BSYNC B0 ;  /* 0x0000000000007941 */ /* 0x000fea0003800000 */
.L_x_301:
[----:B------:R-:W-:Y:S01]  /*21e0*/  LOP3.LUT R19, R17, R0, RZ, 0xfc, !PT ;  /* 0x0000000011137212 */ /* 0x000fe200078efcff */
[----:B------:R-:W-:Y:S03]  /*21f0*/  BSSY B0, `(.L_x_304) ;  /* 0x0000028000007945 */ /* 0x000fe60003800000 */
[----:B------:R-:W-:-:S13]  /*2200*/  ISETP.NE.U32.AND P0, PT, R19, RZ, PT ;  /* 0x000000ff1300720c */ /* 0x000fda0003f05070 */
[----:B------:R-:W-:Y:S05]  /*2210*/  @!P0 BRA `(.L_x_305) ;  /* 0x000000f000008947 */ /* 0x000fea0003800000 */
[----:B------:R-:W-:Y:S01]  /*2220*/  IMAD.MOV.U32 R24, RZ, RZ, R30 ;  /* 0x000000ffff187224 */ /* 0x000fe200078e001e */
[----:B------:R-:W-:Y:S02]  /*2230*/  MOV R23, R0 ;  /* 0x0000000000177202 */ /* 0x000fe40000000f00 */
[----:B------:R-:W-:Y:S02]  /*2240*/  MOV R22, 0x2260 ;  /* 0x0000226000167802 */ /* 0x000fe40000000f00 */
[----:B------:R-:W-:Y:S05]  /*2250*/  CALL.REL.NOINC `($__internal_6_$__cuda_sm20_div_s64) ;  /* 0x0000235000007944 */ /* 0x000fea0003c00000 */
        /* <DEDUP_REMOVED lines=11> */
.L_x_305:
        /* <DEDUP_REMOVED lines=22> */
.L_x_306:
[----:B------:R-:W-:Y:S05]  /*2470*/  BSYNC B0 ;  /* 0x0000000000007941 */ /* 0x000fea0003800000 */
.L_x_304:
        /* <DEDUP_REMOVED lines=11> */
[----:B------:R-:W-:Y:S05]  /*2530*/  CALL.REL.NOINC `($__internal_6_$__cuda_sm20_div_s64) ;  /* 0x0000207000007944 */ /* 0x000fea0003c00000 */
[----:B------:R-:W-:-:S04]  /*2540*/  IADD3 R17, P0, RZ, -R20, RZ ;  /* 0x80000014ff117210 */ /* 0x000fc80007f1e0ff */
[----:B------:R-:W-:Y:S01]  /*2550*/  IADD3.X R18, RZ, ~R21, RZ, P0, !PT ;  /* 0x80000015ff127210 */ /* 0x000fe200007fe4ff */
[----:B------:R-:W-:-:S04]  /*2560*/  IMAD.WIDE.U32 R36, R5, R17, R36 ;  /* 0x0000001105247225 */ /* 0x000fc800078e0024 */
[----:B------:R-:W-:-:S04]  /*2570*/  IMAD R18, R18, R5, RZ ;  /* 0x0000000512127224 */ /* 0x000fc800078e02ff */
[----:B------:R-:W-:-:S05]  /*2580*/  IMAD R4, R4, R17, R18 ;  /* 0x0000001104047224 */ /* 0x000fca00078e0212 */
[----:B------:R-:W-:Y:S01]  /*2590*/  IADD3 R4, R37, R4, RZ ;  /* 0x0000000425047210 */ /* 0x000fe20007ffe0ff */
[----:B------:R-:W-:Y:S05]  /*25a0*/  BRA `(.L_x_309) ;  /* 0x0000016000007947 */ /* 0x000fea0003800000 */
.L_x_308:
        /* <DEDUP_REMOVED lines=22> */
.L_x_309:
[----:B------:R-:W-:Y:S05]  /*2710*/  BSYNC B0 ;  /* 0x0000000000007941 */ /* 0x000fea0003800000 */
.L_x_307:
        /* <DEDUP_REMOVED lines=38> */
[----:B------:R-:W-:Y:S05]  /*2980*/  CALL.REL.NOINC `($__internal_6_$__cuda_sm20_div_s64) ;  /* 0x00001c2000007944 */ /* 0x000fea0003c00000 */
        /* <DEDUP_REMOVED lines=12> */
.L_x_311:
        /* <DEDUP_REMOVED lines=23> */
.L_x_312:
[----:B------:R-:W-:Y:S05]  /*2bc0*/  BSYNC B0 ;  /* 0x0000000000007941 */ /* 0x000fea0003800000 */
.L_x_310:
        /* <DEDUP_REMOVED lines=19> */
.L_x_314:
        /* <DEDUP_REMOVED lines=22> */
.L_x_315:
[----:B------:R-:W-:Y:S05]  /*2e60*/  BSYNC B0 ;  /* 0x0000000000007941 */ /* 0x000fea0003800000 */
.L_x_313:
        /* <DEDUP_REMOVED lines=20> */
.L_x_317:
        /* <DEDUP_REMOVED lines=23> */
.L_x_318:
[----:B------:R-:W-:Y:S05]  /*3120*/  BSYNC B0 ;  /* 0x0000000000007941 */ /* 0x000fea0003800000 */
.L_x_316:
        /* <DEDUP_REMOVED lines=25> */
[----:B------:R-:W-:Y:S05]  /*32c0*/  CALL.REL.NOINC `($__internal_6_$__cuda_sm20_div_s64) ;  /* 0x000012e000007944 */ /* 0x000fea0003c00000 */
        /* <DEDUP_REMOVED lines=12> */
.L_x_320:
        /* <DEDUP_REMOVED lines=23> */
.L_x_321:
[----:B------:R-:W-:Y:S05]  /*3500*/  BSYNC B0 ;  /* 0x0000000000007941 */ /* 0x000fea0003800000 */
.L_x_319:
        /* <DEDUP_REMOVED lines=29> */
.L_x_323:
        /* <DEDUP_REMOVED lines=23> */
.L_x_324:
[----:B------:R-:W-:Y:S05]  /*3850*/  BSYNC B0 ;  /* 0x0000000000007941 */ /* 0x000fea0003800000 */
.L_x_322:
        /* <DEDUP_REMOVED lines=20> */
.L_x_300:
[----:B------:R-:W-:-:S04]  /*39a0*/  LEA R2, P0, R36, c[0x0][0x200], 0x2 ;  /* 0x0000800024027a11 */ /* 0x000fc800078010ff */
[----:B------:R-:W-:-:S05]  /*39b0*/  LEA.HI.X R3, R36, c[0x0][0x204], R37, 0x2, P0 ;  /* 0x0000810024037a11 */ /* 0x000fca00000f1425 */
[----:B------:R0:W-:Y:S04]  /*39c0*/  STG.E [R2.64], R28 ;  /* 0x0000001c02007986 */ /* 0x0001e8000c10190a */
.L_x_299:
[----:B------:R-:W-:Y:S05]  /*39d0*/  BSYNC B1 ;  /* 0x0000000000017941 */ /* 0x000fea0003800000 */
.L_x_298:
[----:B------:R-:W1:Y:S01]  /*39e0*/  S2R R34, SR_TID.X ;  /* 0x0000000000227919 */ /* 0x000e620000002100 */
[----:B------:R-:W-:Y:S01]  /*39f0*/  IMAD.MOV.U32 R13, RZ, RZ, RZ ;  /* 0x000000ffff0d7224 */ /* 0x000fe200078e00ff */
[----:B------:R-:W-:Y:S01]  /*3a00*/  CS2R R10, SRZ ;  /* 0x00000000000a7805 */ /* 0x000fe2000001ff00 */
[----:B------:R-:W-:Y:S01]  /*3a10*/  CS2R R8, SRZ ;  /* 0x0000000000087805 */ /* 0x000fe2000001ff00 */
[----:B------:R-:W-:Y:S01]  /*3a20*/  CS2R R6, SRZ ;  /* 0x0000000000067805 */ /* 0x000fe2000001ff00 */
[-C--:B01----:R-:W-:Y:S02]  /*3a30*/  LEA.HI R2, R34, R34.reuse, RZ, 0x1 ;  /* 0x0000002222027211 */ /* 0x083fe400078f08ff */
[----:B------:R-:W-:Y:S02]  /*3a40*/  SHF.R.S32.HI R33, RZ, 0x1f, R34 ;  /* 0x0000001fff217819 */ /* 0x000fe40000011422 */
[----:B------:R-:W-:Y:S02]  /*3a50*/  LOP3.LUT R3, R2, 0xfffffffe, RZ, 0xc0, !PT ;  /* 0xfffffffe02037812 */ /* 0x000fe400078ec0ff */
[----:B------:R-:W-:-:S03]  /*3a60*/  LEA.HI R33, R33, R34, RZ, 0x4 ;  /* 0x0000002221217211 */ /* 0x000fc600078f20ff */
[----:B------:R-:W-:-:S05]  /*3a70*/  IMAD.IADD R0, R34, 0x1, -R3 ;  /* 0x0000000122007824 */ /* 0x000fca00078e0a03 */
[----:B------:R-:W-:-:S04]  /*3a80*/  ISETP.GE.AND P1, PT, R0, c[0x0][0x314], PT ;  /* 0x0000c50000007a0c */ /* 0x000fc80003f26270 */
[----:B------:R-:W-:-:S13]  /*3a90*/  ISETP.GT.OR P1, PT, R34, 0xf, P1 ;  /* 0x0000000f2200780c */ /* 0x000fda0000f24670 */
[----:B------:R-:W-:Y:S02]  /*3aa0*/  @!P1 FADD.FTZ R3, -R28, R29 ;  /* 0x0000001d1c039221 */ /* 0x000fe40000010100 */
[----:B------:R-:W-:Y:S02]  /*3ab0*/  @!P1 IMAD.SHL.U32 R5, R2, 0x2, RZ ;  /* 0x0000000202059824 */ /* 0x000fe400078e00ff */
[----:B------:R-:W-:Y:S02]  /*3ac0*/  @!P1 FMUL.FTZ R3, R3, 1.4426950216293334961 ;  /* 0x3fb8aa3b03039820 */ /* 0x000fe40000410000 */
[----:B------:R-:W-:Y:S01]  /*3ad0*/  IMAD.MOV.U32 R2, RZ, RZ, c[0x0][0x314] ;  /* 0x0000c500ff027624 */ /* 0x000fe200078e00ff */
[----:B------:R-:W-:-:S03]  /*3ae0*/  @!P1 LOP3.LUT R5, R5, 0xfffffffc, RZ, 0xc0, !PT ;  /* 0xfffffffc05059812 */ /* 0x000fc600078ec0ff */
[----:B------:R-:W0:Y:S01]  /*3af0*/  @!P1 MUFU.EX2 R3, R3 ;  /* 0x0000000300039308 */ /* 0x000e220000000800 */
[----:B------:R-:W-:Y:S01]  /*3b00*/  ISETP.GE.AND P0, PT, R2, 0x1, PT ;  /* 0x000000010200780c */ /* 0x000fe20003f06270 */
[----:B------:R-:W-:Y:S01]  /*3b10*/  @!P1 IMAD R0, R0, 0x24, R5 ;  /* 0x0000002400009824 */ /* 0x000fe200078e0205 */
[----:B------:R-:W-:Y:S02]  /*3b20*/  LOP3.LUT R5, R33, 0x3ffffff0, RZ, 0xc0, !PT ;  /* 0x3ffffff021057812 */ /* 0x000fe400078ec0ff */
[----:B------:R-:W-:-:S03]  /*3b30*/  SHF.R.S32.HI R33, RZ, 0x4, R33 ;  /* 0x00000004ff217819 */ /* 0x000fc60000011421 */
[----:B------:R-:W-:Y:S02]  /*3b40*/  IMAD.IADD R34, R34, 0x1, -R5 ;  /* 0x0000000122227824 */ /* 0x000fe400078e0a05 */
[----:B------:R-:W-:Y:S02]  /*3b50*/  CS2R R4, SRZ ;  /* 0x0000000000047805 */ /* 0x000fe4000001ff00 */
[----:B------:R-:W-:Y:S01]  /*3b60*/  IMAD.SHL.U32 R34, R34, 0x4, RZ ;  /* 0x0000000422227824 */ /* 0x000fe200078e00ff */
[----:B0-----:R0:W-:Y:S04]  /*3b70*/  @!P1 STS [R0], R3 ;  /* 0x0000000300009388 */ /* 0x0011e80000000800 */
[C---:B------:R-:W-:Y:S02]  /*3b80*/  IADD3 R32, R34.reuse, 0x40, RZ ;  /* 0x0000004022207810 */ /* 0x040fe40007ffe0ff */
[----:B------:R-:W-:Y:S01]  /*3b90*/  IADD3 R31, R34, 0x80, RZ ;  /* 0x00000080221f7810 */ /* 0x000fe20007ffe0ff */
[----:B0-----:R-:W-:Y:S01]  /*3ba0*/  CS2R R2, SRZ ;  /* 0x0000000000027805 */ /* 0x001fe2000001ff00 */
[----:B------:R-:W-:Y:S01]  /*3bb0*/  IMAD.MOV.U32 R0, RZ, RZ, RZ ;  /* 0x000000ffff007224 */ /* 0x000fe200078e00ff */
        /* <DEDUP_REMOVED lines=25> */
.L_x_328:
        /* <DEDUP_REMOVED lines=14> */
.L_x_327:
[----:B------:R-:W-:Y:S05]  /*3e30*/  BSYNC B0 ;  /* 0x0000000000007941 */ /* 0x000fea0003800000 */
.L_x_326:
        /* <DEDUP_REMOVED lines=19> */
.L_x_325:
        /* <DEDUP_REMOVED lines=100> */
        .weak           $__internal_6_$__cuda_sm20_div_s64
        .type           $__internal_6_$__cuda_sm20_div_s64,@function
        .size           $__internal_6_$__cuda_sm20_div_s64,(.L_x_4374 - $__internal_6_$__cuda_sm20_div_s64)
$__internal_6_$__cuda_sm20_div_s64:
        /* <DEDUP_REMOVED lines=83> */
[----:B------:R-:W-:Y:S06]  /*4ae0*/  RET.REL.NODEC R26 `(_ZN5flash32flash_fwd_splitkv_combine_kernelI23Flash_fwd_kernel_traitsILi192ELi64ELi64ELi4ELb0ELb0EN7cutlass10bfloat16_tE19Flash_kernel_traitsILi192ELi64ELi64ELi4ES3_EELi8ELi1ELb0EEEvNS_16Flash_fwd_paramsE) ;  /* 0xffffb5101a007950 */ /* 0x000fec0003c3ffff */
.L_x_329:
        /* <DEDUP_REMOVED lines=9> */
.L_x_4374:


//--------------------- .text._ZN5flash32flash_fwd_splitkv_combine_kernelI23Flash_fwd_kernel_traitsILi192ELi64ELi64ELi4ELb0ELb0EN7cutlass10bfloat16_tE19Flash_kernel_traitsILi192ELi64ELi64ELi4ES3_EELi8ELi7ELb1EEEvNS_16Flash_fwd_paramsE --------------------------
	.section	.text._ZN5flash32flash_fwd_splitkv_combine_kernelI23Flash_fwd_kernel_traitsILi192ELi64ELi64ELi4ELb0ELb0EN7cutlass10bfloat16_tE19Flash_kernel_traitsILi192ELi64ELi64ELi4ES3_EELi8ELi7ELb1EEEvNS_16Flash_fwd_paramsE,"ax",@progbits
	.sectioninfo	@"SHI_REGISTERS=62"
	.align	128
        .global         _ZN5flash32flash_fwd_splitkv_combine_kernelI23Flash_fwd_kernel_traitsILi192ELi64ELi64ELi4ELb0ELb0EN7cutlass10bfloat16_tE19Flash_kernel_traitsILi192ELi64ELi64ELi4ES3_EELi8ELi7ELb1EEEvNS_16Flash_fwd_paramsE
        .type           _ZN5flash32flash_fwd_splitkv_combine_kernelI23Flash_fwd_kernel_traitsILi192ELi64ELi64ELi4ELb0ELb0EN7cutlass10bfloat16_tE19Flash_kernel_traitsILi192ELi64ELi64ELi4ES3_EELi8ELi7ELb1EEEvNS_16Flash_fwd_paramsE,@function
        .size           _ZN5flash32flash_fwd_splitkv_combine_kernelI23Flash_fwd_kernel_traitsILi192ELi64ELi64ELi4ELb0ELb0EN7cutlass10bfloat16_tE19Flash_kernel_traitsILi192ELi64ELi64ELi4ES3_EELi8ELi7ELb1EEEvNS_16Flash_fwd_paramsE,(.L_x_4375 - _ZN5flash32flash_fwd_splitkv_combine_kernelI23Flash_fwd_kernel_traitsILi192ELi64ELi64ELi4ELb0ELb0EN7cutlass10bfloat16_tE19Flash_kernel_traitsILi192ELi64ELi64ELi4ES3_EELi8ELi7ELb1EEEvNS_16Flash_fwd_paramsE)
        .other          _ZN5flash32flash_fwd_splitkv_combine_kernelI23Flash_fwd_kernel_traitsILi192ELi64ELi64ELi4ELb0ELb0EN7cutlass10bfloat16_tE19Flash_kernel_traitsILi192ELi64ELi64ELi4ES3_EELi8ELi7ELb1EEEvNS_16Flash_fwd_paramsE,@"STO_CUDA_ENTRY STV_DEFAULT"
_ZN5flash32flash_fwd_splitkv_combine_kernelI23Flash_fwd_kernel_traitsILi192ELi64ELi64ELi4ELb0ELb0EN7cutlass10bfloat16_tE19Flash_kernel_traitsILi192ELi64ELi64ELi4ES3_EELi8ELi7ELb1EEEvNS_16Flash_fwd_paramsE:
.text._ZN5flash32flash_fwd_splitkv_combine_kernelI23Flash_fwd_kernel_traitsILi192ELi64ELi64ELi4ELb0ELb0EN7cutlass10bfloat16_tE19Flash_kernel_traitsILi192ELi64ELi64ELi4ES3_EELi8ELi7ELb1EEEvNS_16Flash_fwd_paramsE:
        /* <DEDUP_REMOVED lines=23> */
[----:B------:R-:W-:Y:S05]  /*0170*/  CALL.REL.NOINC `($__internal_7_$__cuda_sm20_div_s64) ;  /* 0x0000579000007944 */ /* 0x000fea0003c00000 */
[----:B------:R-:W-:Y:S02]  /*0180*/  MOV R8, R0 ;  /* 0x0000000000087202 */ /* 0x000fe40000000f00 */
[----:B------:R-:W-:Y:S01]  /*0190*/  MOV R9, R21 ;  /* 0x0000001500097202 */ /* 0x000fe20000000f00 */
[----:B------:R-:W-:Y:S05]  /*01a0*/  BRA `(.L_x_331) ;  /* 0x0000013000007947 */ /* 0x000fea0003800000 */
.L_x_330:
        /* <DEDUP_REMOVED lines=19> */
.L_x_331:
        /* <DEDUP_REMOVED lines=17> */
.L_x_333:
        /* <DEDUP_REMOVED lines=20> */
.L_x_334:
[----:B------:R-:W-:Y:S05]  /*0530*/  BSYNC B0 ;  /* 0x0000000000007941 */ /* 0x000fea0003800000 */
.L_x_332:
        /* <DEDUP_REMOVED lines=57> */
.L_x_336:
        /* <DEDUP_REMOVED lines=19> */
.L_x_337:
[----:B------:R-:W-:Y:S05]  /*0a00*/  BSYNC B0 ;  /* 0x0000000000007941 */ /* 0x000fea0003800000 */
.L_x_335:
        /* <DEDUP_REMOVED lines=107> */
.L_x_339:
        /* <DEDUP_REMOVED lines=19> */
.L_x_340:
[----:B------:R-:W-:Y:S05]  /*11f0*/  BSYNC B0 ;  /* 0x0000000000007941 */ /* 0x000fea0003800000 */
.L_x_338:
        /* <DEDUP_REMOVED lines=163> */
[----:B------:R-:W-:Y:S05]  /*1c30*/  CALL.REL.NOINC `($__internal_7_$__cuda_sm20_div_s64) ;  /* 0x00003cd000007944 */ /* 0x000fea0003c00000 */
[----:B------:R-:W-:Y:S02]  /*1c40*/  MOV R42, R0 ;  /* 0x00000000002a7202 */ /* 0x000fe40000000f00 */
[----:B------:R-:W-:Y:S01]  /*1c50*/  MOV R43, R21 ;  /* 0x00000015002b7202 */ /* 0x000fe20000000f00 */
[----:B------:R-:W-:Y:S05]  /*1c60*/  BRA `(.L_x_343) ;  /* 0x0000013000007947 */ /* 0x000fea0003800000 */
.L_x_342:
        /* <DEDUP_REMOVED lines=19> */
.L_x_343:
[----:B------:R-:W-:Y:S05]  /*1da0*/  BSYNC B0 ;  /* 0x0000000000007941 */ /* 0x000fea0003800000 */
.L_x_341:
        /* <DEDUP_REMOVED lines=205> */
.L_x_348:
        /* <DEDUP_REMOVED lines=21> */
.L_x_349:
[----:B------:R-:W-:Y:S05]  /*2bd0*/  BSYNC B0 ;  /* 0x0000000000007941 */ /* 0x000fea0003800000 */
.L_x_347:
        /* <DEDUP_REMOVED lines=8> */
[----:B------:R-:W-:Y:S05]  /*2c60*/  CALL.REL.NOINC `($__internal_7_$__cuda_sm20_div_s64) ;  /* 0x00002ca000007944 */ /* 0x000fea0003c00000 */
        /* <DEDUP_REMOVED lines=12> */
.L_x_351:
        /* <DEDUP_REMOVED lines=22> */
.L_x_352:
[----:B------:R-:W-:Y:S05]  /*2e90*/  BSYNC B0 ;  /* 0x0000000000007941 */ /* 0x000fea0003800000 */
.L_x_350:
        /* <DEDUP_REMOVED lines=11> */
[----:B------:R-:W-:Y:S05]  /*2f50*/  CALL.REL.NOINC `($__internal_7_$__cuda_sm20_div_s64) ;  /* 0x000029b000007944 */ /* 0x000fea0003c00000 */
        /* <DEDUP_REMOVED lines=11> */
.L_x_354:
        /* <DEDUP_REMOVED lines=22> */
.L_x_355:
[----:B------:R-:W-:Y:S05]  /*3170*/  BSYNC B0 ;  /* 0x0000000000007941 */ /* 0x000fea0003800000 */
.L_x_353:
        /* <DEDUP_REMOVED lines=52> */
.L_x_357:
        /* <DEDUP_REMOVED lines=22> */
.L_x_358:
[----:B------:R-:W-:Y:S05]  /*3620*/  BSYNC B0 ;  /* 0x0000000000007941 */ /* 0x000fea0003800000 */
.L_x_356:
        /* <DEDUP_REMOVED lines=22> */
.L_x_360:
        /* <DEDUP_REMOVED lines=22> */
.L_x_361:
[----:B------:R-:W-:Y:S05]  /*38f0*/  BSYNC B0 ;  /* 0x0000000000007941 */ /* 0x000fea0003800000 */
.L_x_359:
        /* <DEDUP_REMOVED lines=21> */
.L_x_363:
        /* <DEDUP_REMOVED lines=23> */
.L_x_364:
[----:B------:R-:W-:Y:S05]  /*3bc0*/  BSYNC B0 ;  /* 0x0000000000007941 */ /* 0x000fea0003800000 */
.L_x_362:
        /* <DEDUP_REMOVED lines=38> */
.L_x_366:
        /* <DEDUP_REMOVED lines=23> */
.L_x_367:
[----:B------:R-:W-:Y:S05]  /*3fa0*/  BSYNC B0 ;  /* 0x0000000000007941 */ /* 0x000fea0003800000 */
.L_x_365:
        /* <DEDUP_REMOVED lines=31> */
.L_x_369:
        /* <DEDUP_REMOVED lines=23> */
.L_x_370:
[----:B------:R-:W-:Y:S05]  /*4310*/  BSYNC B0 ;  /* 0x0000000000007941 */ /* 0x000fea0003800000 */
.L_x_368:
        /* <DEDUP_REMOVED lines=20> */
.L_x_346:
[----:B------:R-:W-:-:S04]  /*4460*/  LEA R2, P0, R44, c[0x0][0x200], 0x2 ;  /* 0x000080002c027a11 */ /* 0x000fc800078010ff */
[----:B------:R-:W-:-:S05]  /*4470*/  LEA.HI.X R3, R44, c[0x0][0x204], R45, 0x2, P0 ;  /* 0x000081002c037a11 */ /* 0x000fca00000f142d */
[----:B------:R0:W-:Y:S04]  /*4480*/  STG.E [R2.64], R30 ;  /* 0x0000001e02007986 */ /* 0x0001e8000c101908 */
.L_x_345:
[----:B------:R-:W-:Y:S05]  /*4490*/  BSYNC B1 ;  /* 0x0000000000017941 */ /* 0x000fea0003800000 */
.L_x_344:
[C---:B------:R-:W-:Y:S01]  /*44a0*/  IADD3 R0, R39.reuse, 0x10, RZ ;  /* 0x0000001027007810 */ /* 0x040fe20007ffe0ff */
[----:B------:R-:W-:Y:S01]  /*44b0*/  IMAD.MOV.U32 R29, RZ, RZ, c[0x0][0x314] ;  /* 0x0000c500ff1d7624 */ /* 0x000fe200078e00ff */
[C---:B------:R-:W-:Y:S01]  /*44c0*/  ISETP.GE.OR P5, PT, R39.reuse, c[0x0][0x314], P6 ;  /* 0x0000c50027007a0c */ /* 0x040fe200037a6670 */
[----:B0-----:R-:W-:Y:S01]  /*44d0*/  CS2R R4, SRZ ;  /* 0x0000000000047805 */ /* 0x001fe2000001ff00 */
[----:B------:R-:W-:Y:S01]  /*44e0*/  ISETP.GE.OR P0, PT, R0, c[0x0][0x314], P6 ;  /* 0x0000c50000007a0c */ /* 0x000fe20003706670 */
[----:B------:R-:W-:Y:S01]  /*44f0*/  CS2R R6, SRZ ;  /* 0x0000000000067805 */ /* 0x000fe2000001ff00 */
[----:B------:R-:W-:Y:S01]  /*4500*/  IADD3 R0, R39, 0x20, RZ ;  /* 0x0000002027007810 */ /* 0x000fe20007ffe0ff */
[----:B------:R-:W-:Y:S01]  /*4510*/  CS2R R8, SRZ ;  /* 0x0000000000087805 */ /* 0x000fe2000001ff00 */
[----:B------:R-:W-:Y:S01]  /*4520*/  CS2R R10, SRZ ;  /* 0x00000000000a7805 */ /* 0x000fe2000001ff00 */
[----:B------:R-:W-:Y:S02]  /*4530*/  MOV R12, RZ ;  /* 0x000000ff000c7202 */ /* 0x000fe40000000f00 */
[----:B------:R-:W-:-:S02]  /*4540*/  ISETP.GE.OR P4, PT, R0, c[0x0][0x314], P6 ;  /* 0x0000c50000007a0c */ /* 0x000fc40003786670 */
[----:B------:R-:W-:Y:S02]  /*4550*/  IADD3 R0, R39, 0x30, RZ ;  /* 0x0000003027007810 */ /* 0x000fe40007ffe0ff */
[C---:B------:R-:W-:Y:S02]  /*4560*/  @!P5 FADD.FTZ R37, -R30.reuse, R37 ;  /* 0x000000251e25d221 */ /* 0x040fe40000010100 */
[----:B------:R-:W-:Y:S01]  /*4570*/  @!P0 FADD.FTZ R2, -R30, R38 ;  /* 0x000000261e028221 */ /* 0x000fe20000010100 */
[----:B------:R-:W-:Y:S01]  /*4580*/  ISETP.GE.OR P3, PT, R0, c[0x0][0x314], P6 ;  /* 0x0000c50000007a0c */ /* 0x000fe20003766670 */
[----:B------:R-:W-:Y:S01]  /*4590*/  @!P5 FMUL.FTZ R37, R37, 1.4426950216293334961 ;  /* 0x3fb8aa3b2525d820 */ /* 0x000fe20000410000 */
[----:B------:R-:W-:Y:S01]  /*45a0*/  IADD3 R0, R39, 0x40, RZ ;  /* 0x0000004027007810 */ /* 0x000fe20007ffe0ff */
[----:B------:R-:W-:-:S03]  /*45b0*/  @!P0 FMUL.FTZ R2, R2, 1.4426950216293334961 ;  /* 0x3fb8aa3b02028820 */ /* 0x000fc60000410000 */
        /* <DEDUP_REMOVED lines=8> */
[----:B------:R-:W-:Y:S01]  /*4640*/  @!P3 FMUL.FTZ R36, R36, 1.4426950216293334961 ;  /* 0x3fb8aa3b2424b820 */ /* 0x000fe20000410000 */
[----:B------:R-:W1:Y:S01]  /*4650*/  @!P5 MUFU.EX2 R37, R37 ;  /* 0x000000250025d308 */ /* 0x000e620000000800 */
[----:B------:R-:W-:-:S04]  /*4660*/  @!P2 FADD.FTZ R33, -R30, R33 ;  /* 0x000000211e21a221 */ /* 0x000fc80000010100 */
[----:B------:R-:W-:Y:S01]  /*4670*/  @!P2 FMUL.FTZ R33, R33, 1.4426950216293334961 ;  /* 0x3fb8aa3b2121a820 */ /* 0x000fe20000410000 */
[----:B0-----:R0:W-:Y:S01]  /*4680*/  @!P0 STS [R25.X4+0x240], R2 ;  /* 0x0002400219008388 */ /* 0x0011e20000004800 */
[----:B------:R-:W-:Y:S01]  /*4690*/  ISETP.GE.OR P0, PT, R0, c[0x0][0x314], P6 ;  /* 0x0000c50000007a0c */ /* 0x000fe20003706670 */
[----:B------:R-:W-:Y:S01]  /*46a0*/  @!P1 FADD.FTZ R34, -R30, R34 ;  /* 0x000000221e229221 */ /* 0x000fe20000010100 */
[C---:B------:R-:W-:Y:S01]  /*46b0*/  IADD3 R0, R39.reuse, 0x70, RZ ;  /* 0x0000007027007810 */ /* 0x040fe20007ffe0ff */
[----:B------:R-:W2:Y:S01]  /*46c0*/  @!P4 MUFU.EX2 R35, R35 ;  /* 0x000000230023c308 */ /* 0x000ea20000000800 */
[----:B------:R-:W-:Y:S02]  /*46d0*/  IMAD.SHL.U32 R39, R39, 0x4, RZ ;  /* 0x0000000427277824 */ /* 0x000fe400078e00ff */
[----:B------:R-:W-:Y:S01]  /*46e0*/  ISETP.GE.OR P6, PT, R0, c[0x0][0x314], P6 ;  /* 0x0000c50000007a0c */ /* 0x000fe200037c6670 */
[----:B------:R-:W-:Y:S01]  /*46f0*/  @!P1 FMUL.FTZ R34, R34, 1.4426950216293334961 ;  /* 0x3fb8aa3b22229820 */ /* 0x000fe20000410000 */
[----:B-1----:R-:W-:Y:S03]  /*4700*/  @!P5 STS [R25.X4], R37 ;  /* 0x000000251900d388 */ /* 0x002fe60000004800 */
[----:B------:R-:W1:Y:S02]  /*4710*/  @!P3 MUFU.EX2 R36, R36 ;  /* 0x000000240024b308 */ /* 0x000e640000000800 */
[----:B------:R-:W-:-:S04]  /*4720*/  @!P0 FADD.FTZ R31, -R30, R31 ;  /* 0x0000001f1e1f8221 */ /* 0x000fc80000010100 */
[----:B------:R-:W-:Y:S02]  /*4730*/  @!P0 FMUL.FTZ R31, R31, 1.4426950216293334961 ;  /* 0x3fb8aa3b1f1f8820 */ /* 0x000fe40000410000 */
[----:B------:R-:W-:Y:S01]  /*4740*/  @!P6 FADD.FTZ R30, -R30, R32 ;  /* 0x000000201e1ee221 */ /* 0x000fe20000010100 */
[----:B------:R-:W3:Y:S01]  /*4750*/  @!P2 MUFU.EX2 R33, R33 ;  /* 0x000000210021a308 */ /* 0x000ee20000000800 */
[----:B--2---:R-:W-:Y:S02]  /*4760*/  @!P4 STS [R25.X4+0x480], R35 ;  /* 0x000480231900c388 */ /* 0x004fe40000004800 */
[----:B------:R-:W-:Y:S01]  /*4770*/  @!P6 FMUL.FTZ R0, R30, 1.4426950216293334961 ;  /* 0x3fb8aa3b1e00e820 */ /* 0x000fe20000410000 */
[----:B0-----:R-:W-:Y:S01]  /*4780*/  CS2R R2, SRZ ;  /* 0x0000000000027805 */ /* 0x001fe2000001ff00 */
[----:B-1----:R-:W-:Y:S03]  /*4790*/  @!P3 STS [R25.X4+0x6c0], R36 ;  /* 0x0006c0241900b388 */ /* 0x002fe60000004800 */
[----:B------:R-:W0:Y:S08]  /*47a0*/  @!P0 MUFU.EX2 R31, R31 ;  /* 0x0000001f001f8308 */ /* 0x000e300000000800 */
[----:B------:R-:W1:Y:S01]  /*47b0*/  @!P1 MUFU.EX2 R34, R34 ;  /* 0x0000002200229308 */ /* 0x000e620000000800 */
[----:B---3--:R-:W-:Y:S07]  /*47c0*/  @!P2 STS [R25.X4+0x900], R33 ;  /* 0x000900211900a388 */ /* 0x008fee0000004800 */
[----:B------:R-:W2:Y:S01]  /*47d0*/  @!P6 MUFU.EX2 R0, R0 ;  /* 0x000000000000e308 */ /* 0x000ea20000000800 */
[----:B0-----:R-:W-:Y:S01]  /*47e0*/  @!P0 STS [R25.X4+0xd80], R31 ;  /* 0x000d801f19008388 */ /* 0x001fe20000004800 */
[----:B------:R-:W-:-:S03]  /*47f0*/  ISETP.GE.AND P0, PT, R29, 0x1, PT ;  /* 0x000000011d00780c */ /* 0x000fc60003f06270 */
[----:B-1----:R-:W-:Y:S04]  /*4800*/  @!P1 STS [R25.X4+0xb40], R34 ;  /* 0x000b402219009388 */ /* 0x002fe80000004800 */
[----:B--2---:R0:W-:Y:S02]  /*4810*/  @!P6 STS [R25.X4+0xfc0], R0 ;  /* 0x000fc0001900e388 */ /* 0x0041e40000004800 */
[----:B0-----:R-:W-:Y:S02]  /*4820*/  HFMA2.MMA R0, -RZ, RZ, 0, 0 ;  /* 0x00000000ff007435 */ /* 0x001fe400000001ff */
[----:B------:R-:W-:Y:S06]  /*4830*/  BAR.SYNC.DEFER_BLOCKING 0x0 ;  /* 0x0000000000007b1d */ /* 0x000fec0000010000 */
[----:B------:R-:W-:Y:S05]  /*4840*/  @!P0 BRA `(.L_x_371) ;  /* 0x00000ad000008947 */ /* 0x000fea0003800000 */
[----:B------:R-:W-:Y:S01]  /*4850*/  ULDC UR5, c[0x0][0x22c] ;  /* 0x00008b0000057ab9 */ /* 0x000fe20000000800 */
[----:B------:R-:W-:Y:S01]  /*4860*/  IMAD R35, R15, 0xc0, R39 ;  /* 0x000000c00f237824 */ /* 0x000fe200078e0227 */
[----:B------:R-:W-:Y:S01]  /*4870*/  UIMAD UR5, UR7, UR5, URZ ;  /* 0x00000005070572a4 */ /* 0x000fe2000f8e023f */
[----:B------:R-:W-:Y:S01]  /*4880*/  ISETP.GT.AND P1, PT, R29, 0x3, PT ;  /* 0x000000031d00780c */ /* 0x000fe20003f24270 */
[C---:B------:R-:W-:Y:S01]  /*4890*/  IMAD R32, R28.reuse, c[0x0][0x22c], RZ ;  /* 0x00008b001c207a24 */ /* 0x040fe200078e02ff */
[----:B------:R-:W-:Y:S01]  /*48a0*/  PLOP3.LUT P4, PT, PT, PT, PT, 0x80, 0x0 ;  /* 0x000000000000781c */ /* 0x000fe20003f8f070 */
[----:B------:R-:W-:Y:S01]  /*48b0*/  USHF.R.S32.HI UR4, URZ, 0x1f, UR5 ;  /* 0x0000001f3f047899 */ /* 0x000fe20008011405 */
[----:B------:R-:W-:Y:S01]  /*48c0*/  IMAD.SHL.U32 R14, R15, 0x4, RZ ;  /* 0x000000040f0e7824 */ /* 0x000fe200078e00ff */
[C---:B------:R-:W-:Y:S01]  /*48d0*/  IADD3 R0, P0, R35.reuse, UR5, RZ ;  /* 0x0000000523007c10 */ /* 0x040fe2000ff1e0ff */
[----:B------:R-:W-:Y:S01]  /*48e0*/  IMAD.MOV.U32 R30, RZ, RZ, RZ ;  /* 0x000000ffff1e7224 */ /* 0x000fe200078e00ff */
[----:B------:R-:W-:Y:S01]  /*48f0*/  IADD3 R31, R28, -UR7, RZ ;  /* 0x800000071c1f7c10 */ /* 0x000fe2000fffe0ff */
[----:B------:R-:W-:Y:S01]  /*4900*/  CS2R R16, SRZ ;  /* 0x0000000000107805 */ /* 0x000fe2000001ff00 */
[----:B------:R-:W-:Y:S01]  /*4910*/  LEA.HI.X.SX32 R35, R35, UR4, 0x1, P0 ;  /* 0x0000000423237c11 */ /* 0x000fe200080f0eff */
[----:B------:R-:W-:Y:S01]  /*4920*/  CS2R R18, SRZ ;  /* 0x0000000000127805 */ /* 0x000fe2000001ff00 */
[C---:B------:R-:W-:Y:S01]  /*4930*/  LEA R34, P0, R0.reuse, c[0x0][0x1d8], 0x2 ;  /* 0x0000760000227a11 */ /* 0x040fe200078010ff */
[----:B------:R-:W-:Y:S01]  /*4940*/  CS2R R20, SRZ ;  /* 0x0000000000147805 */ /* 0x000fe2000001ff00 */
[----:B------:R-:W-:Y:S01]  /*4950*/  CS2R R22, SRZ ;  /* 0x0000000000167805 */ /* 0x000fe2000001ff00 */
[----:B------:R-:W-:Y:S01]  /*4960*/  CS2R R24, SRZ ;  /* 0x0000000000187805 */ /* 0x000fe2000001ff00 */
[----:B------:R-:W-:Y:S01]  /*4970*/  LEA.HI.X R35, R0, c[0x0][0x1dc], R35, 0x2, P0 ;  /* 0x0000770000237a11 */ /* 0x000fe200000f1423 */
[----:B------:R-:W-:Y:S01]  /*4980*/  IMAD.MOV.U32 R0, RZ, RZ, RZ ;  /* 0x000000ffff007224 */ /* 0x000fe200078e00ff */
[----:B------:R-:W-:Y:S01]  /*4990*/  IADD3 R34, P0, R34, 0x200, RZ ;  /* 0x0000020022227810 */ /* 0x000fe20007f1e0ff */
[----:B------:R-:W-:Y:S01]  /*49a0*/  CS2R R26, SRZ ;  /* 0x00000000001a7805 */ /* 0x000fe2000001ff00 */
[----:B------:R-:W-:-:S04]  /*49b0*/  IMAD.WIDE R32, R32, 0x4, RZ ;  /* 0x0000000420207825 */ /* 0x000fc800078e02ff */
[----:B------:R-:W-:Y:S01]  /*49c0*/  IMAD.X R35, RZ, RZ, R35, P0 ;  /* 0x000000ffff237224 */ /* 0x000fe200000e0623 */
[----:B------:R-:W-:Y:S05]  /*49d0*/  @!P1 BRA `(.L_x_372) ;  /* 0x0000051000009947 */ /* 0x000fea0003800000 */
[----:B------:R-:W-:Y:S02]  /*49e0*/  PLOP3.LUT P4, PT, PT, PT, PT, 0x8, 0x0 ;  /* 0x000000000000781c */ /* 0x000fe40003f8e170 */
[CC--:B------:R-:W-:Y:S02]  /*49f0*/  ISETP.GE.AND P3, PT, R15.reuse, R31.reuse, PT ;  /* 0x0000001f0f00720c */ /* 0x0c0fe40003f66270 */
[----:B------:R-:W-:Y:S02]  /*4a00*/  ISETP.GE.AND P0, PT, R15, R31, PT ;  /* 0x0000001f0f00720c */ /* 0x000fe40003f06270 */
[----:B------:R-:W-:-:S09]  /*4a10*/  IADD3 R29, R29, -0x3, RZ ;  /* 0xfffffffd1d1d7810 */ /* 0x000fd20007ffe0ff */
.L_x_373:
[----:B------:R0:W2:Y:S01]  /*4a20*/  @!P3 LDG.E.128 R16, [R34.64+-0x200] ;  /* 0xfffe00082210b981 */ /* 0x0000a2000c1e1d00 */
[----:B------:R-:W-:Y:S02]  /*4a30*/  IADD3 R36, P1, R32, R34, RZ ;  /* 0x0000002220247210 */ /* 0x000fe40007f3e0ff */
[----:B------:R-:W-:Y:S01]  /*4a40*/  IADD3 R30, R30, 0x4, RZ ;  /* 0x000000041e1e7810 */ /* 0x000fe20007ffe0ff */
[----:B------:R0:W3:Y:S01]  /*4a50*/  @!P3 LDG.E.128 R20, [R34.64+-0x100] ;  /* 0xffff00082214b981 */ /* 0x0000e2000c1e1d00 */
[C---:B------:R-:W-:Y:S02]  /*4a60*/  IADD3.X R37, R33.reuse, R35, RZ, P1, !PT ;  /* 0x0000002321257210 */ /* 0x040fe40000ffe4ff */
[----:B------:R-:W-:Y:S01]  /*4a70*/  ISETP.GE.AND P2, PT, R30, R29, PT ;  /* 0x0000001d1e00720c */ /* 0x000fe20003f46270 */
[----:B------:R0:W4:Y:S01]  /*4a80*/  @!P3 LDG.E.128 R24, [R34.64] ;  /* 0x000000082218b981 */ /* 0x000122000c1e1d00 */
[----:B------:R-:W-:Y:S03]  /*4a90*/  PLOP3.LUT P3, PT, P0, PT, PT, 0x80, 0x0 ;  /* 0x000000000000781c */ /* 0x000fe6000076f070 */
[----:B------:R-:W2:Y:S01]  /*4aa0*/  LDS R13, [R14] ;  /* 0x000000000e0d7984 */ /* 0x000ea20000000800 */
[C---:B0-----:R-:W-:Y:S04]  /*4ab0*/  IADD3 R34, P1, R32.reuse, R36, RZ ;  /* 0x0000002420227210 */ /* 0x041fe80007f3e0ff */
[----:B------:R-:W-:Y:S01]  /*4ac0*/  IADD3.X R35, R33, R37, RZ, P1, !PT ;  /* 0x0000002521237210 */ /* 0x000fe20000ffe4ff */
[C---:B--2---:R-:W-:Y:S02]  /*4ad0*/  FFMA.FTZ R12, R13.reuse, R16, R12 ;  /* 0x000000100d0c7223 */ /* 0x044fe4000001000c */
[C---:B------:R-:W-:Y:S02]  /*4ae0*/  FFMA.FTZ R11, R13.reuse, R17, R11 ;  /* 0x000000110d0b7223 */ /* 0x040fe4000001000b */
[C---:B------:R-:W-:Y:S02]  /*4af0*/  FFMA.FTZ R10, R13.reuse, R18, R10 ;  /* 0x000000120d0a7223 */ /* 0x040fe4000001000a */
[C---:B------:R-:W-:Y:S02]  /*4b00*/  FFMA.FTZ R9, R13.reuse, R19, R9 ;  /* 0x000000130d097223 */ /* 0x040fe40000010009 */
[C---:B---3--:R-:W-:Y:S01]  /*4b10*/  FFMA.FTZ R8, R13.reuse, R20, R8 ;  /* 0x000000140d087223 */ /* 0x048fe20000010008 */
[----:B------:R-:W2:Y:S01]  /*4b20*/  @!P3 LDG.E.128 R16, [R36.64+-0x200] ;  /* 0xfffe00082410b981 */ /* 0x000ea2000c1e1d00 */
[C---:B------:R-:W-:Y:S02]  /*4b30*/  FFMA.FTZ R7, R13.reuse, R21, R7 ;  /* 0x000000150d077223 */ /* 0x040fe40000010007 */
[C---:B------:R-:W-:Y:S02]  /*4b40*/  FFMA.FTZ R6, R13.reuse, R22, R6 ;  /* 0x000000160d067223 */ /* 0x040fe40000010006 */
[C---:B------:R-:W-:Y:S02]  /*4b50*/  FFMA.FTZ R5, R13.reuse, R23, R5 ;  /* 0x000000170d057223 */ /* 0x040fe40000010005 */
[C---:B----4-:R-:W-:Y:S01]  /*4b60*/  FFMA.FTZ R4, R13.reuse, R24, R4 ;  /* 0x000000180d047223 */ /* 0x050fe20000010004 */
[----:B------:R-:W3:Y:S01]  /*4b70*/  @!P3 LDG.E.128 R20, [R36.64+-0x100] ;  /* 0xffff00082414b981 */ /* 0x000ee2000c1e1d00 */
[C---:B------:R-:W-:Y:S02]  /*4b80*/  FFMA.FTZ R3, R13.reuse, R25, R3 ;  /* 0x000000190d037223 */ /* 0x040fe40000010003 */
[C---:B------:R-:W-:Y:S02]  /*4b90*/  FFMA.FTZ R2, R13.reuse, R26, R2 ;  /* 0x0000001a0d027223 */ /* 0x040fe40000010002 */
[----:B------:R-:W-:Y:S02]  /*4ba0*/  FFMA.FTZ R0, R13, R27, R0 ;  /* 0x0000001b0d007223 */ /* 0x000fe40000010000 */
[----:B------:R-:W4:Y:S04]  /*4bb0*/  @!P3 LDG.E.128 R24, [R36.64] ;  /* 0x000000082418b981 */ /* 0x000f28000c1e1d00 */
[----:B------:R-:W2:Y:S02]  /*4bc0*/  LDS R13, [R14+0x24] ;  /* 0x000024000e0d7984 */ /* 0x000ea40000000800 */
[C---:B--2---:R-:W-:Y:S02]  /*4bd0*/  FFMA.FTZ R12, R13.reuse, R16, R12 ;  /* 0x000000100d0c7223 */ /* 0x044fe4000001000c */
[C---:B------:R-:W-:Y:S02]  /*4be0*/  FFMA.FTZ R11, R13.reuse, R17, R11 ;  /* 0x000000110d0b7223 */ /* 0x040fe4000001000b */
[C---:B------:R-:W-:Y:S02]  /*4bf0*/  FFMA.FTZ R10, R13.reuse, R18, R10 ;  /* 0x000000120d0a7223 */ /* 0x040fe4000001000a */
[C---:B------:R-:W-:Y:S02]  /*4c00*/  FFMA.FTZ R9, R13.reuse, R19, R9 ;  /* 0x000000130d097223 */ /* 0x040fe40000010009 */
[C---:B---3--:R-:W-:Y:S01]  /*4c10*/  FFMA.FTZ R8, R13.reuse, R20, R8 ;  /* 0x000000140d087223 */ /* 0x048fe20000010008 */
[----:B------:R0:W2:Y:S01]  /*4c20*/  @!P3 LDG.E.128 R16, [R34.64+-0x200] ;  /* 0xfffe00082210b981 */ /* 0x0000a2000c1e1d00 */
[C---:B------:R-:W-:Y:S02]  /*4c30*/  FFMA.FTZ R7, R13.reuse, R21, R7 ;  /* 0x000000150d077223 */ /* 0x040fe40000010007 */
[C---:B------:R-:W-:Y:S02]  /*4c40*/  FFMA.FTZ R6, R13.reuse, R22, R6 ;  /* 0x000000160d067223 */ /* 0x040fe40000010006 */
[C---:B------:R-:W-:Y:S02]  /*4c50*/  FFMA.FTZ R5, R13.reuse, R23, R5 ;  /* 0x000000170d057223 */ /* 0x040fe40000010005 */
[C---:B----4-:R-:W-:Y:S01]  /*4c60*/  FFMA.FTZ R4, R13.reuse, R24, R4 ;  /* 0x000000180d047223 */ /* 0x050fe20000010004 */
[----:B------:R0:W3:Y:S01]  /*4c70*/  @!P3 LDG.E.128 R20, [R34.64+-0x100] ;  /* 0xffff00082214b981 */ /* 0x0000e2000c1e1d00 */
[C---:B------:R-:W-:Y:S02]  /*4c80*/  FFMA.FTZ R3, R13.reuse, R25, R3 ;  /* 0x000000190d037223 */ /* 0x040fe40000010003 */
[C---:B------:R-:W-:Y:S02]  /*4c90*/  FFMA.FTZ R2, R13.reuse, R26, R2 ;  /* 0x0000001a0d027223 */ /* 0x040fe40000010002 */
[----:B------:R-:W-:Y:S02]  /*4ca0*/  FFMA.FTZ R0, R13, R27, R0 ;  /* 0x0000001b0d007223 */ /* 0x000fe40000010000 */
[----:B------:R0:W4:Y:S04]  /*4cb0*/  @!P3 LDG.E.128 R24, [R34.64] ;  /* 0x000000082218b981 */ /* 0x000128000c1e1d00 */
[----:B------:R-:W2:Y:S01]  /*4cc0*/  LDS R13, [R14+0x48] ;  /* 0x000048000e0d7984 */ /* 0x000ea20000000800 */
[C---:B0-----:R-:W-:Y:S04]  /*4cd0*/  IADD3 R34, P1, R32.reuse, R34, RZ ;  /* 0x0000002220227210 */ /* 0x041fe80007f3e0ff */
[----:B------:R-:W-:Y:S01]  /*4ce0*/  IADD3.X R35, R33, R35, RZ, P1, !PT ;  /* 0x0000002321237210 */ /* 0x000fe20000ffe4ff */
        /* <DEDUP_REMOVED lines=15> */
[----:B------:R1:W2:Y:S01]  /*4de0*/  LDS R13, [R14+0x6c] ;  /* 0x00006c000e0d7984 */ /* 0x0002a20000000800 */
[----:B0-----:R-:W-:Y:S02]  /*4df0*/  IADD3 R34, P1, R32, R34, RZ ;  /* 0x0000002220227210 */ /* 0x001fe40007f3e0ff */
[----:B-1----:R-:W-:Y:S02]  /*4e00*/  IADD3 R14, R14, 0x90, RZ ;  /* 0x000000900e0e7810 */ /* 0x002fe40007ffe0ff */
[----:B------:R-:W-:Y:S01]  /*4e10*/  IADD3.X R35, R33, R35, RZ, P1, !PT ;  /* 0x0000002321237210 */ /* 0x000fe20000ffe4ff */
[C---:B--2---:R-:W-:Y:S02]  /*4e20*/  FFMA.FTZ R12, R13.reuse, R16, R12 ;  /* 0x000000100d0c7223 */ /* 0x044fe4000001000c */
[C---:B------:R-:W-:Y:S02]  /*4e30*/  FFMA.FTZ R11, R13.reuse, R17, R11 ;  /* 0x000000110d0b7223 */ /* 0x040fe4000001000b */
[C---:B------:R-:W-:Y:S02]  /*4e40*/  FFMA.FTZ R10, R13.reuse, R18, R10 ;  /* 0x000000120d0a7223 */ /* 0x040fe4000001000a */
[C---:B------:R-:W-:Y:S02]  /*4e50*/  FFMA.FTZ R9, R13.reuse, R19, R9 ;  /* 0x000000130d097223 */ /* 0x040fe40000010009 */
[C---:B---3--:R-:W-:Y:S02]  /*4e60*/  FFMA.FTZ R8, R13.reuse, R20, R8 ;  /* 0x000000140d087223 */ /* 0x048fe40000010008 */
[C---:B------:R-:W-:Y:S02]  /*4e70*/  FFMA.FTZ R7, R13.reuse, R21, R7 ;  /* 0x000000150d077223 */ /* 0x040fe40000010007 */
[C---:B------:R-:W-:Y:S02]  /*4e80*/  FFMA.FTZ R6, R13.reuse, R22, R6 ;  /* 0x000000160d067223 */ /* 0x040fe40000010006 */
[C---:B------:R-:W-:Y:S02]  /*4e90*/  FFMA.FTZ R5, R13.reuse, R23, R5 ;  /* 0x000000170d057223 */ /* 0x040fe40000010005 */
[C---:B----4-:R-:W-:Y:S02]  /*4ea0*/  FFMA.FTZ R4, R13.reuse, R24, R4 ;  /* 0x000000180d047223 */ /* 0x050fe40000010004 */
[C---:B------:R-:W-:Y:S02]  /*4eb0*/  FFMA.FTZ R3, R13.reuse, R25, R3 ;  /* 0x000000190d037223 */ /* 0x040fe40000010003 */
[C---:B------:R-:W-:Y:S02]  /*4ec0*/  FFMA.FTZ R2, R13.reuse, R26, R2 ;  /* 0x0000001a0d027223 */ /* 0x040fe40000010002 */
[----:B------:R-:W-:Y:S01]  /*4ed0*/  FFMA.FTZ R0, R13, R27, R0 ;  /* 0x0000001b0d007223 */ /* 0x000fe20000010000 */
[----:B------:R-:W-:-:S05]  /*4ee0*/  @!P2 BRA `(.L_x_373) ;  /* 0xfffffb300000a947 */ /* 0x000fca000383ffff */
.L_x_372:
[----:B------:R-:W-:-:S04]  /*4ef0*/  IADD3 R13, -R30, c[0x0][0x314], RZ ;  /* 0x0000c5001e0d7a10 */ /* 0x000fc80007ffe1ff */
[----:B------:R-:W-:-:S13]  /*4f00*/  ISETP.GT.AND P0, PT, R13, 0x1, PT ;  /* 0x000000010d00780c */ /* 0x000fda0003f04270 */
[----:B------:R-:W-:Y:S05]  /*4f10*/  @!P0 BRA `(.L_x_374) ;  /* 0x000002a000008947 */ /* 0x000fea0003800000 */
[----:B------:R-:W-:Y:S01]  /*4f20*/  ISETP.GE.AND P0, PT, R15, R31, PT ;  /* 0x0000001f0f00720c */ /* 0x000fe20003f06270 */
[----:B------:R-:W0:-:S12]  /*4f30*/  LDS R13, [R14] ;  /* 0x000000000e0d7984 */ /* 0x000e180000000800 */
[----:B------:R1:W0:Y:S04]  /*4f40*/  @!P0 LDG.E.128 R16, [R34.64+-0x200] ;  /* 0xfffe000822108981 */ /* 0x000228000c1e1d00 */
[----:B------:R1:W2:Y:S04]  /*4f50*/  @!P0 LDG.E.128 R20, [R34.64+-0x100] ;  /* 0xffff000822148981 */ /* 0x0002a8000c1e1d00 */
[----:B------:R1:W3:Y:S02]  /*4f60*/  @!P0 LDG.E.128 R24, [R34.64] ;  /* 0x0000000822188981 */ /* 0x0002e4000c1e1d00 */
[----:B-1----:R-:W-:-:S04]  /*4f70*/  IADD3 R34, P1, R32, R34, RZ ;  /* 0x0000002220227210 */ /* 0x002fc80007f3e0ff */
[----:B------:R-:W-:Y:S01]  /*4f80*/  IADD3.X R35, R33, R35, RZ, P1, !PT ;  /* 0x0000002321237210 */ /* 0x000fe20000ffe4ff */
[-C--:B0-----:R-:W-:Y:S02]  /*4f90*/  FFMA.FTZ R12, R16, R13.reuse, R12 ;  /* 0x0000000d100c7223 */ /* 0x081fe4000001000c */
[-C--:B------:R-:W-:Y:S02]  /*4fa0*/  FFMA.FTZ R11, R17, R13.reuse, R11 ;  /* 0x0000000d110b7223 */ /* 0x080fe4000001000b */
[-C--:B------:R-:W-:Y:S02]  /*4fb0*/  FFMA.FTZ R10, R18, R13.reuse, R10 ;  /* 0x0000000d120a7223 */ /* 0x080fe4000001000a */
[-C--:B------:R-:W-:Y:S02]  /*4fc0*/  FFMA.FTZ R9, R19, R13.reuse, R9 ;  /* 0x0000000d13097223 */ /* 0x080fe40000010009 */
[-C--:B--2---:R-:W-:Y:S01]  /*4fd0*/  FFMA.FTZ R8, R20, R13.reuse, R8 ;  /* 0x0000000d14087223 */ /* 0x084fe20000010008 */
[----:B------:R0:W2:Y:S01]  /*4fe0*/  @!P0 LDG.E.128 R16, [R34.64+-0x200] ;  /* 0xfffe000822108981 */ /* 0x0000a2000c1e1d00 */
[----:B------:R-:W-:-:S02]  /*4ff0*/  FFMA.FTZ R7, R21, R13, R7 ;  /* 0x0000000d15077223 */ /* 0x000fc40000010007 */
[-C--:B------:R-:W-:Y:S02]  /*5000*/  FFMA.FTZ R6, R22, R13.reuse, R6 ;  /* 0x0000000d16067223 */ /* 0x080fe40000010006 */
[-C--:B------:R-:W-:Y:S02]  /*5010*/  FFMA.FTZ R5, R23, R13.reuse, R5 ;  /* 0x0000000d17057223 */ /* 0x080fe40000010005 */
[-C--:B---3--:R-:W-:Y:S01]  /*5020*/  FFMA.FTZ R4, R24, R13.reuse, R4 ;  /* 0x0000000d18047223 */ /* 0x088fe20000010004 */
[----:B------:R0:W3:Y:S01]  /*5030*/  @!P0 LDG.E.128 R20, [R34.64+-0x100] ;  /* 0xffff000822148981 */ /* 0x0000e2000c1e1d00 */
[-C--:B------:R-:W-:Y:S02]  /*5040*/  FFMA.FTZ R3, R25, R13.reuse, R3 ;  /* 0x0000000d19037223 */ /* 0x080fe40000010003 */
[-C--:B------:R-:W-:Y:S02]  /*5050*/  FFMA.FTZ R2, R26, R13.reuse, R2 ;  /* 0x0000000d1a027223 */ /* 0x080fe40000010002 */
[----:B------:R-:W-:-:S02]  /*5060*/  FFMA.FTZ R0, R27, R13, R0 ;  /* 0x0000000d1b007223 */ /* 0x000fc40000010000 */
[----:B------:R0:W4:Y:S04]  /*5070*/  @!P0 LDG.E.128 R24, [R34.64] ;  /* 0x0000000822188981 */ /* 0x000128000c1e1d00 */
[----:B------:R1:W2:Y:S01]  /*5080*/  LDS R13, [R14+0x24] ;  /* 0x000024000e0d7984 */ /* 0x0002a20000000800 */
[----:B------:R-:W-:Y:S02]  /*5090*/  IADD3 R30, R30, 0x1, RZ ;  /* 0x000000011e1e7810 */ /* 0x000fe40007ffe0ff */
[----:B------:R-:W-:Y:S02]  /*50a0*/  PLOP3.LUT P4, PT, PT, PT, PT, 0x8, 0x0 ;  /* 0x000000000000781c */ /* 0x000fe40003f8e170 */
[----:B------:R-:W-:Y:S02]  /*50b0*/  IADD3 R30, R30, 0x1, RZ ;  /* 0x000000011e1e7810 */ /* 0x000fe40007ffe0ff */
[----:B0-----:R-:W-:-:S02]  /*50c0*/  IADD3 R34, P0, R32, R34, RZ ;  /* 0x0000002220227210 */ /* 0x001fc40007f1e0ff */
[----:B-1----:R-:W-:Y:S02]  /*50d0*/  IADD3 R14, R14, 0x24, RZ ;  /* 0x000000240e0e7810 */ /* 0x002fe40007ffe0ff */
[----:B------:R-:W-:Y:S02]  /*50e0*/  IADD3.X R35, R33, R35, RZ, P0, !PT ;  /* 0x0000002321237210 */ /* 0x000fe400007fe4ff */
[----:B------:R-:W-:Y:S01]  /*50f0*/  IADD3 R14, R14, 0x24, RZ ;  /* 0x000000240e0e7810 */ /* 0x000fe20007ffe0ff */
[-C--:B--2---:R-:W-:Y:S02]  /*5100*/  FFMA.FTZ R12, R16, R13.reuse, R12 ;  /* 0x0000000d100c7223 */ /* 0x084fe4000001000c */
[-C--:B------:R-:W-:Y:S02]  /*5110*/  FFMA.FTZ R11, R17, R13.reuse, R11 ;  /* 0x0000000d110b7223 */ /* 0x080fe4000001000b */
[-C--:B------:R-:W-:Y:S02]  /*5120*/  FFMA.FTZ R10, R18, R13.reuse, R10 ;  /* 0x0000000d120a7223 */ /* 0x080fe4000001000a */
[----:B------:R-:W-:-:S02]  /*5130*/  FFMA.FTZ R9, R19, R13, R9 ;  /* 0x0000000d13097223 */ /* 0x000fc40000010009 */
[-C--:B---3--:R-:W-:Y:S02]  /*5140*/  FFMA.FTZ R8, R20, R13.reuse, R8 ;  /* 0x0000000d14087223 */ /* 0x088fe40000010008 */
[-C--:B------:R-:W-:Y:S02]  /*5150*/  FFMA.FTZ R7, R21, R13.reuse, R7 ;  /* 0x0000000d15077223 */ /* 0x080fe40000010007 */
[-C--:B------:R-:W-:Y:S02]  /*5160*/  FFMA.FTZ R6, R22, R13.reuse, R6 ;  /* 0x0000000d16067223 */ /* 0x080fe40000010006 */
[-C--:B------:R-:W-:Y:S02]  /*5170*/  FFMA.FTZ R5, R23, R13.reuse, R5 ;  /* 0x0000000d17057223 */ /* 0x080fe40000010005 */
[-C--:B----4-:R-:W-:Y:S02]  /*5180*/  FFMA.FTZ R4, R24, R13.reuse, R4 ;  /* 0x0000000d18047223 */ /* 0x090fe40000010004 */
[----:B------:R-:W-:-:S02]  /*5190*/  FFMA.FTZ R3, R25, R13, R3 ;  /* 0x0000000d19037223 */ /* 0x000fc40000010003 */
[-C--:B------:R-:W-:Y:S02]  /*51a0*/  FFMA.FTZ R2, R26, R13.reuse, R2 ;  /* 0x0000000d1a027223 */ /* 0x080fe40000010002 */
[----:B------:R-:W-:Y:S02]  /*51b0*/  FFMA.FTZ R0, R27, R13, R0 ;  /* 0x0000000d1b007223 */ /* 0x000fe40000010000 */
.L_x_374:
[----:B------:R-:W-:-:S13]  /*51c0*/  ISETP.LT.OR P4, PT, R30, c[0x0][0x314], P4 ;  /* 0x0000c5001e007a0c */ /* 0x000fda0002781670 */
[----:B------:R-:W-:Y:S05]  /*51d0*/  @!P4 BRA `(.L_x_371) ;  /* 0x000001400000c947 */ /* 0x000fea0003800000 */
[----:B------:R-:W-:Y:S01]  /*51e0*/  ISETP.GE.AND P0, PT, R15, R31, PT ;  /* 0x0000001f0f00720c */ /* 0x000fe20003f06270 */
[----:B------:R-:W-:-:S12]  /*51f0*/  BSSY B0, `(.L_x_375) ;  /* 0x0000005000007945 */ /* 0x000fd80003800000 */
[----:B------:R-:W-:Y:S05]  /*5200*/  @P0 BRA `(.L_x_376) ;  /* 0x0000003000000947 */ /* 0x000fea0003800000 */
[----:B------:R0:W5:Y:S04]  /*5210*/  LDG.E.128 R16, [R34.64+-0x200] ;  /* 0xfffe000822107981 */ /* 0x000168000c1e1d00 */
[----:B------:R0:W5:Y:S04]  /*5220*/  LDG.E.128 R20, [R34.64+-0x100] ;  /* 0xffff000822147981 */ /* 0x000168000c1e1d00 */
[----:B------:R0:W5:Y:S02]  /*5230*/  LDG.E.128 R24, [R34.64] ;  /* 0x0000000822187981 */ /* 0x000164000c1e1d00 */
.L_x_376:
[----:B------:R-:W-:Y:S05]  /*5240*/  BSYNC B0 ;  /* 0x0000000000007941 */ /* 0x000fea0003800000 */
.L_x_375:
[----:B------:R-:W1:Y:S02]  /*5250*/  LDS R14, [R14] ;  /* 0x000000000e0e7984 */ /* 0x000e640000000800 */
[----:B-1---5:R-:W-:-:S02]  /*5260*/  FFMA.FTZ R12, R14, R16, R12 ;  /* 0x000000100e0c7223 */ /* 0x022fc4000001000c */
[C---:B------:R-:W-:Y:S02]  /*5270*/  FFMA.FTZ R11, R14.reuse, R17, R11 ;  /* 0x000000110e0b7223 */ /* 0x040fe4000001000b */
[C---:B------:R-:W-:Y:S02]  /*5280*/  FFMA.FTZ R10, R14.reuse, R18, R10 ;  /* 0x000000120e0a7223 */ /* 0x040fe4000001000a */
[C---:B------:R-:W-:Y:S02]  /*5290*/  FFMA.FTZ R9, R14.reuse, R19, R9 ;  /* 0x000000130e097223 */ /* 0x040fe40000010009 */
[C---:B------:R-:W-:Y:S02]  /*52a0*/  FFMA.FTZ R8, R14.reuse, R20, R8 ;  /* 0x000000140e087223 */ /* 0x040fe40000010008 */
[C---:B------:R-:W-:Y:S02]  /*52b0*/  FFMA.FTZ R7, R14.reuse, R21, R7 ;  /* 0x000000150e077223 */ /* 0x040fe40000010007 */
[----:B------:R-:W-:-:S02]  /*52c0*/  FFMA.FTZ R6, R14, R22, R6 ;  /* 0x000000160e067223 */ /* 0x000fc40000010006 */
[C---:B------:R-:W-:Y:S02]  /*52d0*/  FFMA.FTZ R5, R14.reuse, R23, R5 ;  /* 0x000000170e057223 */ /* 0x040fe40000010005 */
[C---:B------:R-:W-:Y:S02]  /*52e0*/  FFMA.FTZ R4, R14.reuse, R24, R4 ;  /* 0x000000180e047223 */ /* 0x040fe40000010004 */
[C---:B------:R-:W-:Y:S02]  /*52f0*/  FFMA.FTZ R3, R14.reuse, R25, R3 ;  /* 0x000000190e037223 */ /* 0x040fe40000010003 */
[C---:B------:R-:W-:Y:S02]  /*5300*/  FFMA.FTZ R2, R14.reuse, R26, R2 ;  /* 0x0000001a0e027223 */ /* 0x040fe40000010002 */
[----:B------:R-:W-:Y:S02]  /*5310*/  FFMA.FTZ R0, R14, R27, R0 ;  /* 0x0000001b0e007223 */ /* 0x000fe40000010000 */
.L_x_371:
[----:B------:R-:W-:Y:S02]  /*5320*/  IADD3 R15, R15, UR7, RZ ;  /* 0x000000070f0f7c10 */ /* 0x000fe4000fffe0ff */
[----:B------:R-:W-:-:S02]  /*5330*/  F2FP.BF16.PACK_AB R13, R9, R10 ;  /* 0x0000000a090d723e */ /* 0x000fc400000010ff */
[----:B------:R-:W-:Y:S02]  /*5340*/  ISETP.GE.AND P0, PT, R15, R28, PT ;  /* 0x0000001c0f00720c */ /* 0x000fe40003f06270 */
[----:B------:R-:W-:Y:S02]  /*5350*/  F2FP.BF16.PACK_AB R9, R5, R6 ;  /* 0x000000060509723e */ /* 0x000fe400000010ff */
[----:B------:R-:W-:Y:S02]  /*5360*/  F2FP.BF16.PACK_AB R12, R11, R12 ;  /* 0x0000000c0b0c723e */ /* 0x000fe400000010ff */
[----:B------:R-:W-:Y:S02]  /*5370*/  F2FP.BF16.PACK_AB R8, R7, R8 ;  /* 0x000000080708723e */ /* 0x000fe400000010ff */
[----:B------:R-:W-:Y:S02]  /*5380*/  F2FP.BF16.PACK_AB R4, R3, R4 ;  /* 0x000000040304723e */ /* 0x000fe400000010ff */
        /* <DEDUP_REMOVED lines=32> */
[----:B------:R-:W-:Y:S01]  /*5590*/  @!P1 LOP3.LUT R7, RZ, R6, RZ, 0x33, !PT ;  /* 0x00000006ff079212 */ /* 0x000fe200078e33ff */
[----:B-1----:R-:W-:-:S04]  /*55a0*/  IMAD.MOV R2, RZ, RZ, -R17 ;  /* 0x000000ffff027224 */ /* 0x002fc800078e0a11 */
        /* <DEDUP_REMOVED lines=8> */
[----:B------:R-:W-:Y:S02]  /*5630*/  ISETP.GE.AND P1, PT, R10, RZ, PT ;  /* 0x000000ff0a00720c */ /* 0x000fe40003f26270 */
[----:B------:R-:W-:Y:S01]  /*5640*/  IADD3 R10, R39, 0x80, RZ ;  /* 0x00000080270a7810 */ /* 0x000fe20007ffe0ff */
        /* <DEDUP_REMOVED lines=13> */
[----:B------:R-:W-:-:S04]  /*5720*/  @!P0 LOP3.LUT R11, RZ, c[0x0][0x214], RZ, 0x33, !PT ;  /* 0x00008500ff0b8a12 */ /* 0x000fc800078e33ff */
[----:B------:R-:W-:Y:S01]  /*5730*/  SHF.R.S32.HI R2, RZ, 0x1f, R11 ;  /* 0x0000001fff027819 */ /* 0x000fe2000001140b */
[C---:B------:R-:W-:Y:S02]  /*5740*/  IMAD R6, R11.reuse, c[0x0][0x214], R6 ;  /* 0x000085000b067a24 */ /* 0x040fe400078e0206 */
[----:B------:R-:W-:-:S04]  /*5750*/  IMAD.WIDE.U32 R16, R11, c[0x0][0x1f0], R16 ;  /* 0x00007c000b107a25 */ /* 0x000fc800078e0010 */
[----:B------:R-:W-:Y:S02]  /*5760*/  IMAD.IADD R6, R15, 0x1, -R6 ;  /* 0x000000010f067824 */ /* 0x000fe400078e0a06 */
[----:B------:R-:W-:Y:S02]  /*5770*/  IMAD R2, R2, c[0x0][0x1f0], RZ ;  /* 0x00007c0002027a24 */ /* 0x000fe400078e02ff */
[----:B------:R-:W-:Y:S01]  /*5780*/  IMAD.MOV.U32 R14, RZ, RZ, R16 ;  /* 0x000000ffff0e7224 */ /* 0x000fe200078e0010 */
[----:B------:R-:W-:Y:S01]  /*5790*/  SHF.R.S32.HI R7, RZ, 0x1f, R6 ;  /* 0x0000001fff077819 */ /* 0x000fe20000011406 */
[----:B------:R-:W-:-:S04]  /*57a0*/  IMAD R2, R11, c[0x0][0x1f4], R2 ;  /* 0x00007d000b027a24 */ /* 0x000fc800078e0202 */
[----:B------:R-:W-:Y:S02]  /*57b0*/  IMAD.IADD R15, R17, 0x1, R2 ;  /* 0x00000001110f7824 */ /* 0x000fe400078e0202 */
[----:B------:R-:W-:Y:S02]  /*57c0*/  IMAD R7, R7, c[0x0][0x1e8], RZ ;  /* 0x00007a0007077a24 */ /* 0x000fe400078e02ff */
[----:B------:R-:W-:-:S04]  /*57d0*/  IMAD.WIDE.U32 R14, R6, c[0x0][0x1e8], R14 ;  /* 0x00007a00060e7a25 */ /* 0x000fc800078e000e */
[----:B------:R-:W-:Y:S01]  /*57e0*/  IMAD R7, R6, c[0x0][0x1ec], R7 ;  /* 0x00007b0006077a24 */ /* 0x000fe200078e0207 */
[C---:B------:R-:W-:Y:S02]  /*57f0*/  IADD3 R6, R39.reuse, 0x40, RZ ;  /* 0x0000004027067810 */ /* 0x040fe40007ffe0ff */
[-C--:B------:R-:W-:Y:S01]  /*5800*/  IADD3 R0, P2, R39, R14.reuse, RZ ;  /* 0x0000000e27007210 */ /* 0x080fe20007f5e0ff */
[----:B------:R-:W-:Y:S01]  /*5810*/  IMAD.IADD R7, R15, 0x1, R7 ;  /* 0x000000010f077824 */ /* 0x000fe200078e0207 */
[-C--:B------:R-:W-:Y:S02]  /*5820*/  IADD3 R2, P1, R6, R14.reuse, RZ ;  /* 0x0000000e06027210 */ /* 0x080fe40007f3e0ff */
[----:B------:R-:W-:Y:S02]  /*5830*/  IADD3 R3, P0, R10, R14, RZ ;  /* 0x0000000e0a037210 */ /* 0x000fe40007f1e0ff */
[-C--:B------:R-:W-:Y:S02]  /*5840*/  LEA.HI.X.SX32 R39, R39, R7.reuse, 0x1, P2 ;  /* 0x0000000727277211 */ /* 0x080fe400010f0eff */
[----:B------:R-:W-:-:S02]  /*5850*/  LEA.HI.X.SX32 R6, R6, R7, 0x1, P1 ;  /* 0x0000000706067211 */ /* 0x000fc400008f0eff */
[----:B------:R-:W-:Y:S02]  /*5860*/  LEA R16, P2, R0, c[0x0][0x1d0], 0x1 ;  /* 0x0000740000107a11 */ /* 0x000fe400078408ff */
[----:B------:R-:W-:Y:S02]  /*5870*/  LEA.HI.X.SX32 R7, R10, R7, 0x1, P0 ;  /* 0x000000070a077211 */ /* 0x000fe400000f0eff */
[----:B------:R-:W-:Y:S02]  /*5880*/  LEA R14, P1, R2, c[0x0][0x1d0], 0x1 ;  /* 0x00007400020e7a11 */ /* 0x000fe400078208ff */
[----:B------:R-:W-:Y:S02]  /*5890*/  LEA R10, P0, R3, c[0x0][0x1d0], 0x1 ;  /* 0x00007400030a7a11 */ /* 0x000fe400078008ff */
[----:B------:R-:W-:Y:S02]  /*58a0*/  LEA.HI.X R17, R0, c[0x0][0x1d4], R39, 0x1, P2 ;  /* 0x0000750000117a11 */ /* 0x000fe400010f0c27 */
[----:B------:R-:W-:-:S02]  /*58b0*/  LEA.HI.X R15, R2, c[0x0][0x1d4], R6, 0x1, P1 ;  /* 0x00007500020f7a11 */ /* 0x000fc400008f0c06 */
[----:B------:R-:W-:Y:S01]  /*58c0*/  LEA.HI.X R11, R3, c[0x0][0x1d4], R7, 0x1, P0 ;  /* 0x00007500030b7a11 */ /* 0x000fe200000f0c07 */
[----:B------:R-:W-:Y:S04]  /*58d0*/  STG.E.64 [R16.64], R12 ;  /* 0x0000000c10007986 */ /* 0x000fe8000c101b08 */
[----:B------:R-:W-:Y:S04]  /*58e0*/  STG.E.64 [R14.64], R8 ;  /* 0x000000080e007986 */ /* 0x000fe8000c101b08 */
[----:B------:R-:W-:Y:S01]  /*58f0*/  STG.E.64 [R10.64], R4 ;  /* 0x000000040a007986 */ /* 0x000fe2000c101b08 */
[----:B------:R-:W-:Y:S05]  /*5900*/  EXIT ;  /* 0x000000000000794d */ /* 0x000fea0003800000 */
        .weak           $__internal_7_$__cuda_sm20_div_s64
        .type           $__internal_7_$__cuda_sm20_div_s64,@function
        .size           $__internal_7_$__cuda_sm20_div_s64,(.L_x_4375 - $__internal_7_$__cuda_sm20_div_s64)
$__internal_7_$__cuda_sm20_div_s64:
        /* <DEDUP_REMOVED lines=82> */
[----:B------:R-:W-:Y:S06]  /*5e30*/  RET.REL.NODEC R22 `(_ZN5flash32flash_fwd_splitkv_combine_kernelI23Flash_fwd_kernel_traitsILi192ELi64ELi64ELi4ELb0ELb0EN7cutlass10bfloat16_tE19Flash_kernel_traitsILi192ELi64ELi64ELi4ES3_EELi8ELi7ELb1EEEvNS_16Flash_fwd_paramsE) ;  /* 0xffffa1c016007950 */ /* 0x000fec0003c3ffff */
.L_x_377:
        /* <DEDUP_REMOVED lines=12> */
.L_x_4375:


//--------------------- .text._ZN5flash32flash_fwd_splitkv_combine_kernelI23Flash_fwd_kernel_traitsILi192ELi64ELi64ELi4ELb0ELb0EN7cutlass10bfloat16_tE19Flash_kernel_traitsILi192ELi64ELi64ELi4ES3_EELi8ELi6ELb1EEEvNS_16Flash_fwd_paramsE --------------------------
	.section	.text._ZN5flash32flash_fwd_splitkv_combine_kernelI23Flash_fwd_kernel_traitsILi192ELi64ELi64ELi4ELb0ELb0EN7cutlass10bfloat16_tE19Flash_kernel_traitsILi192ELi64ELi64ELi4ES3_EELi8ELi6ELb1EEEvNS_16Flash_fwd_paramsE,"ax",@progbits
	.sectioninfo	@"SHI_REGISTERS=64"
	.align	128
        .global         _ZN5flash32flash_fwd_splitkv_combine_kernelI23Flash_fwd_kernel_traitsILi192ELi64ELi64ELi4ELb0ELb0EN7cutlass10bfloat16_tE19Flash_kernel_traitsILi192ELi64ELi64ELi4ES3_EELi8ELi6ELb1EEEvNS_16Flash_fwd_paramsE
        .type           _ZN5flash32flash_fwd_splitkv_combine_kernelI23Flash_fwd_kernel_traitsILi192ELi64ELi64ELi4ELb0ELb0EN7cutlass10bfloat16_tE19Flash_kernel_traitsILi192ELi64ELi64ELi4ES3_EELi8ELi6ELb1EEEvNS_16Flash_fwd_paramsE,@function
        .size           _ZN5flash32flash_fwd_splitkv_combine_kernelI23Flash_fwd_kernel_traitsILi192ELi64ELi64ELi4ELb0ELb0EN7cutlass10bfloat16_tE19Flash_kernel_traitsILi192ELi64ELi64ELi4ES3_EELi8ELi6ELb1EEEvNS_16Flash_fwd_paramsE,(.L_x_4376 - _ZN5flash32flash_fwd_splitkv_combine_kernelI23Flash_fwd_kernel_traitsILi192ELi64ELi64ELi4ELb0ELb0EN7cutlass10bfloat16_tE19Flash_kernel_traitsILi192ELi64ELi64ELi4ES3_EELi8ELi6ELb1EEEvNS_16Flash_fwd_paramsE)
        .other          _ZN5flash32flash_fwd_splitkv_combine_kernelI23Flash_fwd_kernel_traitsILi192ELi64ELi64ELi4ELb0ELb0EN7cutlass10bfloat16_tE19Flash_kernel_traitsILi192ELi64ELi64ELi4ES3_EELi8ELi6ELb1EEEvNS_16Flash_fwd_paramsE,@"STO_CUDA_ENTRY STV_DEFAULT"
_ZN5flash32flash_fwd_splitkv_combine_kernelI23Flash_fwd_kernel_traitsILi192ELi64ELi64ELi4ELb0ELb0EN7cutlass10bfloat16_tE19Flash_kernel_traitsILi192ELi64ELi64ELi4ES3_EELi8ELi6ELb1EEEvNS_16Flash_fwd_paramsE:
.text._ZN5flash32flash_fwd_splitkv_combine_kernelI23Flash_fwd_kernel_traitsILi192ELi64ELi64ELi4ELb0ELb0EN7cutlass10bfloat16_tE19Flash_kernel_traitsILi192ELi64ELi64ELi4ES3_EELi8ELi6ELb1EEEvNS_16Flash_fwd_paramsE:
        /* <DEDUP_REMOVED lines=23> */
[----:B------:R-:W-:Y:S05]  /*0170*/  CALL.REL.NOINC `($__internal_8_$__cuda_sm20_div_s64) ;  /* 0x00004f4000007944 */ /* 0x000fea0003c00000 */
[----:B------:R-:W-:Y:S05]  /*0180*/  BRA `(.L_x_379) ;  /* 0x0000013000007947 */ /* 0x000fea0003800000 */
.L_x_378:
        /* <DEDUP_REMOVED lines=19> */
.L_x_379:
        /* <DEDUP_REMOVED lines=11> */
[----:B------:R-:W-:Y:S05]  /*0370*/  CALL.REL.NOINC `($__internal_8_$__cuda_sm20_div_s64) ;  /* 0x00004d4000007944 */ /* 0x000fea0003c00000 */
[----:B------:R-:W-:Y:S02]  /*0380*/  MOV R32, R20 ;  /* 0x0000001400207202 */ /* 0x000fe40000000f00 */
[----:B------:R-:W-:Y:S01]  /*0390*/  MOV R33, R21 ;  /* 0x0000001500217202 */ /* 0x000fe20000000f00 */
[----:B------:R-:W-:Y:S05]  /*03a0*/  BRA `(.L_x_382) ;  /* 0x0000013000007947 */ /* 0x000fea0003800000 */
.L_x_381:
        /* <DEDUP_REMOVED lines=19> */
.L_x_382:
[----:B------:R-:W-:Y:S05]  /*04e0*/  BSYNC B0 ;  /* 0x0000000000007941 */ /* 0x000fea0003800000 */
.L_x_380:
        /* <DEDUP_REMOVED lines=54> */
[----:B------:R-:W-:Y:S02]  /*0850*/  MOV R8, R20 ;  /* 0x0000001400087202 */ /* 0x000fe40000000f00 */
[----:B------:R-:W-:Y:S01]  /*0860*/  MOV R9, R21 ;  /* 0x0000001500097202 */ /* 0x000fe20000000f00 */
[----:B------:R-:W-:Y:S05]  /*0870*/  BRA `(.L_x_385) ;  /* 0x0000013000007947 */ /* 0x000fea0003800000 */
.L_x_384:
        /* <DEDUP_REMOVED lines=19> */
.L_x_385:
[----:B------:R-:W-:Y:S05]  /*09b0*/  BSYNC B0 ;  /* 0x0000000000007941 */ /* 0x000fea0003800000 */
.L_x_383:
        /* <DEDUP_REMOVED lines=104> */
.L_x_387:
        /* <DEDUP_REMOVED lines=19> */
.L_x_388:
[----:B------:R-:W-:Y:S05]  /*1170*/  BSYNC B0 ;  /* 0x0000000000007941 */ /* 0x000fea0003800000 */
.L_x_386:
        /* <DEDUP_REMOVED lines=107> */
.L_x_390:
        /* <DEDUP_REMOVED lines=19> */
.L_x_391:
[----:B------:R-:W-:Y:S05]  /*1960*/  BSYNC B0 ;  /* 0x0000000000007941 */ /* 0x000fea0003800000 */
.L_x_389:
        /* <DEDUP_REMOVED lines=165> */
[----:B------:R-:W-:Y:S05]  /*23c0*/  CALL.REL.NOINC `($__internal_8_$__cuda_sm20_div_s64) ;  /* 0x00002cf000007944 */ /* 0x000fea0003c00000 */
        /* <DEDUP_REMOVED lines=10> */
.L_x_396:
        /* <DEDUP_REMOVED lines=22> */
.L_x_397:
[----:B------:R-:W-:Y:S05]  /*25d0*/  BSYNC B0 ;  /* 0x0000000000007941 */ /* 0x000fea0003800000 */
.L_x_395:
[----:B------:R-:W-:Y:S01]  /*25e0*/  LOP3.LUT R19, R17, R0, RZ, 0xfc, !PT ;  /* 0x0000000011137212 */ /* 0x000fe200078efcff */
[----:B------:R-:W-:Y:S03]  /*25f0*/  BSSY B0, `(.L_x_398) ;  /* 0x0000028000007945 */ /* 0x000fe60003800000 */
[----:B------:R-:W-:-:S13]  /*2600*/  ISETP.NE.U32.AND P0, PT, R19, RZ, PT ;  /* 0x000000ff1300720c */ /* 0x000fda0003f05070 */
[----:B------:R-:W-:Y:S05]  /*2610*/  @!P0 BRA `(.L_x_399) ;  /* 0x000000f000008947 */ /* 0x000fea0003800000 */
[----:B------:R-:W-:Y:S01]  /*2620*/  IMAD.MOV.U32 R26, RZ, RZ, R27 ;  /* 0x000000ffff1a7224 */ /* 0x000fe200078e001b */
[----:B------:R-:W-:Y:S02]  /*2630*/  MOV R23, R0 ;  /* 0x0000000000177202 */ /* 0x000fe40000000f00 */
[----:B------:R-:W-:Y:S02]  /*2640*/  MOV R24, 0x2660 ;  /* 0x0000266000187802 */ /* 0x000fe40000000f00 */
[----:B------:R-:W-:Y:S05]  /*2650*/  CALL.REL.NOINC `($__internal_8_$__cuda_sm20_div_s64) ;  /* 0x00002a6000007944 */ /* 0x000fea0003c00000 */
        /* <DEDUP_REMOVED lines=11> */
.L_x_399:
        /* <DEDUP_REMOVED lines=22> */
.L_x_400:
[----:B------:R-:W-:Y:S05]  /*2870*/  BSYNC B0 ;  /* 0x0000000000007941 */ /* 0x000fea0003800000 */
.L_x_398:
        /* <DEDUP_REMOVED lines=11> */
[----:B------:R-:W-:Y:S05]  /*2930*/  CALL.REL.NOINC `($__internal_8_$__cuda_sm20_div_s64) ;  /* 0x0000278000007944 */ /* 0x000fea0003c00000 */
[----:B------:R-:W-:-:S04]  /*2940*/  IADD3 R17, P0, RZ, -R20, RZ ;  /* 0x80000014ff117210 */ /* 0x000fc80007f1e0ff */
[----:B------:R-:W-:Y:S01]  /*2950*/  IADD3.X R18, RZ, ~R21, RZ, P0, !PT ;  /* 0x80000015ff127210 */ /* 0x000fe200007fe4ff */
[----:B------:R-:W-:-:S04]  /*2960*/  IMAD.WIDE.U32 R42, R5, R17, R42 ;  /* 0x00000011052a7225 */ /* 0x000fc800078e002a */
[----:B------:R-:W-:-:S04]  /*2970*/  IMAD R18, R18, R5, RZ ;  /* 0x0000000512127224 */ /* 0x000fc800078e02ff */
[----:B------:R-:W-:-:S05]  /*2980*/  IMAD R4, R4, R17, R18 ;  /* 0x0000001104047224 */ /* 0x000fca00078e0212 */
[----:B------:R-:W-:Y:S01]  /*2990*/  IADD3 R4, R43, R4, RZ ;  /* 0x000000042b047210 */ /* 0x000fe20007ffe0ff */
[----:B------:R-:W-:Y:S05]  /*29a0*/  BRA `(.L_x_403) ;  /* 0x0000016000007947 */ /* 0x000fea0003800000 */
.L_x_402:
        /* <DEDUP_REMOVED lines=22> */
.L_x_403:
[----:B------:R-:W-:Y:S05]  /*2b10*/  BSYNC B0 ;  /* 0x0000000000007941 */ /* 0x000fea0003800000 */
.L_x_401:
        /* <DEDUP_REMOVED lines=38> */
[----:B------:R-:W-:Y:S05]  /*2d80*/  CALL.REL.NOINC `($__internal_8_$__cuda_sm20_div_s64) ;  /* 0x0000233000007944 */ /* 0x000fea0003c00000 */
        /* <DEDUP_REMOVED lines=12> */
.L_x_405:
        /* <DEDUP_REMOVED lines=23> */
.L_x_406:
[----:B------:R-:W-:Y:S05]  /*2fc0*/  BSYNC B0 ;  /* 0x0000000000007941 */ /* 0x000fea0003800000 */
.L_x_404:
        /* <DEDUP_REMOVED lines=19> */
.L_x_408:
        /* <DEDUP_REMOVED lines=22> */
.L_x_409:
[----:B------:R-:W-:Y:S05]  /*3260*/  BSYNC B0 ;  /* 0x0000000000007941 */ /* 0x000fea0003800000 */
.L_x_407:
        /* <DEDUP_REMOVED lines=19> */
.L_x_411:
        /* <DEDUP_REMOVED lines=23> */
.L_x_412:
[----:B------:R-:W-:Y:S05]  /*3510*/  BSYNC B0 ;  /* 0x0000000000007941 */ /* 0x000fea0003800000 */
.L_x_410:
        /* <DEDUP_REMOVED lines=25> */
[----:B------:R-:W-:Y:S05]  /*36b0*/  CALL.REL.NOINC `($__internal_8_$__cuda_sm20_div_s64) ;  /* 0x00001a0000007944 */ /* 0x000fea0003c00000 */
        /* <DEDUP_REMOVED lines=12> */
.L_x_414:
        /* <DEDUP_REMOVED lines=23> */
.L_x_415:
[----:B------:R-:W-:Y:S05]  /*38f0*/  BSYNC B0 ;  /* 0x0000000000007941 */ /* 0x000fea0003800000 */
.L_x_413:
        /* <DEDUP_REMOVED lines=29> */
.L_x_417:
        /* <DEDUP_REMOVED lines=23> */
.L_x_418:
[----:B------:R-:W-:Y:S05]  /*3c40*/  BSYNC B0 ;  /* 0x0000000000007941 */ /* 0x000fea0003800000 */
.L_x_416:
        /* <DEDUP_REMOVED lines=20> */
.L_x_394:
[----:B------:R-:W-:-:S04]  /*3d90*/  LEA R2, P0, R38, c[0x0][0x200], 0x2 ;  /* 0x0000800026027a11 */ /* 0x000fc800078010ff */
[----:B------:R-:W-:-:S05]  /*3da0*/  LEA.HI.X R3, R38, c[0x0][0x204], R39, 0x2, P0 ;  /* 0x0000810026037a11 */ /* 0x000fca00000f1427 */
[----:B------:R0:W-:Y:S04]  /*3db0*/  STG.E [R2.64], R30 ;  /* 0x0000001e02007986 */ /* 0x0001e8000c101908 */
.L_x_393:
[----:B------:R-:W-:Y:S05]  /*3dc0*/  BSYNC B1 ;  /* 0x0000000000017941 */ /* 0x000fea0003800000 */
.L_x_392:
[C---:B------:R-:W-:Y:S01]  /*3dd0*/  IADD3 R0, R34.reuse, 0x10, RZ ;  /* 0x0000001022007810 */ /* 0x040fe20007ffe0ff */
[----:B------:R-:W-:Y:S01]  /*3de0*/  IMAD.MOV.U32 R29, RZ, RZ, c[0x0][0x314] ;  /* 0x0000c500ff1d7624 */ /* 0x000fe200078e00ff */
[----:B------:R-:W-:Y:S01]  /*3df0*/  ISETP.GE.OR P2, PT, R34, c[0x0][0x314], P6 ;  /* 0x0000c50022007a0c */ /* 0x000fe20003746670 */
[----:B0-----:R-:W-:Y:S01]  /*3e00*/  CS2R R2, SRZ ;  /* 0x0000000000027805 */ /* 0x001fe2000001ff00 */
[----:B------:R-:W-:Y:S01]  /*3e10*/  ISETP.GE.OR P1, PT, R0, c[0x0][0x314], P6 ;  /* 0x0000c50000007a0c */ /* 0x000fe20003726670 */
[----:B------:R-:W-:Y:S01]  /*3e20*/  CS2R R4, SRZ ;  /* 0x0000000000047805 */ /* 0x000fe2000001ff00 */
[----:B------:R-:W-:Y:S02]  /*3e30*/  IADD3 R0, R34, 0x20, RZ ;  /* 0x0000002022007810 */ /* 0x000fe40007ffe0ff */
[----:B------:R-:W-:Y:S02]  /*3e40*/  MOV R12, RZ ;  /* 0x000000ff000c7202 */ /* 0x000fe40000000f00 */
[----:B------:R-:W-:-:S02]  /*3e50*/  ISETP.GE.OR P0, PT, R0, c[0x0][0x314], P6 ;  /* 0x0000c50000007a0c */ /* 0x000fc40003706670 */
[C---:B------:R-:W-:Y:S01]  /*3e60*/  IADD3 R0, R34.reuse, 0x30, RZ ;  /* 0x0000003022007810 */ /* 0x040fe20007ffe0ff */
[----:B------:R-:W-:Y:S02]  /*3e70*/  IMAD.SHL.U32 R34, R34, 0x4, RZ ;  /* 0x0000000422227824 */ /* 0x000fe400078e00ff */
[----:B------:R-:W-:Y:S01]  /*3e80*/  @!P2 FADD.FTZ R37, -R30, R37 ;  /* 0x000000251e25a221 */ /* 0x000fe20000010100 */
[----:B------:R-:W-:Y:S01]  /*3e90*/  ISETP.GE.OR P6, PT, R0, c[0x0][0x314], P6 ;  /* 0x0000c50000007a0c */ /* 0x000fe200037c6670 */
[----:B------:R-:W-:Y:S01]  /*3ea0*/  @!P1 FADD.FTZ R32, -R30, R32 ;  /* 0x000000201e209221 */ /* 0x000fe20000010100 */
[----:B------:R-:W-:Y:S01]  /*3eb0*/  HFMA2.MMA R0, -RZ, RZ, 0, 0 ;  /* 0x00000000ff007435 */ /* 0x000fe200000001ff */
        /* <DEDUP_REMOVED lines=12> */
[----:B------:R-:W-:-:S03]  /*3f80*/  ISETP.GE.AND P0, PT, R29, 0x1, PT ;  /* 0x000000011d00780c */ /* 0x000fc60003f06270 */
[----:B--2---:R-:W-:Y:S04]  /*3f90*/  @!P1 STS [R25.X4+0x240], R32 ;  /* 0x0002402019009388 */ /* 0x004fe80000004800 */
[----:B---3--:R2:W-:Y:S01]  /*3fa0*/  @!P6 STS [R25.X4+0x6c0], R10 ;  /* 0x0006c00a1900e388 */ /* 0x0085e20000004800 */
[----:B0-----:R-:W-:Y:S01]  /*3fb0*/  CS2R R6, SRZ ;  /* 0x0000000000067805 */ /* 0x001fe2000001ff00 */
[----:B-1----:R-:W-:Y:S01]  /*3fc0*/  CS2R R8, SRZ ;  /* 0x0000000000087805 */ /* 0x002fe2000001ff00 */
[----:B--2---:R-:W-:Y:S01]  /*3fd0*/  CS2R R10, SRZ ;  /* 0x00000000000a7805 */ /* 0x004fe2000001ff00 */
        /* <DEDUP_REMOVED lines=31> */
.L_x_421:
        /* <DEDUP_REMOVED lines=45> */
[----:B0-----:R-:W-:Y:S04]  /*44a0*/  IADD3 R40, P1, R36, R38, RZ ;  /* 0x0000002624287210 */ /* 0x001fe80007f3e0ff */
        /* <DEDUP_REMOVED lines=16> */
[----:B------:R0:W2:Y:S02]  /*45b0*/  LDS R13, [R14+0x6c] ;  /* 0x00006c000e0d7984 */ /* 0x0000a40000000800 */
[----:B0-----:R-:W-:Y:S01]  /*45c0*/  IADD3 R14, R14, 0x90, RZ ;  /* 0x000000900e0e7810 */ /* 0x001fe20007ffe0ff */
        /* <DEDUP_REMOVED lines=13> */
.L_x_420:
[----:B------:R-:W-:-:S04]  /*46a0*/  IADD3 R13, -R30, c[0x0][0x314], RZ ;  /* 0x0000c5001e0d7a10 */ /* 0x000fc80007ffe1ff */
[----:B------:R-:W-:-:S13]  /*46b0*/  ISETP.GT.AND P0, PT, R13, 0x1, PT ;  /* 0x000000010d00780c */ /* 0x000fda0003f04270 */
[----:B------:R-:W-:Y:S05]  /*46c0*/  @!P0 BRA `(.L_x_422) ;  /* 0x000002a000008947 */ /* 0x000fea0003800000 */
[----:B------:R-:W-:Y:S01]  /*46d0*/  ISETP.GE.AND P0, PT, R15, R32, PT ;  /* 0x000000200f00720c */ /* 0x000fe20003f06270 */
[----:B------:R-:W0:-:S12]  /*46e0*/  LDS R43, [R14] ;  /* 0x000000000e2b7984 */ /* 0x000e180000000800 */
[----:B------:R-:W0:Y:S04]  /*46f0*/  @!P0 LDG.E.128 R16, [R40.64+-0x200] ;  /* 0xfffe000828108981 */ /* 0x000e28000c1e1d00 */
[----:B------:R-:W2:Y:S04]  /*4700*/  @!P0 LDG.E.128 R20, [R40.64+-0x100] ;  /* 0xffff000828148981 */ /* 0x000ea8000c1e1d00 */
[----:B------:R-:W3:Y:S01]  /*4710*/  @!P0 LDG.E.128 R24, [R40.64] ;  /* 0x0000000828188981 */ /* 0x000ee2000c1e1d00 */
[----:B------:R-:W-:-:S04]  /*4720*/  IADD3 R50, P1, R36, R40, RZ ;  /* 0x0000002824327210 */ /* 0x000fc80007f3e0ff */
[----:B------:R-:W-:Y:S01]  /*4730*/  IADD3.X R51, R37, R41, RZ, P1, !PT ;  /* 0x0000002925337210 */ /* 0x000fe20000ffe4ff */
[-C--:B0-----:R-:W-:Y:S02]  /*4740*/  FFMA.FTZ R39, R16, R43.reuse, R12 ;  /* 0x0000002b10277223 */ /* 0x081fe4000001000c */
[-C--:B------:R-:W-:Y:S02]  /*4750*/  FFMA.FTZ R48, R17, R43.reuse, R11 ;  /* 0x0000002b11307223 */ /* 0x080fe4000001000b */
[-C--:B------:R-:W-:Y:S02]  /*4760*/  FFMA.FTZ R35, R18, R43.reuse, R10 ;  /* 0x0000002b12237223 */ /* 0x080fe4000001000a */
[-C--:B------:R-:W-:Y:S02]  /*4770*/  FFMA.FTZ R46, R19, R43.reuse, R9 ;  /* 0x0000002b132e7223 */ /* 0x080fe40000010009 */
[-C--:B--2---:R-:W-:Y:S01]  /*4780*/  FFMA.FTZ R33, R20, R43.reuse, R8 ;  /* 0x0000002b14217223 */ /* 0x084fe20000010008 */
[----:B------:R-:W2:Y:S01]  /*4790*/  @!P0 LDG.E.128 R16, [R50.64+-0x200] ;  /* 0xfffe000832108981 */ /* 0x000ea2000c1e1d00 */
[----:B------:R-:W-:-:S02]  /*47a0*/  FFMA.FTZ R44, R21, R43, R7 ;  /* 0x0000002b152c7223 */ /* 0x000fc40000010007 */
[-C--:B------:R-:W-:Y:S02]  /*47b0*/  FFMA.FTZ R31, R22, R43.reuse, R6 ;  /* 0x0000002b161f7223 */ /* 0x080fe40000010006 */
[-C--:B------:R-:W-:Y:S02]  /*47c0*/  FFMA.FTZ R42, R23, R43.reuse, R5 ;  /* 0x0000002b172a7223 */ /* 0x080fe40000010005 */
[-C--:B---3--:R-:W-:Y:S01]  /*47d0*/  FFMA.FTZ R29, R24, R43.reuse, R4 ;  /* 0x0000002b181d7223 */ /* 0x088fe20000010004 */
[----:B------:R-:W3:Y:S01]  /*47e0*/  @!P0 LDG.E.128 R20, [R50.64+-0x100] ;  /* 0xffff000832148981 */ /* 0x000ee2000c1e1d00 */
[-C--:B------:R-:W-:Y:S02]  /*47f0*/  FFMA.FTZ R38, R25, R43.reuse, R3 ;  /* 0x0000002b19267223 */ /* 0x080fe40000010003 */
[-C--:B------:R-:W-:Y:S02]  /*4800*/  FFMA.FTZ R13, R26, R43.reuse, R2 ;  /* 0x0000002b1a0d7223 */ /* 0x080fe40000010002 */
[----:B------:R-:W-:-:S02]  /*4810*/  FFMA.FTZ R0, R27, R43, R0 ;  /* 0x0000002b1b007223 */ /* 0x000fc40000010000 */
[----:B------:R-:W4:Y:S04]  /*4820*/  @!P0 LDG.E.128 R24, [R50.64] ;  /* 0x0000000832188981 */ /* 0x000f28000c1e1d00 */
[----:B------:R0:W2:Y:S01]  /*4830*/  LDS R43, [R14+0x24] ;  /* 0x000024000e2b7984 */ /* 0x0000a20000000800 */
[----:B------:R-:W-:Y:S02]  /*4840*/  IADD3 R40, P0, R36, R50, RZ ;  /* 0x0000003224287210 */ /* 0x000fe40007f1e0ff */
[----:B------:R-:W-:Y:S02]  /*4850*/  IADD3 R30, R30, 0x1, RZ ;  /* 0x000000011e1e7810 */ /* 0x000fe40007ffe0ff */
[----:B------:R-:W-:Y:S02]  /*4860*/  IADD3 R36, R14, 0x24, RZ ;  /* 0x000000240e247810 */ /* 0x000fe40007ffe0ff */
[----:B------:R-:W-:-:S02]  /*4870*/  IADD3.X R41, R37, R51, RZ, P0, !PT ;  /* 0x0000003325297210 */ /* 0x000fc400007fe4ff */
[----:B------:R-:W-:Y:S02]  /*4880*/  PLOP3.LUT P4, PT, PT, PT, PT, 0x8, 0x0 ;  /* 0x000000000000781c */ /* 0x000fe40003f8e170 */
[----:B------:R-:W-:Y:S02]  /*4890*/  IADD3 R30, R30, 0x1, RZ ;  /* 0x000000011e1e7810 */ /* 0x000fe40007ffe0ff */
[----:B0-----:R-:W-:Y:S01]  /*48a0*/  IADD3 R14, R36, 0x24, RZ ;  /* 0x00000024240e7810 */ /* 0x001fe20007ffe0ff */
        /* <DEDUP_REMOVED lines=12> */
.L_x_422:
        /* <DEDUP_REMOVED lines=8> */
.L_x_424:
[----:B------:R-:W-:Y:S05]  /*49f0*/  BSYNC B0 ;  /* 0x0000000000007941 */ /* 0x000fea0003800000 */
.L_x_423:
        /* <DEDUP_REMOVED lines=13> */
.L_x_419:
        /* <DEDUP_REMOVED lines=20> */
[----:B-1----:R-:W-:Y:S02]  /*4c10*/  IMAD.MOV R0, RZ, RZ, -R17 ;  /* 0x000000ffff007224 */ /* 0x002fe400078e0a11 */
[----:B------:R-:W-:Y:S02]  /*4c20*/  IMAD.MOV.U32 R16, RZ, RZ, RZ ;  /* 0x000000ffff107224 */ /* 0x000fe400078e00ff */
[----:B------:R-:W-:-:S04]  /*4c30*/  IMAD R0, R0, R10, RZ ;  /* 0x0000000a00007224 */ /* 0x000fc800078e02ff */
[----:B------:R-:W-:-:S06]  /*4c40*/  IMAD.HI.U32 R0, R17, R0, R16 ;  /* 0x0000000011007227 */ /* 0x000fcc00078e0010 */
[----:B------:R-:W-:Y:S02]  /*4c50*/  IMAD.HI.U32 R7, R0, R11, RZ ;  /* 0x0000000b00077227 */ /* 0x000fe400078e00ff */
[----:B------:R-:W1:Y:S02]  /*4c60*/  I2F.RP R0, R3 ;  /* 0x0000000300007306 */ /* 0x000e640000209400 */
[----:B------:R-:W-:Y:S01]  /*4c70*/  IMAD R11, R7, R2, R11 ;  /* 0x00000002070b7224 */ /* 0x000fe200078e020b */
[----:B------:R-:W-:-:S04]  /*4c80*/  LOP3.LUT R2, R15, R6, RZ, 0x3c, !PT ;  /* 0x000000060f027212 */ /* 0x000fc800078e3cff */
[----:B------:R-:W-:Y:S02]  /*4c90*/  ISETP.GT.U32.AND P1, PT, R10, R11, PT ;  /* 0x0000000b0a00720c */ /* 0x000fe40003f24070 */
[----:B------:R-:W-:Y:S01]  /*4ca0*/  ISETP.GE.AND P0, PT, R2, RZ, PT ;  /* 0x000000ff0200720c */ /* 0x000fe20003f06270 */
[----:B-1----:R-:W1:Y:S10]  /*4cb0*/  MUFU.RCP R0, R0 ;  /* 0x0000000000007308 */ /* 0x002e740000001000 */
[----:B------:R-:W-:Y:S01]  /*4cc0*/  @!P1 IMAD.IADD R11, R11, 0x1, -R10 ;  /* 0x000000010b0b9824 */ /* 0x000fe200078e0a0a */
[----:B------:R-:W-:-:S02]  /*4cd0*/  @!P1 IADD3 R7, R7, 0x1, RZ ;  /* 0x0000000107079810 */ /* 0x000fc40007ffe0ff */
[----:B------:R-:W-:Y:S02]  /*4ce0*/  ISETP.NE.AND P1, PT, R6, RZ, PT ;  /* 0x000000ff0600720c */ /* 0x000fe40003f25270 */
[----:B------:R-:W-:Y:S02]  /*4cf0*/  ISETP.GE.U32.AND P2, PT, R11, R10, PT ;  /* 0x0000000a0b00720c */ /* 0x000fe40003f46070 */
[----:B-1----:R-:W-:-:S04]  /*4d00*/  IADD3 R16, R0, 0xffffffe, RZ ;  /* 0x0ffffffe00107810 */ /* 0x002fc80007ffe0ff */
[----:B------:R-:W1:Y:S07]  /*4d10*/  F2I.FTZ.U32.TRUNC.NTZ R17, R16 ;  /* 0x0000001000117305 */ /* 0x000e6e000021f000 */
[----:B------:R-:W-:-:S05]  /*4d20*/  @P2 IADD3 R7, R7, 0x1, RZ ;  /* 0x0000000107072810 */ /* 0x000fca0007ffe0ff */
[----:B------:R-:W-:Y:S01]  /*4d30*/  @!P0 IMAD.MOV R7, RZ, RZ, -R7 ;  /* 0x000000ffff078224 */ /* 0x000fe200078e0a07 */
[----:B------:R-:W-:-:S05]  /*4d40*/  @!P1 LOP3.LUT R7, RZ, R6, RZ, 0x33, !PT ;  /* 0x00000006ff079212 */ /* 0x000fca00078e33ff */
[----:B------:R-:W-:Y:S02]  /*4d50*/  IMAD R6, R7, R6, RZ ;  /* 0x0000000607067224 */ /* 0x000fe400078e02ff */
[--C-:B-1----:R-:W-:Y:S02]  /*4d60*/  IMAD.MOV R2, RZ, RZ, -R17.reuse ;  /* 0x000000ffff027224 */ /* 0x102fe400078e0a11 */
[----:B------:R-:W-:Y:S02]  /*4d70*/  IMAD.IADD R10, R15, 0x1, -R6 ;  /* 0x000000010f0a7824 */ /* 0x000fe400078e0a06 */
[----:B------:R-:W-:Y:S02]  /*4d80*/  IMAD R2, R2, R3, RZ ;  /* 0x0000000302027224 */ /* 0x000fe400078e02ff */
[----:B------:R-:W-:Y:S01]  /*4d90*/  IMAD.MOV.U32 R16, RZ, RZ, RZ ;  /* 0x000000ffff107224 */ /* 0x000fe200078e00ff */
[----:B------:R-:W-:Y:S02]  /*4da0*/  IABS R0, R10 ;  /* 0x0000000a00007213 */ /* 0x000fe40000000000 */
[----:B------:R-:W-:Y:S01]  /*4db0*/  LOP3.LUT R10, R10, c[0x0][0x214], RZ, 0x3c, !PT ;  /* 0x000085000a0a7a12 */ /* 0x000fe200078e3cff */
[----:B------:R-:W-:-:S03]  /*4dc0*/  IMAD.HI.U32 R2, R17, R2, R16 ;  /* 0x0000000211027227 */ /* 0x000fc600078e0010 */
[----:B------:R-:W-:Y:S01]  /*4dd0*/  ISETP.GE.AND P1, PT, R10, RZ, PT ;  /* 0x000000ff0a00720c */ /* 0x000fe20003f26270 */
[----:B------:R-:W-:Y:S01]  /*4de0*/  IMAD.WIDE.U32 R16, R7, c[0x0][0x1e0], RZ ;  /* 0x0000780007107a25 */ /* 0x000fe200078e00ff */
[----:B------:R-:W-:-:S03]  /*4df0*/  IADD3 R10, R34, 0x40, RZ ;  /* 0x00000040220a7810 */ /* 0x000fc60007ffe0ff */
        /* <DEDUP_REMOVED lines=44> */
        .weak           $__internal_8_$__cuda_sm20_div_s64
        .type           $__internal_8_$__cuda_sm20_div_s64,@function
        .size           $__internal_8_$__cuda_sm20_div_s64,(.L_x_4376 - $__internal_8_$__cuda_sm20_div_s64)
$__internal_8_$__cuda_sm20_div_s64:
        /* <DEDUP_REMOVED lines=83> */
[----:B------:R-:W-:Y:S06]  /*55f0*/  RET.REL.NODEC R44 `(_ZN5flash32flash_fwd_splitkv_combine_kernelI23Flash_fwd_kernel_traitsILi192ELi64ELi64ELi4ELb0ELb0EN7cutlass10bfloat16_tE19Flash_kernel_traitsILi192ELi64ELi64ELi4ES3_EELi8ELi6ELb1EEEvNS_16Flash_fwd_paramsE) ;  /* 0xffffaa002c007950 */ /* 0x000fec0003c3ffff */
.L_x_425:
        /* <DEDUP_REMOVED lines=16> */
.L_x_4376:


//--------------------- .text._ZN5flash32flash_fwd_splitkv_combine_kernelI23Flash_fwd_kernel_traitsILi192ELi64ELi64ELi4ELb0ELb0EN7cutlass10bfloat16_tE19Flash_kernel_traitsILi192ELi64ELi64ELi4ES3_EELi8ELi5ELb1EEEvNS_16Flash_fwd_paramsE --------------------------
	.section	.text._ZN5flash32flash_fwd_splitkv_combine_kernelI23Flash_fwd_kernel_traitsILi192ELi64ELi64ELi4ELb0ELb0EN7cutlass10bfloat16_tE19Flash_kernel_traitsILi192ELi64ELi64ELi4ES3_EELi8ELi5ELb1EEEvNS_16Flash_fwd_paramsE,"ax",@progbits
	.sectioninfo	@"SHI_REGISTERS=62"
	.align	128
        .global         _ZN5flash32flash_fwd_splitkv_combine_kernelI23Flash_fwd_kernel_traitsILi192ELi64ELi64ELi4ELb0ELb0EN7cutlass10bfloat16_tE19Flash_kernel_traitsILi192ELi64ELi64ELi4ES3_EELi8ELi5ELb1EEEvNS_16Flash_fwd_paramsE
        .type           _ZN5flash32flash_fwd_splitkv_combine_kernelI23Flash_fwd_kernel_traitsILi192ELi64ELi64ELi4ELb0ELb0EN7cutlass10bfloat16_tE19Flash_kernel_traitsILi192ELi64ELi64ELi4ES3_EELi8ELi5ELb1EEEvNS_16Flash_fwd_paramsE,@function
        .size           _ZN5flash32flash_fwd_splitkv_combine_kernelI23Flash_fwd_kernel_traitsILi192ELi64ELi64ELi4ELb0ELb0EN7cutlass10bfloat16_tE19Flash_kernel_traitsILi192ELi64ELi64ELi4ES3_EELi8ELi5ELb1EEEvNS_16Flash_fwd_paramsE,(.L_x_4377 - _ZN5flash32flash_fwd_splitkv_combine_kernelI23Flash_fwd_kernel_traitsILi192ELi64ELi64ELi4ELb0ELb0EN7cutlass10bfloat16_tE19Flash_kernel_traitsILi192ELi64ELi64ELi4ES3_EELi8ELi5ELb1EEEvNS_16Flash_fwd_paramsE)
        .other          _ZN5flash32flash_fwd_splitkv_combine_kernelI23Flash_fwd_kernel_traitsILi192ELi64ELi64ELi4ELb0ELb0EN7cutlass10bfloat16_tE19Flash_kernel_traitsILi192ELi64ELi64ELi4ES3_EELi8ELi5ELb1EEEvNS_16Flash_fwd_paramsE,@"STO_CUDA_ENTRY STV_DEFAULT"
_ZN5flash32flash_fwd_splitkv_combine_kernelI23Flash_fwd_kernel_traitsILi192ELi64ELi64ELi4ELb0ELb0EN7cutlass10bfloat16_tE19Flash_kernel_traitsILi192ELi64ELi64ELi4ES3_EELi8ELi5ELb1EEEvNS_16Flash_fwd_paramsE:
.text._ZN5flash32flash_fwd_splitkv_combine_kernelI23Flash_fwd_kernel_traitsILi192ELi64ELi64ELi4ELb0ELb0EN7cutlass10bfloat16_tE19Flash_kernel_traitsILi192ELi64ELi64ELi4ES3_EELi8ELi5ELb1EEEvNS_16Flash_fwd_paramsE:
        /* <DEDUP_REMOVED lines=23> */
[----:B------:R-:W-:Y:S05]  /*0170*/  CALL.REL.NOINC `($__internal_9_$__cuda_sm20_div_s64) ;  /* 0x00004bf000007944 */ /* 0x000fea0003c00000 */
[----:B------:R-:W-:Y:S05]  /*0180*/  BRA `(.L_x_427) ;  /* 0x0000013000007947 */ /* 0x000fea0003800000 */
.L_x_426:
        /* <DEDUP_REMOVED lines=19> */
.L_x_427:
        /* <DEDUP_REMOVED lines=11> */
[----:B------:R-:W-:Y:S05]  /*0370*/  CALL.REL.NOINC `($__internal_9_$__cuda_sm20_div_s64) ;  /* 0x000049f000007944 */ /* 0x000fea0003c00000 */
[----:B------:R-:W-:Y:S02]  /*0380*/  MOV R8, R20 ;  /* 0x0000001400087202 */ /* 0x000fe40000000f00 */
[----:B------:R-:W-:Y:S01]  /*0390*/  MOV R9, R21 ;  /* 0x0000001500097202 */ /* 0x000fe20000000f00 */
[----:B------:R-:W-:Y:S05]  /*03a0*/  BRA `(.L_x_430) ;  /* 0x0000013000007947 */ /* 0x000fea0003800000 */
.L_x_429:
        /* <DEDUP_REMOVED lines=19> */
.L_x_430:
[----:B------:R-:W-:Y:S05]  /*04e0*/  BSYNC B0 ;  /* 0x0000000000007941 */ /* 0x000fea0003800000 */
.L_x_428:
        /* <DEDUP_REMOVED lines=42> */
.L_x_432:
        /* <DEDUP_REMOVED lines=19> */
.L_x_433:
[----:B------:R-:W-:Y:S05]  /*08c0*/  BSYNC B0 ;  /* 0x0000000000007941 */ /* 0x000fea0003800000 */
.L_x_431:
        /* <DEDUP_REMOVED lines=74> */
[----:B------:R-:W-:Y:S02]  /*0d70*/  MOV R40, R20 ;  /* 0x0000001400287202 */ /* 0x000fe40000000f00 */
[----:B------:R-:W-:Y:S01]  /*0d80*/  MOV R41, R21 ;  /* 0x0000001500297202 */ /* 0x000fe20000000f00 */
[----:B------:R-:W-:Y:S05]  /*0d90*/  BRA `(.L_x_436) ;  /* 0x0000013000007947 */ /* 0x000fea0003800000 */
.L_x_435:
        /* <DEDUP_REMOVED lines=19> */
.L_x_436:
[----:B------:R-:W-:Y:S05]  /*0ed0*/  BSYNC B0 ;  /* 0x0000000000007941 */ /* 0x000fea0003800000 */
.L_x_434:
        /* <DEDUP_REMOVED lines=41> */
.L_x_438:
        /* <DEDUP_REMOVED lines=19> */
.L_x_439:
[----:B------:R-:W-:Y:S05]  /*12a0*/  BSYNC B0 ;  /* 0x0000000000007941 */ /* 0x000fea0003800000 */
.L_x_437:
        /* <DEDUP_REMOVED lines=232> */
[----:B------:R-:W-:Y:S05]  /*2130*/  CALL.REL.NOINC `($__internal_9_$__cuda_sm20_div_s64) ;  /* 0x00002c3000007944 */ /* 0x000fea0003c00000 */
        /* <DEDUP_REMOVED lines=10> */
.L_x_444:
        /* <DEDUP_REMOVED lines=22> */
.L_x_445:
[----:B------:R-:W-:Y:S05]  /*2340*/  BSYNC B0 ;  /* 0x0000000000007941 */ /* 0x000fea0003800000 */
.L_x_443:
[----:B------:R-:W-:Y:S01]  /*2350*/  LOP3.LUT R19, R17, R0, RZ, 0xfc, !PT ;  /* 0x0000000011137212 */ /* 0x000fe200078efcff */
[----:B------:R-:W-:Y:S03]  /*2360*/  BSSY B0, `(.L_x_446) ;  /* 0x0000028000007945 */ /* 0x000fe60003800000 */
[----:B------:R-:W-:-:S13]  /*2370*/  ISETP.NE.U32.AND P0, PT, R19, RZ, PT ;  /* 0x000000ff1300720c */ /* 0x000fda0003f05070 */
[----:B------:R-:W-:Y:S05]  /*2380*/  @!P0 BRA `(.L_x_447) ;  /* 0x000000f000008947 */ /* 0x000fea0003800000 */
[----:B------:R-:W-:Y:S01]  /*2390*/  IMAD.MOV.U32 R26, RZ, RZ, R29 ;  /* 0x000000ffff1a7224 */ /* 0x000fe200078e001d */
[----:B------:R-:W-:Y:S02]  /*23a0*/  MOV R25, R0 ;  /* 0x0000000000197202 */ /* 0x000fe40000000f00 */
[----:B------:R-:W-:Y:S02]  /*23b0*/  MOV R24, 0x23d0 ;  /* 0x000023d000187802 */ /* 0x000fe40000000f00 */
[----:B------:R-:W-:Y:S05]  /*23c0*/  CALL.REL.NOINC `($__internal_9_$__cuda_sm20_div_s64) ;  /* 0x000029a000007944 */ /* 0x000fea0003c00000 */
        /* <DEDUP_REMOVED lines=11> */
.L_x_447:
        /* <DEDUP_REMOVED lines=22> */
.L_x_448:
[----:B------:R-:W-:Y:S05]  /*25e0*/  BSYNC B0 ;  /* 0x0000000000007941 */ /* 0x000fea0003800000 */
.L_x_446:
        /* <DEDUP_REMOVED lines=11> */
[----:B------:R-:W-:Y:S05]  /*26a0*/  CALL.REL.NOINC `($__internal_9_$__cuda_sm20_div_s64) ;  /* 0x000026c000007944 */ /* 0x000fea0003c00000 */
[----:B------:R-:W-:-:S04]  /*26b0*/  IADD3 R17, P0, RZ, -R20, RZ ;  /* 0x80000014ff117210 */ /* 0x000fc80007f1e0ff */
[----:B------:R-:W-:Y:S01]  /*26c0*/  IADD3.X R18, RZ, ~R21, RZ, P0, !PT ;  /* 0x80000015ff127210 */ /* 0x000fe200007fe4ff */
[----:B------:R-:W-:-:S04]  /*26d0*/  IMAD.WIDE.U32 R42, R5, R17, R42 ;  /* 0x00000011052a7225 */ /* 0x000fc800078e002a */
[----:B------:R-:W-:-:S04]  /*26e0*/  IMAD R18, R18, R5, RZ ;  /* 0x0000000512127224 */ /* 0x000fc800078e02ff */
[----:B------:R-:W-:-:S05]  /*26f0*/  IMAD R4, R4, R17, R18 ;  /* 0x0000001104047224 */ /* 0x000fca00078e0212 */
[----:B------:R-:W-:Y:S01]  /*2700*/  IADD3 R4, R43, R4, RZ ;  /* 0x000000042b047210 */ /* 0x000fe20007ffe0ff */
[----:B------:R-:W-:Y:S05]  /*2710*/  BRA `(.L_x_451) ;  /* 0x0000016000007947 */ /* 0x000fea0003800000 */
.L_x_450:
        /* <DEDUP_REMOVED lines=22> */
.L_x_451:
[----:B------:R-:W-:Y:S05]  /*2880*/  BSYNC B0 ;  /* 0x0000000000007941 */ /* 0x000fea0003800000 */
.L_x_449:
        /* <DEDUP_REMOVED lines=38> */
[----:B------:R-:W-:Y:S05]  /*2af0*/  CALL.REL.NOINC `($__internal_9_$__cuda_sm20_div_s64) ;  /* 0x0000227000007944 */ /* 0x000fea0003c00000 */
        /* <DEDUP_REMOVED lines=12> */
.L_x_453:
        /* <DEDUP_REMOVED lines=23> */
.L_x_454:
[----:B------:R-:W-:Y:S05]  /*2d30*/  BSYNC B0 ;  /* 0x0000000000007941 */ /* 0x000fea0003800000 */
.L_x_452:
        /* <DEDUP_REMOVED lines=19> */
.L_x_456:
        /* <DEDUP_REMOVED lines=22> */
.L_x_457:
[----:B------:R-:W-:Y:S05]  /*2fd0*/  BSYNC B0 ;  /* 0x0000000000007941 */ /* 0x000fea0003800000 */
.L_x_455:
        /* <DEDUP_REMOVED lines=19> */
.L_x_459:
        /* <DEDUP_REMOVED lines=23> */
.L_x_460:
[----:B------:R-:W-:Y:S05]  /*3280*/  BSYNC B0 ;  /* 0x0000000000007941 */ /* 0x000fea0003800000 */
.L_x_458:
        /* <DEDUP_REMOVED lines=25> */
[----:B------:R-:W-:Y:S05]  /*3420*/  CALL.REL.NOINC `($__internal_9_$__cuda_sm20_div_s64) ;  /* 0x0000194000007944 */ /* 0x000fea0003c00000 */
        /* <DEDUP_REMOVED lines=12> */
.L_x_462:
        /* <DEDUP_REMOVED lines=23> */
.L_x_463:
[----:B------:R-:W-:Y:S05]  /*3660*/  BSYNC B0 ;  /* 0x0000000000007941 */ /* 0x000fea0003800000 */
.L_x_461:
        /* <DEDUP_REMOVED lines=29> */
.L_x_465:
        /* <DEDUP_REMOVED lines=23> */
.L_x_466:
[----:B------:R-:W-:Y:S05]  /*39b0*/  BSYNC B0 ;  /* 0x0000000000007941 */ /* 0x000fea0003800000 */
.L_x_464:
        /* <DEDUP_REMOVED lines=20> */
.L_x_442:
[----:B------:R-:W-:-:S04]  /*3b00*/  LEA R2, P0, R38, c[0x0][0x200], 0x2 ;  /* 0x0000800026027a11 */ /* 0x000fc800078010ff */
[----:B------:R-:W-:-:S05]  /*3b10*/  LEA.HI.X R3, R38, c[0x0][0x204], R39, 0x2, P0 ;  /* 0x0000810026037a11 */ /* 0x000fca00000f1427 */
[----:B------:R0:W-:Y:S04]  /*3b20*/  STG.E [R2.64], R31 ;  /* 0x0000001f02007986 */ /* 0x0001e8000c10190a */
.L_x_441:
[----:B------:R-:W-:Y:S05]  /*3b30*/  BSYNC B1 ;  /* 0x0000000000017941 */ /* 0x000fea0003800000 */
.L_x_440:
[C---:B------:R-:W-:Y:S01]  /*3b40*/  ISETP.GE.OR P0, PT, R36.reuse, c[0x0][0x314], P2 ;  /* 0x0000c50024007a0c */ /* 0x040fe20001706670 */
[----:B------:R-:W-:Y:S01]  /*3b50*/  IMAD.MOV.U32 R29, RZ, RZ, c[0x0][0x314] ;  /* 0x0000c500ff1d7624 */ /* 0x000fe200078e00ff */
[C---:B------:R-:W-:Y:S01]  /*3b60*/  IADD3 R0, R36.reuse, 0x10, RZ ;  /* 0x0000001024007810 */ /* 0x040fe20007ffe0ff */
[----:B------:R-:W-:Y:S01]  /*3b70*/  IMAD.SHL.U32 R36, R36, 0x4, RZ ;  /* 0x0000000424247824 */ /* 0x000fe200078e00ff */
[----:B0-----:R-:W-:Y:S01]  /*3b80*/  CS2R R2, SRZ ;  /* 0x0000000000027805 */ /* 0x001fe2000001ff00 */
[----:B------:R-:W-:Y:S01]  /*3b90*/  CS2R R6, SRZ ;  /* 0x0000000000067805 */ /* 0x000fe2000001ff00 */
[----:B------:R-:W-:Y:S01]  /*3ba0*/  ISETP.GE.OR P2, PT, R0, c[0x0][0x314], P2 ;  /* 0x0000c50000007a0c */ /* 0x000fe20001746670 */
[----:B------:R-:W-:Y:S01]  /*3bb0*/  HFMA2.MMA R0, -RZ, RZ, 0, 0 ;  /* 0x00000000ff007435 */ /* 0x000fe200000001ff */
[----:B------:R-:W-:-:S05]  /*3bc0*/  MOV R12, RZ ;  /* 0x000000ff000c7202 */ /* 0x000fca0000000f00 */
[----:B------:R-:W-:-:S04]  /*3bd0*/  @!P0 FADD.FTZ R4, -R31, R34 ;  /* 0x000000221f048221 */ /* 0x000fc80000010100 */
[----:B------:R-:W-:Y:S02]  /*3be0*/  @!P0 FMUL.FTZ R4, R4, 1.4426950216293334961 ;  /* 0x3fb8aa3b04048820 */ /* 0x000fe40000410000 */
[----:B------:R-:W-:Y:S02]  /*3bf0*/  @!P2 FADD.FTZ R31, -R31, R33 ;  /* 0x000000211f1fa221 */ /* 0x000fe40000010100 */
[----:B------:R-:W0:Y:S02]  /*3c00*/  @!P0 MUFU.EX2 R8, R4 ;  /* 0x0000000400088308 */ /* 0x000e240000000800 */
[----:B------:R-:W-:-:S06]  /*3c10*/  @!P2 FMUL.FTZ R10, R31, 1.4426950216293334961 ;  /* 0x3fb8aa3b1f0aa820 */ /* 0x000fcc0000410000 */
[----:B------:R-:W1:Y:S01]  /*3c20*/  @!P2 MUFU.EX2 R10, R10 ;  /* 0x0000000a000aa308 */ /* 0x000e620000000800 */
[----:B0-----:R0:W-:Y:S01]  /*3c30*/  @!P0 STS [R27.X4], R8 ;  /* 0x000000081b008388 */ /* 0x0011e20000004800 */
[----:B------:R-:W-:Y:S01]  /*3c40*/  ISETP.GE.AND P0, PT, R29, 0x1, PT ;  /* 0x000000011d00780c */ /* 0x000fe20003f06270 */
[----:B------:R-:W-:Y:S02]  /*3c50*/  CS2R R4, SRZ ;  /* 0x0000000000047805 */ /* 0x000fe4000001ff00 */
[----:B-1----:R1:W-:Y:S01]  /*3c60*/  @!P2 STS [R27.X4+0x240], R10 ;  /* 0x0002400a1b00a388 */ /* 0x0023e20000004800 */
[----:B0-----:R-:W-:Y:S01]  /*3c70*/  CS2R R8, SRZ ;  /* 0x0000000000087805 */ /* 0x001fe2000001ff00 */
[----:B-1----:R-:W-:Y:S02]  /*3c80*/  CS2R R10, SRZ ;  /* 0x00000000000a7805 */ /* 0x002fe4000001ff00 */
        /* <DEDUP_REMOVED lines=31> */
.L_x_469:
        /* <DEDUP_REMOVED lines=77> */
.L_x_468:
        /* <DEDUP_REMOVED lines=45> */
.L_x_470:
        /* <DEDUP_REMOVED lines=8> */
.L_x_472:
[----:B------:R-:W-:Y:S05]  /*46a0*/  BSYNC B0 ;  /* 0x0000000000007941 */ /* 0x000fea0003800000 */
.L_x_471:
        /* <DEDUP_REMOVED lines=13> */
.L_x_467:
        /* <DEDUP_REMOVED lines=95> */
        .weak           $__internal_9_$__cuda_sm20_div_s64
        .type           $__internal_9_$__cuda_sm20_div_s64,@function
        .size           $__internal_9_$__cuda_sm20_div_s64,(.L_x_4377 - $__internal_9_$__cuda_sm20_div_s64)
$__internal_9_$__cuda_sm20_div_s64:
        /* <DEDUP_REMOVED lines=83> */
[----:B------:R-:W-:Y:S06]  /*52a0*/  RET.REL.NODEC R22 `(_ZN5flash32flash_fwd_splitkv_combine_kernelI23Flash_fwd_kernel_traitsILi192ELi64ELi64ELi4ELb0ELb0EN7cutlass10bfloat16_tE19Flash_kernel_traitsILi192ELi64ELi64ELi4ES3_EELi8ELi5ELb1EEEvNS_16Flash_fwd_paramsE) ;  /* 0xffffad5016007950 */ /* 0x000fec0003c3ffff */
.L_x_473:
        /* <DEDUP_REMOVED lines=13> */
.L_x_4377:


//--------------------- .text._ZN5flash32flash_fwd_splitkv_combine_kernelI23Flash_fwd_kernel_traitsILi192ELi64ELi64ELi4ELb0ELb0EN7cutlass10bfloat16_tE19Flash_kernel_traitsILi192ELi64ELi64ELi4ES3_EELi8ELi4ELb1EEEvNS_16Flash_fwd_paramsE --------------------------
	.section	.text._ZN5flash32flash_fwd_splitkv_combine_kernelI23Flash_fwd_kernel_traitsILi192ELi64ELi64ELi4ELb0ELb0EN7cutlass10bfloat16_tE19Flash_kernel_traitsILi192ELi64ELi64ELi4ES3_EELi8ELi4ELb1EEEvNS_16Flash_fwd_paramsE,"ax",@progbits
	.sectioninfo	@"SHI_REGISTERS=54"
	.align	128
        .global         _ZN5flash32flash_fwd_splitkv_combine_kernelI23Flash_fwd_kernel_traitsILi192ELi64ELi64ELi4ELb0ELb0EN7cutlass10bfloat16_tE19Flash_kernel_traitsILi192ELi64ELi64ELi4ES3_EELi8ELi4ELb1EEEvNS_16Flash_fwd_paramsE
        .type           _ZN5flash32flash_fwd_splitkv_combine_kernelI23Flash_fwd_kernel_traitsILi192ELi64ELi64ELi4ELb0ELb0EN7cutlass10bfloat16_tE19Flash_kernel_traitsILi192ELi64ELi64ELi4ES3_EELi8ELi4ELb1EEEvNS_16Flash_fwd_paramsE,@function
        .size           _ZN5flash32flash_fwd_splitkv_combine_kernelI23Flash_fwd_kernel_traitsILi192ELi64ELi64ELi4ELb0ELb0EN7cutlass10bfloat16_tE19Flash_kernel_traitsILi192ELi64ELi64ELi4ES3_EELi8ELi4ELb1EEEvNS_16Flash_fwd_paramsE,(.L_x_4378 - _ZN5flash32flash_fwd_splitkv_combine_kernelI23Flash_fwd_kernel_traitsILi192ELi64ELi64ELi4ELb0ELb0EN7cutlass10bfloat16_tE19Flash_kernel_traitsILi192ELi64ELi64ELi4ES3_EELi8ELi4ELb1EEEvNS_16Flash_fwd_paramsE)
        .other          _ZN5flash32flash_fwd_splitkv_combine_kernelI23Flash_fwd_kernel_traitsILi192ELi64ELi64ELi4ELb0ELb0EN7cutlass10bfloat16_tE19Flash_kernel_traitsILi192ELi64ELi64ELi4ES3_EELi8ELi4ELb1EEEvNS_16Flash_fwd_paramsE,@"STO_CUDA_ENTRY STV_DEFAULT"
_ZN5flash32flash_fwd_splitkv_combine_kernelI23Flash_fwd_kernel_traitsILi192ELi64ELi64ELi4ELb0ELb0EN7cutlass10bfloat16_tE19Flash_kernel_traitsILi192ELi64ELi64ELi4ES3_EELi8ELi4ELb1EEEvNS_16Flash_fwd_paramsE:
.text._ZN5flash32flash_fwd_splitkv_combine_kernelI23Flash_fwd_kernel_traitsILi192ELi64ELi64ELi4ELb0ELb0EN7cutlass10bfloat16_tE19Flash_kernel_traitsILi192ELi64ELi64ELi4ES3_EELi8ELi4ELb1EEEvNS_16Flash_fwd_paramsE:
[----:B------:R-:W-:Y:S02]  /*0000*/  MOV R1, c[0x0][0x28] ;  /* 0x00000a0000017a02 */ /* 0x000fe40000000f00 */
[----:B------:R-:W-:Y:S01]  /*0010*/  ULDC UR6, c[0x0][0x1c0] ;  /* 0x0000700000067ab9 */ /* 0x000fe20000000800 */
[----:B------:R-:W0:Y:S01]  /*0020*/  S2UR UR11, SR_CTAID.X ;  /* 0x00000000000b79c3 */ /* 0x000e220000002500 */
[----:B------:R-:W-:Y:S02]  /*0030*/  ULDC.64 UR4, c[0x0][0x210] ;  /* 0x0000840000047ab9 */ /* 0x000fe40000000a00 */
[----:B------:R-:W-:Y:S02]  /*0040*/  UIMAD UR4, UR6, UR4, URZ ;  /* 0x00000004060472a4 */ /* 0x000fe4000f8e023f */
[----:B------:R-:W-:Y:S02]  /*0050*/  USHF.R.S32.HI UR7, URZ, 0x1f, UR5 ;  /* 0x0000001f3f077899 */ /* 0x000fe40008011405 */
[----:B------:R-:W-:-:S04]  /*0060*/  UIMAD UR12, UR4, UR5, URZ ;  /* 0x00000005040c72a4 */ /* 0x000fc8000f8e023f */
[----:B------:R-:W-:Y:S02]  /*0070*/  USHF.R.S32.HI UR10, URZ, 0x1f, UR12 ;  /* 0x0000001f3f0a7899 */ /* 0x000fe4000801140c */
[----:B------:R-:W-:-:S04]  /*0080*/  UISETP.LT.U32.AND UP0, UPT, UR12, UR5, UPT ;  /* 0x000000050c00728c */ /* 0x000fc8000bf01070 */
[----:B------:R-:W-:-:S04]  /*0090*/  UISETP.LT.AND.EX UP0, UPT, UR10, UR7, UPT, UP0 ;  /* 0x000000070a00728c */ /* 0x000fc8000bf01300 */
[----:B------:R-:W-:Y:S02]  /*00a0*/  USEL UR7, UR10, UR7, UP0 ;  /* 0x000000070a077287 */ /* 0x000fe40008000000 */
[----:B------:R-:W-:Y:S02]  /*00b0*/  USEL UR8, UR12, UR5, UP0 ;  /* 0x000000050c087287 */ /* 0x000fe40008000000 */
[----:B------:R-:W-:Y:S02]  /*00c0*/  ULOP3.LUT UR4, UR10, UR7, URZ, 0xfc, !UPT ;  /* 0x000000070a047292 */ /* 0x000fe4000f8efc3f */
[----:B0-----:R-:W-:Y:S02]  /*00d0*/  USHF.L.U32 UR11, UR11, 0x3, URZ ;  /* 0x000000030b0b7899 */ /* 0x001fe4000800063f */
[----:B------:R-:W-:Y:S02]  /*00e0*/  USHF.R.S32.HI UR5, URZ, 0x1f, UR6 ;  /* 0x0000001f3f057899 */ /* 0x000fe40008011406 */
[----:B------:R-:W-:Y:S01]  /*00f0*/  ISETP.NE.U32.AND P0, PT, RZ, UR4, PT ;  /* 0x00000004ff007c0c */ /* 0x000fe2000bf05070 */
[----:B------:R-:W-:-:S12]  /*0100*/  USHF.R.S32.HI UR9, URZ, 0x1f, UR11 ;  /* 0x0000001f3f097899 */ /* 0x000fd8000801140b */
[----:B------:R-:W-:Y:S05]  /*0110*/  @!P0 BRA `(.L_x_474) ;  /* 0x0000007000008947 */ /* 0x000fea0003800000 */
[----:B------:R-:W-:Y:S01]  /*0120*/  IMAD.U32 R26, RZ, RZ, UR12 ;  /* 0x0000000cff1a7e24 */ /* 0x000fe2000f8e00ff */
[----:B------:R-:W-:Y:S01]  /*0130*/  MOV R24, UR8 ;  /* 0x0000000800187c02 */ /* 0x000fe20008000f00 */
[----:B------:R-:W-:Y:S01]  /*0140*/  IMAD.U32 R17, RZ, RZ, UR10 ;  /* 0x0000000aff117e24 */ /* 0x000fe2000f8e00ff */
[----:B------:R-:W-:Y:S02]  /*0150*/  MOV R23, UR7 ;  /* 0x0000000700177c02 */ /* 0x000fe40008000f00 */
[----:B------:R-:W-:Y:S02]  /*0160*/  MOV R22, 0x180 ;  /* 0x0000018000167802 */ /* 0x000fe40000000f00 */
[----:B------:R-:W-:Y:S05]  /*0170*/  CALL.REL.NOINC `($__internal_10_$__cuda_sm20_div_s64) ;  /* 0x00004bb000007944 */ /* 0x000fea0003c00000 */
[----:B------:R-:W-:Y:S05]  /*0180*/  BRA `(.L_x_475) ;  /* 0x0000018000007947 */ /* 0x000fea0003800000 */
.L_x_474:
[----:B------:R-:W0:Y:S01]  /*0190*/  I2F.U32.RP R2, UR8 ;  /* 0x0000000800027d06 */ /* 0x000e220008209000 */
[----:B------:R-:W-:Y:S02]  /*01a0*/  UMOV UR14, URZ ;  /* 0x0000003f000e7c82 */ /* 0x000fe40008000000 */
[----:B------:R-:W-:-:S05]  /*01b0*/  UISETP.NE.U32.AND UP0, UPT, UR8, URZ, UPT ;  /* 0x0000003f0800728c */ /* 0x000fca000bf05070 */
[----:B0-----:R-:W0:Y:S02]  /*01c0*/  MUFU.RCP R0, R2 ;  /* 0x0000000200007308 */ /* 0x001e240000001000 */
[----:B0-----:R-:W-:-:S06]  /*01d0*/  IADD3 R0, R0, 0xffffffe, RZ ;  /* 0x0ffffffe00007810 */ /* 0x001fcc0007ffe0ff */
[----:B------:R-:W0:Y:S02]  /*01e0*/  F2I.FTZ.U32.TRUNC.NTZ R0, R0 ;  /* 0x0000000000007305 */ /* 0x000e24000021f000 */
[----:B0-----:R-:W0:Y:S02]  /*01f0*/  R2UR UR15, R0 ;  /* 0x00000000000f73c2 */ /* 0x001e2400000e0000 */
[----:B0-----:R-:W-:-:S04]  /*0200*/  UIADD3 UR4, URZ, -UR15, URZ ;  /* 0x8000000f3f047290 */ /* 0x001fc8000fffe03f */
[----:B------:R-:W-:-:S04]  /*0210*/  UIMAD UR4, UR4, UR8, URZ ;  /* 0x00000008040472a4 */ /* 0x000fc8000f8e023f */
[----:B------:R-:W-:-:S04]  /*0220*/  UIMAD.WIDE.U32 UR14, UR15, UR4, UR14 ;  /* 0x000000040f0e72a5 */ /* 0x000fc8000f8e000e */
[----:B------:R-:W-:-:S07]  /*0230*/  UIMAD.WIDE.U32 UR14, UR15, UR12, URZ ;  /* 0x0000000c0f0e72a5 */ /* 0x000fce000f8e003f */
[----:B------:R-:W-:Y:S02]  /*0240*/  UMOV UR6, UR15 ;  /* 0x0000000f00067c82 */ /* 0x000fe40008000000 */
[----:B------:R-:W-:Y:S02]  /*0250*/  UIADD3 UR4, -UR6, URZ, URZ ;  /* 0x0000003f06047290 */ /* 0x000fe4000fffe13f */
[----:B------:R-:W-:Y:S02]  /*0260*/  UMOV UR15, URZ ;  /* 0x0000003f000f7c82 */ /* 0x000fe40008000000 */
[----:B------:R-:W-:Y:S01]  /*0270*/  UIMAD UR4, UR8, UR4, UR12 ;  /* 0x00000004080472a4 */ /* 0x000fe2000f8e020c */
[----:B------:R-:W-:-:S03]  /*0280*/  MOV R19, UR15 ;  /* 0x0000000f00137c02 */ /* 0x000fc60008000f00 */
[----:B------:R-:W-:-:S11]  /*0290*/  UISETP.GE.U32.AND UP2, UPT, UR4, UR8, UPT ;  /* 0x000000080400728c */ /* 0x000fd6000bf46070 */
[----:B------:R-:W-:Y:S02]  /*02a0*/  @UP2 UIADD3 UR4, UR4, -UR8, URZ ;  /* 0x8000000804042290 */ /* 0x000fe4000fffe03f */
[----:B------:R-:W-:Y:S02]  /*02b0*/  @UP2 UIADD3 UR6, UR6, 0x1, URZ ;  /* 0x0000000106062890 */ /* 0x000fe4000fffe03f */
[----:B------:R-:W-:-:S11]  /*02c0*/  UISETP.GE.U32.AND UP1, UPT, UR4, UR8, UPT ;  /* 0x000000080400728c */ /* 0x000fd6000bf26070 */
[----:B------:R-:W-:Y:S02]  /*02d0*/  @UP1 UIADD3 UR6, UR6, 0x1, URZ ;  /* 0x0000000106061890 */ /* 0x000fe4000fffe03f */
[----:B------:R-:W-:-:S07]  /*02e0*/  @!UP0 ULOP3.LUT UR6, URZ, UR8, URZ, 0x33, !UPT ;  /* 0x000000083f068292 */ /* 0x000fce000f8e333f */
[----:B------:R-:W-:Y:S02]  /*02f0*/  UMOV UR14, UR6 ;  /* 0x00000006000e7c82 */ /* 0x000fe40008000000 */
[----:B------:R-:W-:-:S05]  /*0300*/  IMAD.U32 R18, RZ, RZ, UR14 ;  /* 0x0000000eff127e24 */ /* 0x000fca000f8e00ff */
.L_x_475:
[----:B------:R-:W-:Y:S01]  /*0310*/  ISETP.LT.U32.AND P0, PT, R18, c[0x0][0x1c0], PT ;  /* 0x0000700012007a0c */ /* 0x000fe20003f01070 */
[----:B------:R-:W-:Y:S03]  /*0320*/  BSSY B0, `(.L_x_476) ;  /* 0x0000021000007945 */ /* 0x000fe60003800000 */
[----:B------:R-:W-:-:S04]  /*0330*/  ISETP.LT.AND.EX P0, PT, R19, UR5, PT, P0 ;  /* 0x0000000513007c0c */ /* 0x000fc8000bf01300 */
[C---:B------:R-:W-:Y:S02]  /*0340*/  SEL R23, R19.reuse, UR5, P0 ;  /* 0x0000000513177c07 */ /* 0x040fe40008000000 */
[----:B------:R-:W-:Y:S02]  /*0350*/  SEL R24, R18, c[0x0][0x1c0], P0 ;  /* 0x0000700012187a07 */ /* 0x000fe40000000000 */
[----:B------:R-:W-:-:S04]  /*0360*/  LOP3.LUT R0, R19, R23, RZ, 0xfc, !PT ;  /* 0x0000001713007212 */ /* 0x000fc800078efcff */
[----:B------:R-:W-:-:S13]  /*0370*/  ISETP.NE.U32.AND P1, PT, R0, RZ, PT ;  /* 0x000000ff0000720c */ /* 0x000fda0003f25070 */
[----:B------:R-:W-:Y:S05]  /*0380*/  @!P1 BRA `(.L_x_477) ;  /* 0x0000007000009947 */ /* 0x000fea0003800000 */
[----:B------:R-:W-:Y:S01]  /*0390*/  IMAD.MOV.U32 R26, RZ, RZ, R18 ;  /* 0x000000ffff1a7224 */ /* 0x000fe200078e0012 */
[----:B------:R-:W-:Y:S02]  /*03a0*/  MOV R17, R19 ;  /* 0x0000001300117202 */ /* 0x000fe40000000f00 */
[----:B------:R-:W-:Y:S02]  /*03b0*/  MOV R22, 0x3d0 ;  /* 0x000003d000167802 */ /* 0x000fe40000000f00 */
[----:B------:R-:W-:Y:S05]  /*03c0*/  CALL.REL.NOINC `($__internal_10_$__cuda_sm20_div_s64) ;  /* 0x0000496000007944 */ /* 0x000fea0003c00000 */
[----:B------:R-:W-:Y:S02]  /*03d0*/  MOV R6, R18 ;  /* 0x0000001200067202 */ /* 0x000fe40000000f00 */
[----:B------:R-:W-:Y:S01]  /*03e0*/  MOV R7, R19 ;  /* 0x0000001300077202 */ /* 0x000fe20000000f00 */
[----:B------:R-:W-:Y:S05]  /*03f0*/  BRA `(.L_x_478) ;  /* 0x0000013000007947 */ /* 0x000fea0003800000 */
.L_x_477:
        /* <DEDUP_REMOVED lines=19> */
.L_x_478:
[----:B------:R-:W-:Y:S05]  /*0530*/  BSYNC B0 ;  /* 0x0000000000007941 */ /* 0x000fea0003800000 */
.L_x_476:
[----:B------:R-:W-:Y:S01]  /*0540*/  IABS R5, c[0x0][0x214] ;  /* 0x0000850000057a13 */ /* 0x000fe20000000000 */
[----:B------:R-:W-:Y:S01]  /*0550*/  ULDC UR6, c[0x0][0x214] ;  /* 0x0000850000067ab9 */ /* 0x000fe20000000800 */
[----:B------:R-:W-:Y:S01]  /*0560*/  BSSY B0, `(.L_x_479) ;  /* 0x000003c000007945 */ /* 0x000fe20003800000 */
[----:B------:R-:W-:Y:S01]  /*0570*/  UIADD3 UR6, UR6, -0x1, URZ ;  /* 0xffffffff06067890 */ /* 0x000fe2000fffe03f */
[----:B------:R-:W0:Y:S05]  /*0580*/  I2F.RP R4, R5 ;  /* 0x0000000500047306 */ /* 0x000e2a0000209400 */
[----:B------:R-:W-:-:S03]  /*0590*/  IADD3 R0, R5, UR6, RZ ;  /* 0x0000000605007c10 */ /* 0x000fc6000fffe0ff */
[----:B0-----:R-:W0:Y:S02]  /*05a0*/  MUFU.RCP R8, R4 ;  /* 0x0000000400087308 */ /* 0x001e240000001000 */
[----:B0-----:R-:W-:-:S06]  /*05b0*/  IADD3 R8, R8, 0xffffffe, RZ ;  /* 0x0ffffffe08087810 */ /* 0x001fcc0007ffe0ff */
[----:B------:R-:W0:Y:S02]  /*05c0*/  F2I.FTZ.U32.TRUNC.NTZ R9, R8 ;  /* 0x0000000800097305 */ /* 0x000e24000021f000 */
[----:B0-----:R-:W-:Y:S02]  /*05d0*/  IMAD.MOV R2, RZ, RZ, -R9 ;  /* 0x000000ffff027224 */ /* 0x001fe400078e0a09 */
[----:B------:R-:W-:Y:S02]  /*05e0*/  IMAD.MOV.U32 R8, RZ, RZ, RZ ;  /* 0x000000ffff087224 */ /* 0x000fe400078e00ff */
[----:B------:R-:W-:Y:S01]  /*05f0*/  IMAD R3, R2, R5, RZ ;  /* 0x0000000502037224 */ /* 0x000fe200078e02ff */
[----:B------:R-:W-:-:S03]  /*0600*/  IABS R2, R0 ;  /* 0x0000000000027213 */ /* 0x000fc60000000000 */
        /* <DEDUP_REMOVED lines=28> */
[----:B------:R-:W-:Y:S05]  /*07d0*/  CALL.REL.NOINC `($__internal_10_$__cuda_sm20_div_s64) ;  /* 0x0000455000007944 */ /* 0x000fea0003c00000 */
[----:B------:R-:W-:Y:S05]  /*07e0*/  BRA `(.L_x_481) ;  /* 0x0000013000007947 */ /* 0x000fea0003800000 */
.L_x_480:
        /* <DEDUP_REMOVED lines=19> */
.L_x_481:
[----:B------:R-:W-:Y:S05]  /*0920*/  BSYNC B0 ;  /* 0x0000000000007941 */ /* 0x000fea0003800000 */
.L_x_479:
[----:B------:R-:W-:Y:S01]  /*0930*/  IABS R4, c[0x0][0x214] ;  /* 0x0000850000047a13 */ /* 0x000fe20000000000 */
[----:B------:R-:W-:Y:S01]  /*0940*/  IMAD.MOV.U32 R8, RZ, RZ, RZ ;  /* 0x000000ffff087224 */ /* 0x000fe200078e00ff */
[----:B------:R-:W-:Y:S01]  /*0950*/  ULDC UR4, c[0x0][0x214] ;  /* 0x0000850000047ab9 */ /* 0x000fe20000000800 */
[----:B------:R-:W-:Y:S01]  /*0960*/  BSSY B0, `(.L_x_482) ;  /* 0x000005c000007945 */ /* 0x000fe20003800000 */
[----:B------:R-:W0:Y:S01]  /*0970*/  I2F.RP R10, R4 ;  /* 0x00000004000a7306 */ /* 0x000e220000209400 */
[----:B------:R-:W-:Y:S02]  /*0980*/  UISETP.LT.AND UP0, UPT, URZ, UR4, UPT ;  /* 0x000000043f00728c */ /* 0x000fe4000bf01270 */
[----:B------:R-:W-:Y:S02]  /*0990*/  USHF.R.S32.HI UR5, URZ, 0x1f, UR4 ;  /* 0x0000001f3f057899 */ /* 0x000fe40008011404 */
[----:B------:R-:W-:-:S07]  /*09a0*/  ULEA.HI.SX32 UR4, UR4, 0x1, 0x1 ;  /* 0x0000000104047891 */ /* 0x000fce000f8f0a3f */
[----:B------:R-:W-:Y:S01]  /*09b0*/  @!UP0 UIADD3 UR4, UR5, URZ, URZ ;  /* 0x0000003f05048290 */ /* 0x000fe2000fffe03f */
        /* <DEDUP_REMOVED lines=64> */
[----:B------:R-:W-:Y:S02]  /*0dc0*/  MOV R34, R18 ;  /* 0x0000001200227202 */ /* 0x000fe40000000f00 */
[----:B------:R-:W-:Y:S01]  /*0dd0*/  MOV R35, R19 ;  /* 0x0000001300237202 */ /* 0x000fe20000000f00 */
[----:B------:R-:W-:Y:S05]  /*0de0*/  BRA `(.L_x_484) ;  /* 0x0000013000007947 */ /* 0x000fea0003800000 */
.L_x_483:
        /* <DEDUP_REMOVED lines=19> */
.L_x_484:
[----:B------:R-:W-:Y:S05]  /*0f20*/  BSYNC B0 ;  /* 0x0000000000007941 */ /* 0x000fea0003800000 */
.L_x_482:
[-C--:B------:R-:W-:Y:S01]  /*0f30*/  IABS R16, R3.reuse ;  /* 0x0000000300107213 */ /* 0x080fe20000000000 */
[----:B------:R-:W-:Y:S01]  /*0f40*/  BSSY B0, `(.L_x_485) ;  /* 0x000003c000007945 */ /* 0x000fe20003800000 */
[----:B------:R-:W-:Y:S02]  /*0f50*/  IABS R8, R3 ;  /* 0x0000000300087213 */ /* 0x000fe40000000000 */
[----:B------:R-:W0:Y:S01]  /*0f60*/  I2F.RP R11, R16 ;  /* 0x00000010000b7306 */ /* 0x000e220000209400 */
[----:B------:R-:W-:Y:S02]  /*0f70*/  IADD3 R5, R16, UR6, RZ ;  /* 0x0000000610057c10 */ /* 0x000fe4000fffe0ff */
        /* <DEDUP_REMOVED lines=37> */
.L_x_486:
        /* <DEDUP_REMOVED lines=19> */
.L_x_487:
[----:B------:R-:W-:Y:S05]  /*1300*/  BSYNC B0 ;  /* 0x0000000000007941 */ /* 0x000fea0003800000 */
.L_x_485:
[----:B------:R-:W-:Y:S01]  /*1310*/  IABS R8, c[0x0][0x214] ;  /* 0x0000850000087a13 */ /* 0x000fe20000000000 */
[----:B------:R-:W-:Y:S01]  /*1320*/  ULDC.U8 UR4, c[0x0][0x329] ;  /* 0x0000ca4000047ab9 */ /* 0x000fe20000000000 */
[----:B------:R-:W-:Y:S01]  /*1330*/  ISETP.GT.AND P3, PT, R3, RZ, PT ;  /* 0x000000ff0300720c */ /* 0x000fe20003f64270 */
[----:B------:R-:W-:Y:S01]  /*1340*/  ULDC.64 UR14, c[0x0][0x118] ;  /* 0x00004600000e7ab9 */ /* 0x000fe20000000a00 */
[----:B------:R-:W0:Y:S01]  /*1350*/  I2F.RP R20, R8 ;  /* 0x0000000800147306 */ /* 0x000e220000209400 */
[----:B------:R-:W-:Y:S07]  /*1360*/  BSSY B0, `(.L_x_488) ;  /* 0x000007f000007945 */ /* 0x000fee0003800000 */
        /* <DEDUP_REMOVED lines=9> */
[----:B------:R-:W-:Y:S02]  /*1400*/  ISETP.GE.AND P1, PT, R5, RZ, PT ;  /* 0x000000ff0500720c */ /* 0x000fe40003f26270 */
[----:B------:R-:W-:Y:S01]  /*1410*/  SHF.R.S32.HI R5, RZ, 0x1f, R3 ;  /* 0x0000001fff057819 */ /* 0x000fe20000011403 */
[----:B------:R-:W-:-:S04]  /*1420*/  IMAD.HI.U32 R9, R7, R6, RZ ;  /* 0x0000000607097227 */ /* 0x000fc800078e00ff */
[----:B------:R-:W-:-:S04]  /*1430*/  IMAD.MOV R7, RZ, RZ, -R9 ;  /* 0x000000ffff077224 */ /* 0x000fc800078e0a09 */
[C---:B------:R-:W-:Y:S01]  /*1440*/  IMAD R7, R8.reuse, R7, R6 ;  /* 0x0000000708077224 */ /* 0x040fe200078e0206 */
[----:B------:R-:W-:Y:S01]  /*1450*/  LEA.HI.SX32 R6, R3, 0x1, 0x1 ;  /* 0x0000000103067811 */ /* 0x000fe200078f0aff */
[----:B------:R-:W-:Y:S01]  /*1460*/  @!P3 IMAD.MOV R6, RZ, RZ, R5 ;  /* 0x000000ffff06b224 */ /* 0x000fe200078e0205 */
[----:B------:R-:W-:Y:S02]  /*1470*/  IABS R5, c[0x0][0x1c0] ;  /* 0x0000700000057a13 */ /* 0x000fe40000000000 */
[----:B------:R-:W-:Y:S02]  /*1480*/  ISETP.GT.U32.AND P0, PT, R8, R7, PT ;  /* 0x000000070800720c */ /* 0x000fe40003f04070 */
[----:B------:R-:W0:Y:S11]  /*1490*/  I2F.U32.RP R17, R5 ;  /* 0x0000000500117306 */ /* 0x000e360000209000 */
[----:B------:R-:W-:Y:S01]  /*14a0*/  @!P0 IMAD.IADD R7, R7, 0x1, -R8 ;  /* 0x0000000107078824 */ /* 0x000fe200078e0a08 */
[----:B------:R-:W-:-:S02]  /*14b0*/  @!P0 IADD3 R9, R9, 0x1, RZ ;  /* 0x0000000109098810 */ /* 0x000fc40007ffe0ff */
[----:B------:R-:W-:Y:S02]  /*14c0*/  ISETP.NE.AND P0, PT, RZ, c[0x0][0x214], PT ;  /* 0x00008500ff007a0c */ /* 0x000fe40003f05270 */
[----:B------:R-:W-:Y:S01]  /*14d0*/  ISETP.GE.U32.AND P2, PT, R7, R8, PT ;  /* 0x000000080700720c */ /* 0x000fe20003f46070 */
[----:B0-----:R-:W0:-:S12]  /*14e0*/  MUFU.RCP R24, R17 ;  /* 0x0000001100187308 */ /* 0x001e180000001000 */
[----:B------:R-:W-:Y:S02]  /*14f0*/  @P2 IADD3 R9, R9, 0x1, RZ ;  /* 0x0000000109092810 */ /* 0x000fe40007ffe0ff */
[----:B0-----:R-:W-:-:S03]  /*1500*/  IADD3 R24, R24, 0xffffffe, RZ ;  /* 0x0ffffffe18187810 */ /* 0x001fc60007ffe0ff */
[----:B------:R-:W-:Y:S01]  /*1510*/  @!P1 IMAD.MOV R9, RZ, RZ, -R9 ;  /* 0x000000ffff099224 */ /* 0x000fe200078e0a09 */
[----:B------:R-:W-:Y:S01]  /*1520*/  @!P0 LOP3.LUT R9, RZ, c[0x0][0x214], RZ, 0x33, !PT ;  /* 0x00008500ff098a12 */ /* 0x000fe200078e33ff */
[----:B------:R0:W-:Y:S01]  /*1530*/  F2I.FTZ.U32.TRUNC.NTZ R25, R24 ;  /* 0x0000001800197305 */ /* 0x0001e2000021f000 */
[----:B------:R-:W-:-:S03]  /*1540*/  IABS R17, R0 ;  /* 0x0000000000117213 */ /* 0x000fc60000000000 */
[----:B------:R-:W-:Y:S01]  /*1550*/  IMAD R3, R6, R9, RZ ;  /* 0x0000000906037224 */ /* 0x000fe200078e02ff */
[----:B------:R-:W-:-:S04]  /*1560*/  LOP3.LUT R0, R0, c[0x0][0x1c0], RZ, 0x3c, !PT ;  /* 0x0000700000007a12 */ /* 0x000fc800078e3cff */
[----:B------:R-:W-:-:S04]  /*1570*/  IABS R7, R3 ;  /* 0x0000000300077213 */ /* 0x000fc80000000000 */
[----:B------:R-:W1:Y:S01]  /*1580*/  I2F.RP R16, R7 ;  /* 0x0000000700107306 */ /* 0x000e620000209400 */
[----:B0-----:R-:W-:-:S07]  /*1590*/  IMAD.MOV.U32 R24, RZ, RZ, RZ ;  /* 0x000000ffff187224 */ /* 0x001fce00078e00ff */
[----:B-1----:R-:W0:Y:S02]  /*15a0*/  MUFU.RCP R6, R16 ;  /* 0x0000001000067308 */ /* 0x002e240000001000 */
[----:B0-----:R-:W-:Y:S01]  /*15b0*/  IADD3 R20, R6, 0xffffffe, RZ ;  /* 0x0ffffffe06147810 */ /* 0x001fe20007ffe0ff */
[----:B------:R-:W-:Y:S02]  /*15c0*/  IMAD.MOV R6, RZ, RZ, -R25 ;  /* 0x000000ffff067224 */ /* 0x000fe400078e0a19 */
[----:B------:R-:W-:-:S03]  /*15d0*/  IMAD.IADD R16, R4, 0x1, R7 ;  /* 0x0000000104107824 */ /* 0x000fc600078e0207 */
[----:B------:R-:W0:Y:S01]  /*15e0*/  F2I.FTZ.U32.TRUNC.NTZ R21, R20 ;  /* 0x0000001400157305 */ /* 0x000e22000021f000 */
[----:B------:R-:W-:Y:S01]  /*15f0*/  IMAD R23, R6, R5, RZ ;  /* 0x0000000506177224 */ /* 0x000fe200078e02ff */
[----:B------:R-:W-:-:S03]  /*1600*/  IABS R22, R16 ;  /* 0x0000001000167213 */ /* 0x000fc60000000000 */
[----:B------:R-:W-:-:S06]  /*1610*/  IMAD.HI.U32 R23, R25, R23, R24 ;  /* 0x0000001719177227 */ /* 0x000fcc00078e0018 */
[----:B------:R-:W-:-:S04]  /*1620*/  IMAD.HI.U32 R6, R23, R17, RZ ;  /* 0x0000001117067227 */ /* 0x000fc800078e00ff */
[----:B------:R-:W-:-:S04]  /*1630*/  IMAD.HI.U32 R23, R23, R22, RZ ;  /* 0x0000001617177227 */ /* 0x000fc800078e00ff */
[----:B0-----:R-:W-:Y:S02]  /*1640*/  IMAD.MOV R8, RZ, RZ, -R21 ;  /* 0x000000ffff087224 */ /* 0x001fe400078e0a15 */
[----:B------:R-:W-:Y:S02]  /*1650*/  IMAD.MOV.U32 R20, RZ, RZ, RZ ;  /* 0x000000ffff147224 */ /* 0x000fe400078e00ff */
[----:B------:R-:W-:Y:S01]  /*1660*/  IMAD R9, R8, R7, RZ ;  /* 0x0000000708097224 */ /* 0x000fe200078e02ff */
[----:B------:R-:W-:-:S03]  /*1670*/  IABS R8, c[0x0][0x1c0] ;  /* 0x0000700000087a13 */ /* 0x000fc60000000000 */
[----:B------:R-:W-:Y:S01]  /*1680*/  IMAD.HI.U32 R9, R21, R9, R20 ;  /* 0x0000000915097227 */ /* 0x000fe200078e0014 */
[----:B------:R-:W-:-:S03]  /*1690*/  IABS R20, R3 ;  /* 0x0000000300147213 */ /* 0x000fc60000000000 */
[----:B------:R-:W-:Y:S02]  /*16a0*/  IMAD.MOV R8, RZ, RZ, -R8 ;  /* 0x000000ffff087224 */ /* 0x000fe400078e0a08 */
[----:B------:R-:W-:Y:S02]  /*16b0*/  IMAD.MOV R20, RZ, RZ, -R20 ;  /* 0x000000ffff147224 */ /* 0x000fe400078e0a14 */
[----:B------:R-:W-:-:S04]  /*16c0*/  IMAD.HI.U32 R9, R9, R22, RZ ;  /* 0x0000001609097227 */ /* 0x000fc800078e00ff */
[----:B------:R-:W-:Y:S01]  /*16d0*/  IMAD R4, R6, R8, R17 ;  /* 0x0000000806047224 */ /* 0x000fe200078e0211 */
[C---:B------:R-:W-:Y:S01]  /*16e0*/  LOP3.LUT R17, R16.reuse, R7, RZ, 0x3c, !PT ;  /* 0x0000000710117212 */ /* 0x040fe200078e3cff */
[--C-:B------:R-:W-:Y:S01]  /*16f0*/  IMAD R20, R9, R20, R22.reuse ;  /* 0x0000001409147224 */ /* 0x100fe200078e0216 */
[----:B------:R-:W-:Y:S01]  /*1700*/  LOP3.LUT R16, R16, c[0x0][0x1c0], RZ, 0x3c, !PT ;  /* 0x0000700010107a12 */ /* 0x000fe200078e3cff */
[----:B------:R-:W-:Y:S01]  /*1710*/  IMAD R8, R23, R8, R22 ;  /* 0x0000000817087224 */ /* 0x000fe200078e0216 */
[----:B------:R-:W-:Y:S02]  /*1720*/  ISETP.GT.U32.AND P3, PT, R5, R4, PT ;  /* 0x000000040500720c */ /* 0x000fe40003f64070 */
[----:B------:R-:W-:Y:S02]  /*1730*/  ISETP.GT.U32.AND P0, PT, R7, R20, PT ;  /* 0x000000140700720c */ /* 0x000fe40003f04070 */
[----:B------:R-:W-:Y:S02]  /*1740*/  ISETP.GT.U32.AND P1, PT, R5, R8, PT ;  /* 0x000000080500720c */ /* 0x000fe40003f24070 */
[----:B------:R-:W-:Y:S01]  /*1750*/  ISETP.GE.AND P4, PT, R17, RZ, PT ;  /* 0x000000ff1100720c */ /* 0x000fe20003f86270 */
[----:B------:R-:W-:-:S06]  /*1760*/  IMAD.MOV.U32 R17, RZ, RZ, c[0x0][0x214] ;  /* 0x00008500ff117624 */ /* 0x000fcc00078e00ff */
[----:B------:R-:W-:Y:S01]  /*1770*/  @!P3 IMAD.IADD R4, R4, 0x1, -R5 ;  /* 0x000000010404b824 */ /* 0x000fe200078e0a05 */
[----:B------:R-:W-:Y:S01]  /*1780*/  @!P3 IADD3 R6, R6, 0x1, RZ ;  /* 0x000000010606b810 */ /* 0x000fe20007ffe0ff */
[----:B------:R-:W-:Y:S01]  /*1790*/  @!P0 IMAD.IADD R20, R20, 0x1, -R7 ;  /* 0x0000000114148824 */ /* 0x000fe200078e0a07 */
[----:B------:R-:W-:Y:S01]  /*17a0*/  @!P0 IADD3 R9, R9, 0x1, RZ ;  /* 0x0000000109098810 */ /* 0x000fe20007ffe0ff */
[----:B------:R-:W-:Y:S01]  /*17b0*/  @!P1 IMAD.IADD R8, R8, 0x1, -R5 ;  /* 0x0000000108089824 */ /* 0x000fe200078e0a05 */
[----:B------:R-:W-:Y:S02]  /*17c0*/  ISETP.GE.U32.AND P6, PT, R4, R5, PT ;  /* 0x000000050400720c */ /* 0x000fe40003fc6070 */
[----:B------:R-:W0:Y:S01]  /*17d0*/  S2R R4, SR_TID.X ;  /* 0x0000000000047919 */ /* 0x000e220000002100 */
[----:B------:R-:W-:Y:S02]  /*17e0*/  ISETP.GE.U32.AND P2, PT, R20, R7, PT ;  /* 0x000000071400720c */ /* 0x000fe40003f46070 */
[----:B------:R-:W-:-:S02]  /*17f0*/  ISETP.GE.AND P0, PT, R0, RZ, PT ;  /* 0x000000ff0000720c */ /* 0x000fc40003f06270 */
[----:B------:R-:W-:Y:S02]  /*1800*/  ISETP.GT.AND P3, PT, R2, RZ, PT ;  /* 0x000000ff0200720c */ /* 0x000fe40003f64270 */
[----:B------:R-:W-:Y:S02]  /*1810*/  ISETP.GE.U32.AND P5, PT, R8, R5, PT ;  /* 0x000000050800720c */ /* 0x000fe40003fa6070 */
[----:B------:R-:W-:Y:S02]  /*1820*/  @!P1 IADD3 R23, R23, 0x1, RZ ;  /* 0x0000000117179810 */ /* 0x000fe40007ffe0ff */
[----:B------:R-:W-:Y:S02]  /*1830*/  @P6 IADD3 R6, R6, 0x1, RZ ;  /* 0x0000000106066810 */ /* 0x000fe40007ffe0ff */
[----:B------:R-:W-:Y:S02]  /*1840*/  ISETP.NE.AND P6, PT, R3, RZ, PT ;  /* 0x000000ff0300720c */ /* 0x000fe40003fc5270 */
[----:B------:R-:W-:Y:S01]  /*1850*/  @P2 IADD3 R9, R9, 0x1, RZ ;  /* 0x0000000109092810 */ /* 0x000fe20007ffe0ff */
[----:B------:R-:W-:Y:S01]  /*1860*/  @!P0 IMAD.MOV R6, RZ, RZ, -R6 ;  /* 0x000000ffff068224 */ /* 0x000fe200078e0a06 */
[----:B------:R-:W-:-:S02]  /*1870*/  ISETP.GE.AND P2, PT, R16, RZ, PT ;  /* 0x000000ff1000720c */ /* 0x000fc40003f46270 */
[----:B------:R-:W-:Y:S01]  /*1880*/  LOP3.LUT R0, RZ, c[0x0][0x1c0], RZ, 0x33, !PT ;  /* 0x00007000ff007a12 */ /* 0x000fe200078e33ff */
[----:B------:R-:W-:Y:S01]  /*1890*/  @!P4 IMAD.MOV R9, RZ, RZ, -R9 ;  /* 0x000000ffff09c224 */ /* 0x000fe200078e0a09 */
[----:B------:R-:W-:Y:S02]  /*18a0*/  ISETP.NE.AND P4, PT, RZ, c[0x0][0x1c0], PT ;  /* 0x00007000ff007a0c */ /* 0x000fe40003f85270 */
[----:B------:R-:W-:Y:S02]  /*18b0*/  SHF.R.S32.HI R8, RZ, 0x1f, R2 ;  /* 0x0000001fff087819 */ /* 0x000fe40000011402 */
[----:B------:R-:W-:Y:S02]  /*18c0*/  ISETP.NE.AND P1, PT, RZ, UR4, PT ;  /* 0x00000004ff007c0c */ /* 0x000fe4000bf25270 */
[----:B0-----:R-:W-:Y:S02]  /*18d0*/  SHF.R.S32.HI R5, RZ, 0x1f, R4 ;  /* 0x0000001fff057819 */ /* 0x001fe40000011404 */
[----:B------:R-:W-:Y:S01]  /*18e0*/  LEA.HI.SX32 R16, R2, 0x1, 0x1 ;  /* 0x0000000102107811 */ /* 0x000fe200078f0aff */
[----:B------:R-:W-:Y:S01]  /*18f0*/  @!P3 IMAD.MOV R16, RZ, RZ, R8 ;  /* 0x000000ffff10b224 */ /* 0x000fe200078e0208 */
[----:B------:R-:W-:-:S02]  /*1900*/  SEL R17, R17, 0x1, !P1 ;  /* 0x0000000111117807 */ /* 0x000fc40004800000 */
[----:B------:R-:W-:Y:S02]  /*1910*/  SEL R6, R0, R6, !P4 ;  /* 0x0000000600067207 */ /* 0x000fe40006000000 */
        /* <DEDUP_REMOVED lines=8> */
[----:B------:R-:W-:Y:S01]  /*19a0*/  SHF.R.S32.HI R6, RZ, 0x3, R8 ;  /* 0x00000003ff067819 */ /* 0x000fe20000011408 */
[----:B------:R-:W-:Y:S01]  /*19b0*/  IMAD.MOV.U32 R16, RZ, RZ, -0x800000 ;  /* 0xff800000ff107424 */ /* 0x000fe200078e00ff */
[----:B------:R-:W-:-:S02]  /*19c0*/  ISETP.LT.AND.EX P2, PT, R19, R21, PT, P0 ;  /* 0x000000151300720c */ /* 0x000fc40003f41300 */
[----:B------:R-:W-:Y:S02]  /*19d0*/  ISETP.GE.AND P0, PT, R6, c[0x0][0x314], PT ;  /* 0x0000c50006007a0c */ /* 0x000fe40003f06270 */
[----:B------:R-:W-:Y:S02]  /*19e0*/  SEL R0, R0, R23, !P4 ;  /* 0x0000001700007207 */ /* 0x000fe40006000000 */
[----:B------:R-:W-:Y:S02]  /*19f0*/  LOP3.LUT R23, R8, 0xfffffff8, RZ, 0xc0, !PT ;  /* 0xfffffff808177812 */ /* 0x000fe400078ec0ff */
[----:B------:R-:W-:Y:S02]  /*1a00*/  SEL R9, R18, R9, P2 ;  /* 0x0000000912097207 */ /* 0x000fe40001000000 */
[----:B------:R-:W-:Y:S01]  /*1a10*/  SEL R8, R19, R21, P2 ;  /* 0x0000001513087207 */ /* 0x000fe20001000000 */
[----:B------:R-:W-:-:S04]  /*1a20*/  IMAD.IADD R23, R4, 0x1, -R23 ;  /* 0x0000000104177824 */ /* 0x000fc800078e0a17 */
[----:B------:R-:W-:Y:S05]  /*1a30*/  @P0 BRA `(.L_x_489) ;  /* 0x0000011000000947 */ /* 0x000fea0003800000 */
[----:B------:R-:W-:Y:S01]  /*1a40*/  UIADD3 UR5, UP0, UR12, -UR11, URZ ;  /* 0x8000000b0c057290 */ /* 0x000fe2000ff1e03f */
[----:B------:R-:W-:-:S03]  /*1a50*/  SHF.R.S32.HI R19, RZ, 0x1f, R23 ;  /* 0x0000001fff137819 */ /* 0x000fc60000011417 */
[----:B------:R-:W-:Y:S02]  /*1a60*/  UIADD3.X UR4, UR10, ~UR9, URZ, UP0, !UPT ;  /* 0x800000090a047290 */ /* 0x000fe400087fe43f */
[----:B------:R-:W-:-:S04]  /*1a70*/  ISETP.LT.U32.AND P0, PT, R23, UR5, PT ;  /* 0x0000000517007c0c */ /* 0x000fc8000bf01070 */
[----:B------:R-:W-:-:S05]  /*1a80*/  IMAD.U32 R18, RZ, RZ, UR4 ;  /* 0x00000004ff127e24 */ /* 0x000fca000f8e00ff */
[----:B------:R-:W-:-:S13]  /*1a90*/  ISETP.GT.AND.EX P0, PT, R18, R19, PT, P0 ;  /* 0x000000131200720c */ /* 0x000fda0003f04300 */
[----:B------:R-:W-:Y:S05]  /*1aa0*/  @!P0 BRA `(.L_x_489) ;  /* 0x000000a000008947 */ /* 0x000fea0003800000 */
[----:B------:R-:W-:Y:S01]  /*1ab0*/  IADD3 R18, P0, R23, UR11, RZ ;  /* 0x0000000b17127c10 */ /* 0x000fe2000ff1e0ff */
[----:B------:R-:W-:Y:S01]  /*1ac0*/  IMAD R16, R6, UR10, RZ ;  /* 0x0000000a06107c24 */ /* 0x000fe2000f8e02ff */
[----:B------:R-:W-:Y:S02]  /*1ad0*/  SHF.R.S32.HI R21, RZ, 0x1f, R6 ;  /* 0x0000001fff157819 */ /* 0x000fe40000011406 */
[----:B------:R-:W-:-:S03]  /*1ae0*/  IADD3.X R19, R19, UR9, RZ, P0, !PT ;  /* 0x0000000913137c10 */ /* 0x000fc600087fe4ff */
[----:B------:R-:W-:Y:S02]  /*1af0*/  IMAD R16, R21, UR12, R16 ;  /* 0x0000000c15107c24 */ /* 0x000fe4000f8e0210 */
[----:B------:R-:W-:-:S04]  /*1b00*/  IMAD.WIDE.U32 R18, R6, UR12, R18 ;  /* 0x0000000c06127c25 */ /* 0x000fc8000f8e0012 */
[----:B------:R-:W-:Y:S01]  /*1b10*/  IMAD.IADD R16, R19, 0x1, R16 ;  /* 0x0000000113107824 */ /* 0x000fe200078e0210 */
[----:B------:R-:W-:-:S04]  /*1b20*/  LEA R20, P0, R18, c[0x0][0x208], 0x2 ;  /* 0x0000820012147a11 */ /* 0x000fc800078010ff */
[----:B------:R-:W-:-:S05]  /*1b30*/  LEA.HI.X R21, R18, c[0x0][0x20c], R16, 0x2, P0 ;  /* 0x0000830012157a11 */ /* 0x000fca00000f1410 */
[----:B------:R0:W5:Y:S04]  /*1b40*/  LDG.E R16, [R20.64] ;  /* 0x0000000e14107981 */ /* 0x000168000c1e1900 */
.L_x_489:
[----:B------:R-:W-:Y:S05]  /*1b50*/  BSYNC B0 ;  /* 0x0000000000007941 */ /* 0x000fea0003800000 */
.L_x_488:
        /* <DEDUP_REMOVED lines=19> */
[----:B0-----:R-:W0:Y:S02]  /*1c90*/  SHFL.BFLY PT, R20, R25, 0x4, 0x1f ;  /* 0x0c801f0019147f89 */ /* 0x001e2400000e0000 */
[----:B0-----:R-:W-:-:S05]  /*1ca0*/  FMNMX.FTZ R20, R25, R20, !PT ;  /* 0x0000001419147209 */ /* 0x001fca0007810000 */
[----:B------:R-:W0:Y:S02]  /*1cb0*/  SHFL.BFLY PT, R21, R20, 0x2, 0x1f ;  /* 0x0c401f0014157f89 */ /* 0x000e2400000e0000 */
        /* <DEDUP_REMOVED lines=31> */
[----:B------:R-:W-:Y:S01]  /*1eb0*/  ISETP.GE.U32.AND P2, PT, R32, UR12, PT ;  /* 0x0000000c20007c0c */ /* 0x000fe2000bf46070 */
[----:B------:R-:W-:-:S03]  /*1ec0*/  IMAD.MOV.U32 R5, RZ, RZ, c[0x0][0x1c0] ;  /* 0x00007000ff057624 */ /* 0x000fc600078e00ff */
[----:B------:R-:W-:Y:S02]  /*1ed0*/  ISETP.GE.AND.EX P2, PT, R33, UR10, PT, P2 ;  /* 0x0000000a21007c0c */ /* 0x000fe4000bf46320 */
        /* <DEDUP_REMOVED lines=13> */
[----:B------:R-:W-:Y:S02]  /*1fb0*/  IMAD R0, R0, UR8, RZ ;  /* 0x0000000800007c24 */ /* 0x000fe4000f8e02ff */
[----:B------:R-:W-:-:S04]  /*1fc0*/  IMAD.WIDE.U32 R18, R17, UR8, RZ ;  /* 0x0000000811127c25 */ /* 0x000fc8000f8e00ff */
[----:B------:R-:W-:Y:S02]  /*1fd0*/  IMAD R17, R17, UR7, R0 ;  /* 0x0000000711117c24 */ /* 0x000fe4000f8e0200 */
        /* <DEDUP_REMOVED lines=12> */
[----:B------:R-:W-:Y:S05]  /*20a0*/  CALL.REL.NOINC `($__internal_10_$__cuda_sm20_div_s64) ;  /* 0x00002c8000007944 */ /* 0x000fea0003c00000 */
[-C--:B------:R-:W-:Y:S02]  /*20b0*/  IADD3 R21, P0, RZ, -R18.reuse, RZ ;  /* 0x80000012ff157210 */ /* 0x080fe40007f1e0ff */
[----:B------:R-:W-:Y:S02]  /*20c0*/  MOV R42, R18 ;  /* 0x00000012002a7202 */ /* 0x000fe40000000f00 */
[----:B------:R-:W-:Y:S01]  /*20d0*/  IADD3.X R17, RZ, ~R19, RZ, P0, !PT ;  /* 0x80000013ff117210 */ /* 0x000fe200007fe4ff */
[----:B------:R-:W-:Y:S01]  /*20e0*/  IMAD.WIDE.U32 R32, R36, R21, R32 ;  /* 0x0000001524207225 */ /* 0x000fe200078e0020 */
[----:B------:R-:W-:-:S03]  /*20f0*/  MOV R43, R19 ;  /* 0x00000013002b7202 */ /* 0x000fc60000000f00 */
[----:B------:R-:W-:-:S04]  /*2100*/  IMAD R0, R17, R36, RZ ;  /* 0x0000002411007224 */ /* 0x000fc800078e02ff */
[----:B------:R-:W-:-:S05]  /*2110*/  IMAD R17, R23, R21, R0 ;  /* 0x0000001517117224 */ /* 0x000fca00078e0200 */
[----:B------:R-:W-:Y:S01]  /*2120*/  IADD3 R17, R33, R17, RZ ;  /* 0x0000001121117210 */ /* 0x000fe20007ffe0ff */
[----:B------:R-:W-:Y:S05]  /*2130*/  BRA `(.L_x_495) ;  /* 0x0000016000007947 */ /* 0x000fea0003800000 */
.L_x_494:
        /* <DEDUP_REMOVED lines=22> */
.L_x_495:
[----:B------:R-:W-:Y:S05]  /*22a0*/  BSYNC B0 ;  /* 0x0000000000007941 */ /* 0x000fea0003800000 */
.L_x_493:
[----:B------:R-:W-:Y:S01]  /*22b0*/  LOP3.LUT R0, R17, UR7, RZ, 0xfc, !PT ;  /* 0x0000000711007c12 */ /* 0x000fe2000f8efcff */
[----:B------:R-:W-:Y:S03]  /*22c0*/  BSSY B0, `(.L_x_496) ;  /* 0x0000028000007945 */ /* 0x000fe60003800000 */
[----:B------:R-:W-:-:S13]  /*22d0*/  ISETP.NE.U32.AND P0, PT, R0, RZ, PT ;  /* 0x000000ff0000720c */ /* 0x000fda0003f05070 */
[----:B------:R-:W-:Y:S05]  /*22e0*/  @!P0 BRA `(.L_x_497) ;  /* 0x000000f000008947 */ /* 0x000fea0003800000 */
[----:B------:R-:W-:Y:S01]  /*22f0*/  IMAD.MOV.U32 R26, RZ, RZ, R32 ;  /* 0x000000ffff1a7224 */ /* 0x000fe200078e0020 */
[----:B------:R-:W-:Y:S01]  /*2300*/  MOV R24, UR8 ;  /* 0x0000000800187c02 */ /* 0x000fe20008000f00 */
[----:B------:R-:W-:Y:S01]  /*2310*/  IMAD.U32 R23, RZ, RZ, UR7 ;  /* 0x00000007ff177e24 */ /* 0x000fe2000f8e00ff */
[----:B------:R-:W-:Y:S02]  /*2320*/  MOV R22, 0x2340 ;  /* 0x0000234000167802 */ /* 0x000fe40000000f00 */
[----:B------:R-:W-:Y:S05]  /*2330*/  CALL.REL.NOINC `($__internal_10_$__cuda_sm20_div_s64) ;  /* 0x000029f000007944 */ /* 0x000fea0003c00000 */
[-C--:B------:R-:W-:Y:S02]  /*2340*/  IADD3 R16, P0, RZ, -R18.reuse, RZ ;  /* 0x80000012ff107210 */ /* 0x080fe40007f1e0ff */
[----:B------:R-:W-:Y:S02]  /*2350*/  MOV R33, R17 ;  /* 0x0000001100217202 */ /* 0x000fe40000000f00 */
[-C--:B------:R-:W-:Y:S02]  /*2360*/  IADD3.X R0, RZ, ~R19.reuse, RZ, P0, !PT ;  /* 0x80000013ff007210 */ /* 0x080fe400007fe4ff */
[----:B------:R-:W-:Y:S01]  /*2370*/  MOV R36, R18 ;  /* 0x0000001200247202 */ /* 0x000fe20000000f00 */
[----:B------:R-:W-:Y:S01]  /*2380*/  IMAD.WIDE.U32 R32, R16, UR8, R32 ;  /* 0x0000000810207c25 */ /* 0x000fe2000f8e0020 */
[----:B------:R-:W-:-:S03]  /*2390*/  MOV R37, R19 ;  /* 0x0000001300257202 */ /* 0x000fc60000000f00 */
[----:B------:R-:W-:-:S04]  /*23a0*/  IMAD R21, R0, UR8, RZ ;  /* 0x0000000800157c24 */ /* 0x000fc8000f8e02ff */
[----:B------:R-:W-:-:S05]  /*23b0*/  IMAD R21, R16, UR7, R21 ;  /* 0x0000000710157c24 */ /* 0x000fca000f8e0215 */
[----:B------:R-:W-:Y:S01]  /*23c0*/  IADD3 R0, R33, R21, RZ ;  /* 0x0000001521007210 */ /* 0x000fe20007ffe0ff */
[----:B------:R-:W-:Y:S05]  /*23d0*/  BRA `(.L_x_498) ;  /* 0x0000016000007947 */ /* 0x000fea0003800000 */
.L_x_497:
[----:B------:R-:W0:Y:S01]  /*23e0*/  I2F.U32.RP R18, UR8 ;  /* 0x0000000800127d06 */ /* 0x000e220008209000 */
[----:B------:R-:W-:Y:S01]  /*23f0*/  ISETP.NE.U32.AND P0, PT, RZ, UR8, PT ;  /* 0x00000008ff007c0c */ /* 0x000fe2000bf05070 */
[----:B------:R-:W-:-:S06]  /*2400*/  IMAD.MOV.U32 R37, RZ, RZ, RZ ;  /* 0x000000ffff257224 */ /* 0x000fcc00078e00ff */
[----:B0-----:R-:W0:Y:S02]  /*2410*/  MUFU.RCP R16, R18 ;  /* 0x0000001200107308 */ /* 0x001e240000001000 */
[----:B0-----:R-:W-:-:S06]  /*2420*/  IADD3 R16, R16, 0xffffffe, RZ ;  /* 0x0ffffffe10107810 */ /* 0x001fcc0007ffe0ff */
[----:B------:R-:W0:Y:S02]  /*2430*/  F2I.FTZ.U32.TRUNC.NTZ R17, R16 ;  /* 0x0000001000117305 */ /* 0x000e24000021f000 */
[----:B0-----:R-:W-:Y:S02]  /*2440*/  IMAD.MOV R0, RZ, RZ, -R17 ;  /* 0x000000ffff007224 */ /* 0x001fe400078e0a11 */
[----:B------:R-:W-:Y:S02]  /*2450*/  IMAD.MOV.U32 R16, RZ, RZ, RZ ;  /* 0x000000ffff107224 */ /* 0x000fe400078e00ff */
[----:B------:R-:W-:-:S04]  /*2460*/  IMAD R0, R0, UR8, RZ ;  /* 0x0000000800007c24 */ /* 0x000fc8000f8e02ff */
[----:B------:R-:W-:Y:S01]  /*2470*/  IMAD.HI.U32 R17, R17, R0, R16 ;  /* 0x0000000011117227 */ /* 0x000fe200078e0010 */
[----:B------:R-:W-:-:S05]  /*2480*/  HFMA2.MMA R0, -RZ, RZ, 0, 0 ;  /* 0x00000000ff007435 */ /* 0x000fca00000001ff */
[----:B------:R-:W-:-:S05]  /*2490*/  IMAD.HI.U32 R36, R17, R32, RZ ;  /* 0x0000002011247227 */ /* 0x000fca00078e00ff */
[----:B------:R-:W-:-:S05]  /*24a0*/  IADD3 R17, -R36, RZ, RZ ;  /* 0x000000ff24117210 */ /* 0x000fca0007ffe1ff */
[----:B------:R-:W-:-:S05]  /*24b0*/  IMAD R17, R17, UR8, R32 ;  /* 0x0000000811117c24 */ /* 0x000fca000f8e0220 */
[----:B------:R-:W-:-:S13]  /*24c0*/  ISETP.GE.U32.AND P3, PT, R17, UR8, PT ;  /* 0x0000000811007c0c */ /* 0x000fda000bf66070 */
[----:B------:R-:W-:Y:S02]  /*24d0*/  @P3 IADD3 R17, R17, -UR8, RZ ;  /* 0x8000000811113c10 */ /* 0x000fe4000fffe0ff */
[----:B------:R-:W-:Y:S02]  /*24e0*/  @P3 IADD3 R36, R36, 0x1, RZ ;  /* 0x0000000124243810 */ /* 0x000fe40007ffe0ff */
[----:B------:R-:W-:-:S13]  /*24f0*/  ISETP.GE.U32.AND P2, PT, R17, UR8, PT ;  /* 0x0000000811007c0c */ /* 0x000fda000bf46070 */
[----:B------:R-:W-:Y:S02]  /*2500*/  @P2 IADD3 R36, R36, 0x1, RZ ;  /* 0x0000000124242810 */ /* 0x000fe40007ffe0ff */
[----:B------:R-:W-:-:S05]  /*2510*/  @!P0 LOP3.LUT R36, RZ, UR8, RZ, 0x33, !PT ;  /* 0x00000008ff248c12 */ /* 0x000fca000f8e33ff */
[----:B------:R-:W-:-:S04]  /*2520*/  IMAD.MOV R17, RZ, RZ, -R36 ;  /* 0x000000ffff117224 */ /* 0x000fc800078e0a24 */
[----:B------:R-:W-:Y:S02]  /*2530*/  IMAD R32, R17, UR8, R32 ;  /* 0x0000000811207c24 */ /* 0x000fe4000f8e0220 */
.L_x_498:
[----:B------:R-:W-:Y:S05]  /*2540*/  BSYNC B0 ;  /* 0x0000000000007941 */ /* 0x000fea0003800000 */
.L_x_496:
        /* <DEDUP_REMOVED lines=11> */
[----:B------:R-:W-:Y:S05]  /*2600*/  CALL.REL.NOINC `($__internal_10_$__cuda_sm20_div_s64) ;  /* 0x0000272000007944 */ /* 0x000fea0003c00000 */
[----:B------:R-:W-:-:S04]  /*2610*/  IADD3 R17, P0, RZ, -R18, RZ ;  /* 0x80000012ff117210 */ /* 0x000fc80007f1e0ff */
[----:B------:R-:W-:Y:S01]  /*2620*/  IADD3.X R16, RZ, ~R19, RZ, P0, !PT ;  /* 0x80000013ff107210 */ /* 0x000fe200007fe4ff */
[----:B------:R-:W-:-:S04]  /*2630*/  IMAD.WIDE.U32 R36, R5, R17, R36 ;  /* 0x0000001105247225 */ /* 0x000fc800078e0024 */
[----:B------:R-:W-:-:S04]  /*2640*/  IMAD R16, R16, R5, RZ ;  /* 0x0000000510107224 */ /* 0x000fc800078e02ff */
[----:B------:R-:W-:-:S05]  /*2650*/  IMAD R4, R4, R17, R16 ;  /* 0x0000001104047224 */ /* 0x000fca00078e0210 */
[----:B------:R-:W-:Y:S01]  /*2660*/  IADD3 R4, R37, R4, RZ ;  /* 0x0000000425047210 */ /* 0x000fe20007ffe0ff */
[----:B------:R-:W-:Y:S05]  /*2670*/  BRA `(.L_x_501) ;  /* 0x0000016000007947 */ /* 0x000fea0003800000 */
.L_x_500:
[----:B------:R-:W0:Y:S01]  /*2680*/  I2F.U32.RP R19, R5 ;  /* 0x0000000500137306 */ /* 0x000e220000209000 */
[----:B------:R-:W-:-:S07]  /*2690*/  ISETP.NE.U32.AND P0, PT, R5, RZ, PT ;  /* 0x000000ff0500720c */ /* 0x000fce0003f05070 */
[----:B0-----:R-:W0:Y:S02]  /*26a0*/  MUFU.RCP R16, R19 ;  /* 0x0000001300107308 */ /* 0x001e240000001000 */
[----:B0-----:R-:W-:Y:S01]  /*26b0*/  IADD3 R16, R16, 0xffffffe, RZ ;  /* 0x0ffffffe10107810 */ /* 0x001fe20007ffe0ff */
[----:B------:R-:W-:-:S05]  /*26c0*/  IMAD.MOV.U32 R19, RZ, RZ, RZ ;  /* 0x000000ffff137224 */ /* 0x000fca00078e00ff */
        /* <DEDUP_REMOVED lines=17> */
.L_x_501:
[----:B------:R-:W-:Y:S05]  /*27e0*/  BSYNC B0 ;  /* 0x0000000000007941 */ /* 0x000fea0003800000 */
.L_x_499:
        /* <DEDUP_REMOVED lines=38> */
[----:B------:R-:W-:Y:S05]  /*2a50*/  CALL.REL.NOINC `($__internal_10_$__cuda_sm20_div_s64) ;  /* 0x000022d000007944 */ /* 0x000fea0003c00000 */
        /* <DEDUP_REMOVED lines=12> */
.L_x_503:
        /* <DEDUP_REMOVED lines=23> */
.L_x_504:
[----:B------:R-:W-:Y:S05]  /*2c90*/  BSYNC B0 ;  /* 0x0000000000007941 */ /* 0x000fea0003800000 */
.L_x_502:
        /* <DEDUP_REMOVED lines=18> */
.L_x_506:
        /* <DEDUP_REMOVED lines=22> */
.L_x_507:
[----:B------:R-:W-:Y:S05]  /*2f20*/  BSYNC B0 ;  /* 0x0000000000007941 */ /* 0x000fea0003800000 */
.L_x_505:
        /* <DEDUP_REMOVED lines=20> */
.L_x_509:
[----:B------:R-:W0:Y:S01]  /*3070*/  I2F.U32.RP R19, R13 ;  /* 0x0000000d00137306 */ /* 0x000e220000209000 */
[----:B------:R-:W-:Y:S01]  /*3080*/  IMAD.MOV.U32 R20, RZ, RZ, RZ ;  /* 0x000000ffff147224 */ /* 0x000fe200078e00ff */
[----:B------:R-:W-:-:S06]  /*3090*/  ISETP.NE.U32.AND P0, PT, R13, RZ, PT ;  /* 0x000000ff0d00720c */ /* 0x000fcc0003f05070 */
[----:B0-----:R-:W0:Y:S02]  /*30a0*/  MUFU.RCP R17, R19 ;  /* 0x0000001300117308 */ /* 0x001e240000001000 */
[----:B0-----:R-:W-:Y:S01]  /*30b0*/  IADD3 R17, R17, 0xffffffe, RZ ;  /* 0x0ffffffe11117810 */ /* 0x001fe20007ffe0ff */
[----:B------:R-:W-:-:S05]  /*30c0*/  IMAD.MOV.U32 R19, RZ, RZ, RZ ;  /* 0x000000ffff137224 */ /* 0x000fca00078e00ff */
        /* <DEDUP_REMOVED lines=17> */
.L_x_510:
[----:B------:R-:W-:Y:S05]  /*31e0*/  BSYNC B0 ;  /* 0x0000000000007941 */ /* 0x000fea0003800000 */
.L_x_508:
[----:B------:R-:W-:Y:S01]  /*31f0*/  SHF.R.S32.HI R17, RZ, 0x1f, R7 ;  /* 0x0000001fff117819 */ /* 0x000fe20000011407 */
[-C--:B------:R-:W-:Y:S01]  /*3200*/  IMAD R12, R19, R7.reuse, RZ ;  /* 0x00000007130c7224 */ /* 0x080fe200078e02ff */
[----:B------:R-:W-:Y:S01]  /*3210*/  BSSY B0, `(.L_x_511) ;  /* 0x000003b000007945 */ /* 0x000fe20003800000 */
[----:B------:R-:W-:-:S04]  /*3220*/  IMAD.WIDE.U32 R42, R18, R7, RZ ;  /* 0x00000007122a7225 */ /* 0x000fc800078e00ff */
[----:B------:R-:W-:Y:S01]  /*3230*/  IMAD R7, R17, R18, R12 ;  /* 0x0000001211077224 */ /* 0x000fe200078e020c */
[----:B------:R-:W-:Y:S01]  /*3240*/  SHF.R.S32.HI R18, RZ, 0x1f, R2 ;  /* 0x0000001fff127819 */ /* 0x000fe20000011402 */
[----:B------:R-:W-:Y:S01]  /*3250*/  IMAD R17, R15, R2, RZ ;  /* 0x000000020f117224 */ /* 0x000fe200078e02ff */
[----:B------:R-:W-:Y:S01]  /*3260*/  LOP3.LUT R15, R41, R10, RZ, 0xfc, !PT ;  /* 0x0000000a290f7212 */ /* 0x000fe200078efcff */
[----:B------:R-:W-:Y:S01]  /*3270*/  IMAD R45, R25, c[0x0][0x214], RZ ;  /* 0x00008500192d7a24 */ /* 0x000fe200078e02ff */
[----:B------:R-:W-:Y:S01]  /*3280*/  IADD3 R7, R43, R7, RZ ;  /* 0x000000072b077210 */ /* 0x000fe20007ffe0ff */
[----:B------:R-:W-:Y:S01]  /*3290*/  IMAD R17, R18, R13, R17 ;  /* 0x0000000d12117224 */ /* 0x000fe200078e0211 */
[----:B------:R-:W-:Y:S01]  /*32a0*/  ISETP.NE.U32.AND P0, PT, R15, RZ, PT ;  /* 0x000000ff0f00720c */ /* 0x000fe20003f05070 */
[----:B------:R-:W-:Y:S01]  /*32b0*/  IMAD R12, R14, R45, RZ ;  /* 0x0000002d0e0c7224 */ /* 0x000fe200078e02ff */
[----:B------:R-:W-:Y:S01]  /*32c0*/  SHF.R.S32.HI R19, RZ, 0x1f, R45 ;  /* 0x0000001fff137819 */ /* 0x000fe2000001142d */
        /* <DEDUP_REMOVED lines=11> */
[----:B------:R-:W-:Y:S05]  /*3380*/  CALL.REL.NOINC `($__internal_10_$__cuda_sm20_div_s64) ;  /* 0x000019a000007944 */ /* 0x000fea0003c00000 */
        /* <DEDUP_REMOVED lines=12> */
.L_x_512:
        /* <DEDUP_REMOVED lines=23> */
.L_x_513:
[----:B------:R-:W-:Y:S05]  /*35c0*/  BSYNC B0 ;  /* 0x0000000000007941 */ /* 0x000fea0003800000 */
.L_x_511:
        /* <DEDUP_REMOVED lines=29> */
.L_x_515:
[----:B------:R-:W0:Y:S01]  /*37a0*/  I2F.U32.RP R17, R9 ;  /* 0x0000000900117306 */ /* 0x000e220000209000 */
[----:B------:R-:W-:Y:S01]  /*37b0*/  IMAD.MOV.U32 R18, RZ, RZ, RZ ;  /* 0x000000ffff127224 */ /* 0x000fe200078e00ff */
[----:B------:R-:W-:-:S06]  /*37c0*/  ISETP.NE.U32.AND P0, PT, R9, RZ, PT ;  /* 0x000000ff0900720c */ /* 0x000fcc0003f05070 */
        /* <DEDUP_REMOVED lines=20> */
.L_x_516:
[----:B------:R-:W-:Y:S05]  /*3910*/  BSYNC B0 ;  /* 0x0000000000007941 */ /* 0x000fea0003800000 */
.L_x_514:
        /* <DEDUP_REMOVED lines=20> */
.L_x_492:
[----:B------:R-:W-:-:S04]  /*3a60*/  LEA R2, P0, R32, c[0x0][0x200], 0x2 ;  /* 0x0000800020027a11 */ /* 0x000fc800078010ff */
[----:B------:R-:W-:-:S05]  /*3a70*/  LEA.HI.X R3, R32, c[0x0][0x204], R33, 0x2, P0 ;  /* 0x0000810020037a11 */ /* 0x000fca00000f1421 */
[----:B------:R0:W-:Y:S04]  /*3a80*/  STG.E [R2.64], R27 ;  /* 0x0000001b02007986 */ /* 0x0001e8000c10190e */
.L_x_491:
[----:B------:R-:W-:Y:S05]  /*3a90*/  BSYNC B1 ;  /* 0x0000000000017941 */ /* 0x000fea0003800000 */
.L_x_490:
[----:B------:R-:W1:Y:S01]  /*3aa0*/  S2R R0, SR_TID.X ;  /* 0x0000000000007919 */ /* 0x000e620000002100 */
[----:B------:R-:W-:Y:S01]  /*3ab0*/  IMAD.MOV.U32 R28, RZ, RZ, c[0x0][0x314] ;  /* 0x0000c500ff1c7624 */ /* 0x000fe200078e00ff */
[----:B------:R-:W-:Y:S01]  /*3ac0*/  CS2R R4, SRZ ;  /* 0x0000000000047805 */ /* 0x000fe2000001ff00 */
[----:B------:R-:W-:Y:S01]  /*3ad0*/  CS2R R6, SRZ ;  /* 0x0000000000067805 */ /* 0x000fe2000001ff00 */
[----:B------:R-:W-:Y:S01]  /*3ae0*/  CS2R R10, SRZ ;  /* 0x00000000000a7805 */ /* 0x000fe2000001ff00 */
[----:B------:R-:W-:Y:S01]  /*3af0*/  IMAD.MOV.U32 R12, RZ, RZ, RZ ;  /* 0x000000ffff0c7224 */ /* 0x000fe200078e00ff */
[----:B-1----:R-:W-:-:S04]  /*3b00*/  SHF.R.S32.HI R15, RZ, 0x1f, R0 ;  /* 0x0000001fff0f7819 */ /* 0x002fc80000011400 */
[----:B------:R-:W-:-:S04]  /*3b10*/  LEA.HI R15, R15, R0, RZ, 0x4 ;  /* 0x000000000f0f7211 */ /* 0x000fc800078f20ff */
[----:B0-----:R-:W-:Y:S02]  /*3b20*/  LOP3.LUT R3, R15, 0xfffffff0, RZ, 0xc0, !PT ;  /* 0xfffffff00f037812 */ /* 0x001fe400078ec0ff */
[----:B------:R-:W-:-:S03]  /*3b30*/  SHF.R.S32.HI R15, RZ, 0x4, R15 ;  /* 0x00000004ff0f7819 */ /* 0x000fc6000001140f */
[----:B------:R-:W-:Y:S02]  /*3b40*/  IMAD.IADD R14, R0, 0x1, -R3 ;  /* 0x00000001000e7824 */ /* 0x000fe400078e0a03 */
[----:B------:R-:W-:-:S03]  /*3b50*/  CS2R R2, SRZ ;  /* 0x0000000000027805 */ /* 0x000fc6000001ff00 */
[----:B------:R-:W-:-:S04]  /*3b60*/  ISETP.GE.AND P0, PT, R14, c[0x0][0x314], PT ;  /* 0x0000c5000e007a0c */ /* 0x000fc80003f06270 */
[----:B------:R-:W-:Y:S01]  /*3b70*/  ISETP.LT.AND P0, PT, R0, 0x80, !P0 ;  /* 0x000000800000780c */ /* 0x000fe20004701270 */
[----:B------:R-:W-:-:S12]  /*3b80*/  HFMA2.MMA R0, -RZ, RZ, 0, 0 ;  /* 0x00000000ff007435 */ /* 0x000fd800000001ff */
[----:B------:R-:W-:Y:S01]  /*3b90*/  @P0 FADD.FTZ R8, -R27, R30 ;  /* 0x0000001e1b080221 */ /* 0x000fe20000010100 */
[C---:B------:R-:W-:Y:S01]  /*3ba0*/  SHF.L.U32 R30, R14.reuse, 0x2, RZ ;  /* 0x000000020e1e7819 */ /* 0x040fe200000006ff */
[----:B------:R-:W-:Y:S02]  /*3bb0*/  @P0 IMAD R9, R14, 0x9, R15 ;  /* 0x000000090e090824 */ /* 0x000fe400078e020f */
[----:B------:R-:W-:-:S06]  /*3bc0*/  @P0 FMUL.FTZ R8, R8, 1.4426950216293334961 ;  /* 0x3fb8aa3b08080820 */ /* 0x000fcc0000410000 */
[----:B------:R-:W0:Y:S02]  /*3bd0*/  @P0 MUFU.EX2 R8, R8 ;  /* 0x0000000800080308 */ /* 0x000e240000000800 */
[----:B0-----:R0:W-:Y:S04]  /*3be0*/  @P0 STS [R9.X4], R8 ;  /* 0x0000000809000388 */ /* 0x0011e80000004800 */
[----:B------:R-:W-:Y:S01]  /*3bf0*/  BAR.SYNC.DEFER_BLOCKING 0x0 ;  /* 0x0000000000007b1d */ /* 0x000fe20000010000 */
[----:B------:R-:W-:Y:S01]  /*3c00*/  ISETP.GE.AND P0, PT, R28, 0x1, PT ;  /* 0x000000011c00780c */ /* 0x000fe20003f06270 */
[----:B0-----:R-:W-:-:S12]  /*3c10*/  CS2R R8, SRZ ;  /* 0x0000000000087805 */ /* 0x001fd8000001ff00 */
[----:B------:R-:W-:Y:S05]  /*3c20*/  @!P0 BRA `(.L_x_517) ;  /* 0x00000b1000008947 */ /* 0x000fea0003800000 */
[----:B------:R-:W-:Y:S01]  /*3c30*/  ULDC UR4, c[0x0][0x22c] ;  /* 0x00008b0000047ab9 */ /* 0x000fe20000000800 */
[C---:B------:R-:W-:Y:S01]  /*3c40*/  IMAD R35, R15.reuse, 0xc0, R30 ;  /* 0x000000c00f237824 */ /* 0x040fe200078e021e */
[----:B------:R-:W-:Y:S01]  /*3c50*/  UIMAD UR6, UR11, UR4, URZ ;  /* 0x000000040b0672a4 */ /* 0x000fe2000f8e023f */
[----:B------:R-:W-:Y:S01]  /*3c60*/  ISETP.GT.AND P1, PT, R28, 0x3, PT ;  /* 0x000000031c00780c */ /* 0x000fe20003f24270 */
[----:B------:R-:W-:Y:S01]  /*3c70*/  UIMAD UR8, UR12, UR4, URZ ;  /* 0x000000040c0872a4 */ /* 0x000fe2000f8e023f */
[----:B------:R-:W-:Y:S01]  /*3c80*/  IMAD.SHL.U32 R14, R15, 0x4, RZ ;  /* 0x000000040f0e7824 */ /* 0x000fe200078e00ff */
[----:B------:R-:W-:Y:S01]  /*3c90*/  USHF.R.S32.HI UR5, URZ, 0x1f, UR6 ;  /* 0x0000001f3f057899 */ /* 0x000fe20008011406 */
[----:B------:R-:W-:Y:S01]  /*3ca0*/  CS2R R16, SRZ ;  /* 0x0000000000107805 */ /* 0x000fe2000001ff00 */
[C---:B------:R-:W-:Y:S01]  /*3cb0*/  IADD3 R0, P0, R35.reuse, UR6, RZ ;  /* 0x0000000623007c10 */ /* 0x040fe2000ff1e0ff */
[----:B------:R-:W-:Y:S01]  /*3cc0*/  UIADD3 UR6, UR12, -UR11, URZ ;  /* 0x8000000b0c067290 */ /* 0x000fe2000fffe03f */
[----:B------:R-:W-:Y:S01]  /*3cd0*/  CS2R R18, SRZ ;  /* 0x0000000000127805 */ /* 0x000fe2000001ff00 */
[----:B------:R-:W-:Y:S01]  /*3ce0*/  UPLOP3.LUT UP1, UPT, UPT, UPT, UPT, 0x80, 0x0 ;  /* 0x000000000000789c */ /* 0x000fe20003f2f070 */
[----:B------:R-:W-:Y:S01]  /*3cf0*/  LEA.HI.X.SX32 R35, R35, UR5, 0x1, P0 ;  /* 0x0000000523237c11 */ /* 0x000fe200080f0eff */
[----:B------:R-:W-:Y:S01]  /*3d00*/  UIMAD.WIDE UR8, UR8, 0x4, URZ ;  /* 0x00000004080878a5 */ /* 0x000fe2000f8e023f */
[C---:B------:R-:W-:Y:S01]  /*3d10*/  LEA R34, P0, R0.reuse, c[0x0][0x1d8], 0x2 ;  /* 0x0000760000227a11 */ /* 0x040fe200078010ff */
[----:B------:R-:W-:Y:S01]  /*3d20*/  UMOV UR5, URZ ;  /* 0x0000003f00057c82 */ /* 0x000fe20008000000 */
[----:B------:R-:W-:Y:S01]  /*3d30*/  CS2R R20, SRZ ;  /* 0x0000000000147805 */ /* 0x000fe2000001ff00 */
[----:B------:R-:W-:Y:S01]  /*3d40*/  CS2R R22, SRZ ;  /* 0x0000000000167805 */ /* 0x000fe2000001ff00 */
[----:B------:R-:W-:Y:S01]  /*3d50*/  LEA.HI.X R35, R0, c[0x0][0x1dc], R35, 0x2, P0 ;  /* 0x0000770000237a11 */ /* 0x000fe200000f1423 */
[----:B------:R-:W-:Y:S01]  /*3d60*/  IMAD.MOV.U32 R0, RZ, RZ, RZ ;  /* 0x000000ffff007224 */ /* 0x000fe200078e00ff */
[----:B------:R-:W-:Y:S01]  /*3d70*/  IADD3 R34, P0, R34, 0x200, RZ ;  /* 0x0000020022227810 */ /* 0x000fe20007f1e0ff */
[----:B------:R-:W-:Y:S01]  /*3d80*/  CS2R R24, SRZ ;  /* 0x0000000000187805 */ /* 0x000fe2000001ff00 */
[----:B------:R-:W-:-:S03]  /*3d90*/  CS2R R26, SRZ ;  /* 0x00000000001a7805 */ /* 0x000fc6000001ff00 */
[----:B------:R-:W-:Y:S01]  /*3da0*/  IMAD.X R35, RZ, RZ, R35, P0 ;  /* 0x000000ffff237224 */ /* 0x000fe200000e0623 */
[----:B------:R-:W-:Y:S05]  /*3db0*/  @!P1 BRA `(.L_x_518) ;  /* 0x0000051000009947 */ /* 0x000fea0003800000 */
[C---:B------:R-:W-:Y:S01]  /*3dc0*/  ISETP.GE.AND P3, PT, R15.reuse, UR6, PT ;  /* 0x000000060f007c0c */ /* 0x040fe2000bf66270 */
[----:B------:R-:W-:Y:S01]  /*3dd0*/  UPLOP3.LUT UP1, UPT, UPT, UPT, UPT, 0x40, 0x0 ;  /* 0x000000000000789c */ /* 0x000fe20003f2e870 */
[----:B------:R-:W-:Y:S02]  /*3de0*/  ISETP.GE.AND P0, PT, R15, UR6, PT ;  /* 0x000000060f007c0c */ /* 0x000fe4000bf06270 */
[----:B------:R-:W-:-:S09]  /*3df0*/  IADD3 R28, R28, -0x3, RZ ;  /* 0xfffffffd1c1c7810 */ /* 0x000fd20007ffe0ff */
.L_x_519:
[----:B------:R0:W2:Y:S01]  /*3e00*/  @!P3 LDG.E.128 R16, [R34.64+-0x200] ;  /* 0xfffe000e2210b981 */ /* 0x0000a2000c1e1d00 */
[----:B------:R-:W-:Y:S01]  /*3e10*/  IADD3 R32, P1, R34, UR8, RZ ;  /* 0x0000000822207c10 */ /* 0x000fe2000ff3e0ff */
[----:B------:R-:W-:Y:S02]  /*3e20*/  UIADD3 UR5, UR5, 0x4, URZ ;  /* 0x0000000405057890 */ /* 0x000fe4000fffe03f */
[----:B------:R0:W3:Y:S01]  /*3e30*/  @!P3 LDG.E.128 R20, [R34.64+-0x100] ;  /* 0xffff000e2214b981 */ /* 0x0000e2000c1e1d00 */
[----:B------:R-:W-:Y:S03]  /*3e40*/  IADD3.X R33, R35, UR9, RZ, P1, !PT ;  /* 0x0000000923217c10 */ /* 0x000fe60008ffe4ff */
[----:B------:R0:W4:Y:S01]  /*3e50*/  @!P3 LDG.E.128 R24, [R34.64] ;  /* 0x0000000e2218b981 */ /* 0x000122000c1e1d00 */
[----:B------:R-:W-:Y:S02]  /*3e60*/  PLOP3.LUT P3, PT, P0, PT, PT, 0x80, 0x0 ;  /* 0x000000000000781c */ /* 0x000fe4000076f070 */
[----:B------:R-:W-:Y:S01]  /*3e70*/  ISETP.LE.AND P2, PT, R28, UR5, PT ;  /* 0x000000051c007c0c */ /* 0x000fe2000bf43270 */
[----:B------:R-:W2:Y:S01]  /*3e80*/  LDS R13, [R14] ;  /* 0x000000000e0d7984 */ /* 0x000ea20000000800 */
[----:B0-----:R-:W-:Y:S04]  /*3e90*/  IADD3 R34, P1, R32, UR8, RZ ;  /* 0x0000000820227c10 */ /* 0x001fe8000ff3e0ff */
[----:B------:R-:W-:Y:S01]  /*3ea0*/  IADD3.X R35, R33, UR9, RZ, P1, !PT ;  /* 0x0000000921237c10 */ /* 0x000fe20008ffe4ff */
        /* <DEDUP_REMOVED lines=66> */
.L_x_518:
[----:B------:R-:W-:Y:S02]  /*42d0*/  ULDC UR4, c[0x0][0x314] ;  /* 0x0000c50000047ab9 */ /* 0x000fe40000000800 */
[----:B------:R-:W-:-:S04]  /*42e0*/  UIADD3 UR4, -UR5, UR4, URZ ;  /* 0x0000000405047290 */ /* 0x000fc8000fffe13f */
[----:B------:R-:W-:-:S06]  /*42f0*/  UISETP.GT.AND UP0, UPT, UR4, 0x1, UPT ;  /* 0x000000010400788c */ /* 0x000fcc000bf04270 */
[----:B------:R-:W-:-:S13]  /*4300*/  PLOP3.LUT P0, PT, PT, PT, UP0, 0x80, 0x0 ;  /* 0x000000000000781c */ /* 0x000fda0003f0f008 */
[----:B------:R-:W-:Y:S05]  /*4310*/  @!P0 BRA `(.L_x_520) ;  /* 0x000002a000008947 */ /* 0x000fea0003800000 */
[----:B------:R-:W-:Y:S01]  /*4320*/  ISETP.GE.AND P0, PT, R15, UR6, PT ;  /* 0x000000060f007c0c */ /* 0x000fe2000bf06270 */
[----:B------:R-:W0:Y:S01]  /*4330*/  LDS R13, [R14] ;  /* 0x000000000e0d7984 */ /* 0x000e220000000800 */
[----:B------:R-:W-:-:S03]  /*4340*/  IADD3 R28, P1, R34, UR8, RZ ;  /* 0x00000008221c7c10 */ /* 0x000fc6000ff3e0ff */
[----:B------:R1:W2:Y:S08]  /*4350*/  LDS R43, [R14+0x24] ;  /* 0x000024000e2b7984 */ /* 0x0002b00000000800 */
[----:B------:R-:W0:Y:S04]  /*4360*/  @!P0 LDG.E.128 R20, [R34.64+-0x100] ;  /* 0xffff000e22148981 */ /* 0x000e28000c1e1d00 */
[----:B------:R3:W4:Y:S04]  /*4370*/  @!P0 LDG.E.128 R16, [R34.64+-0x200] ;  /* 0xfffe000e22108981 */ /* 0x000728000c1e1d00 */
[----:B------:R3:W5:Y:S01]  /*4380*/  @!P0 LDG.E.128 R24, [R34.64] ;  /* 0x0000000e22188981 */ /* 0x000762000c1e1d00 */
[----:B------:R-:W-:Y:S01]  /*4390*/  IADD3.X R29, R35, UR9, RZ, P1, !PT ;  /* 0x00000009231d7c10 */ /* 0x000fe20008ffe4ff */
[----:B0-----:R-:W-:-:S02]  /*43a0*/  FFMA.FTZ R37, R20, R13, R8 ;  /* 0x0000000d14257223 */ /* 0x001fc40000010008 */
[-C--:B------:R-:W-:Y:S02]  /*43b0*/  FFMA.FTZ R38, R21, R13.reuse, R7 ;  /* 0x0000000d15267223 */ /* 0x080fe40000010007 */
[-C--:B---3--:R-:W-:Y:S02]  /*43c0*/  FFMA.FTZ R35, R22, R13.reuse, R6 ;  /* 0x0000000d16237223 */ /* 0x088fe40000010006 */
[-C--:B------:R-:W-:Y:S02]  /*43d0*/  FFMA.FTZ R36, R23, R13.reuse, R5 ;  /* 0x0000000d17247223 */ /* 0x080fe40000010005 */
[-C--:B----4-:R-:W-:Y:S01]  /*43e0*/  FFMA.FTZ R41, R16, R13.reuse, R12 ;  /* 0x0000000d10297223 */ /* 0x090fe2000001000c */
[----:B------:R-:W2:Y:S01]  /*43f0*/  @!P0 LDG.E.128 R20, [R28.64+-0x100] ;  /* 0xffff000e1c148981 */ /* 0x000ea2000c1e1d00 */
[-C--:B------:R-:W-:Y:S02]  /*4400*/  FFMA.FTZ R42, R17, R13.reuse, R11 ;  /* 0x0000000d112a7223 */ /* 0x080fe4000001000b */
[----:B------:R-:W-:-:S02]  /*4410*/  FFMA.FTZ R39, R18, R13, R10 ;  /* 0x0000000d12277223 */ /* 0x000fc4000001000a */
[-C--:B------:R-:W-:Y:S02]  /*4420*/  FFMA.FTZ R40, R19, R13.reuse, R9 ;  /* 0x0000000d13287223 */ /* 0x080fe40000010009 */
[-C--:B-----5:R-:W-:Y:S01]  /*4430*/  FFMA.FTZ R33, R24, R13.reuse, R4 ;  /* 0x0000000d18217223 */ /* 0x0a0fe20000010004 */
[----:B------:R-:W3:Y:S01]  /*4440*/  @!P0 LDG.E.128 R16, [R28.64+-0x200] ;  /* 0xfffe000e1c108981 */ /* 0x000ee2000c1e1d00 */
[-C--:B------:R-:W-:Y:S02]  /*4450*/  FFMA.FTZ R32, R25, R13.reuse, R3 ;  /* 0x0000000d19207223 */ /* 0x080fe40000010003 */
[-C--:B------:R-:W-:Y:S02]  /*4460*/  FFMA.FTZ R31, R26, R13.reuse, R2 ;  /* 0x0000000d1a1f7223 */ /* 0x080fe40000010002 */
[----:B------:R-:W-:Y:S02]  /*4470*/  FFMA.FTZ R0, R27, R13, R0 ;  /* 0x0000000d1b007223 */ /* 0x000fe40000010000 */
[----:B------:R-:W4:Y:S01]  /*4480*/  @!P0 LDG.E.128 R24, [R28.64] ;  /* 0x0000000e1c188981 */ /* 0x000f22000c1e1d00 */
[----:B------:R-:W-:-:S02]  /*4490*/  IADD3 R13, R14, 0x24, RZ ;  /* 0x000000240e0d7810 */ /* 0x000fc40007ffe0ff */
[----:B------:R-:W-:Y:S01]  /*44a0*/  IADD3 R34, P0, R28, UR8, RZ ;  /* 0x000000081c227c10 */ /* 0x000fe2000ff1e0ff */
[----:B------:R-:W-:Y:S01]  /*44b0*/  UIADD3 UR5, UR5, 0x1, URZ ;  /* 0x0000000105057890 */ /* 0x000fe2000fffe03f */
[----:B-1----:R-:W-:Y:S01]  /*44c0*/  IADD3 R14, R13, 0x24, RZ ;  /* 0x000000240d0e7810 */ /* 0x002fe20007ffe0ff */
[----:B------:R-:W-:Y:S02]  /*44d0*/  UPLOP3.LUT UP1, UPT, UPT, UPT, UPT, 0x40, 0x0 ;  /* 0x000000000000789c */ /* 0x000fe40003f2e870 */
[----:B------:R-:W-:Y:S01]  /*44e0*/  UIADD3 UR5, UR5, 0x1, URZ ;  /* 0x0000000105057890 */ /* 0x000fe2000fffe03f */
[-C--:B--2---:R-:W-:Y:S01]  /*44f0*/  FFMA.FTZ R6, R22, R43.reuse, R35 ;  /* 0x0000002b16067223 */ /* 0x084fe20000010023 */
[----:B------:R-:W-:Y:S01]  /*4500*/  IADD3.X R35, R29, UR9, RZ, P0, !PT ;  /* 0x000000091d237c10 */ /* 0x000fe200087fe4ff */
[-C--:B------:R-:W-:Y:S02]  /*4510*/  FFMA.FTZ R8, R20, R43.reuse, R37 ;  /* 0x0000002b14087223 */ /* 0x080fe40000010025 */
[----:B------:R-:W-:-:S02]  /*4520*/  FFMA.FTZ R7, R21, R43, R38 ;  /* 0x0000002b15077223 */ /* 0x000fc40000010026 */
[-C--:B------:R-:W-:Y:S02]  /*4530*/  FFMA.FTZ R5, R23, R43.reuse, R36 ;  /* 0x0000002b17057223 */ /* 0x080fe40000010024 */
[-C--:B---3--:R-:W-:Y:S02]  /*4540*/  FFMA.FTZ R12, R16, R43.reuse, R41 ;  /* 0x0000002b100c7223 */ /* 0x088fe40000010029 */
[-C--:B------:R-:W-:Y:S02]  /*4550*/  FFMA.FTZ R11, R17, R43.reuse, R42 ;  /* 0x0000002b110b7223 */ /* 0x080fe4000001002a */
[-C--:B------:R-:W-:Y:S02]  /*4560*/  FFMA.FTZ R10, R18, R43.reuse, R39 ;  /* 0x0000002b120a7223 */ /* 0x080fe40000010027 */
[-C--:B------:R-:W-:Y:S02]  /*4570*/  FFMA.FTZ R9, R19, R43.reuse, R40 ;  /* 0x0000002b13097223 */ /* 0x080fe40000010028 */
[----:B----4-:R-:W-:-:S02]  /*4580*/  FFMA.FTZ R4, R24, R43, R33 ;  /* 0x0000002b18047223 */ /* 0x010fc40000010021 */
[-C--:B------:R-:W-:Y:S02]  /*4590*/  FFMA.FTZ R3, R25, R43.reuse, R32 ;  /* 0x0000002b19037223 */ /* 0x080fe40000010020 */
[-C--:B------:R-:W-:Y:S02]  /*45a0*/  FFMA.FTZ R2, R26, R43.reuse, R31 ;  /* 0x0000002b1a027223 */ /* 0x080fe4000001001f */
[----:B------:R-:W-:Y:S02]  /*45b0*/  FFMA.FTZ R0, R27, R43, R0 ;  /* 0x0000002b1b007223 */ /* 0x000fe40000010000 */
.L_x_520:
[----:B------:R-:W-:Y:S02]  /*45c0*/  ULDC UR4, c[0x0][0x314] ;  /* 0x0000c50000047ab9 */ /* 0x000fe40000000800 */
[----:B------:R-:W-:-:S06]  /*45d0*/  UISETP.LT.OR UP1, UPT, UR5, UR4, UP1 ;  /* 0x000000040500728c */ /* 0x000fcc0008f21670 */
[----:B------:R-:W-:-:S13]  /*45e0*/  PLOP3.LUT P0, PT, PT, PT, UP1, 0x80, 0x0 ;  /* 0x000000000000781c */ /* 0x000fda0003f0f018 */
[----:B------:R-:W-:Y:S05]  /*45f0*/  @!P0 BRA `(.L_x_517) ;  /* 0x0000014000008947 */ /* 0x000fea0003800000 */
[----:B------:R-:W-:Y:S01]  /*4600*/  ISETP.GE.AND P0, PT, R15, UR6, PT ;  /* 0x000000060f007c0c */ /* 0x000fe2000bf06270 */
[----:B------:R-:W-:-:S12]  /*4610*/  BSSY B0, `(.L_x_521) ;  /* 0x0000005000007945 */ /* 0x000fd80003800000 */
[----:B------:R-:W-:Y:S05]  /*4620*/  @P0 BRA `(.L_x_522) ;  /* 0x0000003000000947 */ /* 0x000fea0003800000 */
[----:B------:R0:W5:Y:S04]  /*4630*/  LDG.E.128 R16, [R34.64+-0x200] ;  /* 0xfffe000e22107981 */ /* 0x000168000c1e1d00 */
[----:B------:R0:W5:Y:S04]  /*4640*/  LDG.E.128 R20, [R34.64+-0x100] ;  /* 0xffff000e22147981 */ /* 0x000168000c1e1d00 */
[----:B------:R0:W5:Y:S02]  /*4650*/  LDG.E.128 R24, [R34.64] ;  /* 0x0000000e22187981 */ /* 0x000164000c1e1d00 */
.L_x_522:
[----:B------:R-:W-:Y:S05]  /*4660*/  BSYNC B0 ;  /* 0x0000000000007941 */ /* 0x000fea0003800000 */
.L_x_521:
        /* <DEDUP_REMOVED lines=13> */
.L_x_517:
[----:B------:R-:W-:Y:S02]  /*4740*/  IADD3 R15, R15, UR11, RZ ;  /* 0x0000000b0f0f7c10 */ /* 0x000fe4000fffe0ff */
[----:B------:R-:W-:-:S02]  /*4750*/  F2FP.BF16.PACK_AB R13, R9, R10 ;  /* 0x0000000a090d723e */ /* 0x000fc400000010ff */
[----:B------:R-:W-:Y:S02]  /*4760*/  ISETP.GE.AND P0, PT, R15, UR12, PT ;  /* 0x0000000c0f007c0c */ /* 0x000fe4000bf06270 */
        /* <DEDUP_REMOVED lines=92> */
        .weak           $__internal_10_$__cuda_sm20_div_s64
        .type           $__internal_10_$__cuda_sm20_div_s64,@function
        .size           $__internal_10_$__cuda_sm20_div_s64,(.L_x_4378 - $__internal_10_$__cuda_sm20_div_s64)
$__internal_10_$__cuda_sm20_div_s64:
        /* <DEDUP_REMOVED lines=32> */
[----:B------:R-:W-:-:S03]  /*4f30*/  SEL R19, R19, R26, !P2 ;  /* 0x0000001a13137207 */ /* 0x000fc60005000000 */
[C---:B------:R-:W-:Y:S02]  /*4f40*/  IMAD R21, R29.reuse, R20, RZ ;  /* 0x000000141d157224 */ /* 0x040fe400078e02ff */
[----:B------:R-:W-:-:S04]  /*4f50*/  IMAD.HI.U32 R18, P4, R29, R18, R48 ;  /* 0x000000121d127227 */ /* 0x000fc80007880030 */
[----:B------:R-:W-:Y:S01]  /*4f60*/  IMAD.HI.U32 R20, R29, R20, RZ ;  /* 0x000000141d147227 */ /* 0x000fe200078e00ff */
[----:B------:R-:W-:-:S03]  /*4f70*/  IADD3 R21, P3, R21, R18, RZ ;  /* 0x0000001215157210 */ /* 0x000fc60007f7e0ff */
[----:B------:R-:W-:Y:S02]  /*4f80*/  IMAD.X R18, RZ, RZ, ~R17, P0 ;  /* 0x000000ffff127224 */ /* 0x000fe400000e0e11 */
[----:B------:R-:W-:-:S03]  /*4f90*/  IMAD.HI.U32 R48, R21, R19, RZ ;  /* 0x0000001315307227 */ /* 0x000fc600078e00ff */
[----:B------:R-:W-:Y:S01]  /*4fa0*/  SEL R18, R18, R17, !P2 ;  /* 0x0000001112127207 */ /* 0x000fe20005000000 */
[----:B------:R-:W-:Y:S02]  /*4fb0*/  IMAD.X R29, R20, 0x1, R29, P5 ;  /* 0x00000001141d7824 */ /* 0x000fe400028e061d */
[----:B------:R-:W-:-:S03]  /*4fc0*/  IMAD.MOV.U32 R49, RZ, RZ, RZ ;  /* 0x000000ffff317224 */ /* 0x000fc600078e00ff */
[----:B------:R-:W-:Y:S01]  /*4fd0*/  IADD3.X R29, RZ, RZ, R29, P3, P4 ;  /* 0x000000ffff1d7210 */ /* 0x000fe20001fe841d */
        /* <DEDUP_REMOVED lines=20> */
[----:B------:R-:W-:Y:S02]  /*5120*/  ISETP.GE.U32.AND P0, PT, R20, R38, PT ;  /* 0x000000261400720c */ /* 0x000fe40003f06070 */
[----:B------:R-:W-:Y:S02]  /*5130*/  SEL R19, R19, R18, P3 ;  /* 0x0000001213137207 */ /* 0x000fe40001800000 */
[----:B------:R-:W-:Y:S02]  /*5140*/  SEL R21, R21, R26, P3 ;  /* 0x0000001a15157207 */ /* 0x000fe40001800000 */
[----:B------:R-:W-:-:S02]  /*5150*/  IADD3 R29, P2, R28, 0x1, RZ ;  /* 0x000000011c1d7810 */ /* 0x000fc40007f5e0ff */
[----:B------:R-:W-:Y:S02]  /*5160*/  ISETP.GE.U32.AND.EX P0, PT, R19, R39, PT, P0 ;  /* 0x000000271300720c */ /* 0x000fe40003f06100 */
[-C--:B------:R-:W-:Y:S02]  /*5170*/  IADD3.X R18, RZ, R21.reuse, RZ, P2, !PT ;  /* 0x00000015ff127210 */ /* 0x080fe400017fe4ff */
[----:B------:R-:W-:Y:S02]  /*5180*/  SEL R29, R29, R28, P0 ;  /* 0x0000001c1d1d7207 */ /* 0x000fe40000000000 */
[----:B------:R-:W-:Y:S02]  /*5190*/  SEL R21, R18, R21, P0 ;  /* 0x0000001512157207 */ /* 0x000fe40000000000 */
[----:B------:R-:W-:Y:S02]  /*51a0*/  IADD3 R18, P2, RZ, -R29, RZ ;  /* 0x8000001dff127210 */ /* 0x000fe40007f5e0ff */
[----:B------:R-:W-:-:S02]  /*51b0*/  LOP3.LUT R19, R23, R17, RZ, 0x3c, !PT ;  /* 0x0000001117137212 */ /* 0x000fc400078e3cff */
[----:B------:R-:W-:Y:S01]  /*51c0*/  ISETP.NE.U32.AND P0, PT, R24, RZ, PT ;  /* 0x000000ff1800720c */ /* 0x000fe20003f05070 */
[----:B------:R-:W-:Y:S01]  /*51d0*/  IMAD.X R20, RZ, RZ, ~R21, P2 ;  /* 0x000000ffff147224 */ /* 0x000fe200010e0e15 */
[----:B------:R-:W-:Y:S02]  /*51e0*/  ISETP.GE.AND P3, PT, R19, RZ, PT ;  /* 0x000000ff1300720c */ /* 0x000fe40003f66270 */
[----:B------:R-:W-:Y:S02]  /*51f0*/  ISETP.NE.AND.EX P0, PT, R23, RZ, PT, P0 ;  /* 0x000000ff1700720c */ /* 0x000fe40003f05300 */
[----:B------:R-:W-:Y:S01]  /*5200*/  SEL R20, R20, R21, !P3 ;  /* 0x0000001514147207 */ /* 0x000fe20005800000 */
[----:B------:R-:W-:Y:S01]  /*5210*/  IMAD.MOV.U32 R21, RZ, RZ, 0x0 ;  /* 0x00000000ff157424 */ /* 0x000fe200078e00ff */
[----:B------:R-:W-:Y:S02]  /*5220*/  SEL R18, R18, R29, !P3 ;  /* 0x0000001d12127207 */ /* 0x000fe40005800000 */
[----:B------:R-:W-:Y:S01]  /*5230*/  SEL R19, R20, 0xffffffff, P0 ;  /* 0xffffffff14137807 */ /* 0x000fe20000000000 */
[----:B------:R-:W-:Y:S01]  /*5240*/  IMAD.MOV.U32 R20, RZ, RZ, R22 ;  /* 0x000000ffff147224 */ /* 0x000fe200078e0016 */
[----:B------:R-:W-:-:S03]  /*5250*/  SEL R18, R18, 0xffffffff, P0 ;  /* 0xffffffff12127807 */ /* 0x000fc60000000000 */
[----:B------:R-:W-:Y:S05]  /*5260*/  RET.REL.NODEC R20 `(_ZN5flash32flash_fwd_splitkv_combine_kernelI23Flash_fwd_kernel_traitsILi192ELi64ELi64ELi4ELb0ELb0EN7cutlass10bfloat16_tE19Flash_kernel_traitsILi192ELi64ELi64ELi4ES3_EELi8ELi4ELb1EEEvNS_16Flash_fwd_paramsE) ;  /* 0xffffad9014007950 */ /* 0x000fea0003c3ffff */
.L_x_523:
        /* <DEDUP_REMOVED lines=9> */
.L_x_4378:


//--------------------- .text._ZN5flash32flash_fwd_splitkv_combine_kernelI23Flash_fwd_kernel_traitsILi192ELi64ELi64ELi4ELb0ELb0EN7cutlass10bfloat16_tE19Flash_kernel_traitsILi192ELi64ELi64ELi4ES3_EELi8ELi3ELb1EEEvNS_16Flash_fwd_paramsE --------------------------
	.section	.text._ZN5flash32flash_fwd_splitkv_combine_kernelI23Flash_fwd_kernel_traitsILi192ELi64ELi64ELi4ELb0ELb0EN7cutlass10bfloat16_tE19Flash_kernel_traitsILi192ELi64ELi64ELi4ES3_EELi8ELi3ELb1EEEvNS_16Flash_fwd_paramsE,"ax",@progbits
	.sectioninfo	@"SHI_REGISTERS=52"
	.align	128
        .global         _ZN5flash32flash_fwd_splitkv_combine_kernelI23Flash_fwd_kernel_traitsILi192ELi64ELi64ELi4ELb0ELb0EN7cutlass10bfloat16_tE19Flash_kernel_traitsILi192ELi64ELi64ELi4ES3_EELi8ELi3ELb1EEEvNS_16Flash_fwd_paramsE
        .type           _ZN5flash32flash_fwd_splitkv_combine_kernelI23Flash_fwd_kernel_traitsILi192ELi64ELi64ELi4ELb0ELb0EN7cutlass10bfloat16_tE19Flash_kernel_traitsILi192ELi64ELi64ELi4ES3_EELi8ELi3ELb1EEEvNS_16Flash_fwd_paramsE,@function
        .size           _ZN5flash32flash_fwd_splitkv_combine_kernelI23Flash_fwd_kernel_traitsILi192ELi64ELi64ELi4ELb0ELb0EN7cutlass10bfloat16_tE19Flash_kernel_traitsILi192ELi64ELi64ELi4ES3_EELi8ELi3ELb1EEEvNS_16Flash_fwd_paramsE,(.L_x_4379 - _ZN5flash32flash_fwd_splitkv_combine_kernelI23Flash_fwd_kernel_traitsILi192ELi64ELi64ELi4ELb0ELb0EN7cutlass10bfloat16_tE19Flash_kernel_traitsILi192ELi64ELi64ELi4ES3_EELi8ELi3ELb1EEEvNS_16Flash_fwd_paramsE)
        .other          _ZN5flash32flash_fwd_splitkv_combine_kernelI23Flash_fwd_kernel_traitsILi192ELi64ELi64ELi4ELb0ELb0EN7cutlass10bfloat16_tE19Flash_kernel_traitsILi192ELi64ELi64ELi4ES3_EELi8ELi3ELb1EEEvNS_16Flash_fwd_paramsE,@"STO_CUDA_ENTRY STV_DEFAULT"
_ZN5flash32flash_fwd_splitkv_combine_kernelI23Flash_fwd_kernel_traitsILi192ELi64ELi64ELi4ELb0ELb0EN7cutlass10bfloat16_tE19Flash_kernel_traitsILi192ELi64ELi64ELi4ES3_EELi8ELi3ELb1EEEvNS_16Flash_fwd_paramsE:
.text._ZN5flash32flash_fwd_splitkv_combine_kernelI23Flash_fwd_kernel_traitsILi192ELi64ELi64ELi4ELb0ELb0EN7cutlass10bfloat16_tE19Flash_kernel_traitsILi192ELi64ELi64ELi4ES3_EELi8ELi3ELb1EEEvNS_16Flash_fwd_paramsE:
        /* <DEDUP_REMOVED lines=23> */
[----:B------:R-:W-:Y:S05]  /*0170*/  CALL.REL.NOINC `($__internal_11_$__cuda_sm20_div_s64) ;  /* 0x00004b3000007944 */ /* 0x000fea0003c00000 */
[----:B------:R-:W-:Y:S05]  /*0180*/  BRA `(.L_x_525) ;  /* 0x0000018000007947 */ /* 0x000fea0003800000 */
.L_x_524:
        /* <DEDUP_REMOVED lines=24> */
.L_x_525:
        /* <DEDUP_REMOVED lines=11> */
[----:B------:R-:W-:Y:S05]  /*03c0*/  CALL.REL.NOINC `($__internal_11_$__cuda_sm20_div_s64) ;  /* 0x000048e000007944 */ /* 0x000fea0003c00000 */
[----:B------:R-:W-:Y:S02]  /*03d0*/  MOV R6, R18 ;  /* 0x0000001200067202 */ /* 0x000fe40000000f00 */
[----:B------:R-:W-:Y:S01]  /*03e0*/  MOV R7, R19 ;  /* 0x0000001300077202 */ /* 0x000fe20000000f00 */
[----:B------:R-:W-:Y:S05]  /*03f0*/  BRA `(.L_x_528) ;  /* 0x0000013000007947 */ /* 0x000fea0003800000 */
.L_x_527:
        /* <DEDUP_REMOVED lines=19> */
.L_x_528:
[----:B------:R-:W-:Y:S05]  /*0530*/  BSYNC B0 ;  /* 0x0000000000007941 */ /* 0x000fea0003800000 */
.L_x_526:
        /* <DEDUP_REMOVED lines=41> */
[----:B------:R-:W-:Y:S05]  /*07d0*/  CALL.REL.NOINC `($__internal_11_$__cuda_sm20_div_s64) ;  /* 0x000044d000007944 */ /* 0x000fea0003c00000 */
[----:B------:R-:W-:Y:S05]  /*07e0*/  BRA `(.L_x_531) ;  /* 0x0000013000007947 */ /* 0x000fea0003800000 */
.L_x_530:
        /* <DEDUP_REMOVED lines=19> */
.L_x_531:
[----:B------:R-:W-:Y:S05]  /*0920*/  BSYNC B0 ;  /* 0x0000000000007941 */ /* 0x000fea0003800000 */
.L_x_529:
        /* <DEDUP_REMOVED lines=73> */
[----:B------:R-:W-:Y:S02]  /*0dc0*/  MOV R32, R18 ;  /* 0x0000001200207202 */ /* 0x000fe40000000f00 */
[----:B------:R-:W-:Y:S01]  /*0dd0*/  MOV R33, R19 ;  /* 0x0000001300217202 */ /* 0x000fe20000000f00 */
[----:B------:R-:W-:Y:S05]  /*0de0*/  BRA `(.L_x_534) ;  /* 0x0000013000007947 */ /* 0x000fea0003800000 */
.L_x_533:
        /* <DEDUP_REMOVED lines=19> */
.L_x_534:
[----:B------:R-:W-:Y:S05]  /*0f20*/  BSYNC B0 ;  /* 0x0000000000007941 */ /* 0x000fea0003800000 */
.L_x_532:
        /* <DEDUP_REMOVED lines=42> */
.L_x_536:
        /* <DEDUP_REMOVED lines=19> */
.L_x_537:
[----:B------:R-:W-:Y:S05]  /*1300*/  BSYNC B0 ;  /* 0x0000000000007941 */ /* 0x000fea0003800000 */
.L_x_535:
        /* <DEDUP_REMOVED lines=28> */
[----:B------:R-:W-:Y:S02]  /*14d0*/  ISETP.GE.U32.AND P2, PT, R7, R8, PT ;  /* 0x000000080700720c */ /* 0x000fe40003f46070 */
[----:B0-----:R-:W0:Y:S11]  /*14e0*/  MUFU.RCP R8, R17 ;  /* 0x0000001100087308 */ /* 0x001e360000001000 */
[----:B------:R-:W-:-:S05]  /*14f0*/  @P2 IADD3 R9, R9, 0x1, RZ ;  /* 0x0000000109092810 */ /* 0x000fca0007ffe0ff */
[----:B------:R-:W-:Y:S01]  /*1500*/  @!P1 IMAD.MOV R9, RZ, RZ, -R9 ;  /* 0x000000ffff099224 */ /* 0x000fe200078e0a09 */
[----:B------:R-:W-:Y:S02]  /*1510*/  @!P0 LOP3.LUT R9, RZ, c[0x0][0x214], RZ, 0x33, !PT ;  /* 0x00008500ff098a12 */ /* 0x000fe400078e33ff */
[----:B0-----:R-:W-:-:S03]  /*1520*/  IADD3 R8, R8, 0xffffffe, RZ ;  /* 0x0ffffffe08087810 */ /* 0x001fc60007ffe0ff */
[----:B------:R-:W-:Y:S02]  /*1530*/  IMAD R3, R6, R9, RZ ;  /* 0x0000000906037224 */ /* 0x000fe400078e02ff */
[----:B------:R-:W0:Y:S03]  /*1540*/  F2I.FTZ.U32.TRUNC.NTZ R9, R8 ;  /* 0x0000000800097305 */ /* 0x000e26000021f000 */
[-C--:B------:R-:W-:Y:S02]  /*1550*/  IABS R7, R3.reuse ;  /* 0x0000000300077213 */ /* 0x080fe40000000000 */
[----:B------:R-:W-:-:S03]  /*1560*/  IABS R22, R3 ;  /* 0x0000000300167213 */ /* 0x000fc60000000000 */
[----:B------:R-:W1:Y:S02]  /*1570*/  I2F.RP R6, R7 ;  /* 0x0000000700067306 */ /* 0x000e640000209400 */
[----:B------:R-:W-:Y:S02]  /*1580*/  IMAD.MOV R22, RZ, RZ, -R22 ;  /* 0x000000ffff167224 */ /* 0x000fe400078e0a16 */
[--C-:B0-----:R-:W-:Y:S02]  /*1590*/  IMAD.MOV R24, RZ, RZ, -R9.reuse ;  /* 0x000000ffff187224 */ /* 0x101fe400078e0a09 */
[----:B------:R-:W-:Y:S02]  /*15a0*/  IMAD.MOV.U32 R8, RZ, RZ, RZ ;  /* 0x000000ffff087224 */ /* 0x000fe400078e00ff */
[----:B------:R-:W-:Y:S01]  /*15b0*/  IMAD R24, R24, R5, RZ ;  /* 0x0000000518187224 */ /* 0x000fe200078e02ff */
[----:B-1----:R-:W0:Y:S03]  /*15c0*/  MUFU.RCP R6, R6 ;  /* 0x0000000600067308 */ /* 0x002e260000001000 */
[----:B------:R-:W-:Y:S01]  /*15d0*/  IMAD.HI.U32 R24, R9, R24, R8 ;  /* 0x0000001809187227 */ /* 0x000fe200078e0008 */
[----:B------:R-:W-:-:S02]  /*15e0*/  IABS R9, R0 ;  /* 0x0000000000097213 */ /* 0x000fc40000000000 */
[----:B------:R-:W-:-:S03]  /*15f0*/  LOP3.LUT R0, R0, c[0x0][0x1c0], RZ, 0x3c, !PT ;  /* 0x0000700000007a12 */ /* 0x000fc600078e3cff */
[----:B------:R-:W-:Y:S01]  /*1600*/  IMAD.HI.U32 R8, R24, R9, RZ ;  /* 0x0000000918087227 */ /* 0x000fe200078e00ff */
[----:B0-----:R-:W-:-:S03]  /*1610*/  IADD3 R20, R6, 0xffffffe, RZ ;  /* 0x0ffffffe06147810 */ /* 0x001fc60007ffe0ff */
[----:B------:R-:W-:Y:S01]  /*1620*/  IMAD.IADD R6, R4, 0x1, R7 ;  /* 0x0000000104067824 */ /* 0x000fe200078e0207 */
[----:B------:R-:W-:Y:S01]  /*1630*/  IABS R4, c[0x0][0x1c0] ;  /* 0x0000700000047a13 */ /* 0x000fe20000000000 */
[----:B------:R-:W0:Y:S03]  /*1640*/  F2I.FTZ.U32.TRUNC.NTZ R21, R20 ;  /* 0x0000001400157305 */ /* 0x000e26000021f000 */
[----:B------:R-:W-:Y:S01]  /*1650*/  IABS R17, R6 ;  /* 0x0000000600117213 */ /* 0x000fe20000000000 */
[----:B------:R-:W-:Y:S02]  /*1660*/  IMAD.MOV R4, RZ, RZ, -R4 ;  /* 0x000000ffff047224 */ /* 0x000fe400078e0a04 */
[----:B0-----:R-:W-:Y:S02]  /*1670*/  IMAD.MOV R16, RZ, RZ, -R21 ;  /* 0x000000ffff107224 */ /* 0x001fe400078e0a15 */
[----:B------:R-:W-:-:S02]  /*1680*/  IMAD.MOV.U32 R20, RZ, RZ, RZ ;  /* 0x000000ffff147224 */ /* 0x000fc400078e00ff */
[----:B------:R-:W-:-:S04]  /*1690*/  IMAD R16, R16, R7, RZ ;  /* 0x0000000710107224 */ /* 0x000fc800078e02ff */
[----:B------:R-:W-:-:S04]  /*16a0*/  IMAD.HI.U32 R16, R21, R16, R20 ;  /* 0x0000001015107227 */ /* 0x000fc800078e0014 */
[----:B------:R-:W-:Y:S02]  /*16b0*/  IMAD R20, R8, R4, R9 ;  /* 0x0000000408147224 */ /* 0x000fe400078e0209 */
[----:B------:R-:W-:-:S03]  /*16c0*/  IMAD.HI.U32 R16, R16, R17, RZ ;  /* 0x0000001110107227 */ /* 0x000fc600078e00ff */
[----:B------:R-:W-:Y:S01]  /*16d0*/  ISETP.GT.U32.AND P3, PT, R5, R20, PT ;  /* 0x000000140500720c */ /* 0x000fe20003f64070 */
[----:B------:R-:W-:Y:S02]  /*16e0*/  IMAD R22, R16, R22, R17 ;  /* 0x0000001610167224 */ /* 0x000fe400078e0211 */
[----:B------:R-:W-:-:S03]  /*16f0*/  IMAD.HI.U32 R9, R24, R17, RZ ;  /* 0x0000001118097227 */ /* 0x000fc600078e00ff */
[----:B------:R-:W-:Y:S01]  /*1700*/  ISETP.GT.U32.AND P0, PT, R7, R22, PT ;  /* 0x000000160700720c */ /* 0x000fe20003f04070 */
[----:B------:R-:W-:Y:S01]  /*1710*/  IMAD R24, R9, R4, R17 ;  /* 0x0000000409187224 */ /* 0x000fe200078e0211 */
[C---:B------:R-:W-:Y:S02]  /*1720*/  LOP3.LUT R4, R6.reuse, R7, RZ, 0x3c, !PT ;  /* 0x0000000706047212 */ /* 0x040fe400078e3cff */
[----:B------:R-:W-:Y:S02]  /*1730*/  LOP3.LUT R6, R6, c[0x0][0x1c0], RZ, 0x3c, !PT ;  /* 0x0000700006067a12 */ /* 0x000fe400078e3cff */
[----:B------:R-:W-:Y:S01]  /*1740*/  ISETP.GT.U32.AND P1, PT, R5, R24, PT ;  /* 0x000000180500720c */ /* 0x000fe20003f24070 */
[----:B------:R-:W-:Y:S01]  /*1750*/  @!P3 IMAD.IADD R20, R20, 0x1, -R5 ;  /* 0x000000011414b824 */ /* 0x000fe200078e0a05 */
[----:B------:R-:W-:Y:S02]  /*1760*/  ISETP.GE.AND P4, PT, R4, RZ, PT ;  /* 0x000000ff0400720c */ /* 0x000fe40003f86270 */
[----:B------:R-:W0:Y:S01]  /*1770*/  S2R R4, SR_TID.X ;  /* 0x0000000000047919 */ /* 0x000e220000002100 */
[----:B------:R-:W-:-:S02]  /*1780*/  @!P3 IADD3 R8, R8, 0x1, RZ ;  /* 0x000000010808b810 */ /* 0x000fc40007ffe0ff */
[----:B------:R-:W-:Y:S01]  /*1790*/  @!P0 IMAD.IADD R22, R22, 0x1, -R7 ;  /* 0x0000000116168824 */ /* 0x000fe200078e0a07 */
[----:B------:R-:W-:Y:S02]  /*17a0*/  ISETP.GE.U32.AND P6, PT, R20, R5, PT ;  /* 0x000000051400720c */ /* 0x000fe40003fc6070 */
[----:B------:R-:W-:Y:S02]  /*17b0*/  @!P0 IADD3 R16, R16, 0x1, RZ ;  /* 0x0000000110108810 */ /* 0x000fe40007ffe0ff */
[----:B------:R-:W-:Y:S01]  /*17c0*/  ISETP.GE.U32.AND P2, PT, R22, R7, PT ;  /* 0x000000071600720c */ /* 0x000fe20003f46070 */
[----:B------:R-:W-:Y:S01]  /*17d0*/  @!P1 IMAD.IADD R24, R24, 0x1, -R5 ;  /* 0x0000000118189824 */ /* 0x000fe200078e0a05 */
[----:B------:R-:W-:Y:S02]  /*17e0*/  ISETP.GE.AND P0, PT, R0, RZ, PT ;  /* 0x000000ff0000720c */ /* 0x000fe40003f06270 */
[----:B------:R-:W-:Y:S02]  /*17f0*/  ISETP.GT.AND P3, PT, R2, RZ, PT ;  /* 0x000000ff0200720c */ /* 0x000fe40003f64270 */
[----:B------:R-:W-:Y:S01]  /*1800*/  ISETP.GE.U32.AND P5, PT, R24, R5, PT ;  /* 0x000000051800720c */ /* 0x000fe20003fa6070 */
[----:B------:R-:W-:Y:S01]  /*1810*/  IMAD.MOV.U32 R5, RZ, RZ, c[0x0][0x214] ;  /* 0x00008500ff057624 */ /* 0x000fe200078e00ff */
[----:B------:R-:W-:-:S02]  /*1820*/  @!P1 IADD3 R9, R9, 0x1, RZ ;  /* 0x0000000109099810 */ /* 0x000fc40007ffe0ff */
[----:B------:R-:W-:Y:S02]  /*1830*/  @P6 IADD3 R8, R8, 0x1, RZ ;  /* 0x0000000108086810 */ /* 0x000fe40007ffe0ff */
[----:B------:R-:W-:Y:S02]  /*1840*/  ISETP.NE.AND P6, PT, R3, RZ, PT ;  /* 0x000000ff0300720c */ /* 0x000fe40003fc5270 */
[----:B------:R-:W-:Y:S01]  /*1850*/  @P2 IADD3 R16, R16, 0x1, RZ ;  /* 0x0000000110102810 */ /* 0x000fe20007ffe0ff */
[----:B------:R-:W-:Y:S01]  /*1860*/  @!P0 IMAD.MOV R8, RZ, RZ, -R8 ;  /* 0x000000ffff088224 */ /* 0x000fe200078e0a08 */
[----:B------:R-:W-:Y:S02]  /*1870*/  ISETP.GE.AND P2, PT, R6, RZ, PT ;  /* 0x000000ff0600720c */ /* 0x000fe40003f46270 */
[----:B------:R-:W-:Y:S01]  /*1880*/  LOP3.LUT R6, RZ, c[0x0][0x1c0], RZ, 0x33, !PT ;  /* 0x00007000ff067a12 */ /* 0x000fe200078e33ff */
[----:B------:R-:W-:Y:S01]  /*1890*/  @!P4 IMAD.MOV R16, RZ, RZ, -R16 ;  /* 0x000000ffff10c224 */ /* 0x000fe200078e0a10 */
[----:B------:R-:W-:-:S02]  /*18a0*/  ISETP.NE.AND P4, PT, RZ, c[0x0][0x1c0], PT ;  /* 0x00007000ff007a0c */ /* 0x000fc40003f85270 */
[----:B------:R-:W-:Y:S02]  /*18b0*/  ISETP.NE.AND P1, PT, RZ, UR4, PT ;  /* 0x00000004ff007c0c */ /* 0x000fe4000bf25270 */
[----:B0-----:R-:W-:Y:S02]  /*18c0*/  SHF.R.S32.HI R21, RZ, 0x1f, R4 ;  /* 0x0000001fff157819 */ /* 0x001fe40000011404 */
[----:B------:R-:W-:Y:S02]  /*18d0*/  SHF.R.S32.HI R17, RZ, 0x1f, R2 ;  /* 0x0000001fff117819 */ /* 0x000fe40000011402 */
[----:B------:R-:W-:Y:S02]  /*18e0*/  SEL R5, R5, 0x1, !P1 ;  /* 0x0000000105057807 */ /* 0x000fe40004800000 */
[----:B------:R-:W-:Y:S02]  /*18f0*/  SEL R0, R6, R8, !P4 ;  /* 0x0000000806007207 */ /* 0x000fe40006000000 */
[----:B------:R-:W-:-:S02]  /*1900*/  @!P6 LOP3.LUT R16, RZ, R7, RZ, 0x33, !PT ;  /* 0x00000007ff10e212 */ /* 0x000fc400078e33ff */
[----:B------:R-:W-:Y:S01]  /*1910*/  LEA.HI R8, R21, R4, RZ, 0x3 ;  /* 0x0000000415087211 */ /* 0x000fe200078f18ff */
[----:B------:R-:W-:Y:S01]  /*1920*/  IMAD R7, R0, R5, RZ ;  /* 0x0000000500077224 */ /* 0x000fe200078e02ff */
[----:B------:R-:W-:Y:S01]  /*1930*/  LEA.HI.SX32 R20, R2, 0x1, 0x1 ;  /* 0x0000000102147811 */ /* 0x000fe200078f0aff */
[----:B------:R-:W-:Y:S01]  /*1940*/  @!P3 IMAD.MOV R20, RZ, RZ, R17 ;  /* 0x000000ffff14b224 */ /* 0x000fe200078e0211 */
        /* <DEDUP_REMOVED lines=9> */
[----:B------:R-:W-:Y:S02]  /*19e0*/  SEL R6, R6, R9, !P4 ;  /* 0x0000000906067207 */ /* 0x000fe40006000000 */
[----:B------:R-:W-:Y:S01]  /*19f0*/  SEL R8, R19, R17, P2 ;  /* 0x0000001113087207 */ /* 0x000fe20001000000 */
[----:B------:R-:W-:Y:S01]  /*1a00*/  IMAD.MOV.U32 R17, RZ, RZ, -0x800000 ;  /* 0xff800000ff117424 */ /* 0x000fe200078e00ff */
        /* <DEDUP_REMOVED lines=20> */
.L_x_539:
[----:B------:R-:W-:Y:S05]  /*1b50*/  BSYNC B0 ;  /* 0x0000000000007941 */ /* 0x000fea0003800000 */
.L_x_538:
[C---:B------:R-:W-:Y:S01]  /*1b60*/  ISETP.GT.AND P0, PT, R4.reuse, 0x3f, PT ;  /* 0x0000003f0400780c */ /* 0x040fe20003f04270 */
[----:B------:R-:W-:Y:S01]  /*1b70*/  IMAD.MOV.U32 R29, RZ, RZ, -0x800000 ;  /* 0xff800000ff1d7424 */ /* 0x000fe200078e00ff */
[----:B------:R-:W-:Y:S01]  /*1b80*/  LOP3.LUT P2, RZ, R4, 0x7, RZ, 0xc0, !PT ;  /* 0x0000000704ff7812 */ /* 0x000fe2000784c0ff */
[----:B0-----:R-:W-:Y:S01]  /*1b90*/  IMAD R23, R21, 0x9, R0 ;  /* 0x0000000915177824 */ /* 0x001fe200078e0200 */
[----:B------:R-:W-:Y:S01]  /*1ba0*/  ISETP.GT.AND P3, PT, R3, RZ, PT ;  /* 0x000000ff0300720c */ /* 0x000fe20003f64270 */
[----:B------:R-:W-:Y:S01]  /*1bb0*/  IMAD R5, R6, R5, RZ ;  /* 0x0000000506057224 */ /* 0x000fe200078e02ff */
[----:B------:R-:W-:Y:S01]  /*1bc0*/  ISETP.GT.OR P2, PT, R4, 0x3f, P2 ;  /* 0x0000003f0400780c */ /* 0x000fe20001744670 */
[----:B------:R-:W-:Y:S01]  /*1bd0*/  BSSY B1, `(.L_x_540) ;  /* 0x00001e2000017945 */ /* 0x000fe20003800000 */
[----:B------:R-:W-:-:S05]  /*1be0*/  IMAD.MOV.U32 R28, RZ, RZ, 0x7f800000 ;  /* 0x7f800000ff1c7424 */ /* 0x000fca00078e00ff */
[----:B------:R-:W-:-:S05]  /*1bf0*/  @!P0 IMAD R18, R0, 0x9, R21 ;  /* 0x0000000900128824 */ /* 0x000fca00078e0215 */
[----:B-----5:R-:W-:Y:S04]  /*1c00*/  @!P0 STS [R18.X4], R17 ;  /* 0x0000001112008388 */ /* 0x020fe80000004800 */
[----:B------:R-:W-:Y:S06]  /*1c10*/  BAR.SYNC.DEFER_BLOCKING 0x0 ;  /* 0x0000000000007b1d */ /* 0x000fec0000010000 */
[----:B------:R-:W0:Y:S04]  /*1c20*/  @!P0 LDS R29, [R23.X4] ;  /* 0x00000000171d8984 */ /* 0x000e280000004800 */
[----:B0-----:R-:W0:Y:S02]  /*1c30*/  SHFL.BFLY PT, R20, R29, 0x4, 0x1f ;  /* 0x0c801f001d147f89 */ /* 0x001e2400000e0000 */
[----:B0-----:R-:W-:-:S05]  /*1c40*/  FMNMX.FTZ R20, R20, R29, !PT ;  /* 0x0000001d14147209 */ /* 0x001fca0007810000 */
[----:B------:R-:W0:Y:S02]  /*1c50*/  SHFL.BFLY PT, R19, R20, 0x2, 0x1f ;  /* 0x0c401f0014137f89 */ /* 0x000e2400000e0000 */
[----:B0-----:R-:W-:-:S05]  /*1c60*/  FMNMX.FTZ R19, R20, R19, !PT ;  /* 0x0000001314137209 */ /* 0x001fca0007810000 */
[----:B------:R-:W0:Y:S02]  /*1c70*/  SHFL.BFLY PT, R16, R19, 0x1, 0x1f ;  /* 0x0c201f0013107f89 */ /* 0x000e2400000e0000 */
[----:B0-----:R-:W-:Y:S02]  /*1c80*/  FMNMX.FTZ R16, R19, R16, !PT ;  /* 0x0000001013107209 */ /* 0x001fe40007810000 */
[----:B------:R-:W-:Y:S02]  /*1c90*/  SHF.R.S32.HI R19, RZ, 0x1f, R3 ;  /* 0x0000001fff137819 */ /* 0x000fe40000011403 */
[----:B------:R-:W-:-:S04]  /*1ca0*/  FSETP.NEU.FTZ.AND P0, PT, R16, -INF , PT ;  /* 0xff8000001000780b */ /* 0x000fc80003f1d000 */
[----:B------:R-:W-:-:S05]  /*1cb0*/  FSEL R16, R16, RZ, P0 ;  /* 0x000000ff10107208 */ /* 0x000fca0000000000 */
[----:B------:R-:W-:-:S04]  /*1cc0*/  FADD.FTZ R18, -R16, R29 ;  /* 0x0000001d10127221 */ /* 0x000fc80000010100 */
[----:B------:R-:W-:-:S06]  /*1cd0*/  FMUL.FTZ R18, R18, 1.4426950216293334961 ;  /* 0x3fb8aa3b12127820 */ /* 0x000fcc0000410000 */
[----:B------:R-:W0:Y:S02]  /*1ce0*/  MUFU.EX2 R18, R18 ;  /* 0x0000001200127308 */ /* 0x000e240000000800 */
[----:B0-----:R-:W0:Y:S02]  /*1cf0*/  SHFL.BFLY PT, R21, R18, 0x4, 0x1f ;  /* 0x0c801f0012157f89 */ /* 0x001e2400000e0000 */
[----:B0-----:R-:W-:Y:S01]  /*1d00*/  FADD.FTZ R21, R18, R21 ;  /* 0x0000001512157221 */ /* 0x001fe20000010000 */
[----:B------:R-:W-:Y:S02]  /*1d10*/  LEA.HI.SX32 R18, R3, 0x1, 0x1 ;  /* 0x0000000103127811 */ /* 0x000fe400078f0aff */
[----:B------:R-:W-:Y:S02]  /*1d20*/  @!P3 IADD3 R18, R19, RZ, RZ ;  /* 0x000000ff1312b210 */ /* 0x000fe40007ffe0ff */
[----:B------:R-:W0:Y:S03]  /*1d30*/  SHFL.BFLY PT, R20, R21, 0x2, 0x1f ;  /* 0x0c401f0015147f89 */ /* 0x000e2600000e0000 */
[----:B------:R-:W-:-:S02]  /*1d40*/  IMAD R6, R5, R18, RZ ;  /* 0x0000001205067224 */ /* 0x000fc400078e02ff */
[----:B0-----:R-:W-:-:S05]  /*1d50*/  FADD.FTZ R20, R21, R20 ;  /* 0x0000001415147221 */ /* 0x001fca0000010000 */
[----:B------:R-:W0:Y:S02]  /*1d60*/  SHFL.BFLY PT, R17, R20, 0x1, 0x1f ;  /* 0x0c201f0014117f89 */ /* 0x000e2400000e0000 */
[----:B0-----:R-:W-:-:S05]  /*1d70*/  FADD.FTZ R17, R20, R17 ;  /* 0x0000001114117221 */ /* 0x001fca0000010000 */
[----:B------:R-:W-:-:S13]  /*1d80*/  FSETP.NE.FTZ.AND P0, PT, R17, RZ, PT ;  /* 0x000000ff1100720b */ /* 0x000fda0003f15000 */
        /* <DEDUP_REMOVED lines=39> */
[----:B------:R-:W-:Y:S05]  /*2000*/  CALL.REL.NOINC `($__internal_11_$__cuda_sm20_div_s64) ;  /* 0x00002ca000007944 */ /* 0x000fea0003c00000 */
        /* <DEDUP_REMOVED lines=9> */
.L_x_544:
        /* <DEDUP_REMOVED lines=22> */
.L_x_545:
[----:B------:R-:W-:Y:S05]  /*2200*/  BSYNC B0 ;  /* 0x0000000000007941 */ /* 0x000fea0003800000 */
.L_x_543:
        /* <DEDUP_REMOVED lines=8> */
[----:B------:R-:W-:Y:S05]  /*2290*/  CALL.REL.NOINC `($__internal_11_$__cuda_sm20_div_s64) ;  /* 0x00002a1000007944 */ /* 0x000fea0003c00000 */
        /* <DEDUP_REMOVED lines=10> */
.L_x_547:
        /* <DEDUP_REMOVED lines=22> */
.L_x_548:
[----:B------:R-:W-:Y:S05]  /*24a0*/  BSYNC B0 ;  /* 0x0000000000007941 */ /* 0x000fea0003800000 */
.L_x_546:
        /* <DEDUP_REMOVED lines=11> */
[----:B------:R-:W-:Y:S05]  /*2560*/  CALL.REL.NOINC `($__internal_11_$__cuda_sm20_div_s64) ;  /* 0x0000274000007944 */ /* 0x000fea0003c00000 */
[----:B------:R-:W-:-:S04]  /*2570*/  IADD3 R17, P0, RZ, -R18, RZ ;  /* 0x80000012ff117210 */ /* 0x000fc80007f1e0ff */
[----:B------:R-:W-:Y:S01]  /*2580*/  IADD3.X R16, RZ, ~R19, RZ, P0, !PT ;  /* 0x80000013ff107210 */ /* 0x000fe200007fe4ff */
[----:B------:R-:W-:-:S04]  /*2590*/  IMAD.WIDE.U32 R34, R5, R17, R34 ;  /* 0x0000001105227225 */ /* 0x000fc800078e0022 */
[----:B------:R-:W-:-:S04]  /*25a0*/  IMAD R16, R16, R5, RZ ;  /* 0x0000000510107224 */ /* 0x000fc800078e02ff */
[----:B------:R-:W-:-:S05]  /*25b0*/  IMAD R4, R4, R17, R16 ;  /* 0x0000001104047224 */ /* 0x000fca00078e0210 */
[----:B------:R-:W-:Y:S01]  /*25c0*/  IADD3 R4, R35, R4, RZ ;  /* 0x0000000423047210 */ /* 0x000fe20007ffe0ff */
[----:B------:R-:W-:Y:S05]  /*25d0*/  BRA `(.L_x_551) ;  /* 0x0000016000007947 */ /* 0x000fea0003800000 */
.L_x_550:
        /* <DEDUP_REMOVED lines=22> */
.L_x_551:
[----:B------:R-:W-:Y:S05]  /*2740*/  BSYNC B0 ;  /* 0x0000000000007941 */ /* 0x000fea0003800000 */
.L_x_549:
        /* <DEDUP_REMOVED lines=38> */
[----:B------:R-:W-:Y:S05]  /*29b0*/  CALL.REL.NOINC `($__internal_11_$__cuda_sm20_div_s64) ;  /* 0x000022f000007944 */ /* 0x000fea0003c00000 */
        /* <DEDUP_REMOVED lines=12> */
.L_x_553:
        /* <DEDUP_REMOVED lines=23> */
.L_x_554:
[----:B------:R-:W-:Y:S05]  /*2bf0*/  BSYNC B0 ;  /* 0x0000000000007941 */ /* 0x000fea0003800000 */
.L_x_552:
        /* <DEDUP_REMOVED lines=18> */
.L_x_556:
        /* <DEDUP_REMOVED lines=22> */
.L_x_557:
[----:B------:R-:W-:Y:S05]  /*2e80*/  BSYNC B0 ;  /* 0x0000000000007941 */ /* 0x000fea0003800000 */
.L_x_555:
        /* <DEDUP_REMOVED lines=20> */
.L_x_559:
        /* <DEDUP_REMOVED lines=23> */
.L_x_560:
[----:B------:R-:W-:Y:S05]  /*3140*/  BSYNC B0 ;  /* 0x0000000000007941 */ /* 0x000fea0003800000 */
.L_x_558:
        /* <DEDUP_REMOVED lines=25> */
[----:B------:R-:W-:Y:S05]  /*32e0*/  CALL.REL.NOINC `($__internal_11_$__cuda_sm20_div_s64) ;  /* 0x000019c000007944 */ /* 0x000fea0003c00000 */
        /* <DEDUP_REMOVED lines=12> */
.L_x_562:
        /* <DEDUP_REMOVED lines=23> */
.L_x_563:
[----:B------:R-:W-:Y:S05]  /*3520*/  BSYNC B0 ;  /* 0x0000000000007941 */ /* 0x000fea0003800000 */
.L_x_561:
        /* <DEDUP_REMOVED lines=29> */
.L_x_565:
        /* <DEDUP_REMOVED lines=23> */
.L_x_566:
[----:B------:R-:W-:Y:S05]  /*3870*/  BSYNC B0 ;  /* 0x0000000000007941 */ /* 0x000fea0003800000 */
.L_x_564:
        /* <DEDUP_REMOVED lines=20> */
.L_x_542:
[----:B------:R-:W-:-:S04]  /*39c0*/  LEA R2, P0, R30, c[0x0][0x200], 0x2 ;  /* 0x000080001e027a11 */ /* 0x000fc800078010ff */
[----:B------:R-:W-:-:S05]  /*39d0*/  LEA.HI.X R3, R30, c[0x0][0x204], R31, 0x2, P0 ;  /* 0x000081001e037a11 */ /* 0x000fca00000f141f */
[----:B------:R0:W-:Y:S04]  /*39e0*/  STG.E [R2.64], R28 ;  /* 0x0000001c02007986 */ /* 0x0001e8000c10190e */
.L_x_541:
[----:B------:R-:W-:Y:S05]  /*39f0*/  BSYNC B1 ;  /* 0x0000000000017941 */ /* 0x000fea0003800000 */
.L_x_540:
[----:B------:R-:W1:Y:S01]  /*3a00*/  S2R R0, SR_TID.X ;  /* 0x0000000000007919 */ /* 0x000e620000002100 */
[----:B------:R-:W-:Y:S01]  /*3a10*/  IMAD.MOV.U32 R15, RZ, RZ, c[0x0][0x314] ;  /* 0x0000c500ff0f7624 */ /* 0x000fe200078e00ff */
[----:B------:R-:W-:Y:S01]  /*3a20*/  CS2R R6, SRZ ;  /* 0x0000000000067805 */ /* 0x000fe2000001ff00 */
[----:B------:R-:W-:Y:S01]  /*3a30*/  CS2R R10, SRZ ;  /* 0x00000000000a7805 */ /* 0x000fe2000001ff00 */
[----:B------:R-:W-:Y:S01]  /*3a40*/  IMAD.MOV.U32 R12, RZ, RZ, RZ ;  /* 0x000000ffff0c7224 */ /* 0x000fe200078e00ff */
[----:B01----:R-:W-:-:S04]  /*3a50*/  SHF.R.S32.HI R3, RZ, 0x1f, R0 ;  /* 0x0000001fff037819 */ /* 0x003fc80000011400 */
[----:B------:R-:W-:-:S04]  /*3a60*/  LEA.HI R5, R3, R0, RZ, 0x3 ;  /* 0x0000000003057211 */ /* 0x000fc800078f18ff */
[----:B------:R-:W-:-:S05]  /*3a70*/  LOP3.LUT R5, R5, 0xfffffff8, RZ, 0xc0, !PT ;  /* 0xfffffff805057812 */ /* 0x000fca00078ec0ff */
[----:B------:R-:W-:Y:S02]  /*3a80*/  IMAD.IADD R2, R0, 0x1, -R5 ;  /* 0x0000000100027824 */ /* 0x000fe400078e0a05 */
[----:B------:R-:W-:-:S03]  /*3a90*/  CS2R R4, SRZ ;  /* 0x0000000000047805 */ /* 0x000fc6000001ff00 */
[----:B------:R-:W-:-:S04]  /*3aa0*/  ISETP.GE.AND P0, PT, R2, c[0x0][0x314], PT ;  /* 0x0000c50002007a0c */ /* 0x000fc80003f06270 */
[----:B------:R-:W-:-:S13]  /*3ab0*/  ISETP.GT.OR P0, PT, R0, 0x3f, P0 ;  /* 0x0000003f0000780c */ /* 0x000fda0000704670 */
[----:B------:R-:W-:Y:S01]  /*3ac0*/  @!P0 FADD.FTZ R8, -R28, R29 ;  /* 0x0000001d1c088221 */ /* 0x000fe20000010100 */
[----:B------:R-:W-:Y:S02]  /*3ad0*/  LEA.HI R28, R3, R0, RZ, 0x4 ;  /* 0x00000000031c7211 */ /* 0x000fe400078f20ff */
[----:B------:R-:W-:Y:S01]  /*3ae0*/  CS2R R2, SRZ ;  /* 0x0000000000027805 */ /* 0x000fe2000001ff00 */
[----:B------:R-:W-:Y:S01]  /*3af0*/  @!P0 FMUL.FTZ R8, R8, 1.4426950216293334961 ;  /* 0x3fb8aa3b08088820 */ /* 0x000fe20000410000 */
[----:B------:R-:W-:Y:S02]  /*3b00*/  LOP3.LUT R29, R28, 0x3ffffff0, RZ, 0xc0, !PT ;  /* 0x3ffffff01c1d7812 */ /* 0x000fe400078ec0ff */
[----:B------:R-:W-:-:S03]  /*3b10*/  SHF.R.S32.HI R28, RZ, 0x4, R28 ;  /* 0x00000004ff1c7819 */ /* 0x000fc6000001141c */
[----:B------:R-:W0:Y:S01]  /*3b20*/  @!P0 MUFU.EX2 R8, R8 ;  /* 0x0000000800088308 */ /* 0x000e220000000800 */
[----:B------:R-:W-:Y:S02]  /*3b30*/  IMAD.IADD R29, R0, 0x1, -R29 ;  /* 0x00000001001d7824 */ /* 0x000fe400078e0a1d */
[----:B------:R-:W-:Y:S02]  /*3b40*/  IMAD.MOV.U32 R0, RZ, RZ, RZ ;  /* 0x000000ffff007224 */ /* 0x000fe400078e00ff */
[----:B------:R-:W-:Y:S01]  /*3b50*/  IMAD.SHL.U32 R29, R29, 0x4, RZ ;  /* 0x000000041d1d7824 */ /* 0x000fe200078e00ff */
[----:B0-----:R0:W-:Y:S04]  /*3b60*/  @!P0 STS [R23.X4], R8 ;  /* 0x0000000817008388 */ /* 0x0011e80000004800 */
        /* <DEDUP_REMOVED lines=33> */
.L_x_569:
        /* <DEDUP_REMOVED lines=77> */
.L_x_568:
        /* <DEDUP_REMOVED lines=9> */
[----:B------:R-:W0:Y:S04]  /*42e0*/  @!P0 LDG.E.128 R24, [R32.64] ;  /* 0x0000000e20188981 */ /* 0x000e28000c1e1d00 */
[----:B------:R0:W3:Y:S04]  /*42f0*/  @!P0 LDG.E.128 R16, [R32.64+-0x200] ;  /* 0xfffe000e20108981 */ /* 0x0000e8000c1e1d00 */
[----:B------:R0:W4:Y:S01]  /*4300*/  @!P0 LDG.E.128 R20, [R32.64+-0x100] ;  /* 0xffff000e20148981 */ /* 0x000122000c1e1d00 */
[----:B------:R-:W-:Y:S01]  /*4310*/  IADD3.X R31, R33, UR9, RZ, P1, !PT ;  /* 0x00000009211f7c10 */ /* 0x000fe20008ffe4ff */
[----:B0-----:R-:W-:-:S02]  /*4320*/  FFMA.FTZ R33, R24, R13, R4 ;  /* 0x0000000d18217223 */ /* 0x001fc40000010004 */
[-C--:B------:R-:W-:Y:S02]  /*4330*/  FFMA.FTZ R34, R25, R13.reuse, R3 ;  /* 0x0000000d19227223 */ /* 0x080fe40000010003 */
[-C--:B------:R-:W-:Y:S02]  /*4340*/  FFMA.FTZ R15, R26, R13.reuse, R2 ;  /* 0x0000000d1a0f7223 */ /* 0x080fe40000010002 */
[-C--:B------:R-:W-:Y:S02]  /*4350*/  FFMA.FTZ R0, R27, R13.reuse, R0 ;  /* 0x0000000d1b007223 */ /* 0x080fe40000010000 */
[-C--:B---3--:R-:W-:Y:S01]  /*4360*/  FFMA.FTZ R41, R16, R13.reuse, R12 ;  /* 0x0000000d10297223 */ /* 0x088fe2000001000c */
[----:B------:R-:W2:Y:S01]  /*4370*/  @!P0 LDG.E.128 R24, [R30.64] ;  /* 0x0000000e1e188981 */ /* 0x000ea2000c1e1d00 */
[-C--:B------:R-:W-:Y:S02]  /*4380*/  FFMA.FTZ R42, R17, R13.reuse, R11 ;  /* 0x0000000d112a7223 */ /* 0x080fe4000001000b */
[----:B------:R-:W-:-:S02]  /*4390*/  FFMA.FTZ R39, R18, R13, R10 ;  /* 0x0000000d12277223 */ /* 0x000fc4000001000a */
[-C--:B------:R-:W-:Y:S02]  /*43a0*/  FFMA.FTZ R40, R19, R13.reuse, R9 ;  /* 0x0000000d13287223 */ /* 0x080fe40000010009 */
[-C--:B----4-:R-:W-:Y:S01]  /*43b0*/  FFMA.FTZ R37, R20, R13.reuse, R8 ;  /* 0x0000000d14257223 */ /* 0x090fe20000010008 */
[----:B------:R-:W3:Y:S01]  /*43c0*/  @!P0 LDG.E.128 R16, [R30.64+-0x200] ;  /* 0xfffe000e1e108981 */ /* 0x000ee2000c1e1d00 */
[-C--:B------:R-:W-:Y:S02]  /*43d0*/  FFMA.FTZ R38, R21, R13.reuse, R7 ;  /* 0x0000000d15267223 */ /* 0x080fe40000010007 */
[-C--:B------:R-:W-:Y:S02]  /*43e0*/  FFMA.FTZ R35, R22, R13.reuse, R6 ;  /* 0x0000000d16237223 */ /* 0x080fe40000010006 */
[----:B------:R-:W-:Y:S02]  /*43f0*/  FFMA.FTZ R36, R23, R13, R5 ;  /* 0x0000000d17247223 */ /* 0x000fe40000010005 */
[----:B------:R-:W4:Y:S01]  /*4400*/  @!P0 LDG.E.128 R20, [R30.64+-0x100] ;  /* 0xffff000e1e148981 */ /* 0x000f22000c1e1d00 */
        /* <DEDUP_REMOVED lines=19> */
.L_x_570:
        /* <DEDUP_REMOVED lines=10> */
.L_x_572:
[----:B------:R-:W-:Y:S05]  /*45e0*/  BSYNC B0 ;  /* 0x0000000000007941 */ /* 0x000fea0003800000 */
.L_x_571:
        /* <DEDUP_REMOVED lines=13> */
.L_x_567:
        /* <DEDUP_REMOVED lines=72> */
[----:B------:R-:W-:Y:S01]  /*4b40*/  IMAD.IADD R15, R15, 0x1, R11 ;  /* 0x000000010f0f7824 */ /* 0x000fe200078e020b */
[----:B------:R-:W-:Y:S01]  /*4b50*/  IADD3 R11, R29, 0x80, RZ ;  /* 0x000000801d0b7810 */ /* 0x000fe20007ffe0ff */
        /* <DEDUP_REMOVED lines=21> */
        .weak           $__internal_11_$__cuda_sm20_div_s64
        .type           $__internal_11_$__cuda_sm20_div_s64,@function
        .size           $__internal_11_$__cuda_sm20_div_s64,(.L_x_4379 - $__internal_11_$__cuda_sm20_div_s64)
$__internal_11_$__cuda_sm20_div_s64:
        /* <DEDUP_REMOVED lines=31> */
[----:B------:R-:W-:-:S06]  /*4ea0*/  IMAD.WIDE.U32 R40, P5, R41, R18, R40 ;  /* 0x0000001229287225 */ /* 0x000fcc00078a0028 */
[----:B------:R-:W-:-:S04]  /*4eb0*/  IMAD.HI.U32 R19, P4, R27, R20, R40 ;  /* 0x000000141b137227 */ /* 0x000fc80007880028 */
[CC--:B------:R-:W-:Y:S02]  /*4ec0*/  IMAD R20, R27.reuse, R18.reuse, RZ ;  /* 0x000000121b147224 */ /* 0x0c0fe400078e02ff */
[----:B------:R-:W-:-:S03]  /*4ed0*/  IMAD.HI.U32 R18, R27, R18, RZ ;  /* 0x000000121b127227 */ /* 0x000fc600078e00ff */
[----:B------:R-:W-:Y:S01]  /*4ee0*/  IADD3 R20, P3, R20, R19, RZ ;  /* 0x0000001314147210 */ /* 0x000fe20007f7e0ff */
[----:B------:R-:W-:Y:S01]  /*4ef0*/  IMAD.X R41, R18, 0x1, R27, P5 ;  /* 0x0000000112297824 */ /* 0x000fe200028e061b */
[----:B------:R-:W-:-:S04]  /*4f00*/  IADD3 R19, P0, RZ, -R26, RZ ;  /* 0x8000001aff137210 */ /* 0x000fc80007f1e0ff */
[----:B------:R-:W-:Y:S01]  /*4f10*/  SEL R19, R19, R26, !P2 ;  /* 0x0000001a13137207 */ /* 0x000fe20005000000 */
[----:B------:R-:W-:Y:S01]  /*4f20*/  IMAD.X R26, RZ, RZ, ~R17, P0 ;  /* 0x000000ffff1a7224 */ /* 0x000fe200000e0e11 */
[----:B------:R-:W-:-:S03]  /*4f30*/  IADD3.X R41, RZ, RZ, R41, P3, P4 ;  /* 0x000000ffff297210 */ /* 0x000fc60001fe8429 */
        /* <DEDUP_REMOVED lines=12> */
[CC--:B------:R-:W-:Y:S01]  /*5000*/  ISETP.GE.U32.AND P4, PT, R19.reuse, R36.reuse, PT ;  /* 0x000000241300720c */ /* 0x0c0fe20003f86070 */
[-C--:B------:R-:W-:Y:S01]  /*5010*/  IMAD R41, R26, R36.reuse, R41 ;  /* 0x000000241a297224 */ /* 0x080fe200078e0229 */
[----:B------:R-:W-:-:S03]  /*5020*/  IADD3 R20, P3, R19, -R36, RZ ;  /* 0x8000002413147210 */ /* 0x000fc60007f7e0ff */
[----:B------:R-:W-:-:S05]  /*5030*/  IMAD.X R18, R18, 0x1, ~R41, P0 ;  /* 0x0000000112127824 */ /* 0x000fca00000e0e29 */
[----:B------:R-:W-:-:S04]  /*5040*/  ISETP.GE.U32.AND.EX P4, PT, R18, R37, PT, P4 ;  /* 0x000000251200720c */ /* 0x000fc80003f86140 */
[----:B------:R-:W-:Y:S02]  /*5050*/  SEL R19, R20, R19, P4 ;  /* 0x0000001314137207 */ /* 0x000fe40002000000 */
[----:B------:R-:W-:Y:S02]  /*5060*/  IADD3 R20, P2, R27, 0x1, RZ ;  /* 0x000000011b147810 */ /* 0x000fe40007f5e0ff */
[----:B------:R-:W-:Y:S01]  /*5070*/  ISETP.GE.U32.AND P0, PT, R19, R36, PT ;  /* 0x000000241300720c */ /* 0x000fe20003f06070 */
[----:B------:R-:W-:Y:S01]  /*5080*/  IMAD.X R19, R18, 0x1, ~R37, P3 ;  /* 0x0000000112137824 */ /* 0x000fe200018e0e25 */
[----:B------:R-:W-:Y:S01]  /*5090*/  SEL R20, R20, R27, P4 ;  /* 0x0000001b14147207 */ /* 0x000fe20002000000 */
[----:B------:R-:W-:-:S03]  /*50a0*/  IMAD.X R27, RZ, RZ, R26, P2 ;  /* 0x000000ffff1b7224 */ /* 0x000fc600010e061a */
[----:B------:R-:W-:Y:S02]  /*50b0*/  SEL R19, R19, R18, P4 ;  /* 0x0000001213137207 */ /* 0x000fe40002000000 */
[----:B------:R-:W-:Y:S01]  /*50c0*/  SEL R27, R27, R26, P4 ;  /* 0x0000001a1b1b7207 */ /* 0x000fe20002000000 */
[----:B------:R-:W-:Y:S01]  /*50d0*/  IMAD.MOV.U32 R26, RZ, RZ, R22 ;  /* 0x000000ffff1a7224 */ /* 0x000fe200078e0016 */
[----:B------:R-:W-:Y:S02]  /*50e0*/  IADD3 R41, P2, R20, 0x1, RZ ;  /* 0x0000000114297810 */ /* 0x000fe40007f5e0ff */
[----:B------:R-:W-:Y:S02]  /*50f0*/  ISETP.GE.U32.AND.EX P0, PT, R19, R37, PT, P0 ;  /* 0x000000251300720c */ /* 0x000fe40003f06100 */
[----:B------:R-:W-:Y:S02]  /*5100*/  IADD3.X R18, RZ, R27, RZ, P2, !PT ;  /* 0x0000001bff127210 */ /* 0x000fe400017fe4ff */
[----:B------:R-:W-:-:S02]  /*5110*/  SEL R41, R41, R20, P0 ;  /* 0x0000001429297207 */ /* 0x000fc40000000000 */
[----:B------:R-:W-:Y:S02]  /*5120*/  SEL R27, R18, R27, P0 ;  /* 0x0000001b121b7207 */ /* 0x000fe40000000000 */
[----:B------:R-:W-:Y:S02]  /*5130*/  IADD3 R18, P2, RZ, -R41, RZ ;  /* 0x80000029ff127210 */ /* 0x000fe40007f5e0ff */
[----:B------:R-:W-:Y:S02]  /*5140*/  LOP3.LUT R19, R21, R17, RZ, 0x3c, !PT ;  /* 0x0000001115137212 */ /* 0x000fe400078e3cff */
[----:B------:R-:W-:Y:S01]  /*5150*/  ISETP.NE.U32.AND P0, PT, R24, RZ, PT ;  /* 0x000000ff1800720c */ /* 0x000fe20003f05070 */
[----:B------:R-:W-:Y:S01]  /*5160*/  IMAD.X R20, RZ, RZ, ~R27, P2 ;  /* 0x000000ffff147224 */ /* 0x000fe200010e0e1b */
[----:B------:R-:W-:Y:S02]  /*5170*/  ISETP.GE.AND P3, PT, R19, RZ, PT ;  /* 0x000000ff1300720c */ /* 0x000fe40003f66270 */
[----:B------:R-:W-:-:S02]  /*5180*/  ISETP.NE.AND.EX P0, PT, R21, RZ, PT, P0 ;  /* 0x000000ff1500720c */ /* 0x000fc40003f05300 */
[----:B------:R-:W-:Y:S01]  /*5190*/  SEL R20, R20, R27, !P3 ;  /* 0x0000001b14147207 */ /* 0x000fe20005800000 */
[----:B------:R-:W-:Y:S01]  /*51a0*/  IMAD.MOV.U32 R27, RZ, RZ, 0x0 ;  /* 0x00000000ff1b7424 */ /* 0x000fe200078e00ff */
[----:B------:R-:W-:Y:S02]  /*51b0*/  SEL R18, R18, R41, !P3 ;  /* 0x0000002912127207 */ /* 0x000fe40005800000 */
[----:B------:R-:W-:Y:S02]  /*51c0*/  SEL R19, R20, 0xffffffff, P0 ;  /* 0xffffffff14137807 */ /* 0x000fe40000000000 */
[----:B------:R-:W-:Y:S01]  /*51d0*/  SEL R18, R18, 0xffffffff, P0 ;  /* 0xffffffff12127807 */ /* 0x000fe20000000000 */
[----:B------:R-:W-:Y:S06]  /*51e0*/  RET.REL.NODEC R26 `(_ZN5flash32flash_fwd_splitkv_combine_kernelI23Flash_fwd_kernel_traitsILi192ELi64ELi64ELi4ELb0ELb0EN7cutlass10bfloat16_tE19Flash_kernel_traitsILi192ELi64ELi64ELi4ES3_EELi8ELi3ELb1EEEvNS_16Flash_fwd_paramsE) ;  /* 0xffffae101a007950 */ /* 0x000fec0003c3ffff */
.L_x_573:
        /* <DEDUP_REMOVED lines=9> */
.L_x_4379:


//--------------------- .text._ZN5flash32flash_fwd_splitkv_combine_kernelI23Flash_fwd_kernel_traitsILi192ELi64ELi64ELi4ELb0ELb0EN7cutlass10bfloat16_tE19Flash_kernel_traitsILi192ELi64ELi64ELi4ES3_EELi8ELi2ELb1EEEvNS_16Flash_fwd_paramsE --------------------------
	.section	.text._ZN5flash32flash_fwd_splitkv_combine_kernelI23Flash_fwd_kernel_traitsILi192ELi64ELi64ELi4ELb0ELb0EN7cutlass10bfloat16_tE19Flash_kernel_traitsILi192ELi64ELi64ELi4ES3_EELi8ELi2ELb1EEEvNS_16Flash_fwd_paramsE,"ax",@progbits
	.sectioninfo	@"SHI_REGISTERS=54"
	.align	128
        .global         _ZN5flash32flash_fwd_splitkv_combine_kernelI23Flash_fwd_kernel_traitsILi192ELi64ELi64ELi4ELb0ELb0EN7cutlass10bfloat16_tE19Flash_kernel_traitsILi192ELi64ELi64ELi4ES3_EELi8ELi2ELb1EEEvNS_16Flash_fwd_paramsE
        .type           _ZN5flash32flash_fwd_splitkv_combine_kernelI23Flash_fwd_kernel_traitsILi192ELi64ELi64ELi4ELb0ELb0EN7cutlass10bfloat16_tE19Flash_kernel_traitsILi192ELi64ELi64ELi4ES3_EELi8ELi2ELb1EEEvNS_16Flash_fwd_paramsE,@function
        .size           _ZN5flash32flash_fwd_splitkv_combine_kernelI23Flash_fwd_kernel_traitsILi192ELi64ELi64ELi4ELb0ELb0EN7cutlass10bfloat16_tE19Flash_kernel_traitsILi192ELi64ELi64ELi4ES3_EELi8ELi2ELb1EEEvNS_16Flash_fwd_paramsE,(.L_x_4380 - _ZN5flash32flash_fwd_splitkv_combine_kernelI23Flash_fwd_kernel_traitsILi192ELi64ELi64ELi4ELb0ELb0EN7cutlass10bfloat16_tE19Flash_kernel_traitsILi192ELi64ELi64ELi4ES3_EELi8ELi2ELb1EEEvNS_16Flash_fwd_paramsE)
        .other          _ZN5flash32flash_fwd_splitkv_combine_kernelI23Flash_fwd_kernel_traitsILi192ELi64ELi64ELi4ELb0ELb0EN7cutlass10bfloat16_tE19Flash_kernel_traitsILi192ELi64ELi64ELi4ES3_EELi8ELi2ELb1EEEvNS_16Flash_fwd_paramsE,@"STO_CUDA_ENTRY STV_DEFAULT"
_ZN5flash32flash_fwd_splitkv_combine_kernelI23Flash_fwd_kernel_traitsILi192ELi64ELi64ELi4ELb0ELb0EN7cutlass10bfloat16_tE19Flash_kernel_traitsILi192ELi64ELi64ELi4ES3_EELi8ELi2ELb1EEEvNS_16Flash_fwd_paramsE:
.text._ZN5flash32flash_fwd_splitkv_combine_kernelI23Flash_fwd_kernel_traitsILi192ELi64ELi64ELi4ELb0ELb0EN7cutlass10bfloat16_tE19Flash_kernel_traitsILi192ELi64ELi64ELi4ES3_EELi8ELi2ELb1EEEvNS_16Flash_fwd_paramsE:
        /* <DEDUP_REMOVED lines=23> */
[----:B------:R-:W-:Y:S05]  /*0170*/  CALL.REL.NOINC `($__internal_12_$__cuda_sm20_div_s64) ;  /* 0x00004b5000007944 */ /* 0x000fea0003c00000 */
[----:B------:R-:W-:Y:S05]  /*0180*/  BRA `(.L_x_575) ;  /* 0x0000018000007947 */ /* 0x000fea0003800000 */
.L_x_574:
        /* <DEDUP_REMOVED lines=24> */
.L_x_575:
        /* <DEDUP_REMOVED lines=11> */
[----:B------:R-:W-:Y:S05]  /*03c0*/  CALL.REL.NOINC `($__internal_12_$__cuda_sm20_div_s64) ;  /* 0x0000490000007944 */ /* 0x000fea0003c00000 */
[----:B------:R-:W-:Y:S02]  /*03d0*/  MOV R6, R18 ;  /* 0x0000001200067202 */ /* 0x000fe40000000f00 */
[----:B------:R-:W-:Y:S01]  /*03e0*/  MOV R7, R19 ;  /* 0x0000001300077202 */ /* 0x000fe20000000f00 */
[----:B------:R-:W-:Y:S05]  /*03f0*/  BRA `(.L_x_578) ;  /* 0x0000013000007947 */ /* 0x000fea0003800000 */
.L_x_577:
        /* <DEDUP_REMOVED lines=19> */
.L_x_578:
[----:B------:R-:W-:Y:S05]  /*0530*/  BSYNC B0 ;  /* 0x0000000000007941 */ /* 0x000fea0003800000 */
.L_x_576:
[----:B------:R-:W-:Y:S01]  /*0540*/  IABS R5, c[0x0][0x214] ;  /* 0x0000850000057a13 */ /* 0x000fe20000000000 */
[----:B------:R-:W-:Y:S01]  /*0550*/  IMAD.MOV.U32 R0, RZ, RZ, c[0x0][0x214] ;  /* 0x00008500ff007624 */ /* 0x000fe200078e00ff */
[----:B------:R-:W-:Y:S02]  /*0560*/  BSSY B0, `(.L_x_579) ;  /* 0x000003b000007945 */ /* 0x000fe40003800000 */
[----:B------:R-:W0:Y:S02]  /*0570*/  I2F.RP R10, R5 ;  /* 0x00000005000a7306 */ /* 0x000e240000209400 */
[----:B------:R-:W-:-:S06]  /*0580*/  IADD3 R0, R5, -0x1, R0 ;  /* 0xffffffff05007810 */ /* 0x000fcc0007ffe000 */
        /* <DEDUP_REMOVED lines=35> */
[----:B------:R-:W-:Y:S05]  /*07c0*/  CALL.REL.NOINC `($__internal_12_$__cuda_sm20_div_s64) ;  /* 0x0000450000007944 */ /* 0x000fea0003c00000 */
[----:B------:R-:W-:Y:S05]  /*07d0*/  BRA `(.L_x_581) ;  /* 0x0000013000007947 */ /* 0x000fea0003800000 */
.L_x_580:
        /* <DEDUP_REMOVED lines=19> */
.L_x_581:
[----:B------:R-:W-:Y:S05]  /*0910*/  BSYNC B0 ;  /* 0x0000000000007941 */ /* 0x000fea0003800000 */
.L_x_579:
        /* <DEDUP_REMOVED lines=73> */
[----:B------:R-:W-:Y:S02]  /*0db0*/  MOV R34, R18 ;  /* 0x0000001200227202 */ /* 0x000fe40000000f00 */
[----:B------:R-:W-:Y:S01]  /*0dc0*/  MOV R35, R19 ;  /* 0x0000001300237202 */ /* 0x000fe20000000f00 */
[----:B------:R-:W-:Y:S05]  /*0dd0*/  BRA `(.L_x_584) ;  /* 0x0000013000007947 */ /* 0x000fea0003800000 */
.L_x_583:
        /* <DEDUP_REMOVED lines=19> */
.L_x_584:
[----:B------:R-:W-:Y:S05]  /*0f10*/  BSYNC B0 ;  /* 0x0000000000007941 */ /* 0x000fea0003800000 */
.L_x_582:
[-C--:B------:R-:W-:Y:S01]  /*0f20*/  IABS R16, R3.reuse ;  /* 0x0000000300107213 */ /* 0x080fe20000000000 */
[----:B------:R-:W-:Y:S01]  /*0f30*/  IMAD.MOV.U32 R5, RZ, RZ, 0x1 ;  /* 0x00000001ff057424 */ /* 0x000fe200078e00ff */
[----:B------:R-:W-:Y:S01]  /*0f40*/  IABS R8, R3 ;  /* 0x0000000300087213 */ /* 0x000fe20000000000 */
[----:B------:R-:W-:Y:S01]  /*0f50*/  BSSY B0, `(.L_x_585) ;  /* 0x000003b000007945 */ /* 0x000fe20003800000 */
[----:B------:R-:W0:Y:S02]  /*0f60*/  I2F.RP R11, R16 ;  /* 0x00000010000b7306 */ /* 0x000e240000209400 */
[----:B------:R-:W-:Y:S01]  /*0f70*/  IADD3 R5, R16, c[0x0][0x214], -R5 ;  /* 0x0000850010057a10 */ /* 0x000fe20007ffe805 */
        /* <DEDUP_REMOVED lines=37> */
.L_x_586:
        /* <DEDUP_REMOVED lines=19> */
.L_x_587:
[----:B------:R-:W-:Y:S05]  /*1300*/  BSYNC B0 ;  /* 0x0000000000007941 */ /* 0x000fea0003800000 */
.L_x_585:
        /* <DEDUP_REMOVED lines=132> */
.L_x_589:
[----:B------:R-:W-:Y:S05]  /*1b50*/  BSYNC B0 ;  /* 0x0000000000007941 */ /* 0x000fea0003800000 */
.L_x_588:
        /* <DEDUP_REMOVED lines=14> */
[----:B------:R-:W-:Y:S06]  /*1c40*/  BAR.SYNC.DEFER_BLOCKING 0x0 ;  /* 0x0000000000007b1d */ /* 0x000fec0000010000 */
[----:B------:R1:W2:Y:S02]  /*1c50*/  @!P0 LDS R30, [R18] ;  /* 0x00000000121e8984 */ /* 0x0002a40000000800 */
[----:B-1----:R-:W-:Y:S02]  /*1c60*/  SHF.R.S32.HI R18, RZ, 0x1f, R3 ;  /* 0x0000001fff127819 */ /* 0x002fe40000011403 */
[----:B--2---:R-:W1:Y:S02]  /*1c70*/  SHFL.BFLY PT, R25, R30, 0x2, 0x1f ;  /* 0x0c401f001e197f89 */ /* 0x004e6400000e0000 */
[----:B-1----:R-:W-:-:S05]  /*1c80*/  FMNMX.FTZ R25, R25, R30, !PT ;  /* 0x0000001e19197209 */ /* 0x002fca0007810000 */
        /* <DEDUP_REMOVED lines=56> */
[----:B------:R-:W-:Y:S05]  /*2010*/  CALL.REL.NOINC `($__internal_12_$__cuda_sm20_div_s64) ;  /* 0x00002cb000007944 */ /* 0x000fea0003c00000 */
        /* <DEDUP_REMOVED lines=9> */
.L_x_594:
        /* <DEDUP_REMOVED lines=22> */
.L_x_595:
[----:B------:R-:W-:Y:S05]  /*2210*/  BSYNC B0 ;  /* 0x0000000000007941 */ /* 0x000fea0003800000 */
.L_x_593:
        /* <DEDUP_REMOVED lines=8> */
[----:B------:R-:W-:Y:S05]  /*22a0*/  CALL.REL.NOINC `($__internal_12_$__cuda_sm20_div_s64) ;  /* 0x00002a2000007944 */ /* 0x000fea0003c00000 */
        /* <DEDUP_REMOVED lines=10> */
.L_x_597:
        /* <DEDUP_REMOVED lines=22> */
.L_x_598:
[----:B------:R-:W-:Y:S05]  /*24b0*/  BSYNC B0 ;  /* 0x0000000000007941 */ /* 0x000fea0003800000 */
.L_x_596:
        /* <DEDUP_REMOVED lines=11> */
[----:B------:R-:W-:Y:S05]  /*2570*/  CALL.REL.NOINC `($__internal_12_$__cuda_sm20_div_s64) ;  /* 0x0000275000007944 */ /* 0x000fea0003c00000 */
[----:B------:R-:W-:-:S04]  /*2580*/  IADD3 R17, P0, RZ, -R18, RZ ;  /* 0x80000012ff117210 */ /* 0x000fc80007f1e0ff */
[----:B------:R-:W-:Y:S01]  /*2590*/  IADD3.X R16, RZ, ~R19, RZ, P0, !PT ;  /* 0x80000013ff107210 */ /* 0x000fe200007fe4ff */
[----:B------:R-:W-:-:S04]  /*25a0*/  IMAD.WIDE.U32 R36, R5, R17, R36 ;  /* 0x0000001105247225 */ /* 0x000fc800078e0024 */
[----:B------:R-:W-:-:S04]  /*25b0*/  IMAD R16, R16, R5, RZ ;  /* 0x0000000510107224 */ /* 0x000fc800078e02ff */
[----:B------:R-:W-:-:S05]  /*25c0*/  IMAD R4, R4, R17, R16 ;  /* 0x0000001104047224 */ /* 0x000fca00078e0210 */
[----:B------:R-:W-:Y:S01]  /*25d0*/  IADD3 R4, R37, R4, RZ ;  /* 0x0000000425047210 */ /* 0x000fe20007ffe0ff */
[----:B------:R-:W-:Y:S05]  /*25e0*/  BRA `(.L_x_601) ;  /* 0x0000016000007947 */ /* 0x000fea0003800000 */
.L_x_600:
        /* <DEDUP_REMOVED lines=22> */
.L_x_601:
[----:B------:R-:W-:Y:S05]  /*2750*/  BSYNC B0 ;  /* 0x0000000000007941 */ /* 0x000fea0003800000 */
.L_x_599:
        /* <DEDUP_REMOVED lines=38> */
[----:B------:R-:W-:Y:S05]  /*29c0*/  CALL.REL.NOINC `($__internal_12_$__cuda_sm20_div_s64) ;  /* 0x0000230000007944 */ /* 0x000fea0003c00000 */
        /* <DEDUP_REMOVED lines=12> */
.L_x_603:
        /* <DEDUP_REMOVED lines=23> */
.L_x_604:
[----:B------:R-:W-:Y:S05]  /*2c00*/  BSYNC B0 ;  /* 0x0000000000007941 */ /* 0x000fea0003800000 */
.L_x_602:
        /* <DEDUP_REMOVED lines=18> */
.L_x_606:
        /* <DEDUP_REMOVED lines=22> */
.L_x_607:
[----:B------:R-:W-:Y:S05]  /*2e90*/  BSYNC B0 ;  /* 0x0000000000007941 */ /* 0x000fea0003800000 */
.L_x_605:
        /* <DEDUP_REMOVED lines=20> */
.L_x_609:
        /* <DEDUP_REMOVED lines=23> */
.L_x_610:
[----:B------:R-:W-:Y:S05]  /*3150*/  BSYNC B0 ;  /* 0x0000000000007941 */ /* 0x000fea0003800000 */
.L_x_608:
        /* <DEDUP_REMOVED lines=25> */
[----:B------:R-:W-:Y:S05]  /*32f0*/  CALL.REL.NOINC `($__internal_12_$__cuda_sm20_div_s64) ;  /* 0x000019d000007944 */ /* 0x000fea0003c00000 */
        /* <DEDUP_REMOVED lines=12> */
.L_x_612:
        /* <DEDUP_REMOVED lines=23> */
.L_x_613:
[----:B------:R-:W-:Y:S05]  /*3530*/  BSYNC B0 ;  /* 0x0000000000007941 */ /* 0x000fea0003800000 */
.L_x_611:
        /* <DEDUP_REMOVED lines=29> */
.L_x_615:
        /* <DEDUP_REMOVED lines=23> */
.L_x_616:
[----:B------:R-:W-:Y:S05]  /*3880*/  BSYNC B0 ;  /* 0x0000000000007941 */ /* 0x000fea0003800000 */
.L_x_614:
        /* <DEDUP_REMOVED lines=20> */
.L_x_592:
[----:B------:R-:W-:-:S04]  /*39d0*/  LEA R2, P0, R32, c[0x0][0x200], 0x2 ;  /* 0x0000800020027a11 */ /* 0x000fc800078010ff */
[----:B------:R-:W-:-:S05]  /*39e0*/  LEA.HI.X R3, R32, c[0x0][0x204], R33, 0x2, P0 ;  /* 0x0000810020037a11 */ /* 0x000fca00000f1421 */
[----:B------:R0:W-:Y:S04]  /*39f0*/  STG.E [R2.64], R27 ;  /* 0x0000001b02007986 */ /* 0x0001e8000c10190e */
.L_x_591:
[----:B------:R-:W-:Y:S05]  /*3a00*/  BSYNC B1 ;  /* 0x0000000000017941 */ /* 0x000fea0003800000 */
.L_x_590:
[----:B------:R-:W1:Y:S01]  /*3a10*/  S2R R29, SR_TID.X ;  /* 0x00000000001d7919 */ /* 0x000e620000002100 */
[----:B------:R-:W-:Y:S01]  /*3a20*/  IMAD.MOV.U32 R15, RZ, RZ, c[0x0][0x314] ;  /* 0x0000c500ff0f7624 */ /* 0x000fe200078e00ff */
[----:B------:R-:W-:Y:S01]  /*3a30*/  CS2R R4, SRZ ;  /* 0x0000000000047805 */ /* 0x000fe2000001ff00 */
[----:B------:R-:W-:Y:S01]  /*3a40*/  CS2R R6, SRZ ;  /* 0x0000000000067805 */ /* 0x000fe2000001ff00 */
[----:B------:R-:W-:Y:S01]  /*3a50*/  CS2R R10, SRZ ;  /* 0x00000000000a7805 */ /* 0x000fe2000001ff00 */
[----:B------:R-:W-:Y:S01]  /*3a60*/  IMAD.MOV.U32 R12, RZ, RZ, RZ ;  /* 0x000000ffff0c7224 */ /* 0x000fe200078e00ff */
[----:B-1----:R-:W-:-:S04]  /*3a70*/  SHF.R.S32.HI R28, RZ, 0x1f, R29 ;  /* 0x0000001fff1c7819 */ /* 0x002fc8000001141d */
[CC--:B0-----:R-:W-:Y:S02]  /*3a80*/  LEA.HI R2, R28.reuse, R29.reuse, RZ, 0x2 ;  /* 0x0000001d1c027211 */ /* 0x0c1fe400078f10ff */
[----:B------:R-:W-:Y:S02]  /*3a90*/  LEA.HI R28, R28, R29, RZ, 0x4 ;  /* 0x0000001d1c1c7211 */ /* 0x000fe400078f20ff */
[----:B------:R-:W-:-:S05]  /*3aa0*/  LOP3.LUT R2, R2, 0xfffffffc, RZ, 0xc0, !PT ;  /* 0xfffffffc02027812 */ /* 0x000fca00078ec0ff */
[----:B------:R-:W-:-:S05]  /*3ab0*/  IMAD.IADD R0, R29, 0x1, -R2 ;  /* 0x000000011d007824 */ /* 0x000fca00078e0a02 */
[----:B------:R-:W-:-:S04]  /*3ac0*/  ISETP.GE.AND P0, PT, R0, c[0x0][0x314], PT ;  /* 0x0000c50000007a0c */ /* 0x000fc80003f06270 */
[----:B------:R-:W-:-:S13]  /*3ad0*/  ISETP.GT.OR P0, PT, R29, 0x1f, P0 ;  /* 0x0000001f1d00780c */ /* 0x000fda0000704670 */
[----:B------:R-:W-:Y:S02]  /*3ae0*/  @!P0 FADD.FTZ R8, -R27, R30 ;  /* 0x0000001e1b088221 */ /* 0x000fe40000010100 */
[----:B------:R-:W-:Y:S01]  /*3af0*/  @!P0 IMAD R9, R0, 0x24, R2 ;  /* 0x0000002400098824 */ /* 0x000fe200078e0202 */
[----:B------:R-:W-:Y:S01]  /*3b00*/  LOP3.LUT R0, R28, 0x3ffffff0, RZ, 0xc0, !PT ;  /* 0x3ffffff01c007812 */ /* 0x000fe200078ec0ff */
[----:B------:R-:W-:Y:S01]  /*3b10*/  @!P0 FMUL.FTZ R8, R8, 1.4426950216293334961 ;  /* 0x3fb8aa3b08088820 */ /* 0x000fe20000410000 */
[----:B------:R-:W-:Y:S01]  /*3b20*/  CS2R R2, SRZ ;  /* 0x0000000000027805 */ /* 0x000fe2000001ff00 */
[----:B------:R-:W-:Y:S02]  /*3b30*/  SHF.R.S32.HI R28, RZ, 0x4, R28 ;  /* 0x00000004ff1c7819 */ /* 0x000fe4000001141c */
[----:B------:R-:W-:Y:S02]  /*3b40*/  IMAD.IADD R29, R29, 0x1, -R0 ;  /* 0x000000011d1d7824 */ /* 0x000fe400078e0a00 */
[----:B------:R-:W0:Y:S01]  /*3b50*/  @!P0 MUFU.EX2 R8, R8 ;  /* 0x0000000800088308 */ /* 0x000e220000000800 */
[----:B------:R-:W-:-:S02]  /*3b60*/  IMAD.MOV.U32 R0, RZ, RZ, RZ ;  /* 0x000000ffff007224 */ /* 0x000fc400078e00ff */
[----:B------:R-:W-:Y:S01]  /*3b70*/  IMAD.SHL.U32 R29, R29, 0x4, RZ ;  /* 0x000000041d1d7824 */ /* 0x000fe200078e00ff */
[----:B0-----:R0:W-:Y:S04]  /*3b80*/  @!P0 STS [R9], R8 ;  /* 0x0000000809008388 */ /* 0x0011e80000000800 */
        /* <DEDUP_REMOVED lines=33> */
.L_x_619:
        /* <DEDUP_REMOVED lines=77> */
.L_x_618:
        /* <DEDUP_REMOVED lines=47> */
.L_x_620:
        /* <DEDUP_REMOVED lines=10> */
.L_x_622:
[----:B------:R-:W-:Y:S05]  /*4600*/  BSYNC B0 ;  /* 0x0000000000007941 */ /* 0x000fea0003800000 */
.L_x_621:
        /* <DEDUP_REMOVED lines=13> */
.L_x_617:
        /* <DEDUP_REMOVED lines=95> */
        .weak           $__internal_12_$__cuda_sm20_div_s64
        .type           $__internal_12_$__cuda_sm20_div_s64,@function
        .size           $__internal_12_$__cuda_sm20_div_s64,(.L_x_4380 - $__internal_12_$__cuda_sm20_div_s64)
$__internal_12_$__cuda_sm20_div_s64:
        /* <DEDUP_REMOVED lines=83> */
[----:B------:R-:W-:Y:S05]  /*5200*/  RET.REL.NODEC R20 `(_ZN5flash32flash_fwd_splitkv_combine_kernelI23Flash_fwd_kernel_traitsILi192ELi64ELi64ELi4ELb0ELb0EN7cutlass10bfloat16_tE19Flash_kernel_traitsILi192ELi64ELi64ELi4ES3_EELi8ELi2ELb1EEEvNS_16Flash_fwd_paramsE) ;  /* 0xffffadf014007950 */ /* 0x000fea0003c3ffff */
.L_x_623:
        /* <DEDUP_REMOVED lines=15> */
.L_x_4380:


//--------------------- .text._ZN5flash32flash_fwd_splitkv_combine_kernelI23Flash_fwd_kernel_traitsILi192ELi64ELi64ELi4ELb0ELb0EN7cutlass10bfloat16_tE19Flash_kernel_traitsILi192ELi64ELi64ELi4ES3_EELi8ELi1ELb1EEEvNS_16Flash_fwd_paramsE --------------------------
	.section	.text._ZN5flash32flash_fwd_splitkv_combine_kernelI23Flash_fwd_kernel_traitsILi192ELi64ELi64ELi4ELb0ELb0EN7cutlass10bfloat16_tE19Flash_kernel_traitsILi192ELi64ELi64ELi4ES3_EELi8ELi1ELb1EEEvNS_16Flash_fwd_paramsE,"ax",@progbits
	.sectioninfo	@"SHI_REGISTERS=54"
	.align	128
        .global         _ZN5flash32flash_fwd_splitkv_combine_kernelI23Flash_fwd_kernel_traitsILi192ELi64ELi64ELi4ELb0ELb0EN7cutlass10bfloat16_tE19Flash_kernel_traitsILi192ELi64ELi64ELi4ES3_EELi8ELi1ELb1EEEvNS_16Flash_fwd_paramsE
        .type           _ZN5flash32flash_fwd_splitkv_combine_kernelI23Flash_fwd_kernel_traitsILi192ELi64ELi64ELi4ELb0ELb0EN7cutlass10bfloat16_tE19Flash_kernel_traitsILi192ELi64ELi64ELi4ES3_EELi8ELi1ELb1EEEvNS_16Flash_fwd_paramsE,@function
        .size           _ZN5flash32flash_fwd_splitkv_combine_kernelI23Flash_fwd_kernel_traitsILi192ELi64ELi64ELi4ELb0ELb0EN7cutlass10bfloat16_tE19Flash_kernel_traitsILi192ELi64ELi64ELi4ES3_EELi8ELi1ELb1EEEvNS_16Flash_fwd_paramsE,(.L_x_4381 - _ZN5flash32flash_fwd_splitkv_combine_kernelI23Flash_fwd_kernel_traitsILi192ELi64ELi64ELi4ELb0ELb0EN7cutlass10bfloat16_tE19Flash_kernel_traitsILi192ELi64ELi64ELi4ES3_EELi8ELi1ELb1EEEvNS_16Flash_fwd_paramsE)
        .other          _ZN5flash32flash_fwd_splitkv_combine_kernelI23Flash_fwd_kernel_traitsILi192ELi64ELi64ELi4ELb0ELb0EN7cutlass10bfloat16_tE19Flash_kernel_traitsILi192ELi64ELi64ELi4ES3_EELi8ELi1ELb1EEEvNS_16Flash_fwd_paramsE,@"STO_CUDA_ENTRY STV_DEFAULT"
_ZN5flash32flash_fwd_splitkv_combine_kernelI23Flash_fwd_kernel_traitsILi192ELi64ELi64ELi4ELb0ELb0EN7cutlass10bfloat16_tE19Flash_kernel_traitsILi192ELi64ELi64ELi4ES3_EELi8ELi1ELb1EEEvNS_16Flash_fwd_paramsE:
.text._ZN5flash32flash_fwd_splitkv_combine_kernelI23Flash_fwd_kernel_traitsILi192ELi64ELi64ELi4ELb0ELb0EN7cutlass10bfloat16_tE19Flash_kernel_traitsILi192ELi64ELi64ELi4ES3_EELi8ELi1ELb1EEEvNS_16Flash_fwd_paramsE:
[----:B------:R-:W-:Y:S02]  /*0000*/  MOV R1, c[0x0][0x28] ;  /* 0x00000a0000017a02 */ /* 0x000fe40000000f00 */
[----:B------:R-:W-:Y:S01]  /*0010*/  ULDC UR9, c[0x0][0x1c0] ;  /* 0x0000700000097ab9 */ /* 0x000fe20000000800 */
[----:B------:R-:W0:Y:S01]  /*0020*/  S2UR UR10, SR_CTAID.X ;  /* 0x00000000000a79c3 */ /* 0x000e220000002500 */
[----:B------:R-:W-:Y:S02]  /*0030*/  ULDC.64 UR6, c[0x0][0x210] ;  /* 0x0000840000067ab9 */ /* 0x000fe40000000a00 */
[----:B------:R-:W-:Y:S02]  /*0040*/  UIMAD UR6, UR9, UR6, URZ ;  /* 0x00000006090672a4 */ /* 0x000fe4000f8e023f */
[----:B------:R-:W-:Y:S02]  /*0050*/  USHF.R.S32.HI UR5, URZ, 0x1f, UR7 ;  /* 0x0000001f3f057899 */ /* 0x000fe40008011407 */
[----:B------:R-:W-:Y:S02]  /*0060*/  UIMAD UR11, UR6, UR7, URZ ;  /* 0x00000007060b72a4 */ /* 0x000fe4000f8e023f */
[----:B------:R-:W-:-:S02]  /*0070*/  USHF.R.S32.HI UR9, URZ, 0x1f, UR9 ;  /* 0x0000001f3f097899 */ /* 0x000fc40008011409 */
[----:B------:R-:W-:Y:S02]  /*0080*/  USHF.R.S32.HI UR8, URZ, 0x1f, UR11 ;  /* 0x0000001f3f087899 */ /* 0x000fe4000801140b */
[----:B------:R-:W-:-:S04]  /*0090*/  UISETP.LT.U32.AND UP0, UPT, UR11, UR7, UPT ;  /* 0x000000070b00728c */ /* 0x000fc8000bf01070 */
[----:B------:R-:W-:-:S04]  /*00a0*/  UISETP.LT.AND.EX UP0, UPT, UR8, UR5, UPT, UP0 ;  /* 0x000000050800728c */ /* 0x000fc8000bf01300 */
[----:B------:R-:W-:Y:S02]  /*00b0*/  USEL UR5, UR8, UR5, UP0 ;  /* 0x0000000508057287 */ /* 0x000fe40008000000 */
[----:B------:R-:W-:Y:S02]  /*00c0*/  USEL UR6, UR11, UR7, UP0 ;  /* 0x000000070b067287 */ /* 0x000fe40008000000 */
[----:B------:R-:W-:Y:S02]  /*00d0*/  ULOP3.LUT UR4, UR8, UR5, URZ, 0xfc, !UPT ;  /* 0x0000000508047292 */ /* 0x000fe4000f8efc3f */
[----:B0-----:R-:W-:-:S04]  /*00e0*/  USHF.L.U32 UR10, UR10, 0x3, URZ ;  /* 0x000000030a0a7899 */ /* 0x001fc8000800063f */
        /* <DEDUP_REMOVED lines=8> */
[----:B------:R-:W-:Y:S05]  /*0170*/  CALL.REL.NOINC `($__internal_13_$__cuda_sm20_div_s64) ;  /* 0x00004bb000007944 */ /* 0x000fea0003c00000 */
[----:B------:R-:W-:Y:S05]  /*0180*/  BRA `(.L_x_625) ;  /* 0x0000017000007947 */ /* 0x000fea0003800000 */
.L_x_624:
        /* <DEDUP_REMOVED lines=21> */
[----:B------:R-:W-:-:S06]  /*02e0*/  @!UP0 ULOP3.LUT UR12, URZ, UR6, URZ, 0x33, !UPT ;  /* 0x000000063f0c8292 */ /* 0x000fcc000f8e333f */
[----:B------:R-:W-:-:S05]  /*02f0*/  IMAD.U32 R18, RZ, RZ, UR12 ;  /* 0x0000000cff127e24 */ /* 0x000fca000f8e00ff */
.L_x_625:
        /* <DEDUP_REMOVED lines=11> */
[----:B------:R-:W-:Y:S05]  /*03b0*/  CALL.REL.NOINC `($__internal_13_$__cuda_sm20_div_s64) ;  /* 0x0000497000007944 */ /* 0x000fea0003c00000 */
[----:B------:R-:W-:Y:S02]  /*03c0*/  MOV R8, R18 ;  /* 0x0000001200087202 */ /* 0x000fe40000000f00 */
[----:B------:R-:W-:Y:S01]  /*03d0*/  MOV R9, R19 ;  /* 0x0000001300097202 */ /* 0x000fe20000000f00 */
[----:B------:R-:W-:Y:S05]  /*03e0*/  BRA `(.L_x_628) ;  /* 0x0000013000007947 */ /* 0x000fea0003800000 */
.L_x_627:
        /* <DEDUP_REMOVED lines=19> */
.L_x_628:
[----:B------:R-:W-:Y:S05]  /*0520*/  BSYNC B0 ;  /* 0x0000000000007941 */ /* 0x000fea0003800000 */
.L_x_626:
[----:B------:R-:W-:Y:S01]  /*0530*/  IABS R5, c[0x0][0x214] ;  /* 0x0000850000057a13 */ /* 0x000fe20000000000 */
[----:B------:R-:W-:Y:S01]  /*0540*/  IMAD.MOV.U32 R0, RZ, RZ, c[0x0][0x214] ;  /* 0x00008500ff007624 */ /* 0x000fe200078e00ff */
[----:B------:R-:W-:Y:S01]  /*0550*/  BSSY B0, `(.L_x_629) ;  /* 0x000003b000007945 */ /* 0x000fe20003800000 */
[----:B------:R-:W-:Y:S01]  /*0560*/  IMAD.MOV.U32 R6, RZ, RZ, RZ ;  /* 0x000000ffff067224 */ /* 0x000fe200078e00ff */
[----:B------:R-:W0:Y:S02]  /*0570*/  I2F.RP R10, R5 ;  /* 0x00000005000a7306 */ /* 0x000e240000209400 */
[----:B------:R-:W-:-:S06]  /*0580*/  IADD3 R0, R5, -0x1, R0 ;  /* 0xffffffff05007810 */ /* 0x000fcc0007ffe000 */
[----:B0-----:R-:W0:Y:S02]  /*0590*/  MUFU.RCP R7, R10 ;  /* 0x0000000a00077308 */ /* 0x001e240000001000 */
[----:B0-----:R-:W-:-:S06]  /*05a0*/  IADD3 R7, R7, 0xffffffe, RZ ;  /* 0x0ffffffe07077810 */ /* 0x001fcc0007ffe0ff */
[----:B------:R-:W0:Y:S02]  /*05b0*/  F2I.FTZ.U32.TRUNC.NTZ R7, R7 ;  /* 0x0000000700077305 */ /* 0x000e24000021f000 */
[----:B0-----:R-:W-:-:S04]  /*05c0*/  IMAD.MOV R2, RZ, RZ, -R7 ;  /* 0x000000ffff027224 */ /* 0x001fc800078e0a07 */
        /* <DEDUP_REMOVED lines=30> */
[----:B------:R-:W-:Y:S05]  /*07b0*/  CALL.REL.NOINC `($__internal_13_$__cuda_sm20_div_s64) ;  /* 0x0000457000007944 */ /* 0x000fea0003c00000 */
[----:B------:R-:W-:Y:S05]  /*07c0*/  BRA `(.L_x_631) ;  /* 0x0000013000007947 */ /* 0x000fea0003800000 */
.L_x_630:
        /* <DEDUP_REMOVED lines=19> */
.L_x_631:
[----:B------:R-:W-:Y:S05]  /*0900*/  BSYNC B0 ;  /* 0x0000000000007941 */ /* 0x000fea0003800000 */
.L_x_629:
        /* <DEDUP_REMOVED lines=22> */
[----:B------:R-:W-:Y:S01]  /*0a70*/  IMAD R3, R4, R3, R5 ;  /* 0x0000000304037224 */ /* 0x000fe200078e0205 */
[C---:B------:R-:W-:Y:S01]  /*0a80*/  IADD3 R5, R0.reuse, -0x1, RZ ;  /* 0xffffffff00057810 */ /* 0x040fe20007ffe0ff */
[----:B------:R-:W-:-:S03]  /*0a90*/  IMAD R0, R0, c[0x0][0x214], RZ ;  /* 0x0000850000007a24 */ /* 0x000fc600078e02ff */
[----:B------:R-:W-:-:S13]  /*0aa0*/  ISETP.GT.U32.AND P1, PT, R4, R3, PT ;  /* 0x000000030400720c */ /* 0x000fda0003f24070 */
[----:B------:R-:W-:Y:S01]  /*0ab0*/  @!P1 IMAD.IADD R3, R3, 0x1, -R4 ;  /* 0x0000000103039824 */ /* 0x000fe200078e0a04 */
[----:B------:R-:W-:Y:S02]  /*0ac0*/  @!P1 IADD3 R2, R2, 0x1, RZ ;  /* 0x0000000102029810 */ /* 0x000fe40007ffe0ff */
[----:B------:R-:W-:Y:S02]  /*0ad0*/  ISETP.NE.AND P1, PT, RZ, c[0x0][0x214], PT ;  /* 0x00008500ff007a0c */ /* 0x000fe40003f25270 */
[----:B------:R-:W-:-:S13]  /*0ae0*/  ISETP.GE.U32.AND P0, PT, R3, R4, PT ;  /* 0x000000040300720c */ /* 0x000fda0003f06070 */
        /* <DEDUP_REMOVED lines=43> */
[----:B------:R-:W-:Y:S02]  /*0da0*/  MOV R34, R18 ;  /* 0x0000001200227202 */ /* 0x000fe40000000f00 */
[----:B------:R-:W-:Y:S01]  /*0db0*/  MOV R35, R19 ;  /* 0x0000001300237202 */ /* 0x000fe20000000f00 */
[----:B------:R-:W-:Y:S05]  /*0dc0*/  BRA `(.L_x_634) ;  /* 0x0000013000007947 */ /* 0x000fea0003800000 */
.L_x_633:
        /* <DEDUP_REMOVED lines=19> */
.L_x_634:
[----:B------:R-:W-:Y:S05]  /*0f00*/  BSYNC B0 ;  /* 0x0000000000007941 */ /* 0x000fea0003800000 */
.L_x_632:
        /* <DEDUP_REMOVED lines=42> */
.L_x_636:
        /* <DEDUP_REMOVED lines=19> */
.L_x_637:
[----:B------:R-:W-:Y:S05]  /*12e0*/  BSYNC B0 ;  /* 0x0000000000007941 */ /* 0x000fea0003800000 */
.L_x_635:
        /* <DEDUP_REMOVED lines=16> */
[----:B------:R-:W-:Y:S01]  /*13f0*/  IABS R6, c[0x0][0x1c0] ;  /* 0x0000700000067a13 */ /* 0x000fe20000000000 */
[----:B------:R-:W-:-:S03]  /*1400*/  IMAD.HI.U32 R9, R7, R4, RZ ;  /* 0x0000000407097227 */ /* 0x000fc600078e00ff */
[----:B------:R-:W0:Y:S01]  /*1410*/  I2F.U32.RP R17, R6 ;  /* 0x0000000600117306 */ /* 0x000e220000209000 */
[----:B------:R-:W-:-:S04]  /*1420*/  IMAD.MOV R7, RZ, RZ, -R9 ;  /* 0x000000ffff077224 */ /* 0x000fc800078e0a09 */
[----:B------:R-:W-:Y:S01]  /*1430*/  IMAD R7, R8, R7, R4 ;  /* 0x0000000708077224 */ /* 0x000fe200078e0204 */
[----:B------:R-:W-:Y:S02]  /*1440*/  SHF.R.S32.HI R4, RZ, 0x1f, R0 ;  /* 0x0000001fff047819 */ /* 0x000fe40000011400 */
[----:B------:R-:W-:Y:S02]  /*1450*/  LEA.HI.SX32 R0, R0, 0x1, 0x1 ;  /* 0x0000000100007811 */ /* 0x000fe400078f0aff */
[----:B------:R-:W-:Y:S01]  /*1460*/  ISETP.GT.U32.AND P0, PT, R8, R7, PT ;  /* 0x000000070800720c */ /* 0x000fe20003f04070 */
[----:B------:R-:W-:Y:S01]  /*1470*/  @!P3 IMAD.MOV R0, RZ, RZ, R4 ;  /* 0x000000ffff00b224 */ /* 0x000fe200078e0204 */
[----:B0-----:R-:W0:Y:S11]  /*1480*/  MUFU.RCP R24, R17 ;  /* 0x0000001100187308 */ /* 0x001e360000001000 */
[----:B------:R-:W-:Y:S01]  /*1490*/  @!P0 IMAD.IADD R7, R7, 0x1, -R8 ;  /* 0x0000000107078824 */ /* 0x000fe200078e0a08 */
[----:B------:R-:W-:-:S02]  /*14a0*/  @!P0 IADD3 R9, R9, 0x1, RZ ;  /* 0x0000000109098810 */ /* 0x000fc40007ffe0ff */
[----:B------:R-:W-:Y:S02]  /*14b0*/  ISETP.NE.AND P0, PT, RZ, c[0x0][0x214], PT ;  /* 0x00008500ff007a0c */ /* 0x000fe40003f05270 */
[----:B------:R-:W-:Y:S02]  /*14c0*/  ISETP.GE.U32.AND P2, PT, R7, R8, PT ;  /* 0x000000080700720c */ /* 0x000fe40003f46070 */
[----:B0-----:R-:W-:-:S04]  /*14d0*/  IADD3 R24, R24, 0xffffffe, RZ ;  /* 0x0ffffffe18187810 */ /* 0x001fc80007ffe0ff */
[----:B------:R-:W0:Y:S07]  /*14e0*/  F2I.FTZ.U32.TRUNC.NTZ R25, R24 ;  /* 0x0000001800197305 */ /* 0x000e2e000021f000 */
[----:B------:R-:W-:-:S05]  /*14f0*/  @P2 IADD3 R9, R9, 0x1, RZ ;  /* 0x0000000109092810 */ /* 0x000fca0007ffe0ff */
[----:B------:R-:W-:Y:S01]  /*1500*/  @!P1 IMAD.MOV R9, RZ, RZ, -R9 ;  /* 0x000000ffff099224 */ /* 0x000fe200078e0a09 */
[----:B------:R-:W-:-:S05]  /*1510*/  @!P0 LOP3.LUT R9, RZ, c[0x0][0x214], RZ, 0x33, !PT ;  /* 0x00008500ff098a12 */ /* 0x000fca00078e33ff */
[----:B------:R-:W-:Y:S02]  /*1520*/  IMAD R0, R0, R9, RZ ;  /* 0x0000000900007224 */ /* 0x000fe400078e02ff */
[----:B0-----:R-:W-:Y:S02]  /*1530*/  IMAD.MOV R7, RZ, RZ, -R25 ;  /* 0x000000ffff077224 */ /* 0x001fe400078e0a19 */
[----:B------:R-:W-:Y:S01]  /*1540*/  IMAD.MOV.U32 R24, RZ, RZ, RZ ;  /* 0x000000ffff187224 */ /* 0x000fe200078e00ff */
[-C--:B------:R-:W-:Y:S02]  /*1550*/  IABS R8, R0.reuse ;  /* 0x0000000000087213 */ /* 0x080fe40000000000 */
[----:B------:R-:W-:Y:S02]  /*1560*/  IABS R23, R0 ;  /* 0x0000000000177213 */ /* 0x000fe40000000000 */
[----:B------:R-:W0:Y:S01]  /*1570*/  I2F.RP R22, R8 ;  /* 0x0000000800167306 */ /* 0x000e220000209400 */
[----:B------:R-:W-:-:S02]  /*1580*/  IMAD.IADD R5, R5, 0x1, R8 ;  /* 0x0000000105057824 */ /* 0x000fc400078e0208 */
[----:B------:R-:W-:-:S03]  /*1590*/  IMAD.MOV R23, RZ, RZ, -R23 ;  /* 0x000000ffff177224 */ /* 0x000fc600078e0a17 */
[----:B------:R-:W-:Y:S02]  /*15a0*/  IABS R17, R5 ;  /* 0x0000000500117213 */ /* 0x000fe40000000000 */
[----:B0-----:R-:W0:Y:S02]  /*15b0*/  MUFU.RCP R4, R22 ;  /* 0x0000001600047308 */ /* 0x001e240000001000 */
[----:B0-----:R-:W-:-:S06]  /*15c0*/  IADD3 R4, R4, 0xffffffe, RZ ;  /* 0x0ffffffe04047810 */ /* 0x001fcc0007ffe0ff */
[----:B------:R-:W0:Y:S02]  /*15d0*/  F2I.FTZ.U32.TRUNC.NTZ R21, R4 ;  /* 0x0000000400157305 */ /* 0x000e24000021f000 */
[----:B0-----:R-:W-:Y:S01]  /*15e0*/  IMAD.MOV R9, RZ, RZ, -R21 ;  /* 0x000000ffff097224 */ /* 0x001fe200078e0a15 */
[----:B------:R-:W-:-:S03]  /*15f0*/  IABS R4, c[0x0][0x1c0] ;  /* 0x0000700000047a13 */ /* 0x000fc60000000000 */
[----:B------:R-:W-:Y:S02]  /*1600*/  IMAD R10, R9, R8, RZ ;  /* 0x00000008090a7224 */ /* 0x000fe400078e02ff */
[----:B------:R-:W-:Y:S02]  /*1610*/  IMAD.MOV R4, RZ, RZ, -R4 ;  /* 0x000000ffff047224 */ /* 0x000fe400078e0a04 */
[----:B------:R-:W-:Y:S01]  /*1620*/  IMAD.HI.U32 R10, R21, R10, R20 ;  /* 0x0000000a150a7227 */ /* 0x000fe200078e0014 */
[----:B------:R-:W-:Y:S02]  /*1630*/  IABS R21, R3 ;  /* 0x0000000300157213 */ /* 0x000fe40000000000 */
[----:B------:R-:W-:Y:S01]  /*1640*/  LOP3.LUT R3, R3, c[0x0][0x1c0], RZ, 0x3c, !PT ;  /* 0x0000700003037a12 */ /* 0x000fe200078e3cff */
[----:B------:R-:W-:Y:S02]  /*1650*/  IMAD R20, R7, R6, RZ ;  /* 0x0000000607147224 */ /* 0x000fe400078e02ff */
[----:B------:R-:W-:-:S04]  /*1660*/  IMAD.HI.U32 R10, R10, R17, RZ ;  /* 0x000000110a0a7227 */ /* 0x000fc800078e00ff */
[----:B------:R-:W-:-:S04]  /*1670*/  IMAD.HI.U32 R20, R25, R20, R24 ;  /* 0x0000001419147227 */ /* 0x000fc800078e0018 */
[----:B------:R-:W-:Y:S02]  /*1680*/  IMAD R23, R10, R23, R17 ;  /* 0x000000170a177224 */ /* 0x000fe400078e0211 */
[----:B------:R-:W-:-:S03]  /*1690*/  IMAD.HI.U32 R7, R20, R21, RZ ;  /* 0x0000001514077227 */ /* 0x000fc600078e00ff */
[----:B------:R-:W-:Y:S01]  /*16a0*/  ISETP.GT.U32.AND P0, PT, R8, R23, PT ;  /* 0x000000170800720c */ /* 0x000fe20003f04070 */
[----:B------:R-:W-:Y:S02]  /*16b0*/  IMAD R21, R7, R4, R21 ;  /* 0x0000000407157224 */ /* 0x000fe400078e0215 */
[----:B------:R-:W-:-:S03]  /*16c0*/  IMAD.HI.U32 R9, R20, R17, RZ ;  /* 0x0000001114097227 */ /* 0x000fc600078e00ff */
[C---:B------:R-:W-:Y:S01]  /*16d0*/  ISETP.GT.U32.AND P3, PT, R6.reuse, R21, PT ;  /* 0x000000150600720c */ /* 0x040fe20003f64070 */
        /* <DEDUP_REMOVED lines=8> */
[--C-:B------:R-:W-:Y:S01]  /*1760*/  @!P3 IMAD.IADD R21, R21, 0x1, -R6.reuse ;  /* 0x000000011515b824 */ /* 0x100fe200078e0a06 */
[----:B------:R-:W-:Y:S02]  /*1770*/  ISETP.GE.U32.AND P2, PT, R23, R8, PT ;  /* 0x000000081700720c */ /* 0x000fe40003f46070 */
[----:B------:R-:W-:Y:S02]  /*1780*/  @!P3 IADD3 R7, R7, 0x1, RZ ;  /* 0x000000010707b810 */ /* 0x000fe40007ffe0ff */
[-C--:B------:R-:W-:Y:S01]  /*1790*/  ISETP.GE.U32.AND P6, PT, R21, R6.reuse, PT ;  /* 0x000000061500720c */ /* 0x080fe20003fc6070 */
[----:B------:R-:W-:Y:S01]  /*17a0*/  @!P1 IMAD.IADD R17, R17, 0x1, -R6 ;  /* 0x0000000111119824 */ /* 0x000fe200078e0a06 */
[----:B------:R-:W-:Y:S01]  /*17b0*/  ISETP.GE.AND P0, PT, R3, RZ, PT ;  /* 0x000000ff0300720c */ /* 0x000fe20003f06270 */
[----:B------:R-:W-:Y:S01]  /*17c0*/  IMAD.MOV.U32 R3, RZ, RZ, c[0x0][0x214] ;  /* 0x00008500ff037624 */ /* 0x000fe200078e00ff */
[----:B------:R-:W-:Y:S02]  /*17d0*/  ISETP.GT.AND P3, PT, R2, RZ, PT ;  /* 0x000000ff0200720c */ /* 0x000fe40003f64270 */
[----:B------:R-:W-:-:S02]  /*17e0*/  ISETP.GE.U32.AND P5, PT, R17, R6, PT ;  /* 0x000000061100720c */ /* 0x000fc40003fa6070 */
[----:B------:R-:W-:Y:S02]  /*17f0*/  @!P1 IADD3 R9, R9, 0x1, RZ ;  /* 0x0000000109099810 */ /* 0x000fe40007ffe0ff */
[----:B------:R-:W-:Y:S02]  /*1800*/  @P2 IADD3 R10, R10, 0x1, RZ ;  /* 0x000000010a0a2810 */ /* 0x000fe40007ffe0ff */
[----:B------:R-:W-:Y:S02]  /*1810*/  ISETP.GE.AND P2, PT, R5, RZ, PT ;  /* 0x000000ff0500720c */ /* 0x000fe40003f46270 */
[----:B------:R-:W-:Y:S01]  /*1820*/  @P6 IADD3 R7, R7, 0x1, RZ ;  /* 0x0000000107076810 */ /* 0x000fe20007ffe0ff */
[----:B------:R-:W-:Y:S01]  /*1830*/  @!P4 IMAD.MOV R10, RZ, RZ, -R10 ;  /* 0x000000ffff0ac224 */ /* 0x000fe200078e0a0a */
[----:B------:R-:W-:Y:S02]  /*1840*/  ISETP.NE.AND P6, PT, R0, RZ, PT ;  /* 0x000000ff0000720c */ /* 0x000fe40003fc5270 */
[----:B------:R-:W-:Y:S01]  /*1850*/  ISETP.NE.AND P4, PT, RZ, c[0x0][0x1c0], PT ;  /* 0x00007000ff007a0c */ /* 0x000fe20003f85270 */
[----:B------:R-:W-:Y:S01]  /*1860*/  IMAD.MOV.U32 R21, RZ, RZ, R7 ;  /* 0x000000ffff157224 */ /* 0x000fe200078e0007 */
[----:B0-----:R-:W-:-:S02]  /*1870*/  SHF.R.S32.HI R7, RZ, 0x1f, R4 ;  /* 0x0000001fff077819 */ /* 0x001fc40000011404 */
[----:B------:R-:W-:Y:S01]  /*1880*/  LOP3.LUT R6, RZ, c[0x0][0x1c0], RZ, 0x33, !PT ;  /* 0x00007000ff067a12 */ /* 0x000fe200078e33ff */
[----:B------:R-:W-:Y:S01]  /*1890*/  @!P0 IMAD.MOV R21, RZ, RZ, -R21 ;  /* 0x000000ffff158224 */ /* 0x000fe200078e0a15 */
[----:B------:R-:W-:Y:S02]  /*18a0*/  @P5 IADD3 R9, R9, 0x1, RZ ;  /* 0x0000000109095810 */ /* 0x000fe40007ffe0ff */
[----:B------:R-:W-:Y:S02]  /*18b0*/  SHF.R.S32.HI R5, RZ, 0x1f, R2 ;  /* 0x0000001fff057819 */ /* 0x000fe40000011402 */
[----:B------:R-:W-:Y:S02]  /*18c0*/  LEA.HI R7, R7, R4, RZ, 0x3 ;  /* 0x0000000407077211 */ /* 0x000fe400078f18ff */
[----:B------:R-:W-:Y:S02]  /*18d0*/  @!P6 LOP3.LUT R10, RZ, R8, RZ, 0x33, !PT ;  /* 0x00000008ff0ae212 */ /* 0x000fe400078e33ff */
[----:B------:R-:W-:Y:S01]  /*18e0*/  SEL R20, R6, R21, !P4 ;  /* 0x0000001506147207 */ /* 0x000fe20006000000 */
[----:B------:R-:W-:Y:S01]  /*18f0*/  IMAD.MOV.U32 R21, RZ, RZ, R9 ;  /* 0x000000ffff157224 */ /* 0x000fe200078e0009 */
[----:B------:R-:W-:Y:S01]  /*1900*/  LEA.HI.SX32 R17, R2, 0x1, 0x1 ;  /* 0x0000000102117811 */ /* 0x000fe200078f0aff */
[----:B------:R-:W-:Y:S01]  /*1910*/  @!P3 IMAD.MOV R17, RZ, RZ, R5 ;  /* 0x000000ffff11b224 */ /* 0x000fe200078e0205 */
[----:B------:R-:W-:Y:S01]  /*1920*/  ISETP.LT.U32.AND P0, PT, R18, R10, PT ;  /* 0x0000000a1200720c */ /* 0x000fe20003f01070 */
[----:B------:R-:W-:Y:S01]  /*1930*/  @!P2 IMAD.MOV R21, RZ, RZ, -R21 ;  /* 0x000000ffff15a224 */ /* 0x000fe200078e0a15 */
[----:B------:R-:W-:-:S02]  /*1940*/  SHF.R.S32.HI R9, RZ, 0x1f, R10 ;  /* 0x0000001fff097819 */ /* 0x000fc4000001140a */
[----:B------:R-:W-:Y:S02]  /*1950*/  SHF.R.S32.HI R5, RZ, 0x3, R7 ;  /* 0x00000003ff057819 */ /* 0x000fe40000011407 */
[----:B------:R-:W-:Y:S02]  /*1960*/  ISETP.LT.AND.EX P2, PT, R19, R9, PT, P0 ;  /* 0x000000091300720c */ /* 0x000fe40003f41300 */
[----:B------:R-:W-:Y:S02]  /*1970*/  ISETP.GE.AND P0, PT, R5, c[0x0][0x314], PT ;  /* 0x0000c50005007a0c */ /* 0x000fe40003f06270 */
[----:B------:R-:W-:Y:S02]  /*1980*/  ISETP.NE.AND P1, PT, RZ, UR4, PT ;  /* 0x00000004ff007c0c */ /* 0x000fe4000bf25270 */
[----:B------:R-:W-:Y:S02]  /*1990*/  LOP3.LUT R7, R7, 0xfffffff8, RZ, 0xc0, !PT ;  /* 0xfffffff807077812 */ /* 0x000fe400078ec0ff */
[----:B------:R-:W-:-:S02]  /*19a0*/  SEL R3, R3, 0x1, !P1 ;  /* 0x0000000103037807 */ /* 0x000fc40004800000 */
[----:B------:R-:W-:Y:S02]  /*19b0*/  SEL R6, R6, R21, !P4 ;  /* 0x0000001506067207 */ /* 0x000fe40006000000 */
[----:B------:R-:W-:Y:S01]  /*19c0*/  SEL R10, R18, R10, P2 ;  /* 0x0000000a120a7207 */ /* 0x000fe20001000000 */
[----:B------:R-:W-:Y:S01]  /*19d0*/  IMAD R8, R20, R3, RZ ;  /* 0x0000000314087224 */ /* 0x000fe200078e02ff */
[----:B------:R-:W-:Y:S01]  /*19e0*/  SEL R9, R19, R9, P2 ;  /* 0x0000000913097207 */ /* 0x000fe20001000000 */
[----:B------:R-:W-:Y:S02]  /*19f0*/  IMAD.IADD R20, R4, 0x1, -R7 ;  /* 0x0000000104147824 */ /* 0x000fe400078e0a07 */
[----:B------:R-:W-:Y:S02]  /*1a00*/  IMAD R8, R17, R8, RZ ;  /* 0x0000000811087224 */ /* 0x000fe400078e02ff */
[----:B------:R-:W-:Y:S01]  /*1a10*/  IMAD.MOV.U32 R17, RZ, RZ, -0x800000 ;  /* 0xff800000ff117424 */ /* 0x000fe200078e00ff */
        /* <DEDUP_REMOVED lines=18> */
.L_x_639:
[----:B------:R-:W-:Y:S05]  /*1b40*/  BSYNC B0 ;  /* 0x0000000000007941 */ /* 0x000fea0003800000 */
.L_x_638:
[----:B------:R-:W-:Y:S01]  /*1b50*/  ISETP.GT.AND P0, PT, R4, 0xf, PT ;  /* 0x0000000f0400780c */ /* 0x000fe20003f04270 */
[----:B------:R-:W-:Y:S01]  /*1b60*/  IMAD.MOV.U32 R29, RZ, RZ, -0x800000 ;  /* 0xff800000ff1d7424 */ /* 0x000fe200078e00ff */
[----:B------:R-:W-:Y:S01]  /*1b70*/  ISETP.GT.AND P3, PT, R0, RZ, PT ;  /* 0x000000ff0000720c */ /* 0x000fe20003f64270 */
[----:B------:R-:W-:Y:S01]  /*1b80*/  IMAD R6, R6, R3, RZ ;  /* 0x0000000306067224 */ /* 0x000fe200078e02ff */
[----:B------:R-:W-:Y:S01]  /*1b90*/  BSSY B1, `(.L_x_640) ;  /* 0x00001eb000017945 */ /* 0x000fe20003800000 */
[----:B------:R-:W-:-:S08]  /*1ba0*/  IMAD.MOV.U32 R26, RZ, RZ, 0x7f800000 ;  /* 0x7f800000ff1a7424 */ /* 0x000fd000078e00ff */
[----:B------:R-:W-:Y:S01]  /*1bb0*/  @!P0 IMAD R20, R5, 0x9, R20 ;  /* 0x0000000905148824 */ /* 0x000fe200078e0214 */
[----:B------:R-:W-:-:S04]  /*1bc0*/  @!P0 LEA.HI R7, R4, R4, RZ, 0x1 ;  /* 0x0000000404078211 */ /* 0x000fc800078f08ff */
[----:B-----5:R1:W-:Y:S01]  /*1bd0*/  @!P0 STS [R20.X4], R17 ;  /* 0x0000001114008388 */ /* 0x0203e20000004800 */
[C---:B0-----:R-:W-:Y:S01]  /*1be0*/  @!P0 LOP3.LUT R19, R7.reuse, 0xfffffffe, RZ, 0xc0, !PT ;  /* 0xfffffffe07138812 */ /* 0x041fe200078ec0ff */
[----:B------:R-:W-:-:S04]  /*1bf0*/  @!P0 IMAD.SHL.U32 R7, R7, 0x2, RZ ;  /* 0x0000000207078824 */ /* 0x000fc800078e00ff */
[----:B------:R-:W-:Y:S01]  /*1c00*/  @!P0 IMAD.IADD R18, R4, 0x1, -R19 ;  /* 0x0000000104128824 */ /* 0x000fe200078e0a13 */
[----:B------:R-:W-:Y:S02]  /*1c10*/  @!P0 LOP3.LUT R7, R7, 0xfffffffc, RZ, 0xc0, !PT ;  /* 0xfffffffc07078812 */ /* 0x000fe400078ec0ff */
[----:B------:R-:W-:-:S03]  /*1c20*/  SHF.R.S32.HI R19, RZ, 0x1f, R0 ;  /* 0x0000001fff137819 */ /* 0x000fc60000011400 */
[----:B------:R-:W-:Y:S01]  /*1c30*/  @!P0 IMAD R7, R18, 0x24, R7 ;  /* 0x0000002412078824 */ /* 0x000fe200078e0207 */
[----:B------:R-:W-:Y:S01]  /*1c40*/  BAR.SYNC.DEFER_BLOCKING 0x0 ;  /* 0x0000000000007b1d */ /* 0x000fe20000010000 */
[----:B-1----:R-:W-:-:S05]  /*1c50*/  LOP3.LUT R17, R4, 0x1, RZ, 0xc0, !PT ;  /* 0x0000000104117812 */ /* 0x002fca00078ec0ff */
[----:B------:R0:W1:Y:S02]  /*1c60*/  @!P0 LDS R29, [R7] ;  /* 0x00000000071d8984 */ /* 0x0000640000000800 */
[----:B0-----:R-:W-:Y:S01]  /*1c70*/  LEA.HI.SX32 R7, R0, 0x1, 0x1 ;  /* 0x0000000100077811 */ /* 0x001fe200078f0aff */
[----:B------:R-:W-:-:S04]  /*1c80*/  @!P3 IMAD.MOV R7, RZ, RZ, R19 ;  /* 0x000000ffff07b224 */ /* 0x000fc800078e0213 */
[----:B------:R-:W-:Y:S01]  /*1c90*/  IMAD R7, R6, R7, RZ ;  /* 0x0000000706077224 */ /* 0x000fe200078e02ff */
[----:B-1----:R-:W0:Y:S02]  /*1ca0*/  SHFL.BFLY PT, R18, R29, 0x1, 0x1f ;  /* 0x0c201f001d127f89 */ /* 0x002e2400000e0000 */
[----:B0-----:R-:W-:-:S04]  /*1cb0*/  FMNMX.FTZ R18, R18, R29, !PT ;  /* 0x0000001d12127209 */ /* 0x001fc80007810000 */
[----:B------:R-:W-:-:S04]  /*1cc0*/  FSETP.NEU.FTZ.AND P0, PT, R18, -INF , PT ;  /* 0xff8000001200780b */ /* 0x000fc80003f1d000 */
[----:B------:R-:W-:Y:S02]  /*1cd0*/  FSEL R18, R18, RZ, P0 ;  /* 0x000000ff12127208 */ /* 0x000fe40000000000 */
[----:B------:R-:W-:-:S03]  /*1ce0*/  ISETP.NE.U32.AND P0, PT, R17, 0x1, PT ;  /* 0x000000011100780c */ /* 0x000fc60003f05070 */
[----:B------:R-:W-:Y:S01]  /*1cf0*/  FADD.FTZ R22, -R18, R29 ;  /* 0x0000001d12167221 */ /* 0x000fe20000010100 */
[----:B------:R-:W-:-:S03]  /*1d00*/  ISETP.GT.OR P0, PT, R4, 0xf, !P0 ;  /* 0x0000000f0400780c */ /* 0x000fc60004704670 */
[----:B------:R-:W-:-:S06]  /*1d10*/  FMUL.FTZ R22, R22, 1.4426950216293334961 ;  /* 0x3fb8aa3b16167820 */ /* 0x000fcc0000410000 */
[----:B------:R-:W0:Y:S02]  /*1d20*/  MUFU.EX2 R22, R22 ;  /* 0x0000001600167308 */ /* 0x000e240000000800 */
[----:B0-----:R-:W0:Y:S02]  /*1d30*/  SHFL.BFLY PT, R5, R22, 0x1, 0x1f ;  /* 0x0c201f0016057f89 */ /* 0x001e2400000e0000 */
[----:B0-----:R-:W-:-:S05]  /*1d40*/  FADD.FTZ R5, R22, R5 ;  /* 0x0000000516057221 */ /* 0x001fca0000010000 */
[----:B------:R-:W-:-:S13]  /*1d50*/  FSETP.NE.FTZ.AND P2, PT, R5, RZ, PT ;  /* 0x000000ff0500720b */ /* 0x000fda0003f55000 */
        /* <DEDUP_REMOVED lines=41> */
[----:B------:R-:W-:Y:S05]  /*1ff0*/  CALL.REL.NOINC `($__internal_13_$__cuda_sm20_div_s64) ;  /* 0x00002d3000007944 */ /* 0x000fea0003c00000 */
        /* <DEDUP_REMOVED lines=10> */
.L_x_644:
        /* <DEDUP_REMOVED lines=22> */
.L_x_645:
[----:B------:R-:W-:Y:S05]  /*2200*/  BSYNC B0 ;  /* 0x0000000000007941 */ /* 0x000fea0003800000 */
.L_x_643:
        /* <DEDUP_REMOVED lines=8> */
[----:B------:R-:W-:Y:S05]  /*2290*/  CALL.REL.NOINC `($__internal_13_$__cuda_sm20_div_s64) ;  /* 0x00002a9000007944 */ /* 0x000fea0003c00000 */
[----:B------:R-:W-:Y:S01]  /*22a0*/  IADD3 R5, P0, RZ, -R18, RZ ;  /* 0x80000012ff057210 */ /* 0x000fe20007f1e0ff */
[----:B------:R-:W-:Y:S01]  /*22b0*/  IMAD.MOV.U32 R33, RZ, RZ, R19 ;  /* 0x000000ffff217224 */ /* 0x000fe200078e0013 */
[----:B------:R-:W-:Y:S02]  /*22c0*/  MOV R20, R30 ;  /* 0x0000001e00147202 */ /* 0x000fe40000000f00 */
[----:B------:R-:W-:Y:S02]  /*22d0*/  IADD3.X R4, RZ, ~R19, RZ, P0, !PT ;  /* 0x80000013ff047210 */ /* 0x000fe400007fe4ff */
[----:B------:R-:W-:Y:S01]  /*22e0*/  MOV R32, R18 ;  /* 0x0000001200207202 */ /* 0x000fe20000000f00 */
[----:B------:R-:W-:-:S04]  /*22f0*/  IMAD.WIDE.U32 R20, R5, UR6, R20 ;  /* 0x0000000605147c25 */ /* 0x000fc8000f8e0014 */
[----:B------:R-:W-:Y:S01]  /*2300*/  IMAD R4, R4, UR6, RZ ;  /* 0x0000000604047c24 */ /* 0x000fe2000f8e02ff */
[----:B------:R-:W-:-:S03]  /*2310*/  MOV R30, R20 ;  /* 0x00000014001e7202 */ /* 0x000fc60000000f00 */
[----:B------:R-:W-:-:S04]  /*2320*/  IMAD R4, R5, UR5, R4 ;  /* 0x0000000505047c24 */ /* 0x000fc8000f8e0204 */
[----:B------:R-:W-:Y:S01]  /*2330*/  IMAD.IADD R6, R21, 0x1, R4 ;  /* 0x0000000115067824 */ /* 0x000fe200078e0204 */
[----:B------:R-:W-:Y:S05]  /*2340*/  BRA `(.L_x_648) ;  /* 0x0000016000007947 */ /* 0x000fea0003800000 */
.L_x_647:
[----:B------:R-:W0:Y:S01]  /*2350*/  I2F.U32.RP R6, UR6 ;  /* 0x0000000600067d06 */ /* 0x000e220008209000 */
[----:B------:R-:W-:Y:S01]  /*2360*/  ISETP.NE.U32.AND P0, PT, RZ, UR6, PT ;  /* 0x00000006ff007c0c */ /* 0x000fe2000bf05070 */
[----:B------:R-:W-:-:S06]  /*2370*/  IMAD.MOV.U32 R33, RZ, RZ, RZ ;  /* 0x000000ffff217224 */ /* 0x000fcc00078e00ff */
[----:B0-----:R-:W0:Y:S02]  /*2380*/  MUFU.RCP R18, R6 ;  /* 0x0000000600127308 */ /* 0x001e240000001000 */
[----:B0-----:R-:W-:Y:S01]  /*2390*/  IADD3 R18, R18, 0xffffffe, RZ ;  /* 0x0ffffffe12127810 */ /* 0x001fe20007ffe0ff */
[----:B------:R-:W-:-:S05]  /*23a0*/  HFMA2.MMA R6, -RZ, RZ, 0, 0 ;  /* 0x00000000ff067435 */ /* 0x000fca00000001ff */
[----:B------:R-:W0:Y:S02]  /*23b0*/  F2I.FTZ.U32.TRUNC.NTZ R19, R18 ;  /* 0x0000001200137305 */ /* 0x000e24000021f000 */
[----:B0-----:R-:W-:Y:S02]  /*23c0*/  IMAD.MOV R4, RZ, RZ, -R19 ;  /* 0x000000ffff047224 */ /* 0x001fe400078e0a13 */
[----:B------:R-:W-:Y:S02]  /*23d0*/  IMAD.MOV.U32 R18, RZ, RZ, RZ ;  /* 0x000000ffff127224 */ /* 0x000fe400078e00ff */
[----:B------:R-:W-:-:S04]  /*23e0*/  IMAD R4, R4, UR6, RZ ;  /* 0x0000000604047c24 */ /* 0x000fc8000f8e02ff */
[----:B------:R-:W-:-:S06]  /*23f0*/  IMAD.HI.U32 R19, R19, R4, R18 ;  /* 0x0000000413137227 */ /* 0x000fcc00078e0012 */
        /* <DEDUP_REMOVED lines=11> */
.L_x_648:
[----:B------:R-:W-:Y:S05]  /*24b0*/  BSYNC B0 ;  /* 0x0000000000007941 */ /* 0x000fea0003800000 */
.L_x_646:
[----:B------:R-:W-:Y:S01]  /*24c0*/  LOP3.LUT R4, R33, R3, RZ, 0xfc, !PT ;  /* 0x0000000321047212 */ /* 0x000fe200078efcff */
[----:B------:R-:W-:Y:S01]  /*24d0*/  IMAD.MOV.U32 R23, RZ, RZ, c[0x0][0x210] ;  /* 0x00008400ff177624 */ /* 0x000fe200078e00ff */
[----:B------:R-:W-:Y:S02]  /*24e0*/  BSSY B0, `(.L_x_649) ;  /* 0x000002a000007945 */ /* 0x000fe40003800000 */
[----:B------:R-:W-:Y:S01]  /*24f0*/  ISETP.NE.U32.AND P0, PT, R4, RZ, PT ;  /* 0x000000ff0400720c */ /* 0x000fe20003f05070 */
[C---:B------:R-:W-:Y:S01]  /*2500*/  IMAD R5, R23.reuse, c[0x0][0x214], RZ ;  /* 0x0000850017057a24 */ /* 0x040fe200078e02ff */
[----:B------:R-:W-:-:S11]  /*2510*/  SEL R23, R23, 0x1, P1 ;  /* 0x0000000117177807 */ /* 0x000fd60000800000 */
[----:B------:R-:W-:Y:S05]  /*2520*/  @!P0 BRA `(.L_x_650) ;  /* 0x000000f000008947 */ /* 0x000fea0003800000 */
[----:B------:R-:W-:Y:S01]  /*2530*/  IMAD.MOV.U32 R28, RZ, RZ, R32 ;  /* 0x000000ffff1c7224 */ /* 0x000fe200078e0020 */
[----:B------:R-:W-:Y:S01]  /*2540*/  MOV R24, R31 ;  /* 0x0000001f00187202 */ /* 0x000fe20000000f00 */
[----:B------:R-:W-:Y:S01]  /*2550*/  IMAD.MOV.U32 R21, RZ, RZ, R33 ;  /* 0x000000ffff157224 */ /* 0x000fe200078e0021 */
[----:B------:R-:W-:Y:S02]  /*2560*/  MOV R4, R3 ;  /* 0x0000000300047202 */ /* 0x000fe40000000f00 */
[----:B------:R-:W-:Y:S02]  /*2570*/  MOV R22, 0x2590 ;  /* 0x0000259000167802 */ /* 0x000fe40000000f00 */
[----:B------:R-:W-:Y:S05]  /*2580*/  CALL.REL.NOINC `($__internal_13_$__cuda_sm20_div_s64) ;  /* 0x000027a000007944 */ /* 0x000fea0003c00000 */
        /* <DEDUP_REMOVED lines=9> */
.L_x_650:
        /* <DEDUP_REMOVED lines=22> */
.L_x_651:
[----:B------:R-:W-:Y:S05]  /*2780*/  BSYNC B0 ;  /* 0x0000000000007941 */ /* 0x000fea0003800000 */
.L_x_649:
[-C--:B------:R-:W-:Y:S01]  /*2790*/  IMAD R3, R35, R16.reuse, RZ ;  /* 0x0000001023037224 */ /* 0x080fe200078e02ff */
[----:B------:R-:W-:Y:S01]  /*27a0*/  ULDC.U8 UR9, c[0x0][0x329] ;  /* 0x0000ca4000097ab9 */ /* 0x000fe20000000000 */
[C---:B------:R-:W-:Y:S01]  /*27b0*/  IMAD.WIDE.U32 R32, R34.reuse, R16, RZ ;  /* 0x0000001022207225 */ /* 0x040fe200078e00ff */
[----:B------:R-:W-:Y:S01]  /*27c0*/  UISETP.NE.AND UP0, UPT, UR9, URZ, UPT ;  /* 0x0000003f0900728c */ /* 0x000fe2000bf05270 */
[----:B------:R-:W-:Y:S01]  /*27d0*/  SHF.R.S32.HI R17, RZ, 0x1f, R23 ;  /* 0x0000001fff117819 */ /* 0x000fe20000011417 */
[----:B------:R-:W-:Y:S01]  /*27e0*/  ULDC UR4, c[0x0][0x214] ;  /* 0x0000850000047ab9 */ /* 0x000fe20000000800 */
[----:B------:R-:W-:Y:S01]  /*27f0*/  IMAD R3, R34, R15, R3 ;  /* 0x0000000f22037224 */ /* 0x000fe200078e0203 */
[----:B------:R-:W-:Y:S01]  /*2800*/  USEL UR4, UR4, 0x1, !UP0 ;  /* 0x0000000104047887 */ /* 0x000fe2000c000000 */
[----:B------:R-:W-:Y:S01]  /*2810*/  IMAD R21, R4, R5, RZ ;  /* 0x0000000504157224 */ /* 0x000fe200078e02ff */
[----:B------:R-:W-:Y:S01]  /*2820*/  BSSY B0, `(.L_x_652) ;  /* 0x000003f000007945 */ /* 0x000fe20003800000 */
[----:B------:R-:W-:Y:S01]  /*2830*/  IMAD R6, R6, R23, RZ ;  /* 0x0000001706067224 */ /* 0x000fe200078e02ff */
[----:B------:R-:W-:Y:S01]  /*2840*/  IADD3 R3, R33, R3, RZ ;  /* 0x0000000321037210 */ /* 0x000fe20007ffe0ff */
[----:B------:R-:W-:Y:S01]  /*2850*/  USHF.R.S32.HI UR9, URZ, 0x1f, UR4 ;  /* 0x0000001f3f097899 */ /* 0x000fe20008011404 */
[----:B------:R-:W-:-:S02]  /*2860*/  IMAD R19, R19, UR4, RZ ;  /* 0x0000000413137c24 */ /* 0x000fc4000f8e02ff */
[----:B------:R-:W-:Y:S02]  /*2870*/  IMAD R17, R17, R30, R6 ;  /* 0x0000001e11117224 */ /* 0x000fe400078e0206 */
[----:B------:R-:W-:Y:S01]  /*2880*/  IMAD R20, R3, R14, RZ ;  /* 0x0000000e03147224 */ /* 0x000fe200078e02ff */
[----:B------:R-:W-:Y:S01]  /*2890*/  SHF.R.S32.HI R3, RZ, 0x1f, R5 ;  /* 0x0000001fff037819 */ /* 0x000fe20000011405 */
[----:B------:R-:W-:-:S04]  /*28a0*/  IMAD.WIDE.U32 R30, R30, R23, RZ ;  /* 0x000000171e1e7225 */ /* 0x000fc800078e00ff */
[----:B------:R-:W-:Y:S02]  /*28b0*/  IMAD R25, R13, R32, R20 ;  /* 0x000000200d197224 */ /* 0x000fe400078e0214 */
[----:B------:R-:W-:-:S04]  /*28c0*/  IMAD.WIDE.U32 R32, R32, R14, RZ ;  /* 0x0000000e20207225 */ /* 0x000fc800078e00ff */
[----:B------:R-:W-:Y:S01]  /*28d0*/  IMAD R21, R3, R36, R21 ;  /* 0x0000002403157224 */ /* 0x000fe200078e0215 */
[----:B------:R-:W-:Y:S01]  /*28e0*/  IADD3 R4, R33, R25, RZ ;  /* 0x0000001921047210 */ /* 0x000fe20007ffe0ff */
[----:B------:R-:W-:-:S03]  /*28f0*/  IMAD.WIDE.U32 R36, R36, R5, RZ ;  /* 0x0000000524247225 */ /* 0x000fc600078e00ff */
[----:B------:R-:W-:Y:S01]  /*2900*/  LOP3.LUT R3, R41, R4, RZ, 0xfc, !PT ;  /* 0x0000000429037212 */ /* 0x000fe200078efcff */
[C---:B------:R-:W-:Y:S01]  /*2910*/  IMAD R19, R18.reuse, UR9, R19 ;  /* 0x0000000912137c24 */ /* 0x040fe2000f8e0213 */
[----:B------:R-:W-:Y:S01]  /*2920*/  IADD3 R6, R37, R21, RZ ;  /* 0x0000001525067210 */ /* 0x000fe20007ffe0ff */
[----:B------:R-:W-:Y:S01]  /*2930*/  IMAD.WIDE.U32 R34, R18, UR4, RZ ;  /* 0x0000000412227c25 */ /* 0x000fe2000f8e00ff */
[----:B------:R-:W-:-:S03]  /*2940*/  ISETP.NE.U32.AND P0, PT, R3, RZ, PT ;  /* 0x000000ff0300720c */ /* 0x000fc60003f05070 */
[----:B------:R-:W-:Y:S01]  /*2950*/  IMAD R3, R0, R5, RZ ;  /* 0x0000000500037224 */ /* 0x000fe200078e02ff */
[----:B------:R-:W-:Y:S01]  /*2960*/  IADD3 R0, R31, R17, RZ ;  /* 0x000000111f007210 */ /* 0x000fe20007ffe0ff */
[----:B------:R-:W-:Y:S01]  /*2970*/  IMAD R2, R2, R5, RZ ;  /* 0x0000000502027224 */ /* 0x000fe200078e02ff */
[----:B------:R-:W-:-:S07]  /*2980*/  IADD3 R5, R35, R19, RZ ;  /* 0x0000001323057210 */ /* 0x000fce0007ffe0ff */
[----:B------:R-:W-:Y:S05]  /*2990*/  @!P0 BRA `(.L_x_653) ;  /* 0x0000010000008947 */ /* 0x000fea0003800000 */
[----:B------:R-:W-:Y:S01]  /*29a0*/  IMAD.MOV.U32 R28, RZ, RZ, R40 ;  /* 0x000000ffff1c7224 */ /* 0x000fe200078e0028 */
[----:B------:R-:W-:Y:S01]  /*29b0*/  MOV R21, R41 ;  /* 0x0000002900157202 */ /* 0x000fe20000000f00 */
[----:B------:R-:W-:Y:S01]  /*29c0*/  IMAD.MOV.U32 R24, RZ, RZ, R32 ;  /* 0x000000ffff187224 */ /* 0x000fe200078e0020 */
[----:B------:R-:W-:Y:S02]  /*29d0*/  MOV R22, 0x29f0 ;  /* 0x000029f000167802 */ /* 0x000fe40000000f00 */
[----:B------:R-:W-:Y:S05]  /*29e0*/  CALL.REL.NOINC `($__internal_13_$__cuda_sm20_div_s64) ;  /* 0x0000234000007944 */ /* 0x000fea0003c00000 */
        /* <DEDUP_REMOVED lines=11> */
.L_x_653:
        /* <DEDUP_REMOVED lines=23> */
.L_x_654:
[----:B------:R-:W-:Y:S05]  /*2c10*/  BSYNC B0 ;  /* 0x0000000000007941 */ /* 0x000fea0003800000 */
.L_x_652:
        /* <DEDUP_REMOVED lines=8> */
[----:B------:R-:W-:Y:S05]  /*2ca0*/  CALL.REL.NOINC `($__internal_13_$__cuda_sm20_div_s64) ;  /* 0x0000208000007944 */ /* 0x000fea0003c00000 */
[----:B------:R-:W-:Y:S01]  /*2cb0*/  IADD3 R4, P0, RZ, -R18, RZ ;  /* 0x80000012ff047210 */ /* 0x000fe20007f1e0ff */
[----:B------:R-:W-:Y:S01]  /*2cc0*/  IMAD.MOV.U32 R33, RZ, RZ, R19 ;  /* 0x000000ffff217224 */ /* 0x000fe200078e0013 */
[----:B------:R-:W-:Y:S02]  /*2cd0*/  MOV R20, R32 ;  /* 0x0000002000147202 */ /* 0x000fe40000000f00 */
[----:B------:R-:W-:Y:S02]  /*2ce0*/  IADD3.X R17, RZ, ~R19, RZ, P0, !PT ;  /* 0x80000013ff117210 */ /* 0x000fe400007fe4ff */
[----:B------:R-:W-:Y:S01]  /*2cf0*/  MOV R32, R18 ;  /* 0x0000001200207202 */ /* 0x000fe20000000f00 */
[----:B------:R-:W-:-:S04]  /*2d00*/  IMAD.WIDE.U32 R20, R16, R4, R20 ;  /* 0x0000000410147225 */ /* 0x000fc800078e0014 */
[----:B------:R-:W-:Y:S01]  /*2d10*/  IMAD R17, R17, R16, RZ ;  /* 0x0000001011117224 */ /* 0x000fe200078e02ff */
[----:B------:R-:W-:-:S03]  /*2d20*/  MOV R16, R20 ;  /* 0x0000001400107202 */ /* 0x000fc60000000f00 */
[----:B------:R-:W-:-:S04]  /*2d30*/  IMAD R15, R15, R4, R17 ;  /* 0x000000040f0f7224 */ /* 0x000fc800078e0211 */
[----:B------:R-:W-:Y:S01]  /*2d40*/  IMAD.IADD R15, R21, 0x1, R15 ;  /* 0x00000001150f7824 */ /* 0x000fe200078e020f */
[----:B------:R-:W-:Y:S05]  /*2d50*/  BRA `(.L_x_657) ;  /* 0x0000017000007947 */ /* 0x000fea0003800000 */
.L_x_656:
        /* <DEDUP_REMOVED lines=23> */
.L_x_657:
[----:B------:R-:W-:Y:S05]  /*2ed0*/  BSYNC B0 ;  /* 0x0000000000007941 */ /* 0x000fea0003800000 */
.L_x_655:
        /* <DEDUP_REMOVED lines=20> */
.L_x_659:
        /* <DEDUP_REMOVED lines=23> */
.L_x_660:
[----:B------:R-:W-:Y:S05]  /*3190*/  BSYNC B0 ;  /* 0x0000000000007941 */ /* 0x000fea0003800000 */
.L_x_658:
        /* <DEDUP_REMOVED lines=9> */
[----:B------:R-:W-:Y:S01]  /*3230*/  IMAD R17, R4, R18, R17 ;  /* 0x0000001204117224 */ /* 0x000fe200078e0211 */
[----:B------:R-:W-:Y:S01]  /*3240*/  SHF.R.S32.HI R19, RZ, 0x1f, R44 ;  /* 0x0000001fff137819 */ /* 0x000fe2000001142c */
[----:B------:R-:W-:-:S02]  /*3250*/  IMAD R4, R15, R44, RZ ;  /* 0x0000002c0f047224 */ /* 0x000fc400078e02ff */
[----:B------:R-:W-:Y:S02]  /*3260*/  IMAD R13, R21, R14, R13 ;  /* 0x0000000e150d7224 */ /* 0x000fe400078e020d */
[----:B------:R-:W-:-:S04]  /*3270*/  IMAD.WIDE.U32 R14, R14, R2, RZ ;  /* 0x000000020e0e7225 */ /* 0x000fc800078e00ff */
[----:B------:R-:W-:Y:S01]  /*3280*/  IMAD R19, R19, R16, R4 ;  /* 0x0000001013137224 */ /* 0x000fe200078e0204 */
[----:B------:R-:W-:Y:S01]  /*3290*/  IADD3 R8, R15, R13, RZ ;  /* 0x0000000d0f087210 */ /* 0x000fe20007ffe0ff */
        /* <DEDUP_REMOVED lines=9> */
[----:B------:R-:W-:Y:S05]  /*3330*/  CALL.REL.NOINC `($__internal_13_$__cuda_sm20_div_s64) ;  /* 0x000019f000007944 */ /* 0x000fea0003c00000 */
        /* <DEDUP_REMOVED lines=12> */
.L_x_662:
        /* <DEDUP_REMOVED lines=23> */
.L_x_663:
[----:B------:R-:W-:Y:S05]  /*3570*/  BSYNC B0 ;  /* 0x0000000000007941 */ /* 0x000fea0003800000 */
.L_x_661:
        /* <DEDUP_REMOVED lines=29> */
.L_x_665:
        /* <DEDUP_REMOVED lines=23> */
.L_x_666:
[----:B------:R-:W-:Y:S05]  /*38c0*/  BSYNC B0 ;  /* 0x0000000000007941 */ /* 0x000fea0003800000 */
.L_x_664:
        /* <DEDUP_REMOVED lines=20> */
.L_x_642:
[----:B------:R-:W-:-:S04]  /*3a10*/  LEA R2, P0, R32, c[0x0][0x200], 0x2 ;  /* 0x0000800020027a11 */ /* 0x000fc800078010ff */
[----:B------:R-:W-:-:S05]  /*3a20*/  LEA.HI.X R3, R32, c[0x0][0x204], R33, 0x2, P0 ;  /* 0x0000810020037a11 */ /* 0x000fca00000f1421 */
[----:B------:R0:W-:Y:S04]  /*3a30*/  STG.E [R2.64], R26 ;  /* 0x0000001a02007986 */ /* 0x0001e8000c10190c */
.L_x_641:
[----:B------:R-:W-:Y:S05]  /*3a40*/  BSYNC B1 ;  /* 0x0000000000017941 */ /* 0x000fea0003800000 */
.L_x_640:
[----:B------:R-:W1:Y:S01]  /*3a50*/  S2R R0, SR_TID.X ;  /* 0x0000000000007919 */ /* 0x000e620000002100 */
[----:B------:R-:W-:Y:S01]  /*3a60*/  IMAD.MOV.U32 R15, RZ, RZ, c[0x0][0x314] ;  /* 0x0000c500ff0f7624 */ /* 0x000fe200078e00ff */
[----:B------:R-:W-:Y:S01]  /*3a70*/  CS2R R6, SRZ ;  /* 0x0000000000067805 */ /* 0x000fe2000001ff00 */
[----:B------:R-:W-:Y:S01]  /*3a80*/  CS2R R10, SRZ ;  /* 0x00000000000a7805 */ /* 0x000fe2000001ff00 */
[----:B------:R-:W-:Y:S01]  /*3a90*/  IMAD.MOV.U32 R12, RZ, RZ, RZ ;  /* 0x000000ffff0c7224 */ /* 0x000fe200078e00ff */
[----:B01----:R-:W-:-:S04]  /*3aa0*/  LEA.HI R3, R0, R0, RZ, 0x1 ;  /* 0x0000000000037211 */ /* 0x003fc800078f08ff */
[----:B------:R-:W-:-:S05]  /*3ab0*/  LOP3.LUT R5, R3, 0xfffffffe, RZ, 0xc0, !PT ;  /* 0xfffffffe03057812 */ /* 0x000fca00078ec0ff */
[----:B------:R-:W-:Y:S01]  /*3ac0*/  IMAD.IADD R2, R0, 0x1, -R5 ;  /* 0x0000000100027824 */ /* 0x000fe200078e0a05 */
[----:B------:R-:W-:-:S04]  /*3ad0*/  SHF.R.S32.HI R5, RZ, 0x1f, R0 ;  /* 0x0000001fff057819 */ /* 0x000fc80000011400 */
[----:B------:R-:W-:Y:S02]  /*3ae0*/  ISETP.GE.AND P0, PT, R2, c[0x0][0x314], PT ;  /* 0x0000c50002007a0c */ /* 0x000fe40003f06270 */
[----:B------:R-:W-:Y:S02]  /*3af0*/  LEA.HI R28, R5, R0, RZ, 0x4 ;  /* 0x00000000051c7211 */ /* 0x000fe400078f20ff */
[----:B------:R-:W-:Y:S01]  /*3b00*/  ISETP.GT.OR P0, PT, R0, 0xf, P0 ;  /* 0x0000000f0000780c */ /* 0x000fe20000704670 */
[----:B------:R-:W-:-:S12]  /*3b10*/  CS2R R4, SRZ ;  /* 0x0000000000047805 */ /* 0x000fd8000001ff00 */
[----:B------:R-:W-:Y:S01]  /*3b20*/  @!P0 FADD.FTZ R8, -R26, R29 ;  /* 0x0000001d1a088221 */ /* 0x000fe20000010100 */
[----:B------:R-:W-:Y:S01]  /*3b30*/  LOP3.LUT R29, R28, 0x3ffffff0, RZ, 0xc0, !PT ;  /* 0x3ffffff01c1d7812 */ /* 0x000fe200078ec0ff */
[----:B------:R-:W-:Y:S01]  /*3b40*/  @!P0 IMAD.SHL.U32 R3, R3, 0x2, RZ ;  /* 0x0000000203038824 */ /* 0x000fe200078e00ff */
[----:B------:R-:W-:Y:S01]  /*3b50*/  SHF.R.S32.HI R28, RZ, 0x4, R28 ;  /* 0x00000004ff1c7819 */ /* 0x000fe2000001141c */
[----:B------:R-:W-:Y:S02]  /*3b60*/  @!P0 FMUL.FTZ R8, R8, 1.4426950216293334961 ;  /* 0x3fb8aa3b08088820 */ /* 0x000fe40000410000 */
[----:B------:R-:W-:Y:S01]  /*3b70*/  IMAD.IADD R29, R0, 0x1, -R29 ;  /* 0x00000001001d7824 */ /* 0x000fe200078e0a1d */
[----:B------:R-:W-:Y:S01]  /*3b80*/  @!P0 LOP3.LUT R3, R3, 0xfffffffc, RZ, 0xc0, !PT ;  /* 0xfffffffc03038812 */ /* 0x000fe200078ec0ff */
[----:B------:R-:W-:Y:S02]  /*3b90*/  IMAD.MOV.U32 R0, RZ, RZ, RZ ;  /* 0x000000ffff007224 */ /* 0x000fe400078e00ff */
[----:B------:R-:W0:Y:S01]  /*3ba0*/  @!P0 MUFU.EX2 R8, R8 ;  /* 0x0000000800088308 */ /* 0x000e220000000800 */
[----:B------:R-:W-:-:S02]  /*3bb0*/  IMAD.SHL.U32 R29, R29, 0x4, RZ ;  /* 0x000000041d1d7824 */ /* 0x000fc400078e00ff */
[----:B------:R-:W-:Y:S02]  /*3bc0*/  @!P0 IMAD R9, R2, 0x24, R3 ;  /* 0x0000002402098824 */ /* 0x000fe400078e0203 */
[----:B------:R-:W-:-:S03]  /*3bd0*/  CS2R R2, SRZ ;  /* 0x0000000000027805 */ /* 0x000fc6000001ff00 */
        /* <DEDUP_REMOVED lines=34> */
.L_x_669:
        /* <DEDUP_REMOVED lines=77> */
.L_x_668:
        /* <DEDUP_REMOVED lines=47> */
.L_x_670:
        /* <DEDUP_REMOVED lines=10> */
.L_x_672:
[----:B------:R-:W-:Y:S05]  /*4660*/  BSYNC B0 ;  /* 0x0000000000007941 */ /* 0x000fea0003800000 */
.L_x_671:
        /* <DEDUP_REMOVED lines=13> */
.L_x_667:
        /* <DEDUP_REMOVED lines=95> */
        .weak           $__internal_13_$__cuda_sm20_div_s64
        .type           $__internal_13_$__cuda_sm20_div_s64,@function
        .size           $__internal_13_$__cuda_sm20_div_s64,(.L_x_4381 - $__internal_13_$__cuda_sm20_div_s64)
$__internal_13_$__cuda_sm20_div_s64:
        /* <DEDUP_REMOVED lines=83> */
[----:B------:R-:W-:Y:S06]  /*5260*/  RET.REL.NODEC R38 `(_ZN5flash32flash_fwd_splitkv_combine_kernelI23Flash_fwd_kernel_traitsILi192ELi64ELi64ELi4ELb0ELb0EN7cutlass10bfloat16_tE19Flash_kernel_traitsILi192ELi64ELi64ELi4ES3_EELi8ELi1ELb1EEEvNS_16Flash_fwd_paramsE) ;  /* 0xffffad9026007950 */ /* 0x000fec0003c3ffff */
.L_x_673:
        /* <DEDUP_REMOVED lines=9> */
.L_x_4381:


//--------------------- .text._ZN5flash24flash_fwd_splitkv_kernelI23Flash_fwd_kernel_traitsILi192ELi64ELi64ELi4ELb0ELb0EN7cutlass10bfloat16_tE19Flash_kernel_traitsILi192ELi64ELi64ELi4ES3_EELb1ELb0ELb0ELb0ELb0ELb0ELb0ELb0EEEvNS_16Flash_fwd_paramsE --------------------------
	.section	.text._ZN5flash24flash_fwd_splitkv_kernelI23Flash_fwd_kernel_traitsILi192ELi64ELi64ELi4ELb0ELb0EN7cutlass10bfloat16_tE19Flash_kernel_traitsILi192ELi64ELi64ELi4ES3_EELb1ELb0ELb0ELb0ELb0ELb0ELb0ELb0EEEvNS_16Flash_fwd_paramsE,"ax",@progbits
	.sectioninfo	@"SHI_REGISTERS=242"
	.align	128
        .global         _ZN5flash24flash_fwd_splitkv_kernelI23Flash_fwd_kernel_traitsILi192ELi64ELi64ELi4ELb0ELb0EN7cutlass10bfloat16_tE19Flash_kernel_traitsILi192ELi64ELi64ELi4ES3_EELb1ELb0ELb0ELb0ELb0ELb0ELb0ELb0EEEvNS_16Flash_fwd_paramsE
        .type           _ZN5flash24flash_fwd_splitkv_kernelI23Flash_fwd_kernel_traitsILi192ELi64ELi64ELi4ELb0ELb0EN7cutlass10bfloat16_tE19Flash_kernel_traitsILi192ELi64ELi64ELi4ES3_EELb1ELb0ELb0ELb0ELb0ELb0ELb0ELb0EEEvNS_16Flash_fwd_paramsE,@function
        .size           _ZN5flash24flash_fwd_splitkv_kernelI23Flash_fwd_kernel_traitsILi192ELi64ELi64ELi4ELb0ELb0EN7cutlass10bfloat16_tE19Flash_kernel_traitsILi192ELi64ELi64ELi4ES3_EELb1ELb0ELb0ELb0ELb0ELb0ELb0ELb0EEEvNS_16Flash_fwd_paramsE,(.L_x_4420 - _ZN5flash24flash_fwd_splitkv_kernelI23Flash_fwd_kernel_traitsILi192ELi64ELi64ELi4ELb0ELb0EN7cutlass10bfloat16_tE19Flash_kernel_traitsILi192ELi64ELi64ELi4ES3_EELb1ELb0ELb0ELb0ELb0ELb0ELb0ELb0EEEvNS_16Flash_fwd_paramsE)
        .other          _ZN5flash24flash_fwd_splitkv_kernelI23Flash_fwd_kernel_traitsILi192ELi64ELi64ELi4ELb0ELb0EN7cutlass10bfloat16_tE19Flash_kernel_traitsILi192ELi64ELi64ELi4ES3_EELb1ELb0ELb0ELb0ELb0ELb0ELb0ELb0EEEvNS_16Flash_fwd_paramsE,@"STO_CUDA_ENTRY STV_DEFAULT"
_ZN5flash24flash_fwd_splitkv_kernelI23Flash_fwd_kernel_traitsILi192ELi64ELi64ELi4ELb0ELb0EN7cutlass10bfloat16_tE19Flash_kernel_traitsILi192ELi64ELi64ELi4ES3_EELb1ELb0ELb0ELb0ELb0ELb0ELb0ELb0EEEvNS_16Flash_fwd_paramsE:
.text._ZN5flash24flash_fwd_splitkv_kernelI23Flash_fwd_kernel_traitsILi192ELi64ELi64ELi4ELb0ELb0EN7cutlass10bfloat16_tE19Flash_kernel_traitsILi192ELi64ELi64ELi4ES3_EELb1ELb0ELb0ELb0ELb0ELb0ELb0ELb0EEEvNS_16Flash_fwd_paramsE:
[----:B------:R-:W-:Y:S02]  /*0000*/  MOV R1, c[0x0][0x28] ;  /* 0x00000a0000017a02 */ /* 0x000fe40000000f00 */
[----:B------:R-:W1:Y:S01]  /*0010*/  LDC.U8 R0, c[0x0][0x312] ;  /* 0x0000c480ff007b82 */ /* 0x000e620000000000 */
[----:B------:R-:W2:Y:S01]  /*0020*/  S2R R10, SR_CTAID.Y ;  /* 0x00000000000a7919 */ /* 0x000ea20000002600 */
[----:B------:R-:W-:Y:S01]  /*0030*/  ISETP.NE.U32.AND P2, PT, RZ, c[0x0][0x240], PT ;  /* 0x00009000ff007a0c */ /* 0x000fe20003f45070 */
[----:B------:R-:W-:Y:S01]  /*0040*/  IMAD.MOV.U32 R11, RZ, RZ, 0x4 ;  /* 0x00000004ff0b7424 */ /* 0x000fe200078e00ff */
[----:B------:R-:W-:Y:S01]  /*0050*/  ISETP.EQ.U32.AND P1, PT, RZ, c[0x0][0x248], PT ;  /* 0x00009200ff007a0c */ /* 0x000fe20003f22070 */
[----:B------:R-:W-:Y:S01]  /*0060*/  IMAD.MOV.U32 R206, RZ, RZ, -0x1 ;  /* 0xffffffffffce7424 */ /* 0x000fe200078e00ff */
[----:B------:R-:W-:Y:S01]  /*0070*/  ISETP.NE.AND.EX P2, PT, RZ, c[0x0][0x244], PT, P2 ;  /* 0x00009100ff007a0c */ /* 0x000fe20003f45320 */
[----:B------:R-:W-:Y:S01]  /*0080*/  ULDC.64 UR6, c[0x0][0x118] ;  /* 0x0000460000067ab9 */ /* 0x000fe20000000a00 */
[----:B------:R-:W-:Y:S01]  /*0090*/  IMAD.MOV.U32 R17, RZ, RZ, -0x1 ;  /* 0xffffffffff117424 */ /* 0x000fe200078e00ff */
[----:B------:R-:W-:-:S04]  /*00a0*/  ISETP.NE.U32.AND P0, PT, RZ, c[0x0][0x250], PT ;  /* 0x00009400ff007a0c */ /* 0x000fc80003f05070 */
[----:B------:R-:W-:Y:S02]  /*00b0*/  ISETP.NE.AND.EX P0, PT, RZ, c[0x0][0x254], PT, P0 ;  /* 0x00009500ff007a0c */ /* 0x000fe40003f05300 */
[----:B-1----:R-:W-:Y:S01]  /*00c0*/  ISETP.NE.AND P3, PT, R0, RZ, PT ;  /* 0x000000ff0000720c */ /* 0x002fe20003f65270 */
[----:B--2---:R-:W-:-:S03]  /*00d0*/  IMAD.WIDE R8, R10, R11, c[0x0][0x240] ;  /* 0x000090000a087625 */ /* 0x004fc600078e020b */
[----:B------:R-:W-:Y:S01]  /*00e0*/  ISETP.EQ.OR.EX P1, PT, RZ, c[0x0][0x24c], !P3, P1 ;  /* 0x00009300ff007a0c */ /* 0x000fe20005f22710 */
[CC--:B------:R-:W-:Y:S01]  /*00f0*/  IMAD.WIDE R4, R10.reuse, R11.reuse, c[0x0][0x248] ;  /* 0x000092000a047625 */ /* 0x0c0fe200078e020b */
[----:B------:R-:W2:Y:S04]  /*0100*/  @P2 LDG.E R206, [R8.64] ;  /* 0x0000000608ce2981 */ /* 0x000ea8000c1e1900 */
[----:B------:R-:W2:Y:S01]  /*0110*/  @P2 LDG.E R209, [R8.64+0x4] ;  /* 0x0000040608d12981 */ /* 0x000ea2000c1e1900 */
[----:B------:R-:W-:Y:S02]  /*0120*/  IMAD.MOV.U32 R2, RZ, RZ, RZ ;  /* 0x000000ffff027224 */ /* 0x000fe400078e00ff */
[----:B------:R-:W-:-:S04]  /*0130*/  @P0 IMAD.WIDE R6, R10, R11, c[0x0][0x250] ;  /* 0x000094000a060625 */ /* 0x000fc800078e020b */
[----:B------:R1:W5:Y:S04]  /*0140*/  @!P1 LDG.E R17, [R4.64] ;  /* 0x0000000604119981 */ /* 0x000368000c1e1900 */
[----:B------:R1:W5:Y:S01]  /*0150*/  @P0 LDG.E R2, [R6.64] ;  /* 0x0000000606020981 */ /* 0x000362000c1e1900 */
[----:B------:R-:W-:-:S03]  /*0160*/  ISETP.NE.U32.AND P0, PT, RZ, c[0x0][0x248], PT ;  /* 0x00009200ff007a0c */ /* 0x000fc60003f05070 */
[----:B------:R-:W3:Y:S04]  /*0170*/  S2R R23, SR_CTAID.X ;  /* 0x0000000000177919 */ /* 0x000ee80000002500 */
[----:B------:R-:W4:Y:S01]  /*0180*/  S2R R18, SR_CTAID.Z ;  /* 0x0000000000127919 */ /* 0x000f220000002700 */
[----:B------:R-:W-:Y:S01]  /*0190*/  ISETP.NE.AND.EX P0, PT, RZ, c[0x0][0x24c], PT, P0 ;  /* 0x00009300ff007a0c */ /* 0x000fe20003f05300 */
[----:B--2---:R-:W-:Y:S02]  /*01a0*/  @P2 IMAD.IADD R209, R209, 0x1, -R206 ;  /* 0x00000001d1d12824 */ /* 0x004fe400078e0ace */
[----:B------:R-:W-:-:S10]  /*01b0*/  @!P2 IMAD.MOV.U32 R209, RZ, RZ, c[0x0][0x214] ;  /* 0x00008500ffd1a624 */ /* 0x000fd400078e00ff */
[----:B------:R-:W-:Y:S05]  /*01c0*/  @!P0 BRA `(.L_x_674) ;  /* 0x0000004000008947 */ /* 0x000fea0003800000 */
[----:B-1-34-:R-:W2:Y:S02]  /*01d0*/  @P3 LDG.E R0, [R4.64+0x4] ;  /* 0x0000040604003981 */ /* 0x01aea4000c1e1900 */
[----:B--2--5:R-:W-:-:S06]  /*01e0*/  @P3 IADD3 R0, R0, -R17, RZ ;  /* 0x8000001100003210 */ /* 0x024fcc0007ffe0ff */
[----:B------:R1:W5:Y:S01]  /*01f0*/  @!P3 LDG.E R0, [R4.64] ;  /* 0x000000060400b981 */ /* 0x000362000c1e1900 */
[----:B------:R-:W-:Y:S05]  /*0200*/  BRA `(.L_x_675) ;  /* 0x0000001000007947 */ /* 0x000fea0003800000 */
.L_x_674:
[----:B-1-34-:R-:W-:Y:S02]  /*0210*/  MOV R0, c[0x0][0x218] ;  /* 0x0000860000007a02 */ /* 0x01afe40000000f00 */
.L_x_675:
[----:B------:R-:W-:-:S04]  /*0220*/  ISETP.NE.U32.AND P2, PT, RZ, c[0x0][0x258], PT ;  /* 0x00009600ff007a0c */ /* 0x000fc80003f45070 */
[----:B------:R-:W-:-:S13]  /*0230*/  ISETP.NE.AND.EX P2, PT, RZ, c[0x0][0x25c], PT, P2 ;  /* 0x00009700ff007a0c */ /* 0x000fda0003f45320 */
[----:B-1----:R-:W-:-:S06]  /*0240*/  @P2 IMAD.WIDE R4, R10, R11, c[0x0][0x258] ;  /* 0x000096000a042625 */ /* 0x002fcc00078e020b */
[----:B------:R-:W2:Y:S01]  /*0250*/  @P2 LDG.E R5, [R4.64] ;  /* 0x0000000604052981 */ /* 0x000ea2000c1e1900 */
[----:B------:R-:W-:Y:S01]  /*0260*/  IMAD.SHL.U32 R88, R23, 0x40, RZ ;  /* 0x0000004017587824 */ /* 0x000fe200078e00ff */
[----:B------:R-:W-:-:S04]  /*0270*/  @!P2 ISETP.NE.U32.AND P1, PT, RZ, c[0x0][0x268], PT ;  /* 0x00009a00ff00aa0c */ /* 0x000fc80003f25070 */
[----:B------:R-:W-:Y:S02]  /*0280*/  ISETP.GT.AND P0, PT, R209, R88, PT ;  /* 0x00000058d100720c */ /* 0x000fe40003f04270 */
[----:B------:R-:W-:-:S04]  /*0290*/  @!P2 ISETP.NE.AND.EX P1, PT, RZ, c[0x0][0x26c], PT, P1 ;  /* 0x00009b00ff00aa0c */ /* 0x000fc80003f25310 */
[----:B------:R-:W-:Y:S01]  /*02a0*/  @!P2 SEL R3, RZ, c[0x0][0x21c], !P1 ;  /* 0x00008700ff03aa07 */ /* 0x000fe20004800000 */
[----:B--2--5:R-:W-:-:S03]  /*02b0*/  @P2 IMAD.IADD R86, R5, 0x1, -R2 ;  /* 0x0000000105562824 */ /* 0x024fc600078e0a02 */
[----:B------:R-:W-:-:S03]  /*02c0*/  @!P2 IADD3 R86, R3, R0, -R2 ;  /* 0x000000000356a210 */ /* 0x000fc60007ffe802 */
[----:B------:R-:W-:Y:S05]  /*02d0*/  @!P0 EXIT ;  /* 0x000000000000894d */ /* 0x000fea0003800000 */
[----:B------:R-:W-:Y:S01]  /*02e0*/  IMAD.MOV.U32 R7, RZ, RZ, c[0x0][0x218] ;  /* 0x00008600ff077624 */ /* 0x000fe200078e00ff */
[----:B------:R-:W-:Y:S01]  /*02f0*/  IADD3 R3, -R209, 0x7f, R88 ;  /* 0x0000007fd1037810 */ /* 0x000fe20007ffe158 */
[----:B------:R-:W1:Y:S01]  /*0300*/  S2R R16, SR_TID.X ;  /* 0x0000000000107919 */ /* 0x000e620000002100 */
[----:B------:R-:W-:Y:S02]  /*0310*/  IADD3 R5, R86, 0x3f, RZ ;  /* 0x0000003f56057810 */ /* 0x000fe40007ffe0ff */
[----:B------:R-:W-:Y:S02]  /*0320*/  IADD3 R7, R7, 0x3f, RZ ;  /* 0x0000003f07077810 */ /* 0x000fe40007ffe0ff */
[----:B------:R-:W-:Y:S02]  /*0330*/  IADD3 R3, R3, c[0x0][0x2e8], R86 ;  /* 0x0000ba0003037a10 */ /* 0x000fe40007ffe056 */
[----:B------:R-:W-:Y:S02]  /*0340*/  SHF.R.S32.HI R4, RZ, 0x1f, R5 ;  /* 0x0000001fff047819 */ /* 0x000fe40000011405 */
[----:B------:R-:W-:-:S02]  /*0350*/  SHF.R.S32.HI R6, RZ, 0x1f, R7 ;  /* 0x0000001fff067819 */ /* 0x000fc40000011407 */
[----:B------:R-:W-:Y:S02]  /*0360*/  SHF.R.S32.HI R0, RZ, 0x1f, R3 ;  /* 0x0000001fff007819 */ /* 0x000fe40000011403 */
[----:B------:R-:W-:Y:S02]  /*0370*/  LEA.HI R4, R4, R5, RZ, 0x6 ;  /* 0x0000000504047211 */ /* 0x000fe400078f30ff */
[----:B------:R-:W-:Y:S02]  /*0380*/  LEA.HI R6, R6, R7, RZ, 0x6 ;  /* 0x0000000706067211 */ /* 0x000fe400078f30ff */
[----:B------:R-:W-:Y:S02]  /*0390*/  LEA.HI R0, R0, R3, RZ, 0x6 ;  /* 0x0000000300007211 */ /* 0x000fe400078f30ff */
[----:B------:R-:W-:Y:S02]  /*03a0*/  SHF.R.S32.HI R4, RZ, 0x6, R4 ;  /* 0x00000006ff047819 */ /* 0x000fe40000011404 */
[----:B------:R-:W-:-:S02]  /*03b0*/  SHF.R.S32.HI R3, RZ, 0x6, R6 ;  /* 0x00000006ff037819 */ /* 0x000fc40000011406 */
[----:B------:R-:W-:Y:S02]  /*03c0*/  SHF.R.S32.HI R0, RZ, 0x6, R0 ;  /* 0x00000006ff007819 */ /* 0x000fe40000011400 */
[----:B------:R-:W-:-:S04]  /*03d0*/  IMNMX R3, R3, R4, PT ;  /* 0x0000000403037217 */ /* 0x000fc80003800200 */
[----:B------:R-:W-:-:S04]  /*03e0*/  IMNMX R133, R3, R0, PT ;  /* 0x0000000003857217 */ /* 0x000fc80003800200 */
[----:B------:R-:W-:-:S13]  /*03f0*/  ISETP.GT.AND P0, PT, R133, RZ, PT ;  /* 0x000000ff8500720c */ /* 0x000fda0003f04270 */
[----:B------:R-:W-:Y:S05]  /*0400*/  @P0 BRA `(.L_x_676) ;  /* 0x0000084000000947 */ /* 0x000fea0003800000 */
[----:B-1----:R-:W-:Y:S01]  /*0410*/  SHF.R.S32.HI R3, RZ, 0x1f, R16 ;  /* 0x0000001fff037819 */ /* 0x002fe20000011410 */
[----:B------:R-:W-:Y:S01]  /*0420*/  BSSY B0, `(.L_x_677) ;  /* 0x0000031000007945 */ /* 0x000fe20003800000 */
[----:B------:R-:W-:Y:S02]  /*0430*/  ISETP.NE.AND P0, PT, R206, -0x1, PT ;  /* 0xffffffffce00780c */ /* 0x000fe40003f05270 */
[----:B------:R-:W-:Y:S02]  /*0440*/  LEA.HI R0, R3, R16, RZ, 0x3 ;  /* 0x0000001003007211 */ /* 0x000fe400078f18ff */
[----:B------:R-:W-:Y:S02]  /*0450*/  SHF.R.S32.HI R5, RZ, 0x1f, R88 ;  /* 0x0000001fff057819 */ /* 0x000fe40000011458 */
[----:B------:R-:W-:Y:S02]  /*0460*/  LOP3.LUT R3, R0, 0xfffffff8, RZ, 0xc0, !PT ;  /* 0xfffffff800037812 */ /* 0x000fe400078ec0ff */
[----:B------:R-:W-:Y:S01]  /*0470*/  IADD3 R209, -R88, R209, RZ ;  /* 0x000000d158d17210 */ /* 0x000fe20007ffe1ff */
[----:B------:R-:W-:Y:S01]  /*0480*/  IMAD R5, R5, c[0x0][0x1e8], RZ ;  /* 0x00007a0005057a24 */ /* 0x000fe200078e02ff */
[----:B------:R-:W-:Y:S01]  /*0490*/  SHF.R.S32.HI R0, RZ, 0x3, R0 ;  /* 0x00000003ff007819 */ /* 0x000fe20000011400 */
[----:B------:R-:W-:-:S02]  /*04a0*/  IMAD.IADD R16, R16, 0x1, -R3 ;  /* 0x0000000110107824 */ /* 0x000fc400078e0a03 */
[----:B------:R-:W-:Y:S01]  /*04b0*/  @!P0 SHF.R.S32.HI R7, RZ, 0x1f, R10 ;  /* 0x0000001fff078819 */ /* 0x000fe2000001140a */
[----:B------:R-:W-:Y:S02]  /*04c0*/  @P0 IMAD.WIDE.U32 R8, R206, c[0x0][0x1e8], RZ ;  /* 0x00007a00ce080a25 */ /* 0x000fe400078e00ff */
[----:B------:R-:W-:Y:S02]  /*04d0*/  SHF.L.U32 R2, R16, 0x3, RZ ;  /* 0x0000000310027819 */ /* 0x000fe400000006ff */
[----:B------:R-:W-:Y:S02]  /*04e0*/  @!P0 IMAD R7, R7, c[0x0][0x1e0], RZ ;  /* 0x0000780007078a24 */ /* 0x000fe400078e02ff */
[----:B------:R-:W-:Y:S01]  /*04f0*/  SHF.R.S32.HI R3, RZ, 0x1f, R2 ;  /* 0x0000001fff037819 */ /* 0x000fe20000011402 */
[----:B------:R-:W-:-:S04]  /*0500*/  @!P0 IMAD.WIDE.U32 R12, R10, c[0x0][0x1e0], RZ ;  /* 0x000078000a0c8a25 */ /* 0x000fc800078e00ff */
[----:B------:R-:W-:Y:S01]  /*0510*/  @P0 IMAD.MOV.U32 R4, RZ, RZ, R8 ;  /* 0x000000ffff040224 */ /* 0x000fe200078e0008 */
[----:B------:R-:W-:Y:S01]  /*0520*/  @!P0 MOV R4, R12 ;  /* 0x0000000c00048202 */ /* 0x000fe20000000f00 */
[----:B------:R-:W-:Y:S02]  /*0530*/  @!P0 IMAD R8, R10, c[0x0][0x1e4], R7 ;  /* 0x000079000a088a24 */ /* 0x000fe400078e0207 */
[----:B------:R-:W-:-:S04]  /*0540*/  IMAD.WIDE.U32 R6, R88, c[0x0][0x1e8], R2 ;  /* 0x00007a0058067a25 */ /* 0x000fc800078e0002 */
[----:B------:R-:W-:Y:S01]  /*0550*/  @P0 IMAD R206, R206, c[0x0][0x1ec], R9 ;  /* 0x00007b00cece0a24 */ /* 0x000fe200078e0209 */
[----:B------:R-:W-:Y:S01]  /*0560*/  IADD3 R9, R2, 0x40, RZ ;  /* 0x0000004002097810 */ /* 0x000fe20007ffe0ff */
[----:B------:R-:W-:Y:S01]  /*0570*/  @!P0 IMAD.IADD R206, R13, 0x1, R8 ;  /* 0x000000010dce8824 */ /* 0x000fe200078e0208 */
[----:B------:R-:W-:Y:S01]  /*0580*/  IADD3 R4, P0, R4, R6, RZ ;  /* 0x0000000604047210 */ /* 0x000fe20007f1e0ff */
[----:B------:R-:W-:Y:S01]  /*0590*/  IMAD R5, R88, c[0x0][0x1ec], R5 ;  /* 0x00007b0058057a24 */ /* 0x000fe200078e0205 */
[----:B------:R-:W-:-:S04]  /*05a0*/  SHF.R.S32.HI R13, RZ, 0x1f, R18 ;  /* 0x0000001fff0d7819 */ /* 0x000fc80000011412 */
[----:B------:R-:W-:Y:S01]  /*05b0*/  IADD3.X R5, R206, R7, R5, P0, !PT ;  /* 0x00000007ce057210 */ /* 0x000fe200007fe405 */
[----:B------:R-:W-:Y:S01]  /*05c0*/  IMAD R13, R13, c[0x0][0x1f0], RZ ;  /* 0x00007c000d0d7a24 */ /* 0x000fe200078e02ff */
[----:B------:R-:W-:Y:S01]  /*05d0*/  ISETP.GE.AND P0, PT, R0, R209, PT ;  /* 0x000000d10000720c */ /* 0x000fe20003f06270 */
[----:B------:R-:W-:Y:S02]  /*05e0*/  IMAD R7, R10, c[0x0][0x1c0], R18 ;  /* 0x000070000a077a24 */ /* 0x000fe400078e0212 */
[C---:B------:R-:W-:Y:S02]  /*05f0*/  IMAD R13, R18.reuse, c[0x0][0x1f4], R13 ;  /* 0x00007d00120d7a24 */ /* 0x040fe400078e020d */
[----:B------:R-:W-:Y:S01]  /*0600*/  IMAD.WIDE.U32 R18, R18, c[0x0][0x1f0], R4 ;  /* 0x00007c0012127a25 */ /* 0x000fe200078e0004 */
[----:B------:R-:W-:-:S03]  /*0610*/  SHF.R.S32.HI R5, RZ, 0x1f, R0 ;  /* 0x0000001fff057819 */ /* 0x000fc60000011400 */
[----:B------:R-:W-:Y:S01]  /*0620*/  IMAD R88, R7, c[0x0][0x214], R88 ;  /* 0x0000850007587a24 */ /* 0x000fe200078e0258 */
[----:B------:R-:W-:Y:S01]  /*0630*/  IADD3 R7, R2, 0x80, RZ ;  /* 0x0000008002077810 */ /* 0x000fe20007ffe0ff */
[----:B------:R-:W-:Y:S02]  /*0640*/  IMAD.IADD R13, R19, 0x1, R13 ;  /* 0x00000001130d7824 */ /* 0x000fe400078e020d */
[----:B------:R-:W-:Y:S05]  /*0650*/  @P0 BRA `(.L_x_678) ;  /* 0x000000d000000947 */ /* 0x000fea0003800000 */
[----:B------:R-:W-:Y:S01]  /*0660*/  IMAD R11, R5, c[0x0][0x1e8], RZ ;  /* 0x00007a00050b7a24 */ /* 0x000fe200078e02ff */
[----:B------:R-:W-:Y:S01]  /*0670*/  ISETP.GE.AND P3, PT, R2, c[0x0][0x220], PT ;  /* 0x0000880002007a0c */ /* 0x000fe20003f66270 */
[----:B------:R-:W-:Y:S01]  /*0680*/  IMAD.MOV.U32 R12, RZ, RZ, R18 ;  /* 0x000000ffff0c7224 */ /* 0x000fe200078e0012 */
[----:B------:R-:W-:Y:S01]  /*0690*/  ISETP.GE.AND P2, PT, R9, c[0x0][0x220], PT ;  /* 0x0000880009007a0c */ /* 0x000fe20003f46270 */
[C---:B------:R-:W-:Y:S01]  /*06a0*/  IMAD R4, R0.reuse, c[0x0][0x1ec], R11 ;  /* 0x00007b0000047a24 */ /* 0x040fe200078e020b */
[----:B------:R-:W-:Y:S01]  /*06b0*/  ISETP.GE.AND P1, PT, R7, c[0x0][0x220], PT ;  /* 0x0000880007007a0c */ /* 0x000fe20003f26270 */
[----:B------:R-:W-:-:S04]  /*06c0*/  IMAD.WIDE.U32 R14, R0, c[0x0][0x1e8], R12 ;  /* 0x00007a00000e7a25 */ /* 0x000fc800078e000c */
[----:B------:R-:W-:Y:S01]  /*06d0*/  IMAD.IADD R4, R15, 0x1, R4 ;  /* 0x000000010f047824 */ /* 0x000fe200078e0204 */
[----:B------:R-:W-:-:S04]  /*06e0*/  LEA R10, P0, R14, c[0x0][0x1d0], 0x1 ;  /* 0x000074000e0a7a11 */ /* 0x000fc800078008ff */
[----:B------:R-:W-:-:S05]  /*06f0*/  LEA.HI.X R11, R14, c[0x0][0x1d4], R4, 0x1, P0 ;  /* 0x000075000e0b7a11 */ /* 0x000fca00000f0c04 */
[----:B------:R1:W-:Y:S04]  /*0700*/  @!P3 STG.E.128 [R10.64], RZ ;  /* 0x000000ff0a00b986 */ /* 0x0003e8000c101d06 */
[----:B------:R1:W-:Y:S04]  /*0710*/  @!P2 STG.E.128 [R10.64+0x80], RZ ;  /* 0x000080ff0a00a986 */ /* 0x0003e8000c101d06 */
[----:B------:R1:W-:Y:S02]  /*0720*/  @!P1 STG.E.128 [R10.64+0x100], RZ ;  /* 0x000100ff0a009986 */ /* 0x0003e4000c101d06 */
.L_x_678:
[----:B------:R-:W-:Y:S05]  /*0730*/  BSYNC B0 ;  /* 0x0000000000007941 */ /* 0x000fea0003800000 */
.L_x_677:
[----:B-1----:R-:W-:Y:S01]  /*0740*/  IADD3 R10, R0, 0x10, RZ ;  /* 0x00000010000a7810 */ /* 0x002fe20007ffe0ff */
[----:B------:R-:W-:Y:S03]  /*0750*/  BSSY B0, `(.L_x_679) ;  /* 0x0000013000007945 */ /* 0x000fe60003800000 */
[----:B------:R-:W-:-:S13]  /*0760*/  ISETP.GE.AND P0, PT, R10, R209, PT ;  /* 0x000000d10a00720c */ /* 0x000fda0003f06270 */
[----:B------:R-:W-:Y:S05]  /*0770*/  @P0 BRA `(.L_x_680) ;  /* 0x0000010000000947 */ /* 0x000fea0003800000 */
[----:B------:R-:W-:Y:S01]  /*0780*/  IADD3 R11, P0, R0, 0x10, RZ ;  /* 0x00000010000b7810 */ /* 0x000fe20007f1e0ff */
[----:B------:R-:W-:Y:S01]  /*0790*/  IMAD.MOV.U32 R14, RZ, RZ, R18 ;  /* 0x000000ffff0e7224 */ /* 0x000fe200078e0012 */
[----:B------:R-:W-:Y:S02]  /*07a0*/  MOV R15, R13 ;  /* 0x0000000d000f7202 */ /* 0x000fe40000000f00 */
[----:B------:R-:W-:Y:S01]  /*07b0*/  ISETP.GE.AND P2, PT, R2, c[0x0][0x220], PT ;  /* 0x0000880002007a0c */ /* 0x000fe20003f46270 */
[----:B------:R-:W-:Y:S01]  /*07c0*/  IMAD.X R4, RZ, RZ, R5, P0 ;  /* 0x000000ffff047224 */ /* 0x000fe200000e0605 */
[----:B------:R-:W-:Y:S01]  /*07d0*/  ISETP.GE.AND P1, PT, R9, c[0x0][0x220], PT ;  /* 0x0000880009007a0c */ /* 0x000fe20003f26270 */
[----:B------:R-:W-:Y:S01]  /*07e0*/  IMAD.WIDE.U32 R14, R11, c[0x0][0x1e8], R14 ;  /* 0x00007a000b0e7a25 */ /* 0x000fe200078e000e */
[----:B------:R-:W-:-:S03]  /*07f0*/  ISETP.GE.AND P0, PT, R7, c[0x0][0x220], PT ;  /* 0x0000880007007a0c */ /* 0x000fc60003f06270 */
[----:B------:R-:W-:Y:S01]  /*0800*/  IMAD R4, R4, c[0x0][0x1e8], RZ ;  /* 0x00007a0004047a24 */ /* 0x000fe200078e02ff */
[----:B------:R-:W-:-:S03]  /*0810*/  LEA R20, P3, R14, c[0x0][0x1d0], 0x1 ;  /* 0x000074000e147a11 */ /* 0x000fc600078608ff */
[----:B------:R-:W-:-:S04]  /*0820*/  IMAD R4, R11, c[0x0][0x1ec], R4 ;  /* 0x00007b000b047a24 */ /* 0x000fc800078e0204 */
[----:B------:R-:W-:-:S05]  /*0830*/  IMAD.IADD R4, R15, 0x1, R4 ;  /* 0x000000010f047824 */ /* 0x000fca00078e0204 */
[----:B------:R-:W-:-:S05]  /*0840*/  LEA.HI.X R21, R14, c[0x0][0x1d4], R4, 0x1, P3 ;  /* 0x000075000e157a11 */ /* 0x000fca00018f0c04 */
[----:B------:R1:W-:Y:S04]  /*0850*/  @!P2 STG.E.128 [R20.64], RZ ;  /* 0x000000ff1400a986 */ /* 0x0003e8000c101d06 */
[----:B------:R1:W-:Y:S04]  /*0860*/  @!P1 STG.E.128 [R20.64+0x80], RZ ;  /* 0x000080ff14009986 */ /* 0x0003e8000c101d06 */
[----:B------:R1:W-:Y:S02]  /*0870*/  @!P0 STG.E.128 [R20.64+0x100], RZ ;  /* 0x000100ff14008986 */ /* 0x0003e4000c101d06 */
.L_x_680:
[----:B------:R-:W-:Y:S05]  /*0880*/  BSYNC B0 ;  /* 0x0000000000007941 */ /* 0x000fea0003800000 */
.L_x_679:
[----:B------:R-:W-:Y:S01]  /*0890*/  IADD3 R8, R0, 0x20, RZ ;  /* 0x0000002000087810 */ /* 0x000fe20007ffe0ff */
        /* <DEDUP_REMOVED lines=12> */
[----:B-1----:R-:W-:-:S03]  /*0960*/  LEA R20, P3, R14, c[0x0][0x1d0], 0x1 ;  /* 0x000074000e147a11 */ /* 0x002fc600078608ff */
[----:B------:R-:W-:-:S04]  /*0970*/  IMAD R4, R11, c[0x0][0x1ec], R4 ;  /* 0x00007b000b047a24 */ /* 0x000fc800078e0204 */
[----:B------:R-:W-:-:S05]  /*0980*/  IMAD.IADD R4, R15, 0x1, R4 ;  /* 0x000000010f047824 */ /* 0x000fca00078e0204 */
[----:B------:R-:W-:-:S05]  /*0990*/  LEA.HI.X R21, R14, c[0x0][0x1d4], R4, 0x1, P3 ;  /* 0x000075000e157a11 */ /* 0x000fca00018f0c04 */
[----:B------:R1:W-:Y:S04]  /*09a0*/  @!P2 STG.E.128 [R20.64], RZ ;  /* 0x000000ff1400a986 */ /* 0x0003e8000c101d06 */
[----:B------:R1:W-:Y:S04]  /*09b0*/  @!P1 STG.E.128 [R20.64+0x80], RZ ;  /* 0x000080ff14009986 */ /* 0x0003e8000c101d06 */
[----:B------:R1:W-:Y:S02]  /*09c0*/  @!P0 STG.E.128 [R20.64+0x100], RZ ;  /* 0x000100ff14008986 */ /* 0x0003e4000c101d06 */
.L_x_682:
[----:B------:R-:W-:Y:S05]  /*09d0*/  BSYNC B0 ;  /* 0x0000000000007941 */ /* 0x000fea0003800000 */
.L_x_681:
[----:B------:R-:W-:Y:S01]  /*09e0*/  IADD3 R6, R0, 0x30, RZ ;  /* 0x0000003000067810 */ /* 0x000fe20007ffe0ff */
[----:B------:R-:W-:Y:S03]  /*09f0*/  BSSY B0, `(.L_x_683) ;  /* 0x0000012000007945 */ /* 0x000fe60003800000 */
[----:B------:R-:W-:-:S13]  /*0a00*/  ISETP.GE.AND P0, PT, R6, R209, PT ;  /* 0x000000d10600720c */ /* 0x000fda0003f06270 */
[----:B------:R-:W-:Y:S05]  /*0a10*/  @P0 BRA `(.L_x_684) ;  /* 0x000000f000000947 */ /* 0x000fea0003800000 */
[----:B------:R-:W-:Y:S01]  /*0a20*/  IADD3 R4, P0, R0, 0x30, RZ ;  /* 0x0000003000047810 */ /* 0x000fe20007f1e0ff */
[----:B------:R-:W-:Y:S01]  /*0a30*/  IMAD.MOV.U32 R12, RZ, RZ, R18 ;  /* 0x000000ffff0c7224 */ /* 0x000fe200078e0012 */
[----:B------:R-:W-:Y:S02]  /*0a40*/  ISETP.GE.AND P2, PT, R2, c[0x0][0x220], PT ;  /* 0x0000880002007a0c */ /* 0x000fe40003f46270 */
[----:B------:R-:W-:Y:S01]  /*0a50*/  ISETP.GE.AND P1, PT, R9, c[0x0][0x220], PT ;  /* 0x0000880009007a0c */ /* 0x000fe20003f26270 */
[----:B------:R-:W-:Y:S01]  /*0a60*/  IMAD.X R3, RZ, RZ, R5, P0 ;  /* 0x000000ffff037224 */ /* 0x000fe200000e0605 */
[----:B------:R-:W-:Y:S01]  /*0a70*/  ISETP.GE.AND P0, PT, R7, c[0x0][0x220], PT ;  /* 0x0000880007007a0c */ /* 0x000fe20003f06270 */
[----:B------:R-:W-:-:S04]  /*0a80*/  IMAD.WIDE.U32 R12, R4, c[0x0][0x1e8], R12 ;  /* 0x00007a00040c7a25 */ /* 0x000fc800078e000c */
        /* <DEDUP_REMOVED lines=8> */
.L_x_684:
[----:B------:R-:W-:Y:S05]  /*0b10*/  BSYNC B0 ;  /* 0x0000000000007941 */ /* 0x000fea0003800000 */
.L_x_683:
[----:B------:R-:W-:-:S04]  /*0b20*/  ISETP.NE.AND P4, PT, R16, RZ, PT ;  /* 0x000000ff1000720c */ /* 0x000fc80003f85270 */
[-C--:B------:R-:W-:Y:S02]  /*0b30*/  ISETP.GE.OR P3, PT, R0, R209.reuse, P4 ;  /* 0x000000d10000720c */ /* 0x080fe40002766670 */
[-C--:B------:R-:W-:Y:S02]  /*0b40*/  ISETP.GE.OR P2, PT, R10, R209.reuse, P4 ;  /* 0x000000d10a00720c */ /* 0x080fe40002746670 */
[-C--:B------:R-:W-:Y:S02]  /*0b50*/  ISETP.GE.OR P1, PT, R8, R209.reuse, P4 ;  /* 0x000000d10800720c */ /* 0x080fe40002726670 */
[----:B------:R-:W-:Y:S02]  /*0b60*/  IADD3 R0, P0, R88, R0, RZ ;  /* 0x0000000058007210 */ /* 0x000fe40007f1e0ff */
[----:B------:R-:W-:Y:S02]  /*0b70*/  ISETP.GE.OR P4, PT, R6, R209, P4 ;  /* 0x000000d10600720c */ /* 0x000fe40002786670 */
[----:B------:R-:W-:-:S02]  /*0b80*/  LEA.HI.X.SX32 R5, R88, R5, 0x1, P0 ;  /* 0x0000000558057211 */ /* 0x000fc400000f0eff */
[C---:B------:R-:W-:Y:S01]  /*0b90*/  LEA R4, P0, R0.reuse, c[0x0][0x200], 0x2 ;  /* 0x0000800000047a11 */ /* 0x040fe200078010ff */
[----:B--2---:R-:W-:Y:S02]  /*0ba0*/  @!P3 IMAD.MOV.U32 R3, RZ, RZ, 0x7f800000 ;  /* 0x7f800000ff03b424 */ /* 0x004fe400078e00ff */
[----:B------:R-:W-:Y:S01]  /*0bb0*/  @!P2 IMAD.MOV.U32 R2, RZ, RZ, 0x7f800000 ;  /* 0x7f800000ff02a424 */ /* 0x000fe200078e00ff */
[----:B------:R-:W-:Y:S01]  /*0bc0*/  LEA.HI.X R5, R0, c[0x0][0x204], R5, 0x2, P0 ;  /* 0x0000810000057a11 */ /* 0x000fe200000f1405 */
[----:B------:R-:W-:-:S04]  /*0bd0*/  @!P1 IMAD.MOV.U32 R0, RZ, RZ, 0x7f800000 ;  /* 0x7f800000ff009424 */ /* 0x000fc800078e00ff */
[----:B------:R2:W-:Y:S04]  /*0be0*/  @!P3 STG.E [R4.64], R3 ;  /* 0x000000030400b986 */ /* 0x0005e8000c101906 */
[----:B------:R2:W-:Y:S04]  /*0bf0*/  @!P2 STG.E [R4.64+0x40], R2 ;  /* 0x000040020400a986 */ /* 0x0005e8000c101906 */
[----:B------:R2:W-:Y:S01]  /*0c00*/  @!P1 STG.E [R4.64+0x80], R0 ;  /* 0x0000800004009986 */ /* 0x0005e2000c101906 */
[----:B------:R-:W-:Y:S05]  /*0c10*/  @P4 EXIT ;  /* 0x000000000000494d */ /* 0x000fea0003800000 */
[----:B--2---:R-:W-:-:S05]  /*0c20*/  MOV R3, 0x7f800000 ;  /* 0x7f80000000037802 */ /* 0x004fca0000000f00 */
[----:B------:R-:W-:Y:S01]  /*0c30*/  STG.E [R4.64+0xc0], R3 ;  /* 0x0000c00304007986 */ /* 0x000fe2000c101906 */
[----:B------:R-:W-:Y:S05]  /*0c40*/  EXIT ;  /* 0x000000000000794d */ /* 0x000fea0003800000 */
.L_x_676:
[----:B-1----:R-:W-:Y:S01]  /*0c50*/  ISETP.NE.U32.AND P2, PT, RZ, c[0x0][0x2c0], PT ;  /* 0x0000b000ff007a0c */ /* 0x002fe20003f45070 */
[----:B------:R-:W-:Y:S01]  /*0c60*/  IMAD.MOV.U32 R0, RZ, RZ, R10 ;  /* 0x000000ffff007224 */ /* 0x000fe200078e000a */
[----:B------:R-:W-:Y:S02]  /*0c70*/  ISETP.NE.U32.AND P0, PT, RZ, c[0x0][0x2b8], PT ;  /* 0x0000ae00ff007a0c */ /* 0x000fe40003f05070 */
[----:B------:R-:W-:Y:S02]  /*0c80*/  ISETP.NE.AND.EX P2, PT, RZ, c[0x0][0x2c4], PT, P2 ;  /* 0x0000b100ff007a0c */ /* 0x000fe40003f45320 */
[----:B------:R-:W-:-:S11]  /*0c90*/  ISETP.NE.AND.EX P0, PT, RZ, c[0x0][0x2bc], PT, P0 ;  /* 0x0000af00ff007a0c */ /* 0x000fd60003f05300 */
[----:B------:R-:W-:Y:S01]  /*0ca0*/  @P2 SHF.R.S32.HI R3, RZ, 0x1f, R10 ;  /* 0x0000001fff032819 */ /* 0x000fe2000001140a */
[----:B------:R-:W-:-:S04]  /*0cb0*/  @P2 IMAD.WIDE.U32 R4, R10, c[0x0][0x2c8], RZ ;  /* 0x0000b2000a042a25 */ /* 0x000fc800078e00ff */
[----:B------:R-:W-:Y:S01]  /*0cc0*/  @P2 IMAD R3, R3, c[0x0][0x2c8], RZ ;  /* 0x0000b20003032a24 */ /* 0x000fe200078e02ff */
[----:B------:R-:W-:Y:S01]  /*0cd0*/  CS2R R212, SRZ ;  /* 0x0000000000d47805 */ /* 0x000fe2000001ff00 */
[----:B------:R-:W-:-:S04]  /*0ce0*/  @P0 IMAD.WIDE R6, R10, R11, c[0x0][0x2b8] ;  /* 0x0000ae000a060625 */ /* 0x000fc800078e020b */
[----:B------:R-:W-:Y:S01]  /*0cf0*/  @P2 IMAD R3, R10, c[0x0][0x2cc], R3 ;  /* 0x0000b3000a032a24 */ /* 0x000fe200078e0203 */
[----:B------:R-:W-:Y:S01]  /*0d00*/  @P2 LEA R212, P1, R4, c[0x0][0x2c0], 0x2 ;  /* 0x0000b00004d42a11 */ /* 0x000fe200078210ff */
[----:B------:R1:W5:Y:S01]  /*0d10*/  @P0 LDG.E R0, [R6.64] ;  /* 0x0000000606000981 */ /* 0x000362000c1e1900 */
[----:B------:R-:W-:Y:S01]  /*0d20*/  PLOP3.LUT P0, PT, PT, PT, PT, 0x8, 0x0 ;  /* 0x000000000000781c */ /* 0x000fe20003f0e170 */
[----:B------:R-:W-:-:S05]  /*0d30*/  @P2 IMAD.IADD R3, R5, 0x1, R3 ;  /* 0x0000000105032824 */ /* 0x000fca00078e0203 */
[----:B------:R-:W-:-:S04]  /*0d40*/  @P2 SHF.L.U64.HI R3, R4, 0x2, R3 ;  /* 0x0000000204032819 */ /* 0x000fc80000010203 */
[----:B------:R-:W-:Y:S02]  /*0d50*/  @P2 IADD3.X R213, R3, c[0x0][0x2c4], RZ, P1, !PT ;  /* 0x0000b10003d52a10 */ /* 0x000fe40000ffe4ff */
[----:B------:R-:W-:-:S04]  /*0d60*/  @P2 ISETP.NE.U32.AND P1, PT, R212, RZ, PT ;  /* 0x000000ffd400220c */ /* 0x000fc80003f25070 */
[----:B------:R-:W-:Y:S02]  /*0d70*/  @P2 ISETP.NE.AND.EX P0, PT, R213, RZ, PT, P1 ;  /* 0x000000ffd500220c */ /* 0x000fe40003f05310 */
[----:B-1----:R-:W-:-:S11]  /*0d80*/  IABS R6, c[0x0][0x2d0] ;  /* 0x0000b40000067a13 */ /* 0x002fd60000000000 */
[----:B------:R-:W-:Y:S05]  /*0d90*/  @!P0 BRA `(.L_x_685) ;  /* 0x0000047000008947 */ /* 0x000fea0003800000 */
[----:B------:R-:W1:Y:S01]  /*0da0*/  I2F.RP R8, R6 ;  /* 0x0000000600087306 */ /* 0x000e620000209400 */
[----:B------:R-:W-:-:S04]  /*0db0*/  LEA R7, R133, 0xffffffc0, 0x6 ;  /* 0xffffffc085077811 */ /* 0x000fc800078e30ff */
[----:B-----5:R-:W-:-:S03]  /*0dc0*/  IABS R0, R7 ;  /* 0x0000000700007213 */ /* 0x020fc60000000000 */
        /* <DEDUP_REMOVED lines=9> */
[----:B------:R-:W-:Y:S01]  /*0e60*/  IMAD R3, R6, R3, R0 ;  /* 0x0000000306037224 */ /* 0x000fe200078e0200 */
[----:B------:R-:W-:-:S04]  /*0e70*/  LOP3.LUT R0, R7, c[0x0][0x2d0], RZ, 0x3c, !PT ;  /* 0x0000b40007007a12 */ /* 0x000fc800078e3cff */
[----:B------:R-:W-:Y:S02]  /*0e80*/  ISETP.GT.U32.AND P2, PT, R6, R3, PT ;  /* 0x000000030600720c */ /* 0x000fe40003f44070 */
[----:B------:R-:W-:-:S11]  /*0e90*/  ISETP.GE.AND P1, PT, R0, RZ, PT ;  /* 0x000000ff0000720c */ /* 0x000fd60003f26270 */
[----:B------:R-:W-:Y:S01]  /*0ea0*/  @!P2 IMAD.IADD R3, R3, 0x1, -R6 ;  /* 0x000000010303a824 */ /* 0x000fe200078e0a06 */
[----:B------:R-:W-:Y:S02]  /*0eb0*/  @!P2 IADD3 R2, R2, 0x1, RZ ;  /* 0x000000010202a810 */ /* 0x000fe40007ffe0ff */
[----:B------:R-:W-:Y:S02]  /*0ec0*/  ISETP.NE.AND P2, PT, RZ, c[0x0][0x2d0], PT ;  /* 0x0000b400ff007a0c */ /* 0x000fe40003f45270 */
[----:B------:R-:W-:-:S13]  /*0ed0*/  ISETP.GE.U32.AND P3, PT, R3, R6, PT ;  /* 0x000000060300720c */ /* 0x000fda0003f66070 */
[----:B------:R-:W-:-:S04]  /*0ee0*/  @P3 IADD3 R2, R2, 0x1, RZ ;  /* 0x0000000102023810 */ /* 0x000fc80007ffe0ff */
[----:B------:R-:W-:-:S05]  /*0ef0*/  MOV R3, R2 ;  /* 0x0000000200037202 */ /* 0x000fca0000000f00 */
[----:B------:R-:W-:Y:S01]  /*0f00*/  @!P1 IMAD.MOV R3, RZ, RZ, -R3 ;  /* 0x000000ffff039224 */ /* 0x000fe200078e0a03 */
[----:B------:R-:W-:-:S05]  /*0f10*/  @!P2 LOP3.LUT R3, RZ, c[0x0][0x2d0], RZ, 0x33, !PT ;  /* 0x0000b400ff03aa12 */ /* 0x000fca00078e33ff */
[----:B------:R-:W-:-:S06]  /*0f20*/  IMAD.WIDE R28, R3, 0x4, R212 ;  /* 0x00000004031c7825 */ /* 0x000fcc00078e02d4 */
[----:B------:R-:W2:Y:S01]  /*0f30*/  LDG.E R28, [R28.64] ;  /* 0x000000061c1c7981 */ /* 0x000ea2000c1e1900 */
[----:B------:R-:W-:-:S04]  /*0f40*/  IABS R0, c[0x0][0x1c8] ;  /* 0x0000720000007a13 */ /* 0x000fc80000000000 */
[----:B------:R-:W1:Y:S08]  /*0f50*/  I2F.RP R5, R0 ;  /* 0x0000000000057306 */ /* 0x000e700000209400 */
[----:B-1----:R-:W1:Y:S02]  /*0f60*/  MUFU.RCP R8, R5 ;  /* 0x0000000500087308 */ /* 0x002e640000001000 */
[----:B-1----:R-:W-:-:S06]  /*0f70*/  IADD3 R8, R8, 0xffffffe, RZ ;  /* 0x0ffffffe08087810 */ /* 0x002fcc0007ffe0ff */
[----:B------:R-:W1:Y:S02]  /*0f80*/  F2I.FTZ.U32.TRUNC.NTZ R9, R8 ;  /* 0x0000000800097305 */ /* 0x000e64000021f000 */
[----:B-1----:R-:W-:Y:S01]  /*0f90*/  IADD3 R2, RZ, -R9, RZ ;  /* 0x80000009ff027210 */ /* 0x002fe20007ffe0ff */
[----:B------:R-:W-:-:S04]  /*0fa0*/  IMAD.MOV.U32 R8, RZ, RZ, RZ ;  /* 0x000000ffff087224 */ /* 0x000fc800078e00ff */
[----:B------:R-:W-:Y:S01]  /*0fb0*/  IMAD R4, R2, R0, RZ ;  /* 0x0000000002047224 */ /* 0x000fe200078e02ff */
[----:B------:R-:W-:-:S03]  /*0fc0*/  IABS R2, R18 ;  /* 0x0000001200027213 */ /* 0x000fc60000000000 */
[----:B------:R-:W-:-:S06]  /*0fd0*/  IMAD.HI.U32 R9, R9, R4, R8 ;  /* 0x0000000409097227 */ /* 0x000fcc00078e0008 */
[----:B------:R-:W-:-:S05]  /*0fe0*/  IMAD.HI.U32 R4, R9, R2, RZ ;  /* 0x0000000209047227 */ /* 0x000fca00078e00ff */
[----:B------:R-:W-:-:S05]  /*0ff0*/  IADD3 R5, -R4, RZ, RZ ;  /* 0x000000ff04057210 */ /* 0x000fca0007ffe1ff */
[----:B------:R-:W-:Y:S01]  /*1000*/  IMAD R5, R0, R5, R2 ;  /* 0x0000000500057224 */ /* 0x000fe200078e0202 */
[----:B------:R-:W-:-:S04]  /*1010*/  LOP3.LUT R2, R18, c[0x0][0x1c8], RZ, 0x3c, !PT ;  /* 0x0000720012027a12 */ /* 0x000fc800078e3cff */
[----:B------:R-:W-:-:S13]  /*1020*/  ISETP.GT.U32.AND P1, PT, R0, R5, PT ;  /* 0x000000050000720c */ /* 0x000fda0003f24070 */
[----:B------:R-:W-:Y:S01]  /*1030*/  @!P1 IMAD.IADD R5, R5, 0x1, -R0 ;  /* 0x0000000105059824 */ /* 0x000fe200078e0a00 */
[----:B------:R-:W-:Y:S02]  /*1040*/  @!P1 IADD3 R4, R4, 0x1, RZ ;  /* 0x0000000104049810 */ /* 0x000fe40007ffe0ff */
[----:B------:R-:W-:Y:S02]  /*1050*/  ISETP.GE.AND P1, PT, R2, RZ, PT ;  /* 0x000000ff0200720c */ /* 0x000fe40003f26270 */
[----:B------:R-:W-:Y:S02]  /*1060*/  ISETP.GE.U32.AND P2, PT, R5, R0, PT ;  /* 0x000000000500720c */ /* 0x000fe40003f46070 */
[----:B------:R-:W-:-:S05]  /*1070*/  IADD3 R0, -R3, RZ, RZ ;  /* 0x000000ff03007210 */ /* 0x000fca0007ffe1ff */
[----:B------:R-:W-:-:S05]  /*1080*/  IMAD R7, R0, c[0x0][0x2d0], R7 ;  /* 0x0000b40000077a24 */ /* 0x000fca00078e0207 */
[----:B------:R-:W-:Y:S02]  /*1090*/  SHF.R.S32.HI R5, RZ, 0x1f, R7 ;  /* 0x0000001fff057819 */ /* 0x000fe40000011407 */
[----:B------:R-:W-:Y:S02]  /*10a0*/  @P2 IADD3 R4, R4, 0x1, RZ ;  /* 0x0000000104042810 */ /* 0x000fe40007ffe0ff */
[----:B------:R-:W-:Y:S01]  /*10b0*/  ISETP.NE.AND P2, PT, RZ, c[0x0][0x1c8], PT ;  /* 0x00007200ff007a0c */ /* 0x000fe20003f45270 */
[----:B------:R-:W-:Y:S02]  /*10c0*/  IMAD R0, R5, c[0x0][0x198], RZ ;  /* 0x0000660005007a24 */ /* 0x000fe400078e02ff */
[----:B------:R-:W-:-:S10]  /*10d0*/  @!P1 IMAD.MOV R4, RZ, RZ, -R4 ;  /* 0x000000ffff049224 */ /* 0x000fd400078e0a04 */
[----:B------:R-:W-:Y:S02]  /*10e0*/  @!P2 LOP3.LUT R4, RZ, c[0x0][0x1c8], RZ, 0x33, !PT ;  /* 0x00007200ff04aa12 */ /* 0x000fe400078e33ff */
[----:B--2---:R-:W-:Y:S01]  /*10f0*/  SHF.R.S32.HI R17, RZ, 0x1f, R28 ;  /* 0x0000001fff117819 */ /* 0x004fe2000001141c */
[----:B------:R-:W-:-:S04]  /*1100*/  IMAD.WIDE.U32 R8, R28, c[0x0][0x180], RZ ;  /* 0x000060001c087a25 */ /* 0x000fc800078e00ff */
[C---:B------:R-:W-:Y:S02]  /*1110*/  IMAD R3, R17.reuse, c[0x0][0x180], RZ ;  /* 0x0000600011037a24 */ /* 0x040fe400078e02ff */
[----:B------:R-:W-:Y:S02]  /*1120*/  IMAD R17, R17, c[0x0][0x188], RZ ;  /* 0x0000620011117a24 */ /* 0x000fe400078e02ff */
[C---:B------:R-:W-:Y:S02]  /*1130*/  IMAD R2, R28.reuse, c[0x0][0x184], R3 ;  /* 0x000061001c027a24 */ /* 0x040fe400078e0203 */
[----:B------:R-:W-:Y:S02]  /*1140*/  IMAD R3, R7, c[0x0][0x19c], R0 ;  /* 0x0000670007037a24 */ /* 0x000fe400078e0200 */
[C---:B------:R-:W-:Y:S01]  /*1150*/  IMAD R17, R28.reuse, c[0x0][0x18c], R17 ;  /* 0x000063001c117a24 */ /* 0x040fe200078e0211 */
[----:B------:R-:W-:Y:S01]  /*1160*/  IADD3 R9, R9, R2, RZ ;  /* 0x0000000209097210 */ /* 0x000fe20007ffe0ff */
[----:B------:R-:W-:-:S04]  /*1170*/  IMAD.WIDE.U32 R28, R28, c[0x0][0x188], RZ ;  /* 0x000062001c1c7a25 */ /* 0x000fc800078e00ff */
[----:B------:R-:W-:Y:S01]  /*1180*/  IMAD.WIDE.U32 R24, R7, c[0x0][0x198], R8 ;  /* 0x0000660007187a25 */ /* 0x000fe200078e0008 */
[----:B------:R-:W-:Y:S02]  /*1190*/  SHF.R.S32.HI R9, RZ, 0x1f, R4 ;  /* 0x0000001fff097819 */ /* 0x000fe40000011404 */
[----:B------:R-:W-:Y:S01]  /*11a0*/  IADD3 R17, R29, R17, RZ ;  /* 0x000000111d117210 */ /* 0x000fe20007ffe0ff */
[----:B------:R-:W-:Y:S02]  /*11b0*/  IMAD.IADD R25, R25, 0x1, R3 ;  /* 0x0000000119197824 */ /* 0x000fe400078e0203 */
[----:B------:R-:W-:Y:S02]  /*11c0*/  IMAD R13, R9, c[0x0][0x1b0], RZ ;  /* 0x00006c00090d7a24 */ /* 0x000fe400078e02ff */
[----:B------:R-:W-:-:S04]  /*11d0*/  IMAD.WIDE.U32 R24, R4, c[0x0][0x1b0], R24 ;  /* 0x00006c0004187a25 */ /* 0x000fc800078e0018 */
[----:B------:R-:W-:-:S04]  /*11e0*/  IMAD R13, R4, c[0x0][0x1b4], R13 ;  /* 0x00006d00040d7a24 */ /* 0x000fc800078e020d */
[----:B------:R-:W-:Y:S01]  /*11f0*/  IMAD.IADD R13, R25, 0x1, R13 ;  /* 0x00000001190d7824 */ /* 0x000fe200078e020d */
[----:B------:R-:W-:Y:S05]  /*1200*/  BRA `(.L_x_686) ;  /* 0x0000042000007947 */ /* 0x000fea0003800000 */
.L_x_685:
[----:B------:R-:W-:-:S13]  /*1210*/  ISETP.NE.AND P4, PT, R17, -0x1, PT ;  /* 0xffffffff1100780c */ /* 0x000fda0003f85270 */
[----:B------:R-:W-:-:S05]  /*1220*/  @P4 IADD3 R3, R2, R17, RZ ;  /* 0x0000001102034210 */ /* 0x000fca0007ffe0ff */
[----:B------:R-:W-:-:S04]  /*1230*/  @P4 IMAD.WIDE.U32 R12, R3, c[0x0][0x198], RZ ;  /* 0x00006600030c4a25 */ /* 0x000fc800078e00ff */
[----:B------:R-:W-:Y:S01]  /*1240*/  @P4 IMAD R3, R3, c[0x0][0x19c], R13 ;  /* 0x0000670003034a24 */ /* 0x000fe200078e020d */
[----:B------:R-:W-:Y:S05]  /*1250*/  @P4 BRA `(.L_x_687) ;  /* 0x000000a000004947 */ /* 0x000fea0003800000 */
[----:B------:R-:W-:Y:S01]  /*1260*/  SHF.R.S32.HI R5, RZ, 0x1f, R2 ;  /* 0x0000001fff057819 */ /* 0x000fe20000011402 */
[----:B------:R-:W-:Y:S01]  /*1270*/  IMAD.WIDE.U32 R8, R2, c[0x0][0x198], RZ ;  /* 0x0000660002087a25 */ /* 0x000fe200078e00ff */
[----:B-----5:R-:W-:-:S03]  /*1280*/  SHF.R.S32.HI R3, RZ, 0x1f, R0 ;  /* 0x0000001fff037819 */ /* 0x020fc60000011400 */
[----:B------:R-:W-:Y:S02]  /*1290*/  IMAD R5, R5, c[0x0][0x198], RZ ;  /* 0x0000660005057a24 */ /* 0x000fe400078e02ff */
[----:B------:R-:W-:Y:S02]  /*12a0*/  IMAD R3, R3, c[0x0][0x180], RZ ;  /* 0x0000600003037a24 */ /* 0x000fe400078e02ff */
[----:B------:R-:W-:Y:S02]  /*12b0*/  IMAD R4, R2, c[0x0][0x19c], R5 ;  /* 0x0000670002047a24 */ /* 0x000fe400078e0205 */
[----:B------:R-:W-:-:S03]  /*12c0*/  IMAD R3, R0, c[0x0][0x184], R3 ;  /* 0x0000610000037a24 */ /* 0x000fc600078e0203 */
[----:B------:R-:W-:-:S05]  /*12d0*/  IADD3 R9, R9, R4, RZ ;  /* 0x0000000409097210 */ /* 0x000fca0007ffe0ff */
[----:B------:R-:W-:-:S05]  /*12e0*/  IMAD.WIDE.U32 R12, R0, c[0x0][0x180], R8 ;  /* 0x00006000000c7a25 */ /* 0x000fca00078e0008 */
[----:B------:R-:W-:Y:S02]  /*12f0*/  IADD3 R3, R13, R3, RZ ;  /* 0x000000030d037210 */ /* 0x000fe40007ffe0ff */
.L_x_687:
[----:B------:R-:W-:Y:S02]  /*1300*/  IABS R7, c[0x0][0x1c8] ;  /* 0x0000720000077a13 */ /* 0x000fe40000000000 */
[----:B------:R-:W-:Y:S02]  /*1310*/  MOV R8, RZ ;  /* 0x000000ff00087202 */ /* 0x000fe40000000f00 */
[----:B------:R-:W1:Y:S01]  /*1320*/  I2F.RP R13, R7 ;  /* 0x00000007000d7306 */ /* 0x000e620000209400 */
[----:B------:R-:W-:-:S05]  /*1330*/  @P4 IADD3 R17, R2, R17, RZ ;  /* 0x0000001102114210 */ /* 0x000fca0007ffe0ff */
[----:B------:R-:W-:-:S04]  /*1340*/  @P4 IMAD.WIDE.U32 R28, R17, c[0x0][0x1a0], RZ ;  /* 0x00006800111c4a25 */ /* 0x000fc800078e00ff */
[----:B------:R-:W-:Y:S01]  /*1350*/  @P4 IMAD R17, R17, c[0x0][0x1a4], R29 ;  /* 0x0000690011114a24 */ /* 0x000fe200078e021d */
[----:B-1----:R-:W1:Y:S02]  /*1360*/  MUFU.RCP R9, R13 ;  /* 0x0000000d00097308 */ /* 0x002e640000001000 */
[----:B-1----:R-:W-:Y:S01]  /*1370*/  IADD3 R9, R9, 0xffffffe, RZ ;  /* 0x0ffffffe09097810 */ /* 0x002fe20007ffe0ff */
[----:B------:R-:W-:-:S05]  /*1380*/  IMAD.MOV.U32 R13, RZ, RZ, R3 ;  /* 0x000000ffff0d7224 */ /* 0x000fca00078e0003 */
[----:B------:R-:W1:Y:S02]  /*1390*/  F2I.FTZ.U32.TRUNC.NTZ R9, R9 ;  /* 0x0000000900097305 */ /* 0x000e64000021f000 */
[----:B-1----:R-:W-:-:S04]  /*13a0*/  IMAD.MOV R4, RZ, RZ, -R9 ;  /* 0x000000ffff047224 */ /* 0x002fc800078e0a09 */
[----:B------:R-:W-:Y:S01]  /*13b0*/  IMAD R5, R4, R7, RZ ;  /* 0x0000000704057224 */ /* 0x000fe200078e02ff */
[----:B------:R-:W-:-:S03]  /*13c0*/  IABS R4, R18 ;  /* 0x0000001200047213 */ /* 0x000fc60000000000 */
[----:B------:R-:W-:-:S04]  /*13d0*/  IMAD.HI.U32 R8, R9, R5, R8 ;  /* 0x0000000509087227 */ /* 0x000fc800078e0008 */
[----:B------:R-:W-:-:S04]  /*13e0*/  IMAD.MOV.U32 R5, RZ, RZ, R4 ;  /* 0x000000ffff057224 */ /* 0x000fc800078e0004 */
        /* <DEDUP_REMOVED lines=9> */
[----:B------:R-:W-:Y:S02]  /*1480*/  ISETP.GE.U32.AND P3, PT, R8, R7, PT ;  /* 0x000000070800720c */ /* 0x000fe40003f66070 */
[----:B------:R-:W-:-:S04]  /*1490*/  LEA R7, R133, 0xffffffc0, 0x6 ;  /* 0xffffffc085077811 */ /* 0x000fc800078e30ff */
[----:B------:R-:W-:Y:S01]  /*14a0*/  SHF.R.S32.HI R5, RZ, 0x1f, R7 ;  /* 0x0000001fff057819 */ /* 0x000fe20000011407 */
[----:B------:R-:W-:-:S04]  /*14b0*/  IMAD.WIDE.U32 R12, R7, c[0x0][0x198], R12 ;  /* 0x00006600070c7a25 */ /* 0x000fc800078e000c */
[----:B------:R-:W-:Y:S01]  /*14c0*/  IMAD R8, R5, c[0x0][0x198], RZ ;  /* 0x0000660005087a24 */ /* 0x000fe200078e02ff */
[----:B------:R-:W-:Y:S02]  /*14d0*/  MOV R24, R12 ;  /* 0x0000000c00187202 */ /* 0x000fe40000000f00 */
[----:B------:R-:W-:Y:S01]  /*14e0*/  @P3 IADD3 R4, R4, 0x1, RZ ;  /* 0x0000000104043810 */ /* 0x000fe20007ffe0ff */
[----:B------:R-:W-:-:S03]  /*14f0*/  IMAD R3, R7, c[0x0][0x19c], R8 ;  /* 0x0000670007037a24 */ /* 0x000fc600078e0208 */
[----:B------:R-:W-:Y:S01]  /*1500*/  @!P2 IADD3 R4, -R4, RZ, RZ ;  /* 0x000000ff0404a210 */ /* 0x000fe20007ffe1ff */
[----:B------:R-:W-:Y:S01]  /*1510*/  IMAD.IADD R25, R13, 0x1, R3 ;  /* 0x000000010d197824 */ /* 0x000fe200078e0203 */
[----:B------:R-:W-:-:S04]  /*1520*/  @!P1 LOP3.LUT R4, RZ, c[0x0][0x1c8], RZ, 0x33, !PT ;  /* 0x00007200ff049a12 */ /* 0x000fc800078e33ff */
[----:B------:R-:W-:Y:S01]  /*1530*/  SHF.R.S32.HI R9, RZ, 0x1f, R4 ;  /* 0x0000001fff097819 */ /* 0x000fe20000011404 */
[----:B------:R-:W-:-:S04]  /*1540*/  IMAD.WIDE.U32 R24, R4, c[0x0][0x1b0], R24 ;  /* 0x00006c0004187a25 */ /* 0x000fc800078e0018 */
[----:B------:R-:W-:-:S04]  /*1550*/  IMAD R13, R9, c[0x0][0x1b0], RZ ;  /* 0x00006c00090d7a24 */ /* 0x000fc800078e02ff */
[----:B------:R-:W-:-:S04]  /*1560*/  IMAD R13, R4, c[0x0][0x1b4], R13 ;  /* 0x00006d00040d7a24 */ /* 0x000fc800078e020d */
[----:B------:R-:W-:Y:S01]  /*1570*/  IMAD.IADD R13, R25, 0x1, R13 ;  /* 0x00000001190d7824 */ /* 0x000fe200078e020d */
        /* <DEDUP_REMOVED lines=11> */
.L_x_686:
[----:B------:R-:W-:Y:S01]  /*1630*/  ISETP.NE.AND P1, PT, R206, -0x1, PT ;  /* 0xffffffffce00780c */ /* 0x000fe20003f25270 */
[----:B------:R-:W-:Y:S01]  /*1640*/  BSSY B0, `(.L_x_688) ;  /* 0x0000073000007945 */ /* 0x000fe20003800000 */
[----:B------:R-:W-:Y:S02]  /*1650*/  SHF.R.S32.HI R3, RZ, 0x1f, R16 ;  /* 0x0000001fff037819 */ /* 0x000fe40000011410 */
[----:B------:R-:W-:Y:S02]  /*1660*/  IADD3 R199, -R88, R209, RZ ;  /* 0x000000d158c77210 */ /* 0x000fe40007ffe1ff */
[CC--:B------:R-:W-:Y:S02]  /*1670*/  LEA.HI R21, R3.reuse, R16.reuse, RZ, 0x4 ;  /* 0x0000001003157211 */ /* 0x0c0fe400078f20ff */
[----:B------:R-:W-:Y:S02]  /*1680*/  LEA.HI R25, R3, R16, RZ, 0x3 ;  /* 0x0000001003197211 */ /* 0x000fe400078f18ff */
[----:B------:R-:W-:-:S02]  /*1690*/  SHF.R.S32.HI R8, RZ, 0x4, R21 ;  /* 0x00000004ff087819 */ /* 0x000fc40000011415 */
[----:B------:R-:W-:Y:S01]  /*16a0*/  SHF.R.S32.HI R14, RZ, 0x3, R25 ;  /* 0x00000003ff0e7819 */ /* 0x000fe20000011419 */
[----:B------:R-:W-:Y:S01]  /*16b0*/  @!P1 IMAD.WIDE.U32 R30, R10, c[0x0][0x178], RZ ;  /* 0x00005e000a1e9a25 */ /* 0x000fe200078e00ff */
[----:B-----5:R-:W-:Y:S02]  /*16c0*/  @!P1 SHF.R.S32.HI R0, RZ, 0x1f, R10 ;  /* 0x0000001fff009819 */ /* 0x020fe4000001140a */
[----:B------:R-:W-:Y:S01]  /*16d0*/  LEA.HI R2, R21, R8, RZ, 0x1 ;  /* 0x0000000815027211 */ /* 0x000fe200078f08ff */
[----:B------:R-:W-:Y:S01]  /*16e0*/  @P1 IMAD.WIDE.U32 R26, R206, c[0x0][0x190], RZ ;  /* 0x00006400ce1a1a25 */ /* 0x000fe200078e00ff */
[----:B------:R-:W-:Y:S02]  /*16f0*/  LOP3.LUT R25, R25, 0xfffffff8, RZ, 0xc0, !PT ;  /* 0xfffffff819197812 */ /* 0x000fe400078ec0ff */
[----:B------:R-:W-:Y:S01]  /*1700*/  LOP3.LUT R21, R21, 0xfffffff0, RZ, 0xc0, !PT ;  /* 0xfffffff015157812 */ /* 0x000fe200078ec0ff */
[----:B------:R-:W-:Y:S01]  /*1710*/  @!P1 IMAD R0, R0, c[0x0][0x178], RZ ;  /* 0x00005e0000009a24 */ /* 0x000fe200078e02ff */
[----:B------:R-:W-:Y:S01]  /*1720*/  LOP3.LUT R197, R2, 0xfffffffe, RZ, 0xc0, !PT ;  /* 0xfffffffe02c57812 */ /* 0x000fe200078ec0ff */
[----:B------:R-:W-:Y:S01]  /*1730*/  IMAD.IADD R2, R16, 0x1, -R25 ;  /* 0x0000000110027824 */ /* 0x000fe200078e0a19 */
[----:B------:R-:W-:Y:S01]  /*1740*/  SHF.R.S32.HI R15, RZ, 0x1f, R14 ;  /* 0x0000001fff0f7819 */ /* 0x000fe2000001140e */
[----:B------:R-:W-:Y:S01]  /*1750*/  @!P1 IMAD R0, R10, c[0x0][0x17c], R0 ;  /* 0x00005f000a009a24 */ /* 0x000fe200078e0200 */
[CC--:B------:R-:W-:Y:S01]  /*1760*/  LEA.HI R20, R3.reuse, R16.reuse, RZ, 0x6 ;  /* 0x0000001003147211 */ /* 0x0c0fe200078f30ff */
[----:B------:R-:W-:Y:S01]  /*1770*/  IMAD.IADD R10, R16, 0x1, -R21 ;  /* 0x00000001100a7824 */ /* 0x000fe200078e0a15 */
[----:B------:R-:W-:Y:S01]  /*1780*/  LEA.HI R87, R3, R16, RZ, 0x5 ;  /* 0x0000001003577211 */ /* 0x000fe200078f28ff */
[----:B------:R-:W-:-:S02]  /*1790*/  IMAD.SHL.U32 R210, R2, 0x8, RZ ;  /* 0x0000000802d27824 */ /* 0x000fc400078e00ff */
[----:B------:R-:W-:Y:S01]  /*17a0*/  IMAD.SHL.U32 R25, R14, 0x40, RZ ;  /* 0x000000400e197824 */ /* 0x000fe200078e00ff */
[----:B------:R-:W-:Y:S01]  /*17b0*/  SHF.R.S32.HI R21, RZ, 0x1f, R10 ;  /* 0x0000001fff157819 */ /* 0x000fe2000001140a */
[----:B------:R-:W-:Y:S01]  /*17c0*/  IMAD.IADD R197, R8, 0x1, -R197 ;  /* 0x0000000108c57824 */ /* 0x000fe200078e0ac5 */
[----:B------:R-:W-:Y:S01]  /*17d0*/  IADD3 R28, P2, R210, R28, RZ ;  /* 0x0000001cd21c7210 */ /* 0x000fe20007f5e0ff */
[----:B------:R-:W-:Y:S01]  /*17e0*/  @P1 IMAD R19, R206, c[0x0][0x194], R27 ;  /* 0x00006500ce131a24 */ /* 0x000fe200078e021b */
[----:B------:R-:W-:Y:S01]  /*17f0*/  SHF.R.S32.HI R8, RZ, 0x1f, R210 ;  /* 0x0000001fff087819 */ /* 0x000fe200000114d2 */
[----:B------:R-:W-:Y:S01]  /*1800*/  @!P1 IMAD.IADD R19, R31, 0x1, R0 ;  /* 0x000000011f139824 */ /* 0x000fe200078e0200 */
[----:B------:R-:W-:Y:S01]  /*1810*/  LOP3.LUT R25, R25, 0x1c0, RZ, 0xc0, !PT ;  /* 0x000001c019197812 */ /* 0x000fe200078ec0ff */
[----:B------:R-:W-:Y:S01]  /*1820*/  @!P1 IMAD.MOV.U32 R26, RZ, RZ, R30 ;  /* 0x000000ffff1a9224 */ /* 0x000fe200078e001e */
[----:B------:R-:W-:Y:S01]  /*1830*/  IADD3 R24, P3, R210, R24, RZ ;  /* 0x00000018d2187210 */ /* 0x000fe20007f7e0ff */
[----:B------:R-:W-:Y:S01]  /*1840*/  IMAD.X R29, R8, 0x1, R17, P2 ;  /* 0x00000001081d7824 */ /* 0x000fe200010e0611 */
[----:B------:R-:W-:Y:S01]  /*1850*/  LEA.HI R0, R21, R10, RZ, 0x3 ;  /* 0x0000000a15007211 */ /* 0x000fe200078f18ff */
[----:B------:R-:W-:Y:S01]  /*1860*/  IMAD.WIDE R22, R23, 0x40, R14 ;  /* 0x0000004017167825 */ /* 0x000fe200078e020e */
[----:B------:R-:W-:-:S02]  /*1870*/  LOP3.LUT R21, R25, 0x38, R210, 0xf8, !PT ;  /* 0x0000003819157812 */ /* 0x000fc400078ef8d2 */
[----:B------:R-:W-:Y:S01]  /*1880*/  SHF.R.U32.HI R12, RZ, 0x3, R25 ;  /* 0x00000003ff0c7819 */ /* 0x000fe20000011619 */
[----:B------:R-:W-:Y:S01]  /*1890*/  IMAD.X R25, R8, 0x1, R13, P3 ;  /* 0x0000000108197824 */ /* 0x000fe200018e060d */
[----:B------:R-:W-:Y:S01]  /*18a0*/  LOP3.LUT R17, R0, 0xfffffff8, RZ, 0xc0, !PT ;  /* 0xfffffff800117812 */ /* 0x000fe200078ec0ff */
[----:B------:R-:W-:Y:S01]  /*18b0*/  IMAD R13, R9, c[0x0][0x1b8], RZ ;  /* 0x00006e00090d7a24 */ /* 0x000fe200078e02ff */
[----:B------:R-:W-:Y:S01]  /*18c0*/  IADD3 R26, P1, R210, R26, RZ ;  /* 0x0000001ad21a7210 */ /* 0x000fe20007f3e0ff */
[----:B------:R-:W-:Y:S01]  /*18d0*/  IMAD.WIDE.U32 R28, R4, c[0x0][0x1b8], R28 ;  /* 0x00006e00041c7a25 */ /* 0x000fe200078e001c */
[----:B------:R-:W-:Y:S02]  /*18e0*/  SHF.R.S32.HI R9, RZ, 0x1f, R18 ;  /* 0x0000001fff097819 */ /* 0x000fe40000011412 */
[----:B------:R-:W-:Y:S01]  /*18f0*/  LOP3.LUT R12, R21, R12, RZ, 0x3c, !PT ;  /* 0x0000000c150c7212 */ /* 0x000fe200078e3cff */
[----:B------:R-:W-:Y:S01]  /*1900*/  IMAD.IADD R10, R10, 0x1, -R17 ;  /* 0x000000010a0a7824 */ /* 0x000fe200078e0a11 */
[----:B------:R-:W-:Y:S01]  /*1910*/  IADD3 R201, R210, 0x40, RZ ;  /* 0x00000040d2c97810 */ /* 0x000fe20007ffe0ff */
[----:B------:R-:W-:Y:S01]  /*1920*/  IMAD.X R27, R8, 0x1, R19, P1 ;  /* 0x00000001081b7824 */ /* 0x000fe200008e0613 */
[----:B------:R-:W-:Y:S01]  /*1930*/  IADD3 R7, P1, R14, R7, RZ ;  /* 0x000000070e077210 */ /* 0x000fe20007f3e0ff */
[----:B------:R-:W-:Y:S01]  /*1940*/  IMAD R8, R4, c[0x0][0x1bc], R13 ;  /* 0x00006f0004087a24 */ /* 0x000fe200078e020d */
[----:B------:R-:W-:Y:S01]  /*1950*/  IADD3 R200, R210, 0x80, RZ ;  /* 0x00000080d2c87810 */ /* 0x000fe20007ffe0ff */
[----:B------:R-:W-:Y:S01]  /*1960*/  IMAD R9, R9, c[0x0][0x1a8], RZ ;  /* 0x00006a0009097a24 */ /* 0x000fe200078e02ff */
[----:B------:R-:W-:Y:S01]  /*1970*/  IADD3.X R5, R15, R5, RZ, P1, !PT ;  /* 0x000000050f057210 */ /* 0x000fe20000ffe4ff */
[C---:B------:R-:W-:Y:S01]  /*1980*/  IMAD.SHL.U32 R4, R10.reuse, 0x40, RZ ;  /* 0x000000400a047824 */ /* 0x040fe200078e00ff */
[----:B------:R-:W-:Y:S01]  /*1990*/  R2P PR, R10, 0x6 ;  /* 0x000000060a007804 */ /* 0x000fe20000000000 */
[----:B------:R-:W-:Y:S01]  /*19a0*/  IMAD R21, R18, c[0x0][0x1ac], R9 ;  /* 0x00006b0012157a24 */ /* 0x000fe200078e0209 */
[----:B------:R-:W-:Y:S01]  /*19b0*/  ISETP.GE.AND P3, PT, R14, R199, PT ;  /* 0x000000c70e00720c */ /* 0x000fe20003f66270 */
[----:B------:R-:W-:Y:S01]  /*19c0*/  IMAD.SHL.U32 R9, R197, 0x8, RZ ;  /* 0x00000008c5097824 */ /* 0x000fe200078e00ff */
[----:B------:R-:W-:Y:S01]  /*19d0*/  LOP3.LUT R4, R4, 0x1c0, RZ, 0xc0, !PT ;  /* 0x000001c004047812 */ /* 0x000fe200078ec0ff */
[----:B------:R-:W-:-:S02]  /*19e0*/  IMAD R13, R15, c[0x0][0x198], RZ ;  /* 0x000066000f0d7a24 */ /* 0x000fc400078e02ff */
[----:B------:R-:W-:Y:S01]  /*19f0*/  IMAD.IADD R29, R29, 0x1, R8 ;  /* 0x000000011d1d7824 */ /* 0x000fe200078e0208 */
[----:B------:R-:W-:Y:S01]  /*1a00*/  LOP3.LUT R9, R4, 0x8, R9, 0xf8, !PT ;  /* 0x0000000804097812 */ /* 0x000fe200078ef809 */
[----:B------:R-:W-:Y:S01]  /*1a10*/  IMAD R8, R5, c[0x0][0x1a0], RZ ;  /* 0x0000680005087a24 */ /* 0x000fe200078e02ff */
[----:B------:R-:W-:Y:S01]  /*1a20*/  SHF.R.U32.HI R4, RZ, 0x3, R4 ;  /* 0x00000003ff047819 */ /* 0x000fe20000011604 */
[----:B------:R-:W-:Y:S02]  /*1a30*/  IMAD.SHL.U32 R5, R0, 0x40, RZ ;  /* 0x0000004000057824 */ /* 0x000fe400078e00ff */
[----:B------:R-:W-:Y:S01]  /*1a40*/  IMAD.SHL.U32 R19, R20, 0x8, RZ ;  /* 0x0000000814137824 */ /* 0x000fe200078e00ff */
[----:B------:R-:W-:Y:S01]  /*1a50*/  LOP3.LUT R4, R9, R4, RZ, 0x3c, !PT ;  /* 0x0000000409047212 */ /* 0x000fe200078e3cff */
[C---:B------:R-:W-:Y:S02]  /*1a60*/  IMAD R13, R14.reuse, c[0x0][0x19c], R13 ;  /* 0x000067000e0d7a24 */ /* 0x040fe400078e020d */
[----:B------:R-:W-:Y:S01]  /*1a70*/  IMAD.WIDE.U32 R134, R14, c[0x0][0x198], R24 ;  /* 0x000066000e867a25 */ /* 0x000fe200078e0018 */
[----:B------:R-:W-:-:S02]  /*1a80*/  LOP3.LUT R0, R4, 0xfffffe00, R5, 0xf8, !PT ;  /* 0xfffffe0004007812 */ /* 0x000fc400078ef805 */
[----:B------:R-:W-:Y:S01]  /*1a90*/  LOP3.LUT R208, R12, 0xfffffe00, R19, 0xf8, !PT ;  /* 0xfffffe000cd07812 */ /* 0x000fe200078ef813 */
[----:B------:R-:W-:Y:S01]  /*1aa0*/  IMAD.IADD R135, R135, 0x1, R13 ;  /* 0x0000000187877824 */ /* 0x000fe200078e020d */
[----:B------:R-:W-:Y:S01]  /*1ab0*/  LOP3.LUT R13, R87, 0xffffffe0, RZ, 0xc0, !PT ;  /* 0xffffffe0570d7812 */ /* 0x000fe200078ec0ff */
[C---:B------:R-:W-:Y:S01]  /*1ac0*/  IMAD R3, R7.reuse, c[0x0][0x1a4], R8 ;  /* 0x0000690007037a24 */ /* 0x040fe200078e0208 */
[----:B------:R-:W-:Y:S01]  /*1ad0*/  SHF.R.S32.HI R87, RZ, 0x5, R87 ;  /* 0x00000005ff577819 */ /* 0x000fe20000011457 */
[----:B------:R-:W-:-:S04]  /*1ae0*/  IMAD.WIDE.U32 R146, R7, c[0x0][0x1a0], R28 ;  /* 0x0000680007927a25 */ /* 0x000fc800078e001c */
[----:B------:R-:W-:Y:S02]  /*1af0*/  IMAD.MOV.U32 R7, RZ, RZ, 0x10 ;  /* 0x00000010ff077424 */ /* 0x000fe400078e00ff */
[----:B------:R-:W-:Y:S02]  /*1b00*/  IMAD.MOV.U32 R5, RZ, RZ, 0x20 ;  /* 0x00000020ff057424 */ /* 0x000fe400078e00ff */
[----:B------:R-:W-:Y:S01]  /*1b10*/  IMAD.WIDE.U32 R18, R18, c[0x0][0x1a8], R26 ;  /* 0x00006a0012127a25 */ /* 0x000fe200078e001a */
[----:B------:R-:W-:Y:S02]  /*1b20*/  SEL R7, R7, 0xfffffff0, !P1 ;  /* 0xfffffff007077807 */ /* 0x000fe40004800000 */
[----:B------:R-:W-:Y:S01]  /*1b30*/  SEL R5, R5, 0xffffffe0, !P2 ;  /* 0xffffffe005057807 */ /* 0x000fe20005000000 */
[----:B------:R-:W-:Y:S02]  /*1b40*/  IMAD.IADD R13, R16, 0x1, -R13 ;  /* 0x00000001100d7824 */ /* 0x000fe400078e0a0d */
[----:B------:R-:W-:-:S02]  /*1b50*/  IMAD.SHL.U32 R208, R208, 0x2, RZ ;  /* 0x00000002d0d07824 */ /* 0x000fc400078e00ff */
[----:B------:R-:W-:Y:S02]  /*1b60*/  IMAD.IADD R21, R19, 0x1, R21 ;  /* 0x0000000113157824 */ /* 0x000fe400078e0215 */
[----:B------:R-:W-:Y:S01]  /*1b70*/  IMAD.IADD R144, R147, 0x1, R3 ;  /* 0x0000000193907824 */ /* 0x000fe200078e0203 */
[----:B------:R-:W-:Y:S05]  /*1b80*/  @P3 BRA `(.L_x_689) ;  /* 0x000001e000003947 */ /* 0x000fea0003800000 */
[----:B------:R-:W-:Y:S01]  /*1b90*/  ISETP.GE.AND P5, PT, R210, c[0x0][0x220], PT ;  /* 0x00008800d2007a0c */ /* 0x000fe20003fa6270 */
[----:B------:R-:W-:Y:S01]  /*1ba0*/  IMAD R3, R23, c[0x0][0x190], RZ ;  /* 0x0000640017037a24 */ /* 0x000fe200078e02ff */
[----:B------:R-:W-:Y:S01]  /*1bb0*/  ISETP.GE.AND P4, PT, R201, c[0x0][0x220], PT ;  /* 0x00008800c9007a0c */ /* 0x000fe20003f86270 */
[----:B------:R-:W-:Y:S01]  /*1bc0*/  IMAD.MOV.U32 R20, RZ, RZ, R18 ;  /* 0x000000ffff147224 */ /* 0x000fe200078e0012 */
[----:B------:R-:W-:Y:S01]  /*1bd0*/  ISETP.GE.AND P3, PT, R200, c[0x0][0x220], PT ;  /* 0x00008800c8007a0c */ /* 0x000fe20003f66270 */
[C---:B------:R-:W-:Y:S02]  /*1be0*/  IMAD R3, R22.reuse, c[0x0][0x194], R3 ;  /* 0x0000650016037a24 */ /* 0x040fe400078e0203 */
[----:B------:R-:W-:-:S04]  /*1bf0*/  IMAD.WIDE.U32 R8, R22, c[0x0][0x190], R20 ;  /* 0x0000640016087a25 */ /* 0x000fc800078e0014 */
[----:B------:R-:W-:Y:S02]  /*1c00*/  IMAD.IADD R3, R9, 0x1, R3 ;  /* 0x0000000109037824 */ /* 0x000fe400078e0203 */
[C---:B------:R-:W-:Y:S01]  /*1c10*/  @!P5 LEA R26, P2, R8.reuse, c[0x0][0x160], 0x1 ;  /* 0x00005800081ada11 */ /* 0x040fe200078408ff */
[----:B------:R1:W-:Y:S01]  /*1c20*/  @P5 STS.128 [R208], RZ ;  /* 0x000000ffd0005388 */ /* 0x0003e20000000c00 */
[C---:B------:R-:W-:Y:S02]  /*1c30*/  @!P4 LEA R24, P1, R8.reuse, c[0x0][0x160], 0x1 ;  /* 0x000058000818ca11 */ /* 0x040fe400078208ff */
[C-C-:B------:R-:W-:Y:S02]  /*1c40*/  @!P5 LEA.HI.X R27, R8.reuse, c[0x0][0x164], R3.reuse, 0x1, P2 ;  /* 0x00005900081bda11 */ /* 0x140fe400010f0c03 */
[----:B------:R-:W-:-:S03]  /*1c50*/  @!P4 LEA.HI.X R25, R8, c[0x0][0x164], R3, 0x1, P1 ;  /* 0x000059000819ca11 */ /* 0x000fc600008f0c03 */
[----:B------:R-:W-:Y:S01]  /*1c60*/  @!PT LDS RZ, [RZ] ;  /* 0x00000000fffff984 */ /* 0x000fe20000000800 */
[----:B------:R-:W-:Y:S01]  /*1c70*/  @!PT LDS RZ, [RZ] ;  /* 0x00000000fffff984 */ /* 0x000fe20000000800 */
[----:B------:R-:W-:Y:S01]  /*1c80*/  @!PT LDS RZ, [RZ] ;  /* 0x00000000fffff984 */ /* 0x000fe20000000800 */
[----:B------:R1:W-:Y:S04]  /*1c90*/  @!P5 LDGSTS.E.BYPASS.LTC128B.128 [R208], [R26.64] ;  /* 0x000000001ad0dfae */ /* 0x0003e8000b901d46 */
[----:B------:R1:W-:Y:S04]  /*1ca0*/  @P4 STS.128 [R208+0x2000], RZ ;  /* 0x002000ffd0004388 */ /* 0x0003e80000000c00 */
[----:B------:R-:W-:Y:S01]  /*1cb0*/  @!PT LDS RZ, [RZ] ;  /* 0x00000000fffff984 */ /* 0x000fe20000000800 */
[----:B------:R-:W-:Y:S01]  /*1cc0*/  @!PT LDS RZ, [RZ] ;  /* 0x00000000fffff984 */ /* 0x000fe20000000800 */
[----:B------:R-:W-:Y:S01]  /*1cd0*/  @!PT LDS RZ, [RZ] ;  /* 0x00000000fffff984 */ /* 0x000fe20000000800 */
[----:B------:R1:W-:Y:S04]  /*1ce0*/  @!P4 LDGSTS.E.BYPASS.LTC128B.128 [R208+0x2000], [R24.64+0x80] ;  /* 0x0200008018d0cfae */ /* 0x0003e8000b901d46 */
[----:B------:R1:W-:Y:S01]  /*1cf0*/  @P3 STS.128 [R208+0x4000], RZ ;  /* 0x004000ffd0003388 */ /* 0x0003e20000000c00 */
[----:B------:R-:W-:Y:S05]  /*1d00*/  @P3 BRA `(.L_x_689) ;  /* 0x0000006000003947 */ /* 0x000fea0003800000 */
[----:B-1----:R-:W-:-:S04]  /*1d10*/  LEA R24, P1, R8, c[0x0][0x160], 0x1 ;  /* 0x0000580008187a11 */ /* 0x002fc800078208ff */
[----:B------:R-:W-:-:S05]  /*1d20*/  LEA.HI.X R25, R8, c[0x0][0x164], R3, 0x1, P1 ;  /* 0x0000590008197a11 */ /* 0x000fca00008f0c03 */
[----:B------:R-:W-:Y:S01]  /*1d30*/  @!PT LDS RZ, [RZ] ;  /* 0x00000000fffff984 */ /* 0x000fe20000000800 */
[----:B------:R-:W-:Y:S01]  /*1d40*/  @!PT LDS RZ, [RZ] ;  /* 0x00000000fffff984 */ /* 0x000fe20000000800 */
[----:B------:R-:W-:Y:S01]  /*1d50*/  @!PT LDS RZ, [RZ] ;  /* 0x00000000fffff984 */ /* 0x000fe20000000800 */
[----:B------:R1:W-:Y:S04]  /*1d60*/  LDGSTS.E.BYPASS.LTC128B.128 [R208+0x4000], [R24.64+0x100] ;  /* 0x0400010018d07fae */ /* 0x0003e8000b901d46 */
.L_x_689:
[----:B------:R-:W-:Y:S05]  /*1d70*/  BSYNC B0 ;  /* 0x0000000000007941 */ /* 0x000fea0003800000 */
.L_x_688:
[----:B------:R-:W-:Y:S01]  /*1d80*/  IADD3 R8, R14, 0x10, RZ ;  /* 0x000000100e087810 */ /* 0x000fe20007ffe0ff */
[----:B------:R-:W-:Y:S03]  /*1d90*/  BSSY B0, `(.L_x_690) ;  /* 0x0000024000007945 */ /* 0x000fe60003800000 */
[----:B------:R-:W-:-:S13]  /*1da0*/  ISETP.GE.AND P1, PT, R8, R199, PT ;  /* 0x000000c70800720c */ /* 0x000fda0003f26270 */
[----:B------:R-:W-:Y:S05]  /*1db0*/  @P1 BRA `(.L_x_691) ;  /* 0x0000021000001947 */ /* 0x000fea0003800000 */
[----:B------:R-:W-:Y:S01]  /*1dc0*/  IADD3 R4, P1, R22, 0x10, RZ ;  /* 0x0000001016047810 */ /* 0x000fe20007f3e0ff */
[----:B-1----:R-:W-:Y:S01]  /*1dd0*/  IMAD.MOV.U32 R24, RZ, RZ, R18 ;  /* 0x000000ffff187224 */ /* 0x002fe200078e0012 */
[----:B------:R-:W-:Y:S01]  /*1de0*/  ISETP.GE.AND P4, PT, R210, c[0x0][0x220], PT ;  /* 0x00008800d2007a0c */ /* 0x000fe20003f86270 */
[----:B------:R-:W-:Y:S01]  /*1df0*/  IMAD.MOV.U32 R25, RZ, RZ, R21 ;  /* 0x000000ffff197224 */ /* 0x000fe200078e0015 */
[----:B------:R-:W-:Y:S01]  /*1e00*/  ISETP.GE.AND P3, PT, R201, c[0x0][0x220], PT ;  /* 0x00008800c9007a0c */ /* 0x000fe20003f66270 */
[----:B------:R-:W-:Y:S01]  /*1e10*/  IMAD.X R3, RZ, RZ, R23, P1 ;  /* 0x000000ffff037224 */ /* 0x000fe200008e0617 */
[----:B------:R-:W-:Y:S01]  /*1e20*/  ISETP.GE.AND P1, PT, R200, c[0x0][0x220], PT ;  /* 0x00008800c8007a0c */ /* 0x000fe20003f26270 */
[----:B------:R-:W-:-:S04]  /*1e30*/  IMAD.WIDE.U32 R24, R4, c[0x0][0x190], R24 ;  /* 0x0000640004187a25 */ /* 0x000fc800078e0018 */
[----:B------:R-:W-:-:S04]  /*1e40*/  IMAD R3, R3, c[0x0][0x190], RZ ;  /* 0x0000640003037a24 */ /* 0x000fc800078e02ff */
[----:B------:R-:W-:Y:S01]  /*1e50*/  IMAD R3, R4, c[0x0][0x194], R3 ;  /* 0x0000650004037a24 */ /* 0x000fe200078e0203 */
[C---:B------:R-:W-:Y:S01]  /*1e60*/  @!P4 LEA R26, P5, R24.reuse, c[0x0][0x160], 0x1 ;  /* 0x00005800181aca11 */ /* 0x040fe200078a08ff */
[----:B------:R1:W-:Y:S01]  /*1e70*/  @P4 STS.128 [R208+0x800], RZ ;  /* 0x000800ffd0004388 */ /* 0x0003e20000000c00 */
[----:B------:R-:W-:Y:S01]  /*1e80*/  @!P3 LEA R28, P2, R24, c[0x0][0x160], 0x1 ;  /* 0x00005800181cba11 */ /* 0x000fe200078408ff */
[----:B------:R-:W-:-:S05]  /*1e90*/  IMAD.IADD R3, R25, 0x1, R3 ;  /* 0x0000000119037824 */ /* 0x000fca00078e0203 */
[C-C-:B------:R-:W-:Y:S02]  /*1ea0*/  @!P4 LEA.HI.X R27, R24.reuse, c[0x0][0x164], R3.reuse, 0x1, P5 ;  /* 0x00005900181bca11 */ /* 0x140fe400028f0c03 */
[----:B------:R-:W-:-:S03]  /*1eb0*/  @!P3 LEA.HI.X R29, R24, c[0x0][0x164], R3, 0x1, P2 ;  /* 0x00005900181dba11 */ /* 0x000fc600010f0c03 */
[----:B------:R-:W-:Y:S01]  /*1ec0*/  @!PT LDS RZ, [RZ] ;  /* 0x00000000fffff984 */ /* 0x000fe20000000800 */
[----:B------:R-:W-:Y:S01]  /*1ed0*/  @!PT LDS RZ, [RZ] ;  /* 0x00000000fffff984 */ /* 0x000fe20000000800 */
[----:B------:R-:W-:Y:S01]  /*1ee0*/  @!PT LDS RZ, [RZ] ;  /* 0x00000000fffff984 */ /* 0x000fe20000000800 */
[----:B------:R1:W-:Y:S04]  /*1ef0*/  @!P4 LDGSTS.E.BYPASS.LTC128B.128 [R208+0x800], [R26.64] ;  /* 0x008000001ad0cfae */ /* 0x0003e8000b901d46 */
        /* <DEDUP_REMOVED lines=13> */
.L_x_691:
[----:B------:R-:W-:Y:S05]  /*1fd0*/  BSYNC B0 ;  /* 0x0000000000007941 */ /* 0x000fea0003800000 */
.L_x_690:
        /* <DEDUP_REMOVED lines=37> */
.L_x_693:
[----:B------:R-:W-:Y:S05]  /*2230*/  BSYNC B0 ;  /* 0x0000000000007941 */ /* 0x000fea0003800000 */
.L_x_692:
        /* <DEDUP_REMOVED lines=30> */
[----:B--2---:R-:W-:-:S04]  /*2420*/  LEA R20, P1, R18, c[0x0][0x160], 0x1 ;  /* 0x0000580012147a11 */ /* 0x004fc800078208ff */
[----:B------:R-:W-:-:S05]  /*2430*/  LEA.HI.X R21, R18, c[0x0][0x164], R3, 0x1, P1 ;  /* 0x0000590012157a11 */ /* 0x000fca00008f0c03 */
[----:B------:R-:W-:Y:S01]  /*2440*/  @!PT LDS RZ, [RZ] ;  /* 0x00000000fffff984 */ /* 0x000fe20000000800 */
[----:B------:R-:W-:Y:S01]  /*2450*/  @!PT LDS RZ, [RZ] ;  /* 0x00000000fffff984 */ /* 0x000fe20000000800 */
[----:B------:R-:W-:Y:S01]  /*2460*/  @!PT LDS RZ, [RZ] ;  /* 0x00000000fffff984 */ /* 0x000fe20000000800 */
[----:B------:R2:W-:Y:S04]  /*2470*/  LDGSTS.E.BYPASS.LTC128B.128 [R208+0x5800], [R20.64+0x100] ;  /* 0x0580010014d07fae */ /* 0x0005e8000b901d46 */
.L_x_695:
[----:B------:R-:W-:Y:S05]  /*2480*/  BSYNC B0 ;  /* 0x0000000000007941 */ /* 0x000fea0003800000 */
.L_x_694:
[----:B------:R-:W-:Y:S01]  /*2490*/  IADD3 R207, R133, -0x1, RZ ;  /* 0xffffffff85cf7810 */ /* 0x000fe20007ffe0ff */
[----:B------:R-:W-:Y:S04]  /*24a0*/  BSSY B0, `(.L_x_696) ;  /* 0x000001e000007945 */ /* 0x000fe80003800000 */
[----:B------:R-:W-:-:S04]  /*24b0*/  IMAD.SHL.U32 R3, R207, 0x40, RZ ;  /* 0x00000040cf037824 */ /* 0x000fc800078e00ff */
[----:B------:R-:W-:-:S05]  /*24c0*/  IMAD.IADD R9, R86, 0x1, -R3 ;  /* 0x0000000156097824 */ /* 0x000fca00078e0a03 */
[----:B------:R-:W-:-:S13]  /*24d0*/  ISETP.GE.AND P1, PT, R14, R9, PT ;  /* 0x000000090e00720c */ /* 0x000fda0003f26270 */
[----:B------:R-:W-:Y:S05]  /*24e0*/  @P1 BRA `(.L_x_697) ;  /* 0x0000019000001947 */ /* 0x000fea0003800000 */
[----:B------:R-:W-:Y:S02]  /*24f0*/  ISETP.GE.AND P4, PT, R210, c[0x0][0x220], PT ;  /* 0x00008800d2007a0c */ /* 0x000fe40003f86270 */
[----:B------:R-:W-:Y:S02]  /*2500*/  ISETP.GE.AND P3, PT, R201, c[0x0][0x220], PT ;  /* 0x00008800c9007a0c */ /* 0x000fe40003f66270 */
[----:B------:R-:W-:-:S09]  /*2510*/  ISETP.GE.AND P1, PT, R200, c[0x0][0x220], PT ;  /* 0x00008800c8007a0c */ /* 0x000fd20003f26270 */
[C---:B--2---:R-:W-:Y:S01]  /*2520*/  @!P4 LEA R20, P5, R134.reuse, c[0x0][0x168], 0x1 ;  /* 0x00005a008614ca11 */ /* 0x044fe200078a08ff */
[----:B------:R2:W-:Y:S01]  /*2530*/  @P4 STS.128 [R208+0x6000], RZ ;  /* 0x006000ffd0004388 */ /* 0x0005e20000000c00 */
[C---:B------:R-:W-:Y:S02]  /*2540*/  @!P3 LEA R18, P2, R134.reuse, c[0x0][0x168], 0x1 ;  /* 0x00005a008612ba11 */ /* 0x040fe400078408ff */
        /* <DEDUP_REMOVED lines=19> */
.L_x_697:
[----:B------:R-:W-:Y:S05]  /*2680*/  BSYNC B0 ;  /* 0x0000000000007941 */ /* 0x000fea0003800000 */
.L_x_696:
[----:B------:R-:W-:Y:S01]  /*2690*/  ISETP.GE.AND P1, PT, R8, R9, PT ;  /* 0x000000090800720c */ /* 0x000fe20003f26270 */
[----:B------:R-:W-:Y:S01]  /*26a0*/  IMAD.MOV.U32 R4, RZ, RZ, c[0x0][0x198] ;  /* 0x00006600ff047624 */ /* 0x000fe200078e00ff */
[----:B------:R-:W-:Y:S03]  /*26b0*/  BSSY B0, `(.L_x_698) ;  /* 0x000001f000007945 */ /* 0x000fe60003800000 */
[C---:B------:R-:W-:Y:S01]  /*26c0*/  IMAD.SHL.U32 R203, R4.reuse, 0x10, RZ ;  /* 0x0000001004cb7824 */ /* 0x040fe200078e00ff */
[----:B------:R-:W-:-:S07]  /*26d0*/  SHF.L.U64.HI R202, R4, R11, c[0x0][0x19c] ;  /* 0x0000670004ca7619 */ /* 0x000fce000001020b */
[----:B------:R-:W-:Y:S05]  /*26e0*/  @P1 BRA `(.L_x_699) ;  /* 0x000001b000001947 */ /* 0x000fea0003800000 */
[----:B------:R-:W-:Y:S02]  /*26f0*/  ISETP.GE.AND P4, PT, R210, c[0x0][0x220], PT ;  /* 0x00008800d2007a0c */ /* 0x000fe40003f86270 */
[----:B------:R-:W-:Y:S02]  /*2700*/  ISETP.GE.AND P3, PT, R201, c[0x0][0x220], PT ;  /* 0x00008800c9007a0c */ /* 0x000fe40003f66270 */
[----:B--2---:R-:W-:Y:S02]  /*2710*/  IADD3 R18, P2, R203, R134, RZ ;  /* 0x00000086cb127210 */ /* 0x004fe40007f5e0ff */
[----:B------:R-:W-:-:S03]  /*2720*/  ISETP.GE.AND P1, PT, R200, c[0x0][0x220], PT ;  /* 0x00008800c8007a0c */ /* 0x000fc60003f26270 */
[----:B------:R-:W-:-:S04]  /*2730*/  IMAD.X R17, R202, 0x1, R135, P2 ;  /* 0x00000001ca117824 */ /* 0x000fc800010e0687 */
[C---:B------:R-:W-:Y:S01]  /*2740*/  @!P4 LEA R22, P5, R18.reuse, c[0x0][0x168], 0x1 ;  /* 0x00005a001216ca11 */ /* 0x040fe200078a08ff */
        /* <DEDUP_REMOVED lines=21> */
.L_x_699:
[----:B------:R-:W-:Y:S05]  /*28a0*/  BSYNC B0 ;  /* 0x0000000000007941 */ /* 0x000fea0003800000 */
.L_x_698:
[----:B------:R-:W-:Y:S01]  /*28b0*/  ISETP.GE.AND P1, PT, R12, R9, PT ;  /* 0x000000090c00720c */ /* 0x000fe20003f26270 */
[----:B------:R-:W-:-:S12]  /*28c0*/  BSSY B0, `(.L_x_700) ;  /* 0x000001e000007945 */ /* 0x000fd80003800000 */
[----:B------:R-:W-:Y:S05]  /*28d0*/  @P1 BRA `(.L_x_701) ;  /* 0x000001c000001947 */ /* 0x000fea0003800000 */
[----:B------:R-:W-:Y:S01]  /*28e0*/  ISETP.GE.AND P4, PT, R210, c[0x0][0x220], PT ;  /* 0x00008800d2007a0c */ /* 0x000fe20003f86270 */
[----:B------:R-:W-:Y:S01]  /*28f0*/  IMAD.MOV.U32 R17, RZ, RZ, c[0x0][0x19c] ;  /* 0x00006700ff117624 */ /* 0x000fe200078e00ff */
[----:B------:R-:W-:Y:S02]  /*2900*/  ISETP.GE.AND P3, PT, R201, c[0x0][0x220], PT ;  /* 0x00008800c9007a0c */ /* 0x000fe40003f66270 */
[----:B--2---:R-:W-:Y:S02]  /*2910*/  LEA R18, P2, R4, R134, 0x5 ;  /* 0x0000008604127211 */ /* 0x004fe400078428ff */
[----:B------:R-:W-:Y:S02]  /*2920*/  ISETP.GE.AND P1, PT, R200, c[0x0][0x220], PT ;  /* 0x00008800c8007a0c */ /* 0x000fe40003f26270 */
[----:B------:R-:W-:-:S05]  /*2930*/  LEA.HI.X R17, R4, R135, R17, 0x5, P2 ;  /* 0x0000008704117211 */ /* 0x000fca00010f2c11 */
        /* <DEDUP_REMOVED lines=22> */
.L_x_701:
[----:B------:R-:W-:Y:S05]  /*2aa0*/  BSYNC B0 ;  /* 0x0000000000007941 */ /* 0x000fea0003800000 */
.L_x_700:
[----:B------:R-:W-:Y:S01]  /*2ab0*/  ISETP.GE.AND P1, PT, R10, R9, PT ;  /* 0x000000090a00720c */ /* 0x000fe20003f26270 */
[----:B------:R-:W-:-:S12]  /*2ac0*/  BSSY B0, `(.L_x_702) ;  /* 0x000001f000007945 */ /* 0x000fd80003800000 */
[----:B------:R-:W-:Y:S05]  /*2ad0*/  @P1 BRA `(.L_x_703) ;  /* 0x000001d000001947 */ /* 0x000fea0003800000 */
[----:B------:R-:W-:Y:S01]  /*2ae0*/  ISETP.GE.AND P4, PT, R210, c[0x0][0x220], PT ;  /* 0x00008800d2007a0c */ /* 0x000fe20003f86270 */
[----:B------:R-:W-:Y:S01]  /*2af0*/  ULDC UR4, c[0x0][0x19c] ;  /* 0x0000670000047ab9 */ /* 0x000fe20000000800 */
[----:B------:R-:W-:Y:S01]  /*2b00*/  ISETP.GE.AND P3, PT, R201, c[0x0][0x220], PT ;  /* 0x00008800c9007a0c */ /* 0x000fe20003f66270 */
[----:B------:R-:W-:Y:S01]  /*2b10*/  UIMAD UR4, UR4, 0x30, URZ ;  /* 0x00000030040478a4 */ /* 0x000fe2000f8e023f */
[----:B--2---:R-:W-:Y:S01]  /*2b20*/  IMAD.WIDE.U32 R20, R4, 0x30, R134 ;  /* 0x0000003004147825 */ /* 0x004fe200078e0086 */
[----:B------:R-:W-:-:S04]  /*2b30*/  ISETP.GE.AND P1, PT, R200, c[0x0][0x220], PT ;  /* 0x00008800c8007a0c */ /* 0x000fc80003f26270 */
[----:B------:R-:W-:-:S04]  /*2b40*/  IADD3 R17, R21, UR4, RZ ;  /* 0x0000000415117c10 */ /* 0x000fc8000fffe0ff */
        /* <DEDUP_REMOVED lines=22> */
.L_x_703:
[----:B------:R-:W-:Y:S05]  /*2cb0*/  BSYNC B0 ;  /* 0x0000000000007941 */ /* 0x000fea0003800000 */
.L_x_702:
[----:B------:R-:W0:Y:S01]  /*2cc0*/  LDGDEPBAR ;  /* 0x00000000000079af */ /* 0x000e220000000000 */
[----:B------:R-:W-:Y:S01]  /*2cd0*/  ISETP.GE.AND P2, PT, R14, R9, PT ;  /* 0x000000090e00720c */ /* 0x000fe20003f46270 */
[----:B------:R-:W-:Y:S01]  /*2ce0*/  IMAD.SHL.U32 R84, R16, 0x2, RZ ;  /* 0x0000000210547824 */ /* 0x000fe200078e00ff */
[----:B------:R-:W-:Y:S01]  /*2cf0*/  LEA R222, P1, R146, c[0x0][0x170], 0x1 ;  /* 0x00005c0092de7a11 */ /* 0x000fe200078208ff */
[----:B------:R-:W-:Y:S03]  /*2d00*/  BSSY B0, `(.L_x_704) ;  /* 0x000001e000007945 */ /* 0x000fe60003800000 */
[----:B------:R-:W-:Y:S02]  /*2d10*/  LOP3.LUT R84, R84, 0x6, RZ, 0xc0, !PT ;  /* 0x0000000654547812 */ /* 0x000fe400078ec0ff */
[----:B------:R-:W-:Y:S01]  /*2d20*/  LEA.HI.X R223, R146, c[0x0][0x174], R144, 0x1, P1 ;  /* 0x00005d0092df7a11 */ /* 0x000fe200008f0c90 */
[----:B------:R-:W-:-:S04]  /*2d30*/  DEPBAR.LE SB0, 0x0 ;  /* 0x000080000000791a */ /* 0x000fc80000000000 */
[----:B------:R-:W-:Y:S06]  /*2d40*/  BAR.SYNC.DEFER_BLOCKING 0x0 ;  /* 0x0000000000007b1d */ /* 0x000fec0000010000 */
[----:B------:R3:W-:Y:S04]  /*2d50*/  @P2 STS.128 [R208+0xc000], RZ ;  /* 0x00c000ffd0002388 */ /* 0x0007e80000000c00 */
[----:B------:R3:W-:Y:S04]  /*2d60*/  @P2 STS.128 [R208+0xe000], RZ ;  /* 0x00e000ffd0002388 */ /* 0x0007e80000000c00 */
[----:B------:R3:W-:Y:S01]  /*2d70*/  @P2 STS.128 [R208+0x10000], RZ ;  /* 0x010000ffd0002388 */ /* 0x0007e20000000c00 */
[----:B------:R-:W-:Y:S05]  /*2d80*/  @P2 BRA `(.L_x_705) ;  /* 0x0000015000002947 */ /* 0x000fea0003800000 */
[----:B------:R-:W-:Y:S02]  /*2d90*/  ISETP.GE.AND P3, PT, R210, c[0x0][0x220], PT ;  /* 0x00008800d2007a0c */ /* 0x000fe40003f66270 */
[----:B------:R-:W-:-:S02]  /*2da0*/  ISETP.GE.AND P2, PT, R201, c[0x0][0x220], PT ;  /* 0x00008800c9007a0c */ /* 0x000fc40003f46270 */
[----:B------:R-:W-:-:S09]  /*2db0*/  ISETP.GE.AND P1, PT, R200, c[0x0][0x220], PT ;  /* 0x00008800c8007a0c */ /* 0x000fd20003f26270 */
[----:B------:R-:W-:Y:S01]  /*2dc0*/  @!P3 IMAD.MOV.U32 R16, RZ, RZ, R222 ;  /* 0x000000ffff10b224 */ /* 0x000fe200078e00de */
[----:B------:R4:W-:Y:S01]  /*2dd0*/  @P3 STS.128 [R208+0xc000], RZ ;  /* 0x00c000ffd0003388 */ /* 0x0009e20000000c00 */
[----:B------:R-:W-:-:S05]  /*2de0*/  @!P3 IMAD.MOV.U32 R17, RZ, RZ, R223 ;  /* 0x000000ffff11b224 */ /* 0x000fca00078e00df */
        /* <DEDUP_REMOVED lines=11> */
[----:B------:R-:W-:Y:S01]  /*2ea0*/  @!PT LDS RZ, [RZ] ;  /* 0x00000000fffff984 */ /* 0x000fe20000000800 */
[----:B------:R-:W-:Y:S01]  /*2eb0*/  @!PT LDS RZ, [RZ] ;  /* 0x00000000fffff984 */ /* 0x000fe20000000800 */
[----:B------:R-:W-:Y:S01]  /*2ec0*/  @!PT LDS RZ, [RZ] ;  /* 0x00000000fffff984 */ /* 0x000fe20000000800 */
[----:B------:R1:W-:Y:S02]  /*2ed0*/  LDGSTS.E.BYPASS.LTC128B.128 [R208+0x10000], [R222.64+0x100] ;  /* 0x10000100ded07fae */ /* 0x0003e4000b901d46 */
.L_x_705:
[----:B------:R-:W-:Y:S05]  /*2ee0*/  BSYNC B0 ;  /* 0x0000000000007941 */ /* 0x000fea0003800000 */
.L_x_704:
[----:B------:R-:W-:Y:S01]  /*2ef0*/  ISETP.GE.AND P1, PT, R8, R9, PT ;  /* 0x000000090800720c */ /* 0x000fe20003f26270 */
[----:B------:R-:W-:Y:S01]  /*2f00*/  IMAD.MOV.U32 R8, RZ, RZ, c[0x0][0x1a0] ;  /* 0x00006800ff087624 */ /* 0x000fe200078e00ff */
[----:B------:R-:W-:Y:S03]  /*2f10*/  BSSY B0, `(.L_x_706) ;  /* 0x0000020000007945 */ /* 0x000fe60003800000 */
[C---:B------:R-:W-:Y:S01]  /*2f20*/  IMAD.SHL.U32 R205, R8.reuse, 0x10, RZ ;  /* 0x0000001008cd7824 */ /* 0x040fe200078e00ff */
[----:B------:R-:W-:-:S07]  /*2f30*/  SHF.L.U64.HI R204, R8, R11, c[0x0][0x1a4] ;  /* 0x0000690008cc7619 */ /* 0x000fce000001020b */
[----:B------:R1:W-:Y:S04]  /*2f40*/  @P1 STS.128 [R208+0xc800], RZ ;  /* 0x00c800ffd0001388 */ /* 0x0003e80000000c00 */
[----:B------:R1:W-:Y:S04]  /*2f50*/  @P1 STS.128 [R208+0xe800], RZ ;  /* 0x00e800ffd0001388 */ /* 0x0003e80000000c00 */
[----:B------:R1:W-:Y:S01]  /*2f60*/  @P1 STS.128 [R208+0x10800], RZ ;  /* 0x010800ffd0001388 */ /* 0x0003e20000000c00 */
[----:B------:R-:W-:Y:S05]  /*2f70*/  @P1 BRA `(.L_x_707) ;  /* 0x0000019000001947 */ /* 0x000fea0003800000 */
[----:B------:R-:W-:Y:S02]  /*2f80*/  ISETP.GE.AND P4, PT, R210, c[0x0][0x220], PT ;  /* 0x00008800d2007a0c */ /* 0x000fe40003f86270 */
[----:B------:R-:W-:-:S02]  /*2f90*/  ISETP.GE.AND P3, PT, R201, c[0x0][0x220], PT ;  /* 0x00008800c9007a0c */ /* 0x000fc40003f66270 */
[----:B------:R-:W-:-:S09]  /*2fa0*/  ISETP.GE.AND P1, PT, R200, c[0x0][0x220], PT ;  /* 0x00008800c8007a0c */ /* 0x000fd20003f26270 */
[CC--:B--2---:R-:W-:Y:S01]  /*2fb0*/  @!P4 LEA R18, P5, R205.reuse, R222.reuse, 0x1 ;  /* 0x000000decd12c211 */ /* 0x0c4fe200078a08ff */
[----:B------:R2:W-:Y:S01]  /*2fc0*/  @P4 STS.128 [R208+0xc800], RZ ;  /* 0x00c800ffd0004388 */ /* 0x0005e20000000c00 */
[C---:B----4-:R-:W-:Y:S02]  /*2fd0*/  @!P3 LEA R16, P2, R205.reuse, R222, 0x1 ;  /* 0x000000decd10b211 */ /* 0x050fe400078408ff */
[CCC-:B------:R-:W-:Y:S02]  /*2fe0*/  @!P4 LEA.HI.X R19, R205.reuse, R223.reuse, R204.reuse, 0x1, P5 ;  /* 0x000000dfcd13c211 */ /* 0x1c0fe400028f0ccc */
[----:B------:R-:W-:-:S03]  /*2ff0*/  @!P3 LEA.HI.X R17, R205, R223, R204, 0x1, P2 ;  /* 0x000000dfcd11b211 */ /* 0x000fc600010f0ccc */
        /* <DEDUP_REMOVED lines=11> */
[----:B--2---:R-:W-:-:S04]  /*30b0*/  LEA R16, P1, R205, R222, 0x1 ;  /* 0x000000decd107211 */ /* 0x004fc800078208ff */
[----:B------:R-:W-:-:S05]  /*30c0*/  LEA.HI.X R17, R205, R223, R204, 0x1, P1 ;  /* 0x000000dfcd117211 */ /* 0x000fca00008f0ccc */
[----:B------:R-:W-:Y:S01]  /*30d0*/  @!PT LDS RZ, [RZ] ;  /* 0x00000000fffff984 */ /* 0x000fe20000000800 */
[----:B------:R-:W-:Y:S01]  /*30e0*/  @!PT LDS RZ, [RZ] ;  /* 0x00000000fffff984 */ /* 0x000fe20000000800 */
[----:B------:R-:W-:Y:S01]  /*30f0*/  @!PT LDS RZ, [RZ] ;  /* 0x00000000fffff984 */ /* 0x000fe20000000800 */
[----:B------:R2:W-:Y:S04]  /*3100*/  LDGSTS.E.BYPASS.LTC128B.128 [R208+0x10800], [R16.64+0x100] ;  /* 0x1080010010d07fae */ /* 0x0005e8000b901d46 */
.L_x_707:
[----:B------:R-:W-:Y:S05]  /*3110*/  BSYNC B0 ;  /* 0x0000000000007941 */ /* 0x000fea0003800000 */
.L_x_706:
[----:B------:R-:W-:Y:S01]  /*3120*/  ISETP.GE.AND P1, PT, R12, R9, PT ;  /* 0x000000090c00720c */ /* 0x000fe20003f26270 */
[----:B------:R-:W-:-:S12]  /*3130*/  BSSY B0, `(.L_x_708) ;  /* 0x0000021000007945 */ /* 0x000fd80003800000 */
[----:B------:R1:W-:Y:S04]  /*3140*/  @P1 STS.128 [R208+0xd000], RZ ;  /* 0x00d000ffd0001388 */ /* 0x0003e80000000c00 */
[----:B------:R1:W-:Y:S04]  /*3150*/  @P1 STS.128 [R208+0xf000], RZ ;  /* 0x00f000ffd0001388 */ /* 0x0003e80000000c00 */
[----:B------:R1:W-:Y:S01]  /*3160*/  @P1 STS.128 [R208+0x11000], RZ ;  /* 0x011000ffd0001388 */ /* 0x0003e20000000c00 */
[----:B------:R-:W-:Y:S05]  /*3170*/  @P1 BRA `(.L_x_709) ;  /* 0x000001c000001947 */ /* 0x000fea0003800000 */
[----:B------:R-:W-:Y:S01]  /*3180*/  ISETP.GE.AND P4, PT, R210, c[0x0][0x220], PT ;  /* 0x00008800d2007a0c */ /* 0x000fe20003f86270 */
[----:B------:R-:W-:Y:S01]  /*3190*/  IMAD.MOV.U32 R11, RZ, RZ, 0x5 ;  /* 0x00000005ff0b7424 */ /* 0x000fe200078e00ff */
[----:B------:R-:W-:Y:S01]  /*31a0*/  ISETP.GE.AND P3, PT, R201, c[0x0][0x220], PT ;  /* 0x00008800c9007a0c */ /* 0x000fe20003f66270 */
[----:B------:R-:W-:Y:S01]  /*31b0*/  IMAD.SHL.U32 R12, R8, 0x20, RZ ;  /* 0x00000020080c7824 */ /* 0x000fe200078e00ff */
[----:B------:R-:W-:-:S02]  /*31c0*/  ISETP.GE.AND P1, PT, R200, c[0x0][0x220], PT ;  /* 0x00008800c8007a0c */ /* 0x000fc40003f26270 */
[----:B------:R-:W-:-:S07]  /*31d0*/  SHF.L.U64.HI R11, R8, R11, c[0x0][0x1a4] ;  /* 0x00006900080b7619 */ /* 0x000fce000001020b */
        /* <DEDUP_REMOVED lines=22> */
.L_x_709:
[----:B------:R-:W-:Y:S05]  /*3340*/  BSYNC B0 ;  /* 0x0000000000007941 */ /* 0x000fea0003800000 */
.L_x_708:
[----:B------:R-:W-:Y:S01]  /*3350*/  ISETP.GE.AND P1, PT, R10, R9, PT ;  /* 0x000000090a00720c */ /* 0x000fe20003f26270 */
[----:B------:R-:W-:Y:S01]  /*3360*/  BSSY B0, `(.L_x_710) ;  /* 0x0000029000007945 */ /* 0x000fe20003800000 */
[----:B------:R-:W-:-:S04]  /*3370*/  SHF.R.S32.HI R10, RZ, 0x1f, R13 ;  /* 0x0000001fff0a7819 */ /* 0x000fc8000001140d */
[----:B------:R-:W-:-:S04]  /*3380*/  LEA.HI R10, R10, R13, RZ, 0x2 ;  /* 0x0000000d0a0a7211 */ /* 0x000fc800078f10ff */
[----:B------:R-:W-:-:S03]  /*3390*/  SHF.R.S32.HI R85, RZ, 0x2, R10 ;  /* 0x00000002ff557819 */ /* 0x000fc6000001140a */
[----:B------:R1:W-:Y:S04]  /*33a0*/  @P1 STS.128 [R208+0xd800], RZ ;  /* 0x00d800ffd0001388 */ /* 0x0003e80000000c00 */
[----:B------:R1:W-:Y:S04]  /*33b0*/  @P1 STS.128 [R208+0xf800], RZ ;  /* 0x00f800ffd0001388 */ /* 0x0003e80000000c00 */
[----:B------:R1:W-:Y:S01]  /*33c0*/  @P1 STS.128 [R208+0x11800], RZ ;  /* 0x011800ffd0001388 */ /* 0x0003e20000000c00 */
[----:B------:R-:W-:Y:S05]  /*33d0*/  @P1 BRA `(.L_x_711) ;  /* 0x0000021000001947 */ /* 0x000fea0003800000 */
[----:B------:R-:W-:Y:S02]  /*33e0*/  ISETP.GE.AND P3, PT, R210, c[0x0][0x220], PT ;  /* 0x00008800d2007a0c */ /* 0x000fe40003f66270 */
[----:B------:R-:W-:-:S02]  /*33f0*/  ISETP.GE.AND P2, PT, R201, c[0x0][0x220], PT ;  /* 0x00008800c9007a0c */ /* 0x000fc40003f46270 */
[----:B------:R-:W-:-:S09]  /*3400*/  ISETP.GE.AND P1, PT, R200, c[0x0][0x220], PT ;  /* 0x00008800c8007a0c */ /* 0x000fd20003f26270 */
[----:B------:R-:W-:Y:S01]  /*3410*/  @!P3 MOV R10, c[0x0][0x1a4] ;  /* 0x00006900000aba02 */ /* 0x000fe20000000f00 */
[--C-:B------:R-:W-:Y:S01]  /*3420*/  @!P3 IMAD.MOV.U32 R13, RZ, RZ, R223.reuse ;  /* 0x000000ffff0db224 */ /* 0x100fe200078e00df */
[----:B------:R-:W-:Y:S01]  /*3430*/  @!P3 MOV R12, R222 ;  /* 0x000000de000cb202 */ /* 0x000fe20000000f00 */
[C---:B--2-4-:R-:W-:Y:S01]  /*3440*/  @!P2 IMAD.WIDE.U32 R16, R8.reuse, 0x60, R222 ;  /* 0x000000600810a825 */ /* 0x054fe200078e00de */
[----:B------:R-:W-:Y:S01]  /*3450*/  @!P2 MOV R9, c[0x0][0x1a4] ;  /* 0x000069000009aa02 */ /* 0x000fe20000000f00 */
[----:B------:R2:W-:Y:S02]  /*3460*/  @P3 STS.128 [R208+0xd800], RZ ;  /* 0x00d800ffd0003388 */ /* 0x0005e40000000c00 */
[----:B------:R-:W-:-:S04]  /*3470*/  @!P3 IMAD.WIDE.U32 R12, R8, 0x60, R12 ;  /* 0x00000060080cb825 */ /* 0x000fc800078e000c */
[----:B------:R-:W-:Y:S02]  /*3480*/  @!P3 IMAD R10, R10, 0x60, RZ ;  /* 0x000000600a0ab824 */ /* 0x000fe400078e02ff */
[----:B------:R-:W-:-:S03]  /*3490*/  @!P2 IMAD R9, R9, 0x60, RZ ;  /* 0x000000600909a824 */ /* 0x000fc600078e02ff */
[----:B------:R-:W-:Y:S01]  /*34a0*/  @!P3 IADD3 R13, R13, R10, RZ ;  /* 0x0000000a0d0db210 */ /* 0x000fe20007ffe0ff */
[----:B------:R-:W-:-:S04]  /*34b0*/  @!P2 IMAD.IADD R17, R17, 0x1, R9 ;  /* 0x000000011111a824 */ /* 0x000fc800078e0209 */
        /* <DEDUP_REMOVED lines=11> */
[----:B------:R-:W-:Y:S01]  /*3570*/  ULDC UR4, c[0x0][0x1a4] ;  /* 0x0000690000047ab9 */ /* 0x000fe20000000800 */
[----:B------:R-:W-:Y:S01]  /*3580*/  IMAD.WIDE.U32 R8, R8, 0x60, R222 ;  /* 0x0000006008087825 */ /* 0x000fe200078e00de */
[----:B------:R-:W-:-:S06]  /*3590*/  UIMAD UR4, UR4, 0x60, URZ ;  /* 0x00000060040478a4 */ /* 0x000fcc000f8e023f */
[----:B------:R-:W-:-:S05]  /*35a0*/  IADD3 R9, R9, UR4, RZ ;  /* 0x0000000409097c10 */ /* 0x000fca000fffe0ff */
[----:B------:R-:W-:Y:S01]  /*35b0*/  @!PT LDS RZ, [RZ] ;  /* 0x00000000fffff984 */ /* 0x000fe20000000800 */
[----:B------:R-:W-:Y:S01]  /*35c0*/  @!PT LDS RZ, [RZ] ;  /* 0x00000000fffff984 */ /* 0x000fe20000000800 */
[----:B------:R-:W-:Y:S01]  /*35d0*/  @!PT LDS RZ, [RZ] ;  /* 0x00000000fffff984 */ /* 0x000fe20000000800 */
[----:B------:R4:W-:Y:S02]  /*35e0*/  LDGSTS.E.BYPASS.LTC128B.128 [R208+0x11800], [R8.64+0x100] ;  /* 0x1180010008d07fae */ /* 0x0009e4000b901d46 */
.L_x_711:
[----:B------:R-:W-:Y:S05]  /*35f0*/  BSYNC B0 ;  /* 0x0000000000007941 */ /* 0x000fea0003800000 */
.L_x_710:
[C---:B----4-:R-:W-:Y:S01]  /*3600*/  IMAD.SHL.U32 R8, R2.reuse, 0x40, RZ ;  /* 0x0000004002087824 */ /* 0x050fe200078e00ff */
[----:B------:R-:W-:Y:S01]  /*3610*/  R2P PR, R2, 0x6 ;  /* 0x0000000602007804 */ /* 0x000fe20000000000 */
[----:B------:R-:W-:Y:S01]  /*3620*/  IMAD.SHL.U32 R14, R14, 0x8, RZ ;  /* 0x000000080e0e7824 */ /* 0x000fe200078e00ff */
[----:B------:R-:W0:Y:S01]  /*3630*/  LDGDEPBAR ;  /* 0x00000000000079af */ /* 0x000e220000000000 */
[C---:B------:R-:W-:Y:S01]  /*3640*/  IMAD R198, R87.reuse, 0x400, R0 ;  /* 0x0000040057c67824 */ /* 0x040fe200078e0200 */
[----:B------:R-:W-:Y:S01]  /*3650*/  LOP3.LUT R9, R8, 0x1c0, RZ, 0xc0, !PT ;  /* 0x000001c008097812 */ /* 0x000fe200078ec0ff */
[----:B------:R-:W-:Y:S01]  /*3660*/  IMAD R88, R87, 0x10, R88 ;  /* 0x0000001057587824 */ /* 0x000fe200078e0258 */
[----:B------:R-:W-:Y:S01]  /*3670*/  ISETP.GE.AND P6, PT, R133, 0x2, PT ;  /* 0x000000028500780c */ /* 0x000fe20003fc6270 */
[----:B------:R-:W-:Y:S01]  /*3680*/  IMAD.SHL.U32 R198, R198, 0x2, RZ ;  /* 0x00000002c6c67824 */ /* 0x000fe200078e00ff */
[----:B------:R-:W-:Y:S02]  /*3690*/  LOP3.LUT R8, R9, 0x8, R14, 0xf8, !PT ;  /* 0x0000000809087812 */ /* 0x000fe400078ef80e */
[----:B------:R-:W-:Y:S01]  /*36a0*/  SHF.R.U32.HI R9, RZ, 0x3, R9 ;  /* 0x00000003ff097819 */ /* 0x000fe20000011609 */
[--C-:B------:R-:W-:Y:S01]  /*36b0*/  IMAD R196, R7, 0x2, R198.reuse ;  /* 0x0000000207c47824 */ /* 0x100fe200078e02c6 */
[----:B------:R-:W-:Y:S01]  /*36c0*/  LDSM.16.M88.4 R32, [R198] ;  /* 0x00000000c620783b */ /* 0x000fe20000000200 */
[C---:B------:R-:W-:Y:S01]  /*36d0*/  IMAD R194, R5.reuse, 0x2, R198 ;  /* 0x0000000205c27824 */ /* 0x040fe200078e02c6 */
[----:B------:R-:W-:Y:S01]  /*36e0*/  LOP3.LUT R8, R8, R9, RZ, 0x3c, !PT ;  /* 0x0000000908087212 */ /* 0x000fe200078e3cff */
[----:B------:R-:W-:Y:S01]  /*36f0*/  IMAD R193, R5, 0x2, R196 ;  /* 0x0000000205c17824 */ /* 0x000fe200078e02c4 */
[----:B------:R-:W-:Y:S03]  /*3700*/  LDSM.16.M88.4 R56, [R196] ;  /* 0x00000000c438783b */ /* 0x000fe60000000200 */
[----:B------:R-:W-:Y:S01]  /*3710*/  IMAD R197, R197, 0x200, R8 ;  /* 0x00000200c5c57824 */ /* 0x000fe200078e0208 */
[----:B-1----:R-:W-:Y:S03]  /*3720*/  LDSM.16.M88.4 R28, [R194] ;  /* 0x00000000c21c783b */ /* 0x002fe60000000200 */
[----:B------:R-:W-:-:S05]  /*3730*/  IMAD.SHL.U32 R197, R197, 0x2, RZ ;  /* 0x00000002c5c57824 */ /* 0x000fca00078e00ff */
[----:B--2---:R-:W1:Y:S01]  /*3740*/  LDSM.16.M88.4 R12, [R197+0x6000] ;  /* 0x00600000c50c783b */ /* 0x004e620000000200 */
[C---:B------:R-:W-:Y:S02]  /*3750*/  IADD3 R2, R197.reuse, 0x6000, RZ ;  /* 0x00006000c5027810 */ /* 0x040fe40007ffe0ff */
[----:B------:R-:W-:Y:S01]  /*3760*/  IADD3 R195, R197, 0x6020, RZ ;  /* 0x00006020c5c37810 */ /* 0x000fe20007ffe0ff */
[----:B------:R-:W2:Y:S01]  /*3770*/  LDSM.16.M88.4 R72, [R197+0x6800] ;  /* 0x00680000c548783b */ /* 0x000ea20000000200 */
[----:B------:R-:W-:Y:S01]  /*3780*/  @P1 IADD3 R195, R2, -0x20, RZ ;  /* 0xffffffe002c31810 */ /* 0x000fe20007ffe0ff */
[----:B------:R-:W-:Y:S02]  /*3790*/  IMAD.MOV.U32 R2, RZ, RZ, 0x40 ;  /* 0x00000040ff027424 */ /* 0x000fe400078e00ff */
[----:B------:R-:W4:Y:S01]  /*37a0*/  LDSM.16.M88.4 R40, [R197+0x7000] ;  /* 0x00700000c528783b */ /* 0x000f220000000200 */
[C---:B------:R-:W-:Y:S02]  /*37b0*/  IADD3 R187, R195.reuse, 0x800, RZ ;  /* 0x00000800c3bb7810 */ /* 0x040fe40007ffe0ff */
[----:B------:R-:W-:Y:S01]  /*37c0*/  SEL R2, R2, 0xffffffc0, !P2 ;  /* 0xffffffc002027807 */ /* 0x000fe20005000000 */
[----:B------:R-:W5:Y:S01]  /*37d0*/  LDSM.16.M88.4 R68, [R197+0x7800] ;  /* 0x00780000c544783b */ /* 0x000f620000000200 */
[----:B------:R-:W-:-:S02]  /*37e0*/  IADD3 R186, R195, 0x1000, RZ ;  /* 0x00001000c3ba7810 */ /* 0x000fc40007ffe0ff */
[----:B------:R-:W-:Y:S01]  /*37f0*/  IADD3 R185, R195, 0x1800, RZ ;  /* 0x00001800c3b97810 */ /* 0x000fe20007ffe0ff */
[----:B------:R-:W3:Y:S01]  /*3800*/  LDSM.16.M88.4 R64, [R195] ;  /* 0x00000000c340783b */ /* 0x000ee20000000200 */
[----:B------:R-:W-:Y:S01]  /*3810*/  IMAD.IADD R191, R197, 0x1, R2 ;  /* 0x00000001c5bf7824 */ /* 0x000fe200078e0202 */
[C---:B------:R-:W-:Y:S01]  /*3820*/  IADD3 R183, R195.reuse, 0x2000, RZ ;  /* 0x00002000c3b77810 */ /* 0x040fe20007ffe0ff */
[----:B------:R-:W-:Y:S01]  /*3830*/  IMAD.IADD R184, R2, 0x1, R195 ;  /* 0x0000000102b87824 */ /* 0x000fe200078e02c3 */
[----:B------:R-:W3:Y:S01]  /*3840*/  LDSM.16.M88.4 R60, [R195+0x800] ;  /* 0x00080000c33c783b */ /* 0x000ee20000000200 */
[----:B------:R-:W-:Y:S02]  /*3850*/  IADD3 R2, R88, 0x1, R85 ;  /* 0x0000000158027810 */ /* 0x000fe40007ffe055 */
[----:B------:R-:W-:Y:S01]  /*3860*/  IADD3 R182, R195, 0x2800, RZ ;  /* 0x00002800c3b67810 */ /* 0x000fe20007ffe0ff */
[----:B------:R-:W3:Y:S01]  /*3870*/  LDSM.16.M88.4 R52, [R195+0x1000] ;  /* 0x00100000c334783b */ /* 0x000ee20000000200 */
[----:B------:R-:W-:-:S02]  /*3880*/  IADD3 R2, R86, R2, -R209 ;  /* 0x0000000256027210 */ /* 0x000fc40007ffe8d1 */
[C---:B------:R-:W-:Y:S01]  /*3890*/  IADD3 R181, R195.reuse, 0x3000, RZ ;  /* 0x00003000c3b57810 */ /* 0x040fe20007ffe0ff */
[----:B------:R-:W3:Y:S01]  /*38a0*/  LDSM.16.M88.4 R48, [R195+0x1800] ;  /* 0x00180000c330783b */ /* 0x000ee20000000200 */
[C---:B------:R-:W-:Y:S02]  /*38b0*/  IADD3 R180, R195.reuse, 0x3800, RZ ;  /* 0x00003800c3b47810 */ /* 0x040fe40007ffe0ff */
[C---:B------:R-:W-:Y:S01]  /*38c0*/  IADD3 R179, R195.reuse, 0x4000, RZ ;  /* 0x00004000c3b37810 */ /* 0x040fe20007ffe0ff */
[----:B------:R-:W3:Y:S01]  /*38d0*/  LDSM.16.M88.4 R24, [R191+0x6000] ;  /* 0x00600000bf18783b */ /* 0x000ee20000000200 */
[C---:B------:R-:W-:Y:S02]  /*38e0*/  IADD3 R178, R195.reuse, 0x4800, RZ ;  /* 0x00004800c3b27810 */ /* 0x040fe40007ffe0ff */
[C---:B------:R-:W-:Y:S01]  /*38f0*/  IADD3 R177, R195.reuse, 0x5000, RZ ;  /* 0x00005000c3b17810 */ /* 0x040fe20007ffe0ff */
[----:B------:R-:W3:Y:S01]  /*3900*/  LDSM.16.M88.4 R20, [R191+0x6800] ;  /* 0x00680000bf14783b */ /* 0x000ee20000000200 */
[----:B------:R-:W-:Y:S01]  /*3910*/  IADD3 R176, R195, 0x5800, RZ ;  /* 0x00005800c3b07810 */ /* 0x000fe20007ffe0ff */
[C---:B-1----:R-:W-:Y:S02]  /*3920*/  HMMA.16816.F32.BF16 R16, R32.reuse, R12, RZ ;  /* 0x0000000c2010723c */ /* 0x042fe400000418ff */
[----:B------:R-:W1:Y:S04]  /*3930*/  LDSM.16.M88.4 R80, [R191+0x7000] ;  /* 0x00700000bf50783b */ /* 0x000e680000000200 */
[----:B------:R-:W1:Y:S02]  /*3940*/  LDSM.16.M88.4 R76, [R191+0x7800] ;  /* 0x00780000bf4c783b */ /* 0x000e640000000200 */
[C---:B------:R-:W-:Y:S08]  /*3950*/  HMMA.16816.F32.BF16 R12, R32.reuse, R14, RZ ;  /* 0x0000000e200c723c */ /* 0x040ff000000418ff */
[C---:B--2---:R-:W-:Y:S08]  /*3960*/  HMMA.16816.F32.BF16 R8, R32.reuse, R72, RZ ;  /* 0x000000482008723c */ /* 0x044ff000000418ff */
[C---:B------:R-:W-:Y:S08]  /*3970*/  HMMA.16816.F32.BF16 R72, R32.reuse, R74, RZ ;  /* 0x0000004a2048723c */ /* 0x040ff000000418ff */
[C---:B----4-:R-:W-:Y:S08]  /*3980*/  HMMA.16816.F32.BF16 R44, R32.reuse, R40, RZ ;  /* 0x00000028202c723c */ /* 0x050ff000000418ff */
[C---:B------:R-:W-:Y:S08]  /*3990*/  HMMA.16816.F32.BF16 R40, R32.reuse, R42, RZ ;  /* 0x0000002a2028723c */ /* 0x040ff000000418ff */
[C---:B-----5:R-:W-:Y:S08]  /*39a0*/  HMMA.16816.F32.BF16 R36, R32.reuse, R68, RZ ;  /* 0x000000442024723c */ /* 0x060ff000000418ff */
[----:B------:R-:W-:Y:S01]  /*39b0*/  HMMA.16816.F32.BF16 R32, R32, R70, RZ ;  /* 0x000000462020723c */ /* 0x000fe200000418ff */
[----:B------:R-:W-:Y:S07]  /*39c0*/  LDSM.16.M88.4 R68, [R193] ;  /* 0x00000000c144783b */ /* 0x000fee0000000200 */
[C---:B---3--:R-:W-:Y:S08]  /*39d0*/  HMMA.16816.F32.BF16 R16, R56.reuse, R64, R16 ;  /* 0x000000403810723c */ /* 0x048ff00000041810 */
[C---:B------:R-:W-:Y:S01]  /*39e0*/  HMMA.16816.F32.BF16 R12, R56.reuse, R66, R12 ;  /* 0x00000042380c723c */ /* 0x040fe2000004180c */
[----:B------:R-:W2:Y:S07]  /*39f0*/  LDSM.16.M88.4 R64, [R184] ;  /* 0x00000000b840783b */ /* 0x000eae0000000200 */
[C---:B------:R-:W-:Y:S08]  /*3a00*/  HMMA.16816.F32.BF16 R8, R56.reuse, R60, R8 ;  /* 0x0000003c3808723c */ /* 0x040ff00000041808 */
[C---:B------:R-:W-:Y:S01]  /*3a10*/  HMMA.16816.F32.BF16 R72, R56.reuse, R62, R72 ;  /* 0x0000003e3848723c */ /* 0x040fe20000041848 */
[----:B------:R-:W3:Y:S07]  /*3a20*/  LDSM.16.M88.4 R60, [R184+0x800] ;  /* 0x00080000b83c783b */ /* 0x000eee0000000200 */
[C---:B------:R-:W-:Y:S08]  /*3a30*/  HMMA.16816.F32.BF16 R44, R56.reuse, R52, R44 ;  /* 0x00000034382c723c */ /* 0x040ff0000004182c */
[C---:B------:R-:W-:Y:S01]  /*3a40*/  HMMA.16816.F32.BF16 R40, R56.reuse, R54, R40 ;  /* 0x000000363828723c */ /* 0x040fe20000041828 */
[----:B------:R-:W-:Y:S07]  /*3a50*/  LDSM.16.M88.4 R52, [R184+0x1800] ;  /* 0x00180000b834783b */ /* 0x000fee0000000200 */
[C---:B------:R-:W-:Y:S08]  /*3a60*/  HMMA.16816.F32.BF16 R36, R56.reuse, R48, R36 ;  /* 0x000000303824723c */ /* 0x040ff00000041824 */
[----:B------:R-:W-:Y:S01]  /*3a70*/  HMMA.16816.F32.BF16 R32, R56, R50, R32 ;  /* 0x000000323820723c */ /* 0x000fe20000041820 */
[----:B------:R-:W4:Y:S07]  /*3a80*/  LDSM.16.M88.4 R56, [R184+0x1000] ;  /* 0x00100000b838783b */ /* 0x000f2e0000000200 */
[C---:B------:R-:W-:Y:S08]  /*3a90*/  HMMA.16816.F32.BF16 R16, R28.reuse, R24, R16 ;  /* 0x000000181c10723c */ /* 0x040ff00000041810 */
[C---:B------:R-:W-:Y:S01]  /*3aa0*/  HMMA.16816.F32.BF16 R12, R28.reuse, R26, R12 ;  /* 0x0000001a1c0c723c */ /* 0x040fe2000004180c */
[----:B------:R-:W-:Y:S07]  /*3ab0*/  LDSM.16.M88.4 R24, [R198+0x2000] ;  /* 0x00200000c618783b */ /* 0x000fee0000000200 */
[C---:B------:R-:W-:Y:S01]  /*3ac0*/  HMMA.16816.F32.BF16 R48, R28.reuse, R20, R8 ;  /* 0x000000141c30723c */ /* 0x040fe20000041808 */
[----:B------:R-:W5:Y:S07]  /*3ad0*/  LDSM.16.M88.4 R8, [R197+0x8000] ;  /* 0x00800000c508783b */ /* 0x000f6e0000000200 */
[C---:B------:R-:W-:Y:S01]  /*3ae0*/  HMMA.16816.F32.BF16 R72, R28.reuse, R22, R72 ;  /* 0x000000161c48723c */ /* 0x040fe20000041848 */
[----:B------:R-:W3:Y:S07]  /*3af0*/  LDSM.16.M88.4 R20, [R197+0x8800] ;  /* 0x00880000c514783b */ /* 0x000eee0000000200 */
[C---:B-1----:R-:W-:Y:S08]  /*3b00*/  HMMA.16816.F32.BF16 R44, R28.reuse, R80, R44 ;  /* 0x000000501c2c723c */ /* 0x042ff0000004182c */
[C---:B------:R-:W-:Y:S01]  /*3b10*/  HMMA.16816.F32.BF16 R40, R28.reuse, R82, R40 ;  /* 0x000000521c28723c */ /* 0x040fe20000041828 */
[----:B------:R-:W1:Y:S07]  /*3b20*/  LDSM.16.M88.4 R80, [R197+0x9000] ;  /* 0x00900000c550783b */ /* 0x000e6e0000000200 */
[C---:B------:R-:W-:Y:S08]  /*3b30*/  HMMA.16816.F32.BF16 R36, R28.reuse, R76, R36 ;  /* 0x0000004c1c24723c */ /* 0x040ff00000041824 */
[----:B------:R-:W-:Y:S01]  /*3b40*/  HMMA.16816.F32.BF16 R32, R28, R78, R32 ;  /* 0x0000004e1c20723c */ /* 0x000fe20000041820 */
[----:B------:R-:W1:Y:S04]  /*3b50*/  LDSM.16.M88.4 R76, [R197+0x9800] ;  /* 0x00980000c54c783b */ /* 0x000e680000000200 */
[----:B------:R-:W-:Y:S03]  /*3b60*/  LDSM.16.M88.4 R28, [R195+0x2000] ;  /* 0x00200000c31c783b */ /* 0x000fe60000000200 */
[C---:B--2---:R-:W-:Y:S08]  /*3b70*/  HMMA.16816.F32.BF16 R16, R68.reuse, R64, R16 ;  /* 0x000000404410723c */ /* 0x044ff00000041810 */
[C---:B------:R-:W-:Y:S08]  /*3b80*/  HMMA.16816.F32.BF16 R12, R68.reuse, R66, R12 ;  /* 0x00000042440c723c */ /* 0x040ff0000004180c */
[C---:B---3--:R-:W-:Y:S01]  /*3b90*/  HMMA.16816.F32.BF16 R64, R68.reuse, R60, R48 ;  /* 0x0000003c4440723c */ /* 0x048fe20000041830 */
[----:B------:R-:W2:Y:S07]  /*3ba0*/  LDSM.16.M88.4 R48, [R196+0x2000] ;  /* 0x00200000c430783b */ /* 0x000eae0000000200 */
[C---:B------:R-:W-:Y:S01]  /*3bb0*/  HMMA.16816.F32.BF16 R72, R68.reuse, R62, R72 ;  /* 0x0000003e4448723c */ /* 0x040fe20000041848 */
[----:B------:R-:W3:Y:S07]  /*3bc0*/  LDSM.16.M88.4 R60, [R195+0x2800] ;  /* 0x00280000c33c783b */ /* 0x000eee0000000200 */
[C---:B----4-:R-:W-:Y:S08]  /*3bd0*/  HMMA.16816.F32.BF16 R44, R68.reuse, R56, R44 ;  /* 0x00000038442c723c */ /* 0x050ff0000004182c */
[C---:B------:R-:W-:Y:S01]  /*3be0*/  HMMA.16816.F32.BF16 R40, R68.reuse, R58, R40 ;  /* 0x0000003a4428723c */ /* 0x040fe20000041828 */
[----:B------:R-:W-:Y:S07]  /*3bf0*/  LDSM.16.M88.4 R56, [R195+0x3800] ;  /* 0x00380000c338783b */ /* 0x000fee0000000200 */
[C---:B------:R-:W-:Y:S08]  /*3c00*/  HMMA.16816.F32.BF16 R36, R68.reuse, R52, R36 ;  /* 0x000000344424723c */ /* 0x040ff00000041824 */
[----:B------:R-:W-:Y:S01]  /*3c10*/  HMMA.16816.F32.BF16 R32, R68, R54, R32 ;  /* 0x000000364420723c */ /* 0x000fe20000041820 */
[----:B------:R-:W4:Y:S04]  /*3c20*/  LDSM.16.M88.4 R68, [R195+0x3000] ;  /* 0x00300000c344783b */ /* 0x000f280000000200 */
[----:B------:R-:W-:Y:S03]  /*3c30*/  LDSM.16.M88.4 R52, [R194+0x2000] ;  /* 0x00200000c234783b */ /* 0x000fe60000000200 */
[C---:B-----5:R-:W-:Y:S08]  /*3c40*/  HMMA.16816.F32.BF16 R16, R24.reuse, R8, R16 ;  /* 0x000000081810723c */ /* 0x060ff00000041810 */
[C---:B------:R-:W-:Y:S01]  /*3c50*/  HMMA.16816.F32.BF16 R12, R24.reuse, R10, R12 ;  /* 0x0000000a180c723c */ /* 0x040fe2000004180c */
[----:B------:R-:W5:Y:S07]  /*3c60*/  LDSM.16.M88.4 R8, [R191+0x8000] ;  /* 0x00800000bf08783b */ /* 0x000f6e0000000200 */
[C---:B------:R-:W-:Y:S08]  /*3c70*/  HMMA.16816.F32.BF16 R64, R24.reuse, R20, R64 ;  /* 0x000000141840723c */ /* 0x040ff00000041840 */
        /* <DEDUP_REMOVED lines=10> */
[C---:B------:R-:W-:Y:S01]  /*3d20*/  HMMA.16816.F32.BF16 R12, R48.reuse, R30, R12 ;  /* 0x0000001e300c723c */ /* 0x040fe2000004180c */
[----:B------:R-:W2:Y:S07]  /*3d30*/  LDSM.16.M88.4 R28, [R193+0x2000] ;  /* 0x00200000c11c783b */ /* 0x000eae0000000200 */
[C---:B---3--:R-:W-:Y:S08]  /*3d40*/  HMMA.16816.F32.BF16 R64, R48.reuse, R60, R64 ;  /* 0x0000003c3040723c */ /* 0x048ff00000041840 */
[C---:B------:R-:W-:Y:S01]  /*3d50*/  HMMA.16816.F32.BF16 R72, R48.reuse, R62, R72 ;  /* 0x0000003e3048723c */ /* 0x040fe20000041848 */
[----:B------:R-:W3:Y:S07]  /*3d60*/  LDSM.16.M88.4 R60, [R184+0x2800] ;  /* 0x00280000b83c783b */ /* 0x000eee0000000200 */
[C---:B----4-:R-:W-:Y:S08]  /*3d70*/  HMMA.16816.F32.BF16 R44, R48.reuse, R68, R44 ;  /* 0x00000044302c723c */ /* 0x050ff0000004182c */
[C---:B------:R-:W-:Y:S01]  /*3d80*/  HMMA.16816.F32.BF16 R40, R48.reuse, R70, R40 ;  /* 0x000000463028723c */ /* 0x040fe20000041828 */
[----:B------:R-:W4:Y:S07]  /*3d90*/  LDSM.16.M88.4 R68, [R184+0x3000] ;  /* 0x00300000b844783b */ /* 0x000f2e0000000200 */
[C---:B------:R-:W-:Y:S08]  /*3da0*/  HMMA.16816.F32.BF16 R36, R48.reuse, R56, R36 ;  /* 0x000000383024723c */ /* 0x040ff00000041824 */
[----:B------:R-:W-:Y:S01]  /*3db0*/  HMMA.16816.F32.BF16 R32, R48, R58, R32 ;  /* 0x0000003a3020723c */ /* 0x000fe20000041820 */
[----:B------:R-:W2:Y:S04]  /*3dc0*/  LDSM.16.M88.4 R56, [R184+0x3800] ;  /* 0x00380000b838783b */ /* 0x000ea80000000200 */
        /* <DEDUP_REMOVED lines=19> */
[----:B------:R-:W-:Y:S07]  /*3f00*/  LDSM.16.M88.4 R60, [R194+0x4000] ;  /* 0x00400000c23c783b */ /* 0x000fee0000000200 */
[C---:B----4-:R-:W-:Y:S08]  /*3f10*/  HMMA.16816.F32.BF16 R44, R28.reuse, R68, R44 ;  /* 0x000000441c2c723c */ /* 0x050ff0000004182c */
[C---:B------:R-:W-:Y:S01]  /*3f20*/  HMMA.16816.F32.BF16 R40, R28.reuse, R70, R40 ;  /* 0x000000461c28723c */ /* 0x040fe20000041828 */
[----:B------:R-:W-:Y:S07]  /*3f30*/  LDSM.16.M88.4 R68, [R193+0x4000] ;  /* 0x00400000c144783b */ /* 0x000fee0000000200 */
[C---:B------:R-:W-:Y:S08]  /*3f40*/  HMMA.16816.F32.BF16 R36, R28.reuse, R56, R36 ;  /* 0x000000381c24723c */ /* 0x040ff00000041824 */
[----:B------:R-:W-:Y:S01]  /*3f50*/  HMMA.16816.F32.BF16 R32, R28, R58, R32 ;  /* 0x0000003a1c20723c */ /* 0x000fe20000041820 */
[----:B------:R-:W-:Y:S04]  /*3f60*/  LDSM.16.M88.4 R28, [R195+0x5000] ;  /* 0x00500000c31c783b */ /* 0x000fe80000000200 */
[----:B------:R-:W-:Y:S03]  /*3f70*/  LDSM.16.M88.4 R56, [R191+0xa000] ;  /* 0x00a00000bf38783b */ /* 0x000fe60000000200 */
[C---:B-----5:R-:W-:Y:S08]  /*3f80*/  HMMA.16816.F32.BF16 R16, R48.reuse, R8, R16 ;  /* 0x000000083010723c */ /* 0x060ff00000041810 */
[C---:B------:R-:W-:Y:S01]  /*3f90*/  HMMA.16816.F32.BF16 R12, R48.reuse, R10, R12 ;  /* 0x0000000a300c723c */ /* 0x040fe2000004180c */
[----:B------:R-:W3:Y:S07]  /*3fa0*/  LDSM.16.M88.4 R8, [R195+0x4800] ;  /* 0x00480000c308783b */ /* 0x000eee0000000200 */
[C---:B------:R-:W-:Y:S08]  /*3fb0*/  HMMA.16816.F32.BF16 R64, R48.reuse, R20, R64 ;  /* 0x000000143040723c */ /* 0x040ff00000041840 */
[C---:B------:R-:W-:Y:S01]  /*3fc0*/  HMMA.16816.F32.BF16 R72, R48.reuse, R22, R72 ;  /* 0x000000163048723c */ /* 0x040fe20000041848 */
[----:B------:R-:W4:Y:S07]  /*3fd0*/  LDSM.16.M88.4 R20, [R195+0x5800] ;  /* 0x00580000c314783b */ /* 0x000f2e0000000200 */
[C---:B-1----:R-:W-:Y:S08]  /*3fe0*/  HMMA.16816.F32.BF16 R44, R48.reuse, R80, R44 ;  /* 0x00000050302c723c */ /* 0x042ff0000004182c */
[C---:B------:R-:W-:Y:S08]  /*3ff0*/  HMMA.16816.F32.BF16 R40, R48.reuse, R82, R40 ;  /* 0x000000523028723c */ /* 0x040ff00000041828 */
[C---:B------:R-:W-:Y:S08]  /*4000*/  HMMA.16816.F32.BF16 R36, R48.reuse, R76, R36 ;  /* 0x0000004c3024723c */ /* 0x040ff00000041824 */
[----:B------:R-:W-:Y:S01]  /*4010*/  HMMA.16816.F32.BF16 R32, R48, R78, R32 ;  /* 0x0000004e3020723c */ /* 0x000fe20000041820 */
[----:B------:R-:W1:Y:S07]  /*4020*/  LDSM.16.M88.4 R48, [R191+0xa800] ;  /* 0x00a80000bf30783b */ /* 0x000e6e0000000200 */
[C---:B--2---:R-:W-:Y:S08]  /*4030*/  HMMA.16816.F32.BF16 R16, R52.reuse, R24, R16 ;  /* 0x000000183410723c */ /* 0x044ff00000041810 */
[C---:B------:R-:W-:Y:S01]  /*4040*/  HMMA.16816.F32.BF16 R12, R52.reuse, R26, R12 ;  /* 0x0000001a340c723c */ /* 0x040fe2000004180c */
[----:B------:R-:W2:Y:S07]  /*4050*/  LDSM.16.M88.4 R24, [R191+0xb000] ;  /* 0x00b00000bf18783b */ /* 0x000eae0000000200 */
[C---:B---3--:R-:W-:Y:S08]  /*4060*/  HMMA.16816.F32.BF16 R64, R52.reuse, R8, R64 ;  /* 0x000000083440723c */ /* 0x048ff00000041840 */
[C---:B------:R-:W-:Y:S01]  /*4070*/  HMMA.16816.F32.BF16 R72, R52.reuse, R10, R72 ;  /* 0x0000000a3448723c */ /* 0x040fe20000041848 */
[----:B------:R-:W3:Y:S07]  /*4080*/  LDSM.16.M88.4 R8, [R191+0xb800] ;  /* 0x00b80000bf08783b */ /* 0x000eee0000000200 */
[C---:B------:R-:W-:Y:S08]  /*4090*/  HMMA.16816.F32.BF16 R44, R52.reuse, R28, R44 ;  /* 0x0000001c342c723c */ /* 0x040ff0000004182c */
[C---:B------:R-:W-:Y:S01]  /*40a0*/  HMMA.16816.F32.BF16 R40, R52.reuse, R30, R40 ;  /* 0x0000001e3428723c */ /* 0x040fe20000041828 */
[----:B------:R-:W-:Y:S07]  /*40b0*/  LDSM.16.M88.4 R28, [R184+0x4800] ;  /* 0x00480000b81c783b */ /* 0x000fee0000000200 */
[C---:B----4-:R-:W-:Y:S01]  /*40c0*/  HMMA.16816.F32.BF16 R76, R52.reuse, R20, R36 ;  /* 0x00000014344c723c */ /* 0x050fe20000041824 */
[----:B------:R-:W4:Y:S07]  /*40d0*/  LDSM.16.M88.4 R36, [R184+0x4000] ;  /* 0x00400000b824783b */ /* 0x000f2e0000000200 */
[----:B------:R-:W-:Y:S01]  /*40e0*/  HMMA.16816.F32.BF16 R32, R52, R22, R32 ;  /* 0x000000163420723c */ /* 0x000fe20000041820 */
[----:B------:R-:W5:Y:S07]  /*40f0*/  LDSM.16.M88.4 R20, [R184+0x5000] ;  /* 0x00500000b814783b */ /* 0x000f6e0000000200 */
[C---:B-1----:R-:W-:Y:S08]  /*4100*/  HMMA.16816.F32.BF16 R64, R60.reuse, R48, R64 ;  /* 0x000000303c40723c */ /* 0x042ff00000041840 */
[----:B------:R-:W-:Y:S01]  /*4110*/  HMMA.16816.F32.BF16 R72, R60, R50, R72 ;  /* 0x000000323c48723c */ /* 0x000fe20000041848 */
[----:B------:R-:W1:Y:S01]  /*4120*/  LDSM.16.M88.4 R48, [R184+0x5800] ;  /* 0x00580000b830783b */ /* 0x000e620000000200 */
[----:B------:R-:W-:-:S06]  /*4130*/  DEPBAR.LE SB0, 0x0 ;  /* 0x000080000000791a */ /* 0x000fcc0000000000 */
[C---:B------:R-:W-:Y:S08]  /*4140*/  HMMA.16816.F32.BF16 R16, R60.reuse, R56, R16 ;  /* 0x000000383c10723c */ /* 0x040ff00000041810 */
[C---:B------:R-:W-:Y:S08]  /*4150*/  HMMA.16816.F32.BF16 R12, R60.reuse, R58, R12 ;  /* 0x0000003a3c0c723c */ /* 0x040ff0000004180c */
[C---:B--2---:R-:W-:Y:S08]  /*4160*/  HMMA.16816.F32.BF16 R44, R60.reuse, R24, R44 ;  /* 0x000000183c2c723c */ /* 0x044ff0000004182c */
[C---:B------:R-:W-:Y:S08]  /*4170*/  HMMA.16816.F32.BF16 R40, R60.reuse, R26, R40 ;  /* 0x0000001a3c28723c */ /* 0x040ff00000041828 */
[C---:B---3--:R-:W-:Y:S08]  /*4180*/  HMMA.16816.F32.BF16 R76, R60.reuse, R8, R76 ;  /* 0x000000083c4c723c */ /* 0x048ff0000004184c */
[----:B------:R-:W-:Y:S07]  /*4190*/  HMMA.16816.F32.BF16 R32, R60, R10, R32 ;  /* 0x0000000a3c20723c */ /* 0x000fee0000041820 */
[----:B------:R-:W-:Y:S01]  /*41a0*/  IADD3 R11, R2, c[0x0][0x2e8], RZ ;  /* 0x0000ba00020b7a10 */ /* 0x000fe20007ffe0ff */
[----:B----4-:R-:W-:Y:S03]  /*41b0*/  HMMA.16816.F32.BF16 R16, R68, R36, R16 ;  /* 0x000000244410723c */ /* 0x010fe60000041810 */
[----:B------:R-:W-:-:S02]  /*41c0*/  IADD3 R9, R11, 0x8, RZ ;  /* 0x000000080b097810 */ /* 0x000fc40007ffe0ff */
[-C--:B------:R-:W-:Y:S02]  /*41d0*/  IMNMX R214, R11, R86.reuse, PT ;  /* 0x000000560bd67217 */ /* 0x080fe40003800200 */
[----:B------:R-:W-:Y:S01]  /*41e0*/  IMNMX R2, R9, R86, PT ;  /* 0x0000005609027217 */ /* 0x000fe20003800200 */
[C---:B------:R-:W-:Y:S08]  /*41f0*/  HMMA.16816.F32.BF16 R12, R68.reuse, R38, R12 ;  /* 0x00000026440c723c */ /* 0x040ff0000004180c */
[C---:B------:R-:W-:Y:S08]  /*4200*/  HMMA.16816.F32.BF16 R64, R68.reuse, R28, R64 ;  /* 0x0000001c4440723c */ /* 0x040ff00000041840 */
[C---:B------:R-:W-:Y:S08]  /*4210*/  HMMA.16816.F32.BF16 R72, R68.reuse, R30, R72 ;  /* 0x0000001e4448723c */ /* 0x040ff00000041848 */
[C---:B-----5:R-:W-:Y:S08]  /*4220*/  HMMA.16816.F32.BF16 R44, R68.reuse, R20, R44 ;  /* 0x00000014442c723c */ /* 0x060ff0000004182c */
[C---:B------:R-:W-:Y:S08]  /*4230*/  HMMA.16816.F32.BF16 R40, R68.reuse, R22, R40 ;  /* 0x000000164428723c */ /* 0x040ff00000041828 */
[C---:B-1----:R-:W-:Y:S08]  /*4240*/  HMMA.16816.F32.BF16 R76, R68.reuse, R48, R76 ;  /* 0x00000030444c723c */ /* 0x042ff0000004184c */
[----:B------:R-:W-:Y:S01]  /*4250*/  HMMA.16816.F32.BF16 R32, R68, R50, R32 ;  /* 0x000000324420723c */ /* 0x000fe20000041820 */
[----:B------:R-:W-:Y:S06]  /*4260*/  BAR.SYNC.DEFER_BLOCKING 0x0 ;  /* 0x0000000000007b1d */ /* 0x000fec0000010000 */
[----:B------:R-:W-:Y:S01]  /*4270*/  @!UPT UIADD3 URZ, URZ, URZ, URZ ;  /* 0x0000003f3f3ff290 */ /* 0x000fe2000fffe03f */
[----:B------:R-:W-:Y:S11]  /*4280*/  @!P6 BRA `(.L_x_712) ;  /* 0x00000b700000e947 */ /* 0x000ff60003800000 */
[----:B------:R-:W-:Y:S05]  /*4290*/  @!P0 BRA `(.L_x_713) ;  /* 0x0000039000008947 */ /* 0x000fea0003800000 */
[----:B------:R-:W1:Y:S01]  /*42a0*/  I2F.RP R21, R6 ;  /* 0x0000000600157306 */ /* 0x000e620000209400 */
[----:B------:R-:W-:-:S02]  /*42b0*/  IADD3 R20, R3, -0x40, RZ ;  /* 0xffffffc003147810 */ /* 0x000fc40007ffe0ff */
[----:B------:R-:W-:Y:S02]  /*42c0*/  IABS R8, R3 ;  /* 0x0000000300087213 */ /* 0x000fe40000000000 */
[----:B------:R-:W-:Y:S02]  /*42d0*/  IABS R4, R20 ;  /* 0x0000001400047213 */ /* 0x000fe40000000000 */
[----:B------:R-:W-:Y:S01]  /*42e0*/  LOP3.LUT R20, R20, c[0x0][0x2d0], RZ, 0x3c, !PT ;  /* 0x0000b40014147a12 */ /* 0x000fe200078e3cff */
[----:B-1----:R-:W1:Y:S02]  /*42f0*/  MUFU.RCP R10, R21 ;  /* 0x00000015000a7308 */ /* 0x002e640000001000 */
[----:B-1----:R-:W-:-:S06]  /*4300*/  IADD3 R10, R10, 0xffffffe, RZ ;  /* 0x0ffffffe0a0a7810 */ /* 0x002fcc0007ffe0ff */
[----:B------:R-:W1:Y:S02]  /*4310*/  F2I.FTZ.U32.TRUNC.NTZ R11, R10 ;  /* 0x0000000a000b7305 */ /* 0x000e64000021f000 */
[----:B-1----:R-:W-:Y:S02]  /*4320*/  IMAD.MOV R9, RZ, RZ, -R11 ;  /* 0x000000ffff097224 */ /* 0x002fe400078e0a0b */
[----:B------:R-:W-:Y:S02]  /*4330*/  IMAD.MOV.U32 R10, RZ, RZ, RZ ;  /* 0x000000ffff0a7224 */ /* 0x000fe400078e00ff */
[----:B------:R-:W-:-:S04]  /*4340*/  IMAD R9, R9, R6, RZ ;  /* 0x0000000609097224 */ /* 0x000fc800078e02ff */
[----:B------:R-:W-:-:S06]  /*4350*/  IMAD.HI.U32 R9, R11, R9, R10 ;  /* 0x000000090b097227 */ /* 0x000fcc00078e000a */
[----:B------:R-:W-:-:S04]  /*4360*/  IMAD.HI.U32 R21, R9, R8, RZ ;  /* 0x0000000809157227 */ /* 0x000fc800078e00ff */
[----:B------:R-:W-:Y:S01]  /*4370*/  IMAD.HI.U32 R10, R9, R4, RZ ;  /* 0x00000004090a7227 */ /* 0x000fe200078e00ff */
[----:B------:R-:W-:-:S03]  /*4380*/  IADD3 R11, -R21, RZ, RZ ;  /* 0x000000ff150b7210 */ /* 0x000fc60007ffe1ff */
[----:B------:R-:W-:Y:S02]  /*4390*/  IMAD.MOV R9, RZ, RZ, -R10 ;  /* 0x000000ffff097224 */ /* 0x000fe400078e0a0a */
[C---:B------:R-:W-:Y:S02]  /*43a0*/  IMAD R11, R6.reuse, R11, R8 ;  /* 0x0000000b060b7224 */ /* 0x040fe400078e0208 */
[C---:B------:R-:W-:Y:S01]  /*43b0*/  IMAD R9, R6.reuse, R9, R4 ;  /* 0x0000000906097224 */ /* 0x040fe200078e0204 */
[----:B------:R-:W-:Y:S02]  /*43c0*/  LOP3.LUT R4, R3, c[0x0][0x2d0], RZ, 0x3c, !PT ;  /* 0x0000b40003047a12 */ /* 0x000fe400078e3cff */
[C---:B------:R-:W-:Y:S02]  /*43d0*/  ISETP.GT.U32.AND P1, PT, R6.reuse, R11, PT ;  /* 0x0000000b0600720c */ /* 0x040fe40003f24070 */
[----:B------:R-:W-:Y:S02]  /*43e0*/  ISETP.GT.U32.AND P2, PT, R6, R9, PT ;  /* 0x000000090600720c */ /* 0x000fe40003f44070 */
[----:B------:R-:W-:-:S02]  /*43f0*/  ISETP.GE.AND P3, PT, R4, RZ, PT ;  /* 0x000000ff0400720c */ /* 0x000fc40003f66270 */
[----:B------:R-:W-:-:S07]  /*4400*/  LOP3.LUT R4, RZ, c[0x0][0x2d0], RZ, 0x33, !PT ;  /* 0x0000b400ff047a12 */ /* 0x000fce00078e33ff */
[----:B------:R-:W-:Y:S01]  /*4410*/  @!P1 IMAD.IADD R11, R11, 0x1, -R6 ;  /* 0x000000010b0b9824 */ /* 0x000fe200078e0a06 */
[----:B------:R-:W-:Y:S02]  /*4420*/  @!P1 IADD3 R21, R21, 0x1, RZ ;  /* 0x0000000115159810 */ /* 0x000fe40007ffe0ff */
[-C--:B------:R-:W-:Y:S02]  /*4430*/  @!P2 IADD3 R9, R9, -R6.reuse, RZ ;  /* 0x800000060909a210 */ /* 0x080fe40007ffe0ff */
[-C--:B------:R-:W-:Y:S02]  /*4440*/  ISETP.GE.U32.AND P5, PT, R11, R6.reuse, PT ;  /* 0x000000060b00720c */ /* 0x080fe40003fa6070 */
[----:B------:R-:W-:Y:S02]  /*4450*/  ISETP.GE.U32.AND P4, PT, R9, R6, PT ;  /* 0x000000060900720c */ /* 0x000fe40003f86070 */
[----:B------:R-:W-:Y:S02]  /*4460*/  ISETP.GE.AND P1, PT, R20, RZ, PT ;  /* 0x000000ff1400720c */ /* 0x000fe40003f26270 */
[----:B------:R-:W-:-:S02]  /*4470*/  @!P2 IADD3 R10, R10, 0x1, RZ ;  /* 0x000000010a0aa810 */ /* 0x000fc40007ffe0ff */
[----:B------:R-:W-:-:S05]  /*4480*/  ISETP.NE.AND P2, PT, RZ, c[0x0][0x2d0], PT ;  /* 0x0000b400ff007a0c */ /* 0x000fca0003f45270 */
[----:B------:R-:W-:Y:S02]  /*4490*/  @P5 IADD3 R21, R21, 0x1, RZ ;  /* 0x0000000115155810 */ /* 0x000fe40007ffe0ff */
[----:B------:R-:W-:-:S03]  /*44a0*/  @P4 IADD3 R10, R10, 0x1, RZ ;  /* 0x000000010a0a4810 */ /* 0x000fc60007ffe0ff */
[----:B------:R-:W-:Y:S02]  /*44b0*/  @!P3 IMAD.MOV R21, RZ, RZ, -R21 ;  /* 0x000000ffff15b224 */ /* 0x000fe400078e0a15 */
[----:B------:R-:W-:-:S03]  /*44c0*/  @!P1 IMAD.MOV R10, RZ, RZ, -R10 ;  /* 0x000000ffff0a9224 */ /* 0x000fc600078e0a0a */
[C---:B------:R-:W-:Y:S02]  /*44d0*/  SEL R9, R4.reuse, R21, !P2 ;  /* 0x0000001504097207 */ /* 0x040fe40005000000 */
[----:B------:R-:W-:-:S03]  /*44e0*/  SEL R4, R4, R10, !P2 ;  /* 0x0000000a04047207 */ /* 0x000fc60005000000 */
[----:B------:R-:W-:-:S04]  /*44f0*/  IMAD.WIDE R22, R9, 0x4, R212 ;  /* 0x0000000409167825 */ /* 0x000fc800078e02d4 */
[----:B------:R-:W-:Y:S01]  /*4500*/  IMAD.WIDE R20, R4, 0x4, R212 ;  /* 0x0000000404147825 */ /* 0x000fe200078e02d4 */
[----:B------:R-:W2:Y:S04]  /*4510*/  LDG.E R11, [R22.64] ;  /* 0x00000006160b7981 */ /* 0x000ea8000c1e1900 */
[----:B------:R-:W2:Y:S01]  /*4520*/  LDG.E R8, [R20.64] ;  /* 0x0000000614087981 */ /* 0x000ea2000c1e1900 */
[----:B------:R-:W-:Y:S01]  /*4530*/  IADD3 R4, R9, -R4, RZ ;  /* 0x8000000409047210 */ /* 0x000fe20007ffe0ff */
[----:B------:R-:W-:-:S04]  /*4540*/  IMAD.MOV.U32 R9, RZ, RZ, 0x40 ;  /* 0x00000040ff097424 */ /* 0x000fc800078e00ff */
[----:B------:R-:W-:-:S05]  /*4550*/  IMAD R9, R4, c[0x0][0x2d0], -R9 ;  /* 0x0000b40004097a24 */ /* 0x000fca00078e0a09 */
[----:B------:R-:W-:-:S05]  /*4560*/  SHF.R.S32.HI R4, RZ, 0x1f, R9 ;  /* 0x0000001fff047819 */ /* 0x000fca0000011409 */
[----:B------:R-:W-:-:S04]  /*4570*/  IMAD R4, R4, c[0x0][0x198], RZ ;  /* 0x0000660004047a24 */ /* 0x000fc800078e02ff */
[C---:B------:R-:W-:Y:S02]  /*4580*/  IMAD R4, R9.reuse, c[0x0][0x19c], R4 ;  /* 0x0000670009047a24 */ /* 0x040fe400078e0204 */
[----:B--2---:R-:W-:Y:S02]  /*4590*/  IMAD.IADD R8, R8, 0x1, -R11 ;  /* 0x0000000108087824 */ /* 0x004fe400078e0a0b */
[----:B------:R-:W-:-:S03]  /*45a0*/  IMAD.WIDE.U32 R10, R9, c[0x0][0x198], RZ ;  /* 0x00006600090a7a25 */ /* 0x000fc600078e00ff */
[----:B------:R-:W-:Y:S02]  /*45b0*/  SHF.R.S32.HI R6, RZ, 0x1f, R8 ;  /* 0x0000001fff067819 */ /* 0x000fe40000011408 */
[----:B------:R-:W-:-:S03]  /*45c0*/  IADD3 R11, R11, R4, RZ ;  /* 0x000000040b0b7210 */ /* 0x000fc60007ffe0ff */
[----:B------:R-:W-:Y:S02]  /*45d0*/  IMAD R9, R6, c[0x0][0x180], RZ ;  /* 0x0000600006097a24 */ /* 0x000fe400078e02ff */
[----:B------:R-:W-:-:S04]  /*45e0*/  IMAD.WIDE.U32 R20, R8, c[0x0][0x180], R10 ;  /* 0x0000600008147a25 */ /* 0x000fc800078e000a */
[----:B------:R-:W-:-:S04]  /*45f0*/  IMAD R9, R8, c[0x0][0x184], R9 ;  /* 0x0000610008097a24 */ /* 0x000fc800078e0209 */
[----:B------:R-:W-:Y:S01]  /*4600*/  IMAD.IADD R10, R21, 0x1, R9 ;  /* 0x00000001150a7824 */ /* 0x000fe200078e0209 */
[----:B------:R-:W-:Y:S01]  /*4610*/  MOV R21, R20 ;  /* 0x0000001400157202 */ /* 0x000fe20000000f00 */
[----:B------:R-:W-:Y:S05]  /*4620*/  BRA `(.L_x_714) ;  /* 0x0000002000007947 */ /* 0x000fea0003800000 */
.L_x_713:
[----:B------:R-:W-:-:S04]  /*4630*/  LEA R21, -R4, RZ, 0x6 ;  /* 0x000000ff04157211 */ /* 0x000fc800078e31ff */
[----:B------:R-:W-:Y:S02]  /*4640*/  SHF.R.S32.HI R10, RZ, 0x1f, R21 ;  /* 0x0000001fff0a7819 */ /* 0x000fe40000011415 */
.L_x_714:
[----:B------:R-:W-:Y:S01]  /*4650*/  ISETP.GE.AND P5, PT, R210, c[0x0][0x220], PT ;  /* 0x00008800d2007a0c */ /* 0x000fe20003fa6270 */
[----:B------:R-:W-:Y:S01]  /*4660*/  BSSY B0, `(.L_x_715) ;  /* 0x0000076000007945 */ /* 0x000fe20003800000 */
[----:B------:R-:W-:Y:S02]  /*4670*/  ISETP.GE.AND P4, PT, R201, c[0x0][0x220], PT ;  /* 0x00008800c9007a0c */ /* 0x000fe40003f86270 */
[----:B------:R-:W-:-:S09]  /*4680*/  ISETP.GE.AND P3, PT, R200, c[0x0][0x220], PT ;  /* 0x00008800c8007a0c */ /* 0x000fd20003f66270 */
[CC--:B------:R-:W-:Y:S01]  /*4690*/  @!P5 IADD3 R9, P1, R21.reuse, R134.reuse, RZ ;  /* 0x000000861509d210 */ /* 0x0c0fe20007f3e0ff */
[----:B------:R1:W-:Y:S01]  /*46a0*/  @P5 STS.128 [R208+0x6000], RZ ;  /* 0x006000ffd0005388 */ /* 0x0003e20000000c00 */
[----:B------:R-:W-:-:S03]  /*46b0*/  @!P4 IADD3 R11, P2, R21, R134, RZ ;  /* 0x00000086150bc210 */ /* 0x000fc60007f5e0ff */
[C-C-:B------:R-:W-:Y:S01]  /*46c0*/  @!P5 IMAD.X R4, R10.reuse, 0x1, R135.reuse, P1 ;  /* 0x000000010a04d824 */ /* 0x140fe200008e0687 */
[----:B------:R-:W-:Y:S01]  /*46d0*/  @!P5 LEA R38, P1, R9, c[0x0][0x168], 0x1 ;  /* 0x00005a000926da11 */ /* 0x000fe200078208ff */
[C-C-:B------:R-:W-:Y:S01]  /*46e0*/  @!P4 IMAD.X R6, R10.reuse, 0x1, R135.reuse, P2 ;  /* 0x000000010a06c824 */ /* 0x140fe200010e0687 */
[----:B------:R-:W-:Y:S02]  /*46f0*/  @!P4 LEA R30, P2, R11, c[0x0][0x168], 0x1 ;  /* 0x00005a000b1eca11 */ /* 0x000fe400078408ff */
[----:B------:R-:W-:Y:S02]  /*4700*/  @!P5 LEA.HI.X R39, R9, c[0x0][0x16c], R4, 0x1, P1 ;  /* 0x00005b000927da11 */ /* 0x000fe400008f0c04 */
[-C--:B------:R-:W-:Y:S02]  /*4710*/  @!P3 IADD3 R9, P1, R21, R134.reuse, RZ ;  /* 0x000000861509b210 */ /* 0x080fe40007f3e0ff */
[----:B------:R-:W-:Y:S01]  /*4720*/  @!P4 LEA.HI.X R31, R11, c[0x0][0x16c], R6, 0x1, P2 ;  /* 0x00005b000b1fca11 */ /* 0x000fe200010f0c06 */
[----:B------:R-:W-:Y:S01]  /*4730*/  @!PT LDS RZ, [RZ] ;  /* 0x00000000fffff984 */ /* 0x000fe20000000800 */
[----:B------:R-:W-:Y:S01]  /*4740*/  @!PT LDS RZ, [RZ] ;  /* 0x00000000fffff984 */ /* 0x000fe20000000800 */
[----:B------:R-:W-:Y:S01]  /*4750*/  @!PT LDS RZ, [RZ] ;  /* 0x00000000fffff984 */ /* 0x000fe20000000800 */
[----:B------:R1:W-:Y:S01]  /*4760*/  @!P5 LDGSTS.E.BYPASS.LTC128B.128 [R208+0x6000], [R38.64] ;  /* 0x0600000026d0dfae */ /* 0x0003e2000b901d46 */
[----:B------:R-:W-:Y:S01]  /*4770*/  IADD3 R11, P2, R203, R21, RZ ;  /* 0x00000015cb0b7210 */ /* 0x000fe20007f5e0ff */
[----:B------:R-:W-:Y:S01]  /*4780*/  @!P3 IMAD.X R4, R10, 0x1, R135, P1 ;  /* 0x000000010a04b824 */ /* 0x000fe200008e0687 */
[C---:B------:R-:W-:Y:S01]  /*4790*/  @!P3 LEA R28, P1, R9.reuse, c[0x0][0x168], 0x1 ;  /* 0x00005a00091cba11 */ /* 0x040fe200078208ff */
[----:B------:R1:W-:Y:S02]  /*47a0*/  @P4 STS.128 [R208+0x8000], RZ ;  /* 0x008000ffd0004388 */ /* 0x0003e40000000c00 */
[----:B------:R-:W-:Y:S01]  /*47b0*/  IMAD.X R8, R202, 0x1, R10, P2 ;  /* 0x00000001ca087824 */ /* 0x000fe200010e060a */
[----:B------:R-:W-:Y:S01]  /*47c0*/  @!P3 LEA.HI.X R29, R9, c[0x0][0x16c], R4, 0x1, P1 ;  /* 0x00005b00091dba11 */ /* 0x000fe200008f0c04 */
[----:B------:R-:W-:Y:S01]  /*47d0*/  @!PT LDS RZ, [RZ] ;  /* 0x00000000fffff984 */ /* 0x000fe20000000800 */
[----:B------:R-:W-:Y:S01]  /*47e0*/  @!PT LDS RZ, [RZ] ;  /* 0x00000000fffff984 */ /* 0x000fe20000000800 */
[----:B------:R-:W-:Y:S01]  /*47f0*/  @!PT LDS RZ, [RZ] ;  /* 0x00000000fffff984 */ /* 0x000fe20000000800 */
[----:B------:R1:W-:Y:S01]  /*4800*/  @!P4 LDGSTS.E.BYPASS.LTC128B.128 [R208+0x8000], [R30.64+0x80] ;  /* 0x080000801ed0cfae */ /* 0x0003e2000b901d46 */
[----:B------:R-:W-:-:S03]  /*4810*/  @!P5 IADD3 R9, P1, R11, R134, RZ ;  /* 0x000000860b09d210 */ /* 0x000fc60007f3e0ff */
[----:B------:R1:W-:Y:S01]  /*4820*/  @P3 STS.128 [R208+0xa000], RZ ;  /* 0x00a000ffd0003388 */ /* 0x0003e20000000c00 */
[----:B------:R-:W-:Y:S01]  /*4830*/  @!P5 LEA R36, P2, R9, c[0x0][0x168], 0x1 ;  /* 0x00005a000924da11 */ /* 0x000fe200078408ff */
[C-C-:B------:R-:W-:Y:S01]  /*4840*/  @!P5 IMAD.X R4, R8.reuse, 0x1, R135.reuse, P1 ;  /* 0x000000010804d824 */ /* 0x140fe200008e0687 */
[-C--:B------:R-:W-:Y:S01]  /*4850*/  @!P4 IADD3 R23, P1, R11, R134.reuse, RZ ;  /* 0x000000860b17c210 */ /* 0x080fe20007f3e0ff */
[----:B------:R-:W-:Y:S01]  /*4860*/  @!PT LDS RZ, [RZ] ;  /* 0x00000000fffff984 */ /* 0x000fe20000000800 */
[----:B------:R-:W-:Y:S01]  /*4870*/  @!PT LDS RZ, [RZ] ;  /* 0x00000000fffff984 */ /* 0x000fe20000000800 */
[----:B------:R-:W-:Y:S01]  /*4880*/  @!PT LDS RZ, [RZ] ;  /* 0x00000000fffff984 */ /* 0x000fe20000000800 */
[----:B------:R1:W-:Y:S03]  /*4890*/  @!P3 LDGSTS.E.BYPASS.LTC128B.128 [R208+0xa000], [R28.64+0x100] ;  /* 0x0a0001001cd0bfae */ /* 0x0003e6000b901d46 */
[----:B------:R-:W-:Y:S01]  /*48a0*/  @!P5 LEA.HI.X R37, R9, c[0x0][0x16c], R4, 0x1, P2 ;  /* 0x00005b000925da11 */ /* 0x000fe200010f0c04 */
[----:B------:R-:W-:Y:S01]  /*48b0*/  @!P4 IMAD.X R4, R8, 0x1, R135, P1 ;  /* 0x000000010804c824 */ /* 0x000fe200008e0687 */
[----:B------:R-:W-:Y:S01]  /*48c0*/  @!P4 LEA R26, P2, R23, c[0x0][0x168], 0x1 ;  /* 0x00005a00171aca11 */ /* 0x000fe200078408ff */
[----:B------:R1:W-:Y:S01]  /*48d0*/  @P5 STS.128 [R208+0x6800], RZ ;  /* 0x006800ffd0005388 */ /* 0x0003e20000000c00 */
[----:B------:R-:W-:-:S02]  /*48e0*/  @!P3 IADD3 R9, P1, R11, R134, RZ ;  /* 0x000000860b09b210 */ /* 0x000fc40007f3e0ff */
        /* <DEDUP_REMOVED lines=36> */
[----:B------:R-:W-:Y:S01]  /*4b30*/  @!P3 LEA R50, P1, R4, c[0x0][0x168], 0x1 ;  /* 0x00005a000432ba11 */ /* 0x000fe200078208ff */
        /* <DEDUP_REMOVED lines=11> */
[----:B------:R-:W-:Y:S01]  /*4bf0*/  @!P4 IADD3 R4, P1, R11, R134, RZ ;  /* 0x000000860b04c210 */ /* 0x000fe20007f3e0ff */
[----:B------:R-:W-:Y:S01]  /*4c00*/  @!PT LDS RZ, [RZ] ;  /* 0x00000000fffff984 */ /* 0x000fe20000000800 */
[----:B------:R-:W-:Y:S01]  /*4c10*/  @!PT LDS RZ, [RZ] ;  /* 0x00000000fffff984 */ /* 0x000fe20000000800 */
[----:B------:R-:W-:Y:S01]  /*4c20*/  @!PT LDS RZ, [RZ] ;  /* 0x00000000fffff984 */ /* 0x000fe20000000800 */
[----:B------:R1:W-:Y:S03]  /*4c30*/  @!P3 LDGSTS.E.BYPASS.LTC128B.128 [R208+0xb000], [R50.64+0x100] ;  /* 0x0b00010032d0bfae */ /* 0x0003e6000b901d46 */
[----:B------:R-:W-:Y:S01]  /*4c40*/  @!P5 LEA.HI.X R53, R9, c[0x0][0x16c], R6, 0x1, P2 ;  /* 0x00005b000935da11 */ /* 0x000fe200010f0c06 */
[----:B------:R-:W-:Y:S01]  /*4c50*/  @!P4 IMAD.X R9, R8, 0x1, R135, P1 ;  /* 0x000000010809c824 */ /* 0x000fe200008e0687 */
[C---:B------:R-:W-:Y:S01]  /*4c60*/  @!P4 LEA R54, P1, R4.reuse, c[0x0][0x168], 0x1 ;  /* 0x00005a000436ca11 */ /* 0x040fe200078208ff */
[----:B------:R1:W-:Y:S03]  /*4c70*/  @P5 STS.128 [R208+0x7800], RZ ;  /* 0x007800ffd0005388 */ /* 0x0003e60000000c00 */
[----:B------:R-:W-:Y:S01]  /*4c80*/  @!P4 LEA.HI.X R55, R4, c[0x0][0x16c], R9, 0x1, P1 ;  /* 0x00005b000437ca11 */ /* 0x000fe200008f0c09 */
        /* <DEDUP_REMOVED lines=11> */
[----:B------:R-:W-:-:S05]  /*4d40*/  IADD3 R11, P1, R11, R134, RZ ;  /* 0x000000860b0b7210 */ /* 0x000fca0007f3e0ff */
[----:B------:R-:W-:Y:S01]  /*4d50*/  IMAD.X R8, R8, 0x1, R135, P1 ;  /* 0x0000000108087824 */ /* 0x000fe200008e0687 */
[----:B-1----:R-:W-:-:S04]  /*4d60*/  LEA R22, P1, R11, c[0x0][0x168], 0x1 ;  /* 0x00005a000b167a11 */ /* 0x002fc800078208ff */
[----:B------:R-:W-:-:S05]  /*4d70*/  LEA.HI.X R23, R11, c[0x0][0x16c], R8, 0x1, P1 ;  /* 0x00005b000b177a11 */ /* 0x000fca00008f0c08 */
[----:B------:R-:W-:Y:S01]  /*4d80*/  @!PT LDS RZ, [RZ] ;  /* 0x00000000fffff984 */ /* 0x000fe20000000800 */
[----:B------:R-:W-:Y:S01]  /*4d90*/  @!PT LDS RZ, [RZ] ;  /* 0x00000000fffff984 */ /* 0x000fe20000000800 */
[----:B------:R-:W-:Y:S01]  /*4da0*/  @!PT LDS RZ, [RZ] ;  /* 0x00000000fffff984 */ /* 0x000fe20000000800 */
[----:B------:R1:W-:Y:S04]  /*4db0*/  LDGSTS.E.BYPASS.LTC128B.128 [R208+0xb800], [R22.64+0x100] ;  /* 0x0b80010016d07fae */ /* 0x0003e8000b901d46 */
.L_x_716:
[----:B------:R-:W-:Y:S05]  /*4dc0*/  BSYNC B0 ;  /* 0x0000000000007941 */ /* 0x000fea0003800000 */
.L_x_715:
[----:B------:R-:W0:Y:S01]  /*4dd0*/  LDGDEPBAR ;  /* 0x00000000000079af */ /* 0x000e220000000000 */
[----:B------:R-:W-:-:S04]  /*4de0*/  IADD3 R134, P1, R21, R134, RZ ;  /* 0x0000008615867210 */ /* 0x000fc80007f3e0ff */
[----:B------:R-:W-:Y:S02]  /*4df0*/  IADD3.X R135, R10, R135, RZ, P1, !PT ;  /* 0x000000870a877210 */ /* 0x000fe40000ffe4ff */
.L_x_712:
[----:B------:R-:W-:Y:S02]  /*4e00*/  IMAD.IADD R3, R3, 0x1, R84 ;  /* 0x0000000103037824 */ /* 0x000fe400078e0254 */
[----:B------:R-:W-:-:S03]  /*4e10*/  IMAD.SHL.U32 R192, R0, 0x2, RZ ;  /* 0x0000000200c07824 */ /* 0x000fc600078e00ff */
[----:B------:R-:W-:Y:S01]  /*4e20*/  IADD3 R9, R3, 0x1, RZ ;  /* 0x0000000103097810 */ /* 0x000fe20007ffe0ff */
[--C-:B------:R-:W-:Y:S01]  /*4e30*/  IMAD R190, R7, 0x2, R192.reuse ;  /* 0x0000000207be7824 */ /* 0x100fe200078e02c0 */
[----:B------:R-:W-:Y:S01]  /*4e40*/  IADD3 R11, R3, 0x8, RZ ;  /* 0x00000008030b7810 */ /* 0x000fe20007ffe0ff */
[----:B------:R-:W-:Y:S01]  /*4e50*/  LDSM.16.MT88.4 R68, [R192+0xe000] ;  /* 0x00e00000c044783b */ /* 0x000fe20000004200 */
[----:B------:R-:W-:Y:S01]  /*4e60*/  ISETP.GE.AND P5, PT, R9, R214, PT ;  /* 0x000000d60900720c */ /* 0x000fe20003fa6270 */
[----:B------:R-:W-:Y:S01]  /*4e70*/  IMAD R189, R5, 0x2, R192 ;  /* 0x0000000205bd7824 */ /* 0x000fe200078e02c0 */
[----:B------:R-:W-:Y:S01]  /*4e80*/  ISETP.GE.AND P2, PT, R9, R2, PT ;  /* 0x000000020900720c */ /* 0x000fe20003f46270 */
[----:B------:R-:W-:Y:S01]  /*4e90*/  IMAD R188, R5, 0x2, R190 ;  /* 0x0000000205bc7824 */ /* 0x000fe200078e02be */
[----:B------:R-:W-:Y:S01]  /*4ea0*/  ISETP.GE.AND P1, PT, R11, R214, PT ;  /* 0x000000d60b00720c */ /* 0x000fe20003f26270 */
[----:B------:R-:W-:Y:S01]  /*4eb0*/  LDSM.16.MT88.4 R100, [R192+0x10000] ;  /* 0x01000000c064783b */ /* 0x000fe20000004200 */
[----:B------:R-:W-:-:S02]  /*4ec0*/  IADD3 R9, R3, 0x9, RZ ;  /* 0x0000000903097810 */ /* 0x000fc40007ffe0ff */
[----:B------:R-:W-:Y:S01]  /*4ed0*/  ISETP.GE.AND P3, PT, R11, R2, PT ;  /* 0x000000020b00720c */ /* 0x000fe20003f66270 */
[----:B-1----:R-:W-:Y:S01]  /*4ee0*/  LDSM.16.MT88.4 R52, [R189+0xc000] ;  /* 0x00c00000bd34783b */ /* 0x002fe20000004200 */
[----:B------:R-:W-:Y:S02]  /*4ef0*/  IADD3 R11, R3, 0x10, RZ ;  /* 0x00000010030b7810 */ /* 0x000fe40007ffe0ff */
[----:B------:R-:W-:Y:S01]  /*4f00*/  FSEL R31, R12, -INF , !P1 ;  /* 0xff8000000c1f7808 */ /* 0x000fe20004800000 */
[----:B------:R-:W-:Y:S01]  /*4f10*/  LDSM.16.MT88.4 R60, [R188+0xc000] ;  /* 0x00c00000bc3c783b */ /* 0x000fe20000004200 */
[C---:B------:R-:W-:Y:S02]  /*4f20*/  ISETP.GE.AND P4, PT, R9.reuse, R214, PT ;  /* 0x000000d60900720c */ /* 0x040fe40003f86270 */
[----:B------:R-:W-:Y:S01]  /*4f30*/  ISETP.GE.AND P1, PT, R9, R2, PT ;  /* 0x000000020900720c */ /* 0x000fe20003f26270 */
[----:B------:R-:W-:Y:S01]  /*4f40*/  LDSM.16.MT88.4 R84, [R189+0xe000] ;  /* 0x00e00000bd54783b */ /* 0x000fe20000004200 */
[----:B------:R-:W-:-:S02]  /*4f50*/  IADD3 R9, R3, 0x11, RZ ;  /* 0x0000001103097810 */ /* 0x000fc40007ffe0ff */
[----:B------:R-:W-:Y:S01]  /*4f60*/  FSEL R27, R14, -INF , !P3 ;  /* 0xff8000000e1b7808 */ /* 0x000fe20005800000 */
[----:B------:R-:W-:Y:S01]  /*4f70*/  LDSM.16.MT88.4 R92, [R188+0xe000] ;  /* 0x00e00000bc5c783b */ /* 0x000fe20000004200 */
[----:B------:R-:W-:Y:S02]  /*4f80*/  FSEL R39, R17, -INF , !P5 ;  /* 0xff80000011277808 */ /* 0x000fe40006800000 */
[-C--:B------:R-:W-:Y:S01]  /*4f90*/  ISETP.GE.AND P3, PT, R11, R214.reuse, PT ;  /* 0x000000d60b00720c */ /* 0x080fe20003f66270 */
[----:B------:R-:W-:Y:S01]  /*4fa0*/  LDSM.16.MT88.4 R124, [R190+0x10000] ;  /* 0x01000000be7c783b */ /* 0x000fe20000004200 */
[----:B------:R-:W-:Y:S02]  /*4fb0*/  ISETP.GE.AND P5, PT, R3, R214, PT ;  /* 0x000000d60300720c */ /* 0x000fe40003fa6270 */
[----:B------:R-:W-:Y:S01]  /*4fc0*/  FSEL R29, R13, -INF , !P4 ;  /* 0xff8000000d1d7808 */ /* 0x000fe20006000000 */
[----:B------:R-:W-:Y:S01]  /*4fd0*/  LDSM.16.MT88.4 R112, [R189+0x10000] ;  /* 0x01000000bd70783b */ /* 0x000fe20000004200 */
[----:B------:R-:W-:-:S02]  /*4fe0*/  FSEL R25, R15, -INF , !P1 ;  /* 0xff8000000f197808 */ /* 0x000fc40004800000 */
[----:B------:R-:W-:Y:S01]  /*4ff0*/  ISETP.GE.AND P4, PT, R11, R2, PT ;  /* 0x000000020b00720c */ /* 0x000fe20003f86270 */
[----:B------:R-:W-:Y:S01]  /*5000*/  LDSM.16.MT88.4 R136, [R190+0xc800] ;  /* 0x00c80000be88783b */ /* 0x000fe20000004200 */
[----:B------:R-:W-:Y:S02]  /*5010*/  ISETP.GE.AND P1, PT, R9, R214, PT ;  /* 0x000000d60900720c */ /* 0x000fe40003f26270 */
[----:B------:R-:W-:Y:S02]  /*5020*/  IADD3 R11, R3, 0x18, RZ ;  /* 0x00000018030b7810 */ /* 0x000fe40007ffe0ff */
[----:B------:R-:W-:Y:S02]  /*5030*/  FSEL R23, R64, -INF , !P3 ;  /* 0xff80000040177808 */ /* 0x000fe40005800000 */
[----:B------:R-:W-:Y:S02]  /*5040*/  FSEL R16, R16, -INF , !P5 ;  /* 0xff80000010107808 */ /* 0x000fe40006800000 */
[----:B------:R-:W-:-:S02]  /*5050*/  ISETP.GE.AND P3, PT, R9, R2, PT ;  /* 0x000000020900720c */ /* 0x000fc40003f66270 */
[----:B------:R-:W-:Y:S02]  /*5060*/  IADD3 R9, R3, 0x19, RZ ;  /* 0x0000001903097810 */ /* 0x000fe40007ffe0ff */
[----:B------:R-:W-:Y:S02]  /*5070*/  FSEL R15, R66, -INF , !P4 ;  /* 0xff800000420f7808 */ /* 0x000fe40006000000 */
[----:B------:R-:W-:Y:S02]  /*5080*/  FSEL R21, R65, -INF , !P1 ;  /* 0xff80000041157808 */ /* 0x000fe40004800000 */
[C---:B------:R-:W-:Y:S02]  /*5090*/  ISETP.GE.AND P4, PT, R11.reuse, R214, PT ;  /* 0x000000d60b00720c */ /* 0x040fe40003f86270 */
[----:B------:R-:W-:Y:S02]  /*50a0*/  ISETP.GE.AND P1, PT, R11, R2, PT ;  /* 0x000000020b00720c */ /* 0x000fe40003f26270 */
[----:B------:R-:W-:-:S02]  /*50b0*/  FMNMX.FTZ R4, R16, R39, !PT ;  /* 0x0000002710047209 */ /* 0x000fc40007810000 */
[----:B------:R-:W-:Y:S02]  /*50c0*/  FSEL R13, R67, -INF , !P3 ;  /* 0xff800000430d7808 */ /* 0x000fe40005800000 */
[----:B------:R-:W-:Y:S02]  /*50d0*/  FSEL R37, R19, -INF , !P2 ;  /* 0xff80000013257808 */ /* 0x000fe40005000000 */
[----:B------:R-:W-:Y:S02]  /*50e0*/  IADD3 R17, R3, 0x20, RZ ;  /* 0x0000002003117810 */ /* 0x000fe40007ffe0ff */
[C---:B------:R-:W-:Y:S02]  /*50f0*/  ISETP.GE.AND P2, PT, R9.reuse, R214, PT ;  /* 0x000000d60900720c */ /* 0x040fe40003f46270 */
[----:B------:R-:W-:Y:S02]  /*5100*/  ISETP.GE.AND P3, PT, R9, R2, PT ;  /* 0x000000020900720c */ /* 0x000fe40003f66270 */
[----:B------:R-:W-:-:S02]  /*5110*/  IADD3 R9, R3, 0x21, RZ ;  /* 0x0000002103097810 */ /* 0x000fc40007ffe0ff */
[----:B------:R-:W-:Y:S02]  /*5120*/  FSEL R19, R72, -INF , !P4 ;  /* 0xff80000048137808 */ /* 0x000fe40006000000 */
[----:B------:R-:W-:Y:S02]  /*5130*/  FSEL R11, R74, -INF , !P1 ;  /* 0xff8000004a0b7808 */ /* 0x000fe40004800000 */
[----:B------:R-:W-:Y:S02]  /*5140*/  FMNMX.FTZ R4, R31, R4, !PT ;  /* 0x000000041f047209 */ /* 0x000fe40007810000 */
[C---:B------:R-:W-:Y:S02]  /*5150*/  ISETP.GE.AND P4, PT, R17.reuse, R214, PT ;  /* 0x000000d61100720c */ /* 0x040fe40003f86270 */
[----:B------:R-:W-:Y:S02]  /*5160*/  ISETP.GE.AND P1, PT, R17, R2, PT ;  /* 0x000000021100720c */ /* 0x000fe40003f26270 */
[----:B------:R-:W-:-:S02]  /*5170*/  FSEL R17, R73, -INF , !P2 ;  /* 0xff80000049117808 */ /* 0x000fc40005000000 */
[C---:B------:R-:W-:Y:S02]  /*5180*/  ISETP.GE.AND P5, PT, R9.reuse, R214, PT ;  /* 0x000000d60900720c */ /* 0x040fe40003fa6270 */
[----:B------:R-:W-:Y:S02]  /*5190*/  ISETP.GE.AND P2, PT, R9, R2, PT ;  /* 0x000000020900720c */ /* 0x000fe40003f46270 */
[----:B------:R-:W-:Y:S02]  /*51a0*/  FSEL R9, R75, -INF , !P3 ;  /* 0xff8000004b097808 */ /* 0x000fe40005800000 */
[----:B------:R-:W-:Y:S02]  /*51b0*/  FMNMX.FTZ R4, R29, R4, !PT ;  /* 0x000000041d047209 */ /* 0x000fe40007810000 */
[----:B------:R-:W-:Y:S02]  /*51c0*/  ISETP.GE.AND P3, PT, R3, R2, PT ;  /* 0x000000020300720c */ /* 0x000fe40003f66270 */
[----:B------:R-:W-:-:S02]  /*51d0*/  FMNMX.FTZ R4, R23, R4, !PT ;  /* 0x0000000417047209 */ /* 0x000fc40007810000 */
[----:B------:R-:W-:Y:S02]  /*51e0*/  FSEL R18, R18, -INF , !P3 ;  /* 0xff80000012127808 */ /* 0x000fe40005800000 */
[----:B------:R-:W-:Y:S02]  /*51f0*/  FMNMX.FTZ R6, R21, R4, !PT ;  /* 0x0000000415067209 */ /* 0x000fe40007810000 */
[----:B------:R-:W-:Y:S02]  /*5200*/  FMNMX.FTZ R4, R18, R37, !PT ;  /* 0x0000002512047209 */ /* 0x000fe40007810000 */
[----:B------:R-:W-:Y:S02]  /*5210*/  FMNMX.FTZ R6, R19, R6, !PT ;  /* 0x0000000613067209 */ /* 0x000fe40007810000 */
[----:B------:R-:W-:Y:S02]  /*5220*/  FMNMX.FTZ R4, R27, R4, !PT ;  /* 0x000000041b047209 */ /* 0x000fe40007810000 */
[----:B------:R-:W-:-:S02]  /*5230*/  IADD3 R49, R3, 0x28, RZ ;  /* 0x0000002803317810 */ /* 0x000fc40007ffe0ff */
[----:B------:R-:W-:Y:S02]  /*5240*/  FMNMX.FTZ R4, R25, R4, !PT ;  /* 0x0000000419047209 */ /* 0x000fe40007810000 */
[----:B------:R-:W-:Y:S02]  /*5250*/  FSEL R165, R44, -INF , !P4 ;  /* 0xff8000002ca57808 */ /* 0x000fe40006000000 */
[----:B------:R-:W-:Y:S02]  /*5260*/  FMNMX.FTZ R4, R15, R4, !PT ;  /* 0x000000040f047209 */ /* 0x000fe40007810000 */
[----:B------:R-:W-:Y:S02]  /*5270*/  FSEL R225, R46, -INF , !P1 ;  /* 0xff8000002ee17808 */ /* 0x000fe40004800000 */
[----:B------:R-:W-:Y:S02]  /*5280*/  FMNMX.FTZ R4, R13, R4, !PT ;  /* 0x000000040d047209 */ /* 0x000fe40007810000 */
[----:B------:R-:W-:-:S02]  /*5290*/  FMNMX.FTZ R6, R17, R6, !PT ;  /* 0x0000000611067209 */ /* 0x000fc40007810000 */
[C---:B------:R-:W-:Y:S02]  /*52a0*/  ISETP.GE.AND P4, PT, R49.reuse, R214, PT ;  /* 0x000000d63100720c */ /* 0x040fe40003f86270 */
[----:B------:R-:W-:Y:S02]  /*52b0*/  ISETP.GE.AND P1, PT, R49, R2, PT ;  /* 0x000000023100720c */ /* 0x000fe40003f26270 */
[----:B------:R-:W-:Y:S02]  /*52c0*/  FMNMX.FTZ R4, R11, R4, !PT ;  /* 0x000000040b047209 */ /* 0x000fe40007810000 */
[----:B------:R-:W-:Y:S02]  /*52d0*/  IADD3 R49, R3, 0x29, RZ ;  /* 0x0000002903317810 */ /* 0x000fe40007ffe0ff */
[----:B------:R-:W-:Y:S02]  /*52e0*/  FSEL R229, R45, -INF , !P5 ;  /* 0xff8000002de57808 */ /* 0x000fe40006800000 */
[----:B------:R-:W-:-:S02]  /*52f0*/  FMNMX.FTZ R6, R165, R6, !PT ;  /* 0x00000006a5067209 */ /* 0x000fc40007810000 */
[----:B------:R-:W-:Y:S02]  /*5300*/  FMNMX.FTZ R4, R9, R4, !PT ;  /* 0x0000000409047209 */ /* 0x000fe40007810000 */
[C---:B------:R-:W-:Y:S02]  /*5310*/  ISETP.GE.AND P5, PT, R49.reuse, R214, PT ;  /* 0x000000d63100720c */ /* 0x040fe40003fa6270 */
[----:B------:R-:W-:Y:S02]  /*5320*/  ISETP.GE.AND P3, PT, R49, R2, PT ;  /* 0x000000023100720c */ /* 0x000fe40003f66270 */
[----:B------:R-:W-:Y:S02]  /*5330*/  IADD3 R49, R3, 0x30, RZ ;  /* 0x0000003003317810 */ /* 0x000fe40007ffe0ff */
[----:B------:R-:W-:Y:S02]  /*5340*/  FSEL R163, R40, -INF , !P4 ;  /* 0xff80000028a37808 */ /* 0x000fe40006000000 */
[----:B------:R-:W-:-:S02]  /*5350*/  FMNMX.FTZ R6, R229, R6, !PT ;  /* 0x00000006e5067209 */ /* 0x000fc40007810000 */
[----:B------:R-:W-:Y:S02]  /*5360*/  FSEL R169, R47, -INF , !P2 ;  /* 0xff8000002fa97808 */ /* 0x000fe40005000000 */
[----:B------:R-:W-:Y:S02]  /*5370*/  FMNMX.FTZ R4, R225, R4, !PT ;  /* 0x00000004e1047209 */ /* 0x000fe40007810000 */
[----:B------:R-:W-:Y:S02]  /*5380*/  ISETP.GE.AND P2, PT, R49, R214, PT ;  /* 0x000000d63100720c */ /* 0x000fe40003f46270 */
[C---:B------:R-:W-:Y:S02]  /*5390*/  IADD3 R47, R3.reuse, 0x31, RZ ;  /* 0x00000031032f7810 */ /* 0x040fe40007ffe0ff */
[----:B------:R-:W-:Y:S02]  /*53a0*/  IADD3 R45, R3, 0x38, RZ ;  /* 0x00000038032d7810 */ /* 0x000fe40007ffe0ff */
[----:B------:R-:W-:-:S02]  /*53b0*/  FSEL R227, R41, -INF , !P5 ;  /* 0xff80000029e37808 */ /* 0x000fc40006800000 */
[----:B------:R-:W-:Y:S02]  /*53c0*/  FMNMX.FTZ R6, R163, R6, !PT ;  /* 0x00000006a3067209 */ /* 0x000fe40007810000 */
[----:B------:R-:W-:Y:S02]  /*53d0*/  FSEL R221, R42, -INF , !P1 ;  /* 0xff8000002add7808 */ /* 0x000fe40004800000 */
[----:B------:R-:W-:Y:S02]  /*53e0*/  FMNMX.FTZ R4, R169, R4, !PT ;  /* 0x00000004a9047209 */ /* 0x000fe40007810000 */
[----:B------:R-:W-:Y:S02]  /*53f0*/  FSEL R219, R76, -INF , !P2 ;  /* 0xff8000004cdb7808 */ /* 0x000fe40005000000 */
[----:B------:R-:W-:Y:S02]  /*5400*/  ISETP.GE.AND P4, PT, R47, R214, PT ;  /* 0x000000d62f00720c */ /* 0x000fe40003f86270 */
[----:B------:R-:W-:-:S02]  /*5410*/  FMNMX.FTZ R6, R227, R6, !PT ;  /* 0x00000006e3067209 */ /* 0x000fc40007810000 */
[----:B------:R-:W-:Y:S02]  /*5420*/  ISETP.GE.AND P2, PT, R45, R214, PT ;  /* 0x000000d62d00720c */ /* 0x000fe40003f46270 */
[----:B------:R-:W-:Y:S02]  /*5430*/  ISETP.GE.AND P1, PT, R49, R2, PT ;  /* 0x000000023100720c */ /* 0x000fe40003f26270 */
[----:B------:R-:W-:Y:S02]  /*5440*/  FSEL R175, R43, -INF , !P3 ;  /* 0xff8000002baf7808 */ /* 0x000fe40005800000 */
[----:B------:R-:W-:Y:S02]  /*5450*/  FMNMX.FTZ R8, R221, R4, !PT ;  /* 0x00000004dd087209 */ /* 0x000fe40007810000 */
[----:B------:R-:W-:Y:S02]  /*5460*/  IADD3 R3, R3, 0x39, RZ ;  /* 0x0000003903037810 */ /* 0x000fe40007ffe0ff */
[----:B------:R-:W-:-:S02]  /*5470*/  FSEL R217, R77, -INF , !P4 ;  /* 0xff8000004dd97808 */ /* 0x000fc40006000000 */
[----:B------:R-:W-:Y:S02]  /*5480*/  FMNMX.FTZ R6, R219, R6, !PT ;  /* 0x00000006db067209 */ /* 0x000fe40007810000 */
[----:B------:R-:W-:Y:S02]  /*5490*/  FSEL R215, R32, -INF , !P2 ;  /* 0xff80000020d77808 */ /* 0x000fe40005000000 */
[----:B------:R-:W-:Y:S02]  /*54a0*/  ISETP.GE.AND P2, PT, R47, R2, PT ;  /* 0x000000022f00720c */ /* 0x000fe40003f46270 */
[----:B------:R-:W-:Y:S02]  /*54b0*/  FSEL R171, R78, -INF , !P1 ;  /* 0xff8000004eab7808 */ /* 0x000fe40004800000 */
[----:B------:R-:W-:Y:S02]  /*54c0*/  FMNMX.FTZ R8, R175, R8, !PT ;  /* 0x00000008af087209 */ /* 0x000fe40007810000 */
[----:B------:R-:W-:-:S02]  /*54d0*/  ISETP.GE.AND P4, PT, R3, R214, PT ;  /* 0x000000d60300720c */ /* 0x000fc40003f86270 */
[----:B------:R-:W-:Y:S02]  /*54e0*/  FMNMX.FTZ R6, R217, R6, !PT ;  /* 0x00000006d9067209 */ /* 0x000fe40007810000 */
[----:B------:R-:W-:Y:S02]  /*54f0*/  ISETP.GE.AND P1, PT, R45, R2, PT ;  /* 0x000000022d00720c */ /* 0x000fe40003f26270 */
[----:B------:R-:W-:Y:S01]  /*5500*/  FSEL R143, R79, -INF , !P2 ;  /* 0xff8000004f8f7808 */ /* 0x000fe20005000000 */
[----:B------:R-:W-:Y:S01]  /*5510*/  LDSM.16.MT88.4 R44, [R190+0xc000] ;  /* 0x00c00000be2c783b */ /* 0x000fe20000004200 */
[----:B------:R-:W-:Y:S02]  /*5520*/  FMNMX.FTZ R8, R171, R8, !PT ;  /* 0x00000008ab087209 */ /* 0x000fe40007810000 */
[----:B------:R-:W-:Y:S01]  /*5530*/  FSEL R173, R33, -INF , !P4 ;  /* 0xff80000021ad7808 */ /* 0x000fe20006000000 */
[----:B------:R-:W-:Y:S01]  /*5540*/  LDSM.16.MT88.4 R76, [R190+0xe000] ;  /* 0x00e00000be4c783b */ /* 0x000fe20000004200 */
[----:B------:R-:W-:-:S02]  /*5550*/  FMNMX.FTZ R6, R215, R6, !PT ;  /* 0x00000006d7067209 */ /* 0x000fc40007810000 */
[----:B------:R-:W-:Y:S02]  /*5560*/  ISETP.GE.AND P2, PT, R3, R2, PT ;  /* 0x000000020300720c */ /* 0x000fe40003f46270 */
[----:B------:R-:W-:Y:S02]  /*5570*/  FSEL R141, R34, -INF , !P1 ;  /* 0xff800000228d7808 */ /* 0x000fe40004800000 */
[----:B------:R-:W-:Y:S02]  /*5580*/  FMNMX.FTZ R8, R143, R8, !PT ;  /* 0x000000088f087209 */ /* 0x000fe40007810000 */
[----:B------:R-:W-:Y:S02]  /*5590*/  FMNMX.FTZ R4, R173, R6, !PT ;  /* 0x00000006ad047209 */ /* 0x000fe40007810000 */
[----:B------:R-:W-:Y:S02]  /*55a0*/  FSEL R167, R35, -INF , !P2 ;  /* 0xff80000023a77808 */ /* 0x000fe40005000000 */
[----:B------:R-:W-:Y:S01]  /*55b0*/  FMNMX.FTZ R6, R141, R8, !PT ;  /* 0x000000088d067209 */ /* 0x000fe20007810000 */
[----:B------:R-:W1:Y:S03]  /*55c0*/  SHFL.BFLY PT, R33, R4, 0x2, 0x1f ;  /* 0x0c401f0004217f89 */ /* 0x000e6600000e0000 */
[----:B------:R-:W-:-:S05]  /*55d0*/  FMNMX.FTZ R6, R167, R6, !PT ;  /* 0x00000006a7067209 */ /* 0x000fca0007810000 */
[----:B------:R-:W2:Y:S01]  /*55e0*/  SHFL.BFLY PT, R3, R6, 0x2, 0x1f ;  /* 0x0c401f0006037f89 */ /* 0x000ea200000e0000 */
[----:B-1----:R-:W-:-:S05]  /*55f0*/  FMNMX.FTZ R33, R4, R33, !PT ;  /* 0x0000002104217209 */ /* 0x002fca0007810000 */
[----:B------:R-:W1:Y:S01]  /*5600*/  SHFL.BFLY PT, R132, R33, 0x1, 0x1f ;  /* 0x0c201f0021847f89 */ /* 0x000e6200000e0000 */
[----:B--2---:R-:W-:-:S05]  /*5610*/  FMNMX.FTZ R4, R6, R3, !PT ;  /* 0x0000000306047209 */ /* 0x004fca0007810000 */
[----:B------:R-:W2:Y:S01]  /*5620*/  SHFL.BFLY PT, R3, R4, 0x1, 0x1f ;  /* 0x0c201f0004037f89 */ /* 0x000ea200000e0000 */
[----:B-1----:R-:W-:-:S03]  /*5630*/  FMNMX.FTZ R132, R33, R132, !PT ;  /* 0x0000008421847209 */ /* 0x002fc60007810000 */
[----:B------:R-:W-:Y:S01]  /*5640*/  LDSM.16.MT88.4 R32, [R189+0xc800] ;  /* 0x00c80000bd20783b */ /* 0x000fe20000004200 */
[C---:B------:R-:W-:Y:S01]  /*5650*/  FSETP.NEU.FTZ.AND P1, PT, R132.reuse, -INF , PT ;  /* 0xff8000008400780b */ /* 0x040fe20003f3d000 */
[----:B------:R-:W-:Y:S01]  /*5660*/  FMUL.FTZ R140, R132, c[0x0][0x23c] ;  /* 0x00008f00848c7a20 */ /* 0x000fe20000410000 */
[----:B--2---:R-:W-:-:S04]  /*5670*/  FMNMX.FTZ R3, R4, R3, !PT ;  /* 0x0000000304037209 */ /* 0x004fc80007810000 */
[----:B------:R-:W-:Y:S01]  /*5680*/  FSEL R140, R140, RZ, P1 ;  /* 0x000000ff8c8c7208 */ /* 0x000fe20000800000 */
[----:B------:R-:W-:Y:S01]  /*5690*/  LDSM.16.MT88.4 R4, [R188+0x10000] ;  /* 0x01000000bc04783b */ /* 0x000fe20000004200 */
[C---:B------:R-:W-:Y:S01]  /*56a0*/  FSETP.NEU.FTZ.AND P1, PT, R3.reuse, -INF , PT ;  /* 0xff8000000300780b */ /* 0x040fe20003f3d000 */
[----:B------:R-:W-:Y:S02]  /*56b0*/  FMUL.FTZ R166, R3, c[0x0][0x23c] ;  /* 0x00008f0003a67a20 */ /* 0x000fe40000410000 */
[--C-:B------:R-:W-:Y:S02]  /*56c0*/  FFMA.FTZ R161, R16, c[0x0][0x23c], -R140.reuse ;  /* 0x00008f0010a17a23 */ /* 0x100fe4000001088c */
[--C-:B------:R-:W-:Y:S01]  /*56d0*/  FFMA.FTZ R160, R39, c[0x0][0x23c], -R140.reuse ;  /* 0x00008f0027a07a23 */ /* 0x100fe2000001088c */
[----:B------:R-:W-:Y:S01]  /*56e0*/  FSEL R166, R166, RZ, P1 ;  /* 0x000000ffa6a67208 */ /* 0x000fe20000800000 */
[--C-:B------:R-:W-:Y:S02]  /*56f0*/  FFMA.FTZ R156, R31, c[0x0][0x23c], -R140.reuse ;  /* 0x00008f001f9c7a23 */ /* 0x100fe4000001088c */
[----:B------:R-:W-:Y:S01]  /*5700*/  FFMA.FTZ R155, R29, c[0x0][0x23c], -R140 ;  /* 0x00008f001d9b7a23 */ /* 0x000fe2000001088c */
[----:B------:R-:W-:Y:S01]  /*5710*/  MUFU.EX2 R161, R161 ;  /* 0x000000a100a17308 */ /* 0x000fe20000000800 */
[--C-:B------:R-:W-:Y:S01]  /*5720*/  FFMA.FTZ R157, R18, c[0x0][0x23c], -R166.reuse ;  /* 0x00008f00129d7a23 */ /* 0x100fe200000108a6 */
[----:B------:R-:W-:Y:S01]  /*5730*/  LDSM.16.MT88.4 R28, [R188+0xc800] ;  /* 0x00c80000bc1c783b */ /* 0x000fe20000004200 */
[----:B------:R-:W-:-:S02]  /*5740*/  FFMA.FTZ R158, R37, c[0x0][0x23c], -R166 ;  /* 0x00008f00259e7a23 */ /* 0x000fc400000108a6 */
[--C-:B------:R-:W-:Y:S01]  /*5750*/  FFMA.FTZ R159, R27, c[0x0][0x23c], -R166.reuse ;  /* 0x00008f001b9f7a23 */ /* 0x100fe200000108a6 */
[----:B------:R-:W1:Y:S01]  /*5760*/  LDSM.16.MT88.4 R36, [R192+0xc000] ;  /* 0x00c00000c024783b */ /* 0x000e620000004200 */
[--C-:B------:R-:W-:Y:S01]  /*5770*/  FFMA.FTZ R152, R25, c[0x0][0x23c], -R166.reuse ;  /* 0x00008f0019987a23 */ /* 0x100fe200000108a6 */
[----:B------:R-:W2:Y:S01]  /*5780*/  MUFU.EX2 R160, R160 ;  /* 0x000000a000a07308 */ /* 0x000ea20000000800 */
[--C-:B------:R-:W-:Y:S01]  /*5790*/  FFMA.FTZ R151, R11, c[0x0][0x23c], -R166.reuse ;  /* 0x00008f000b977a23 */ /* 0x100fe200000108a6 */
[----:B------:R-:W-:Y:S01]  /*57a0*/  LDSM.16.MT88.4 R24, [R190+0xe800] ;  /* 0x00e80000be18783b */ /* 0x000fe20000004200 */
[----:B------:R-:W-:Y:S02]  /*57b0*/  FFMA.FTZ R0, R9, c[0x0][0x23c], -R166 ;  /* 0x00008f0009007a23 */ /* 0x000fe400000108a6 */
[--C-:B------:R-:W-:Y:S01]  /*57c0*/  FFMA.FTZ R154, R23, c[0x0][0x23c], -R140.reuse ;  /* 0x00008f00179a7a23 */ /* 0x100fe2000001088c */
[----:B------:R-:W3:Y:S01]  /*57d0*/  LDSM.16.MT88.4 R8, [R192+0xe800] ;  /* 0x00e80000c008783b */ /* 0x000ee20000004200 */
[--C-:B------:R-:W-:Y:S01]  /*57e0*/  FFMA.FTZ R153, R21, c[0x0][0x23c], -R140.reuse ;  /* 0x00008f0015997a23 */ /* 0x100fe2000001088c */
[----:B------:R-:W-:Y:S01]  /*57f0*/  MUFU.EX2 R156, R156 ;  /* 0x0000009c009c7308 */ /* 0x000fe20000000800 */
[--C-:B------:R-:W-:Y:S01]  /*5800*/  FFMA.FTZ R149, R19, c[0x0][0x23c], -R140.reuse ;  /* 0x00008f0013957a23 */ /* 0x100fe2000001088c */
[----:B------:R-:W-:Y:S01]  /*5810*/  LDSM.16.MT88.4 R20, [R192+0xc800] ;  /* 0x00c80000c014783b */ /* 0x000fe20000004200 */
[----:B------:R-:W-:-:S02]  /*5820*/  FFMA.FTZ R148, R17, c[0x0][0x23c], -R140 ;  /* 0x00008f0011947a23 */ /* 0x000fc4000001088c */
[--C-:B------:R-:W-:Y:S01]  /*5830*/  FFMA.FTZ R150, R15, c[0x0][0x23c], -R166.reuse ;  /* 0x00008f000f967a23 */ /* 0x100fe200000108a6 */
[----:B------:R-:W4:Y:S01]  /*5840*/  LDSM.16.MT88.4 R16, [R189+0xe800] ;  /* 0x00e80000bd10783b */ /* 0x000f220000004200 */
[----:B------:R-:W-:Y:S01]  /*5850*/  FFMA.FTZ R145, R13, c[0x0][0x23c], -R166 ;  /* 0x00008f000d917a23 */ /* 0x000fe200000108a6 */
[----:B------:R-:W5:Y:S01]  /*5860*/  MUFU.EX2 R155, R155 ;  /* 0x0000009b009b7308 */ /* 0x000f620000000800 */
[----:B--2---:R-:W-:Y:S01]  /*5870*/  F2FP.BF16.PACK_AB R116, R160, R161 ;  /* 0x000000a1a074723e */ /* 0x004fe200000010ff */
[----:B------:R-:W2:Y:S01]  /*5880*/  LDSM.16.MT88.4 R12, [R188+0xe800] ;  /* 0x00e80000bc0c783b */ /* 0x000ea20000004200 */
[--C-:B------:R-:W-:Y:S02]  /*5890*/  FFMA.FTZ R162, R165, c[0x0][0x23c], -R140.reuse ;  /* 0x00008f00a5a27a23 */ /* 0x100fe4000001088c */
[--C-:B------:R-:W-:Y:S02]  /*58a0*/  FFMA.FTZ R165, R229, c[0x0][0x23c], -R140.reuse ;  /* 0x00008f00e5a57a23 */ /* 0x100fe4000001088c */
[--C-:B------:R-:W-:Y:S01]  /*58b0*/  FFMA.FTZ R163, R163, c[0x0][0x23c], -R140.reuse ;  /* 0x00008f00a3a37a23 */ /* 0x100fe2000001088c */
[----:B------:R-:W-:Y:S01]  /*58c0*/  MUFU.EX2 R157, R157 ;  /* 0x0000009d009d7308 */ /* 0x000fe20000000800 */
[----:B------:R-:W-:-:S02]  /*58d0*/  FFMA.FTZ R164, R227, c[0x0][0x23c], -R140 ;  /* 0x00008f00e3a47a23 */ /* 0x000fc4000001088c */
[--C-:B------:R-:W-:Y:S02]  /*58e0*/  FFMA.FTZ R168, R225, c[0x0][0x23c], -R166.reuse ;  /* 0x00008f00e1a87a23 */ /* 0x100fe400000108a6 */
[--C-:B------:R-:W-:Y:S02]  /*58f0*/  FFMA.FTZ R169, R169, c[0x0][0x23c], -R166.reuse ;  /* 0x00008f00a9a97a23 */ /* 0x100fe400000108a6 */
[--C-:B------:R-:W-:Y:S01]  /*5900*/  FFMA.FTZ R170, R221, c[0x0][0x23c], -R166.reuse ;  /* 0x00008f00ddaa7a23 */ /* 0x100fe200000108a6 */
[----:B------:R-:W1:Y:S01]  /*5910*/  MUFU.EX2 R158, R158 ;  /* 0x0000009e009e7308 */ /* 0x000e620000000800 */
[----:B-----5:R-:W-:Y:S01]  /*5920*/  F2FP.BF16.PACK_AB R118, R155, R156 ;  /* 0x0000009c9b76723e */ /* 0x020fe200000010ff */
[----:B------:R-:W-:Y:S02]  /*5930*/  FFMA.FTZ R175, R175, c[0x0][0x23c], -R166 ;  /* 0x00008f00afaf7a23 */ /* 0x000fe400000108a6 */
[----:B------:R-:W-:Y:S02]  /*5940*/  FFMA.FTZ R221, R173, c[0x0][0x23c], -R140 ;  /* 0x00008f00addd7a23 */ /* 0x000fe4000001088c */
[----:B------:R-:W-:-:S02]  /*5950*/  FFMA.FTZ R171, R171, c[0x0][0x23c], -R166 ;  /* 0x00008f00abab7a23 */ /* 0x000fc400000108a6 */
[----:B------:R-:W-:Y:S01]  /*5960*/  MUFU.EX2 R159, R159 ;  /* 0x0000009f009f7308 */ /* 0x000fe20000000800 */
[--C-:B------:R-:W-:Y:S02]  /*5970*/  FFMA.FTZ R216, R143, c[0x0][0x23c], -R166.reuse ;  /* 0x00008f008fd87a23 */ /* 0x100fe400000108a6 */
[----:B------:R-:W-:Y:S02]  /*5980*/  FFMA.FTZ R173, R141, c[0x0][0x23c], -R166 ;  /* 0x00008f008dad7a23 */ /* 0x000fe400000108a6 */
[--C-:B------:R-:W-:Y:S02]  /*5990*/  FFMA.FTZ R172, R219, c[0x0][0x23c], -R140.reuse ;  /* 0x00008f00dbac7a23 */ /* 0x100fe4000001088c */
[--C-:B------:R-:W-:Y:S01]  /*59a0*/  FFMA.FTZ R217, R217, c[0x0][0x23c], -R140.reuse ;  /* 0x00008f00d9d97a23 */ /* 0x100fe2000001088c */
[----:B------:R-:W5:Y:S01]  /*59b0*/  MUFU.EX2 R152, R152 ;  /* 0x0000009800987308 */ /* 0x000f620000000800 */
[----:B-1----:R-:W-:Y:S01]  /*59c0*/  F2FP.BF16.PACK_AB R117, R158, R157 ;  /* 0x0000009d9e75723e */ /* 0x002fe200000010ff */
[----:B------:R-:W-:-:S02]  /*59d0*/  FFMA.FTZ R174, R215, c[0x0][0x23c], -R140 ;  /* 0x00008f00d7ae7a23 */ /* 0x000fc4000001088c */
[----:B------:R-:W-:Y:S01]  /*59e0*/  FFMA.FTZ R166, R167, c[0x0][0x23c], -R166 ;  /* 0x00008f00a7a67a23 */ /* 0x000fe200000108a6 */
[----:B------:R-:W-:Y:S01]  /*59f0*/  LDSM.16.MT88.4 R140, [R190+0xd800] ;  /* 0x00d80000be8c783b */ /* 0x000fe20000004200 */
[----:B------:R-:W-:Y:S02]  /*5a00*/  FADD.FTZ R161, R161, R160 ;  /* 0x000000a0a1a17221 */ /* 0x000fe40000010000 */
[----:B------:R-:W-:Y:S01]  /*5a10*/  MUFU.EX2 R154, R154 ;  /* 0x0000009a009a7308 */ /* 0x000fe20000000800 */
[----:B------:R-:W-:Y:S02]  /*5a20*/  FADD.FTZ R158, R157, R158 ;  /* 0x0000009e9d9e7221 */ /* 0x000fe40000010000 */
[----:B------:R-:W-:-:S04]  /*5a30*/  FADD.FTZ R156, R156, R161 ;  /* 0x000000a19c9c7221 */ /* 0x000fc80000010000 */
[----:B------:R-:W-:Y:S01]  /*5a40*/  FADD.FTZ R155, R155, R156 ;  /* 0x0000009c9b9b7221 */ /* 0x000fe20000010000 */
[----:B-----5:R-:W-:Y:S01]  /*5a50*/  F2FP.BF16.PACK_AB R119, R152, R159 ;  /* 0x0000009f9877723e */ /* 0x020fe200000010ff */
[----:B------:R-:W1:Y:S01]  /*5a60*/  MUFU.EX2 R153, R153 ;  /* 0x0000009900997308 */ /* 0x000e620000000800 */
[----:B------:R-:W-:-:S04]  /*5a70*/  FADD.FTZ R159, R159, R158 ;  /* 0x0000009e9f9f7221 */ /* 0x000fc80000010000 */
[----:B------:R-:W-:Y:S01]  /*5a80*/  FADD.FTZ R159, R152, R159 ;  /* 0x0000009f989f7221 */ /* 0x000fe20000010000 */
[C---:B------:R-:W-:Y:S02]  /*5a90*/  HMMA.16816.F32.BF16 R64, R116.reuse, R68, RZ ;  /* 0x000000447440723c */ /* 0x040fe400000418ff */
[----:B------:R-:W-:Y:S06]  /*5aa0*/  MUFU.EX2 R149, R149 ;  /* 0x0000009500957308 */ /* 0x000fec0000000800 */
[C---:B------:R-:W-:Y:S02]  /*5ab0*/  HMMA.16816.F32.BF16 R68, R116.reuse, R70, RZ ;  /* 0x000000467444723c */ /* 0x040fe400000418ff */
[----:B------:R-:W-:Y:S06]  /*5ac0*/  MUFU.EX2 R148, R148 ;  /* 0x0000009400947308 */ /* 0x000fec0000000800 */
[C---:B------:R-:W-:Y:S02]  /*5ad0*/  HMMA.16816.F32.BF16 R128, R116.reuse, R36, RZ ;  /* 0x000000247480723c */ /* 0x040fe400000418ff */
[----:B------:R-:W-:Y:S06]  /*5ae0*/  MUFU.EX2 R150, R150 ;  /* 0x0000009600967308 */ /* 0x000fec0000000800 */
[C---:B------:R-:W-:Y:S02]  /*5af0*/  HMMA.16816.F32.BF16 R40, R116.reuse, R44, RZ ;  /* 0x0000002c7428723c */ /* 0x040fe400000418ff */
[----:B------:R-:W5:Y:S06]  /*5b00*/  MUFU.EX2 R145, R145 ;  /* 0x0000009100917308 */ /* 0x000f6c0000000800 */
[C---:B------:R-:W-:Y:S02]  /*5b10*/  HMMA.16816.F32.BF16 R48, R116.reuse, R52, RZ ;  /* 0x000000347430723c */ /* 0x040fe400000418ff */
[----:B------:R-:W-:Y:S06]  /*5b20*/  MUFU.EX2 R151, R151 ;  /* 0x0000009700977308 */ /* 0x000fec0000000800 */
[C---:B------:R-:W-:Y:S02]  /*5b30*/  HMMA.16816.F32.BF16 R56, R116.reuse, R60, RZ ;  /* 0x0000003c7438723c */ /* 0x040fe400000418ff */
[----:B------:R-:W1:Y:S06]  /*5b40*/  MUFU.EX2 R0, R0 ;  /* 0x0000000000007308 */ /* 0x000e6c0000000800 */
        /* <DEDUP_REMOVED lines=31> */
[----:B------:R-:W2:Y:S06]  /*5d40*/  MUFU.EX2 R166, R166 ;  /* 0x000000a600a67308 */ /* 0x000eac0000000800 */
[C---:B------:R-:W-:Y:S07]  /*5d50*/  HMMA.16816.F32.BF16 R120, R116.reuse, R4, RZ ;  /* 0x000000047478723c */ /* 0x040fee00000418ff */
[----:B-1----:R-:W-:Y:S01]  /*5d60*/  F2FP.BF16.PACK_AB R4, R153, R154 ;  /* 0x0000009a9904723e */ /* 0x002fe200000010ff */
[----:B------:R-:W-:Y:S01]  /*5d70*/  HMMA.16816.F32.BF16 R116, R116, R6, RZ ;  /* 0x000000067474723c */ /* 0x000fe200000418ff */
[----:B-----5:R-:W-:Y:S01]  /*5d80*/  F2FP.BF16.PACK_AB R5, R145, R150 ;  /* 0x000000969105723e */ /* 0x020fe200000010ff */
[----:B------:R-:W-:-:S04]  /*5d90*/  FADD.FTZ R150, R150, R159 ;  /* 0x0000009f96967221 */ /* 0x000fc80000010000 */
[----:B------:R-:W-:Y:S01]  /*5da0*/  FADD.FTZ R150, R145, R150 ;  /* 0x0000009691967221 */ /* 0x000fe20000010000 */
[----:B------:R-:W-:Y:S02]  /*5db0*/  F2FP.BF16.PACK_AB R6, R148, R149 ;  /* 0x000000959406723e */ /* 0x000fe400000010ff */
[----:B------:R-:W-:Y:S01]  /*5dc0*/  F2FP.BF16.PACK_AB R7, R0, R151 ;  /* 0x000000970007723e */ /* 0x000fe200000010ff */
[----:B------:R-:W-:-:S04]  /*5dd0*/  FADD.FTZ R151, R151, R150 ;  /* 0x0000009697977221 */ /* 0x000fc80000010000 */
[----:B------:R-:W-:Y:S02]  /*5de0*/  FADD.FTZ R151, R0, R151 ;  /* 0x0000009700977221 */ /* 0x000fe40000010000 */
[C---:B---3--:R-:W-:Y:S08]  /*5df0*/  HMMA.16816.F32.BF16 R64, R4.reuse, R8, R64 ;  /* 0x000000080440723c */ /* 0x048ff00000041840 */
[C---:B------:R-:W-:Y:S01]  /*5e00*/  HMMA.16816.F32.BF16 R68, R4.reuse, R10, R68 ;  /* 0x0000000a0444723c */ /* 0x040fe20000041844 */
[----:B------:R-:W1:Y:S07]  /*5e10*/  LDSM.16.MT88.4 R8, [R190+0x10800] ;  /* 0x01080000be08783b */ /* 0x000e6e0000004200 */
[C---:B----4-:R-:W-:Y:S08]  /*5e20*/  HMMA.16816.F32.BF16 R80, R4.reuse, R16, R80 ;  /* 0x000000100450723c */ /* 0x050ff00000041850 */
[C---:B------:R-:W-:Y:S01]  /*5e30*/  HMMA.16816.F32.BF16 R84, R4.reuse, R18, R84 ;  /* 0x000000120454723c */ /* 0x040fe20000041854 */
[----:B------:R-:W3:Y:S07]  /*5e40*/  LDSM.16.MT88.4 R16, [R189+0x10800] ;  /* 0x01080000bd10783b */ /* 0x000eee0000004200 */
[C---:B------:R-:W-:Y:S08]  /*5e50*/  HMMA.16816.F32.BF16 R128, R4.reuse, R20, R128 ;  /* 0x000000140480723c */ /* 0x040ff00000041880 */
[C---:B------:R-:W-:Y:S01]  /*5e60*/  HMMA.16816.F32.BF16 R36, R4.reuse, R22, R36 ;  /* 0x000000160424723c */ /* 0x040fe20000041824 */
[----:B------:R-:W4:Y:S07]  /*5e70*/  LDSM.16.MT88.4 R20, [R192+0x10800] ;  /* 0x01080000c014783b */ /* 0x000f2e0000004200 */
[C---:B--2---:R-:W-:Y:S08]  /*5e80*/  HMMA.16816.F32.BF16 R88, R4.reuse, R12, R88 ;  /* 0x0000000c0458723c */ /* 0x044ff00000041858 */
[C---:B------:R-:W-:Y:S01]  /*5e90*/  HMMA.16816.F32.BF16 R92, R4.reuse, R14, R92 ;  /* 0x0000000e045c723c */ /* 0x040fe2000004185c */
[----:B------:R-:W2:Y:S07]  /*5ea0*/  LDSM.16.MT88.4 R12, [R188+0x10800] ;  /* 0x01080000bc0c783b */ /* 0x000eae0000004200 */
[C---:B-1----:R-:W-:Y:S08]  /*5eb0*/  HMMA.16816.F32.BF16 R104, R4.reuse, R8, R104 ;  /* 0x000000080468723c */ /* 0x042ff00000041868 */
[C---:B------:R-:W-:Y:S01]  /*5ec0*/  HMMA.16816.F32.BF16 R124, R4.reuse, R10, R124 ;  /* 0x0000000a047c723c */ /* 0x040fe2000004187c */
[----:B------:R-:W1:Y:S07]  /*5ed0*/  LDSM.16.MT88.4 R8, [R192+0xd000] ;  /* 0x00d00000c008783b */ /* 0x000e6e0000004200 */
[C---:B---3--:R-:W-:Y:S08]  /*5ee0*/  HMMA.16816.F32.BF16 R108, R4.reuse, R16, R108 ;  /* 0x00000010046c723c */ /* 0x048ff0000004186c */
[C---:B------:R-:W-:Y:S01]  /*5ef0*/  HMMA.16816.F32.BF16 R112, R4.reuse, R18, R112 ;  /* 0x000000120470723c */ /* 0x040fe20000041870 */
[----:B------:R-:W3:Y:S07]  /*5f00*/  LDSM.16.MT88.4 R16, [R190+0xd000] ;  /* 0x00d00000be10783b */ /* 0x000eee0000004200 */
[C---:B------:R-:W-:Y:S08]  /*5f10*/  HMMA.16816.F32.BF16 R40, R4.reuse, R136, R40 ;  /* 0x000000880428723c */ /* 0x040ff00000041828 */
[C---:B------:R-:W-:Y:S01]  /*5f20*/  HMMA.16816.F32.BF16 R44, R4.reuse, R138, R44 ;  /* 0x0000008a042c723c */ /* 0x040fe2000004182c */
[----:B------:R-:W-:Y:S07]  /*5f30*/  LDSM.16.MT88.4 R136, [R189+0xd800] ;  /* 0x00d80000bd88783b */ /* 0x000fee0000004200 */
        /* <DEDUP_REMOVED lines=9> */
[C---:B----4-:R-:W-:Y:S08]  /*5fd0*/  HMMA.16816.F32.BF16 R96, R4.reuse, R20, R96 ;  /* 0x000000140460723c */ /* 0x050ff00000041860 */
[C---:B------:R-:W-:Y:S01]  /*5fe0*/  HMMA.16816.F32.BF16 R100, R4.reuse, R22, R100 ;  /* 0x000000160464723c */ /* 0x040fe20000041864 */
[----:B------:R-:W-:Y:S07]  /*5ff0*/  LDSM.16.MT88.4 R20, [R192+0x11000] ;  /* 0x01100000c014783b */ /* 0x000fee0000004200 */
[C---:B--2---:R-:W-:Y:S08]  /*6000*/  HMMA.16816.F32.BF16 R120, R4.reuse, R12, R120 ;  /* 0x0000000c0478723c */ /* 0x044ff00000041878 */
[----:B------:R-:W-:Y:S01]  /*6010*/  HMMA.16816.F32.BF16 R116, R4, R14, R116 ;  /* 0x0000000e0474723c */ /* 0x000fe20000041874 */
[----:B------:R-:W2:Y:S06]  /*6020*/  LDSM.16.MT88.4 R12, [R192+0xf000] ;  /* 0x00f00000c00c783b */ /* 0x000eac0000004200 */
[----:B------:R-:W-:-:S02]  /*6030*/  F2FP.BF16.PACK_AB R4, R165, R162 ;  /* 0x000000a2a504723e */ /* 0x000fc400000010ff */
[----:B------:R-:W-:Y:S02]  /*6040*/  F2FP.BF16.PACK_AB R6, R164, R163 ;  /* 0x000000a3a406723e */ /* 0x000fe400000010ff */
[----:B------:R-:W-:Y:S01]  /*6050*/  F2FP.BF16.PACK_AB R5, R169, R168 ;  /* 0x000000a8a905723e */ /* 0x000fe200000010ff */
[----:B------:R-:W-:Y:S01]  /*6060*/  FADD.FTZ R168, R168, R151 ;  /* 0x00000097a8a87221 */ /* 0x000fe20000010000 */
[----:B------:R-:W-:-:S03]  /*6070*/  F2FP.BF16.PACK_AB R7, R175, R170 ;  /* 0x000000aaaf07723e */ /* 0x000fc600000010ff */
[----:B------:R-:W-:-:S04]  /*6080*/  FADD.FTZ R169, R169, R168 ;  /* 0x000000a8a9a97221 */ /* 0x000fc80000010000 */
[----:B-1----:R-:W-:Y:S01]  /*6090*/  HMMA.16816.F32.BF16 R128, R4, R8, R128 ;  /* 0x000000080480723c */ /* 0x002fe20000041880 */
[----:B------:R-:W-:-:S04]  /*60a0*/  FADD.FTZ R170, R170, R169 ;  /* 0x000000a9aaaa7221 */ /* 0x000fc80000010000 */
[----:B------:R-:W-:-:S03]  /*60b0*/  FADD.FTZ R170, R175, R170 ;  /* 0x000000aaafaa7221 */ /* 0x000fc60000010000 */
[C---:B------:R-:W-:Y:S01]  /*60c0*/  HMMA.16816.F32.BF16 R36, R4.reuse, R10, R36 ;  /* 0x0000000a0424723c */ /* 0x040fe20000041824 */
[----:B------:R-:W1:Y:S07]  /*60d0*/  LDSM.16.MT88.4 R8, [R189+0xf000] ;  /* 0x00f00000bd08783b */ /* 0x000e6e0000004200 */
[C---:B---3--:R-:W-:Y:S08]  /*60e0*/  HMMA.16816.F32.BF16 R40, R4.reuse, R16, R40 ;  /* 0x000000100428723c */ /* 0x048ff00000041828 */
[C---:B------:R-:W-:Y:S01]  /*60f0*/  HMMA.16816.F32.BF16 R44, R4.reuse, R18, R44 ;  /* 0x00000012042c723c */ /* 0x040fe2000004182c */
[----:B------:R-:W3:Y:S07]  /*6100*/  LDSM.16.MT88.4 R16, [R188+0xf000] ;  /* 0x00f00000bc10783b */ /* 0x000eee0000004200 */
[C---:B--2---:R-:W-:Y:S08]  /*6110*/  HMMA.16816.F32.BF16 R64, R4.reuse, R12, R64 ;  /* 0x0000000c0440723c */ /* 0x044ff00000041840 */
[C---:B------:R-:W-:Y:S01]  /*6120*/  HMMA.16816.F32.BF16 R68, R4.reuse, R14, R68 ;  /* 0x0000000e0444723c */ /* 0x040fe20000041844 */
[----:B------:R-:W2:Y:S07]  /*6130*/  LDSM.16.MT88.4 R12, [R190+0x11000] ;  /* 0x01100000be0c783b */ /* 0x000eae0000004200 */
[C---:B------:R-:W-:Y:S08]  /*6140*/  HMMA.16816.F32.BF16 R48, R4.reuse, R32, R48 ;  /* 0x000000200430723c */ /* 0x040ff00000041830 */
[C---:B-1----:R-:W-:Y:S08]  /*6150*/  HMMA.16816.F32.BF16 R80, R4.reuse, R8, R80 ;  /* 0x000000080450723c */ /* 0x042ff00000041850 */
        /* <DEDUP_REMOVED lines=8> */
[C---:B------:R-:W-:Y:S01]  /*61e0*/  HMMA.16816.F32.BF16 R52, R4.reuse, R34, R52 ;  /* 0x000000220434723c */ /* 0x040fe20000041834 */
[----:B------:R-:W-:Y:S07]  /*61f0*/  LDSM.16.MT88.4 R32, [R188+0xd800] ;  /* 0x00d80000bc20783b */ /* 0x000fee0000004200 */
[C---:B-1----:R-:W-:Y:S08]  /*6200*/  HMMA.16816.F32.BF16 R108, R4.reuse, R8, R108 ;  /* 0x00000008046c723c */ /* 0x042ff0000004186c */
[C---:B------:R-:W-:Y:S01]  /*6210*/  HMMA.16816.F32.BF16 R112, R4.reuse, R10, R112 ;  /* 0x0000000a0470723c */ /* 0x040fe20000041870 */
[----:B------:R-:W1:Y:S07]  /*6220*/  LDSM.16.MT88.4 R8, [R192+0xf800] ;  /* 0x00f80000c008783b */ /* 0x000e6e0000004200 */
        /* <DEDUP_REMOVED lines=9> */
[C---:B---3--:R-:W-:Y:S08]  /*62c0*/  HMMA.16816.F32.BF16 R120, R4.reuse, R16, R120 ;  /* 0x000000100478723c */ /* 0x048ff00000041878 */
[----:B------:R-:W-:Y:S01]  /*62d0*/  HMMA.16816.F32.BF16 R116, R4, R18, R116 ;  /* 0x000000120474723c */ /* 0x000fe20000041874 */
[----:B------:R-:W3:Y:S06]  /*62e0*/  LDSM.16.MT88.4 R16, [R192+0x11800] ;  /* 0x01180000c010783b */ /* 0x000eec0000004200 */
[----:B------:R-:W-:-:S02]  /*62f0*/  F2FP.BF16.PACK_AB R4, R217, R172 ;  /* 0x000000acd904723e */ /* 0x000fc400000010ff */
[----:B------:R-:W-:Y:S02]  /*6300*/  F2FP.BF16.PACK_AB R6, R221, R174 ;  /* 0x000000aedd06723e */ /* 0x000fe400000010ff */
[----:B------:R-:W-:Y:S01]  /*6310*/  F2FP.BF16.PACK_AB R5, R216, R171 ;  /* 0x000000abd805723e */ /* 0x000fe200000010ff */
[----:B------:R-:W-:Y:S01]  /*6320*/  FADD.FTZ R171, R171, R170 ;  /* 0x000000aaabab7221 */ /* 0x000fe20000010000 */
[----:B------:R-:W-:-:S07]  /*6330*/  F2FP.BF16.PACK_AB R7, R166, R173 ;  /* 0x000000ada607723e */ /* 0x000fce00000010ff */
        /* <DEDUP_REMOVED lines=10> */
[C---:B--2---:R-:W-:Y:S07]  /*63e0*/  HMMA.16816.F32.BF16 R104, R4.reuse, R12, R104 ;  /* 0x0000000c0468723c */ /* 0x044fee0000041868 */
[----:B------:R-:W-:Y:S01]  /*63f0*/  FADD.FTZ R12, R154, R155 ;  /* 0x0000009b9a0c7221 */ /* 0x000fe20000010000 */
[----:B------:R-:W-:Y:S03]  /*6400*/  HMMA.16816.F32.BF16 R44, R4, R142, R44 ;  /* 0x0000008e042c723c */ /* 0x000fe6000004182c */
[----:B------:R-:W-:-:S05]  /*6410*/  FADD.FTZ R12, R153, R12 ;  /* 0x0000000c990c7221 */ /* 0x000fca0000010000 */
[C---:B-1----:R-:W-:Y:S07]  /*6420*/  HMMA.16816.F32.BF16 R108, R4.reuse, R8, R108 ;  /* 0x00000008046c723c */ /* 0x042fee000004186c */
[----:B------:R-:W-:Y:S01]  /*6430*/  FADD.FTZ R9, R149, R12 ;  /* 0x0000000c95097221 */ /* 0x000fe20000010000 */
[----:B------:R-:W-:Y:S03]  /*6440*/  HMMA.16816.F32.BF16 R48, R4, R136, R48 ;  /* 0x000000880430723c */ /* 0x000fe60000041830 */
[----:B------:R-:W-:-:S04]  /*6450*/  FADD.FTZ R9, R148, R9 ;  /* 0x0000000994097221 */ /* 0x000fc80000010000 */
[----:B------:R-:W-:Y:S01]  /*6460*/  FADD.FTZ R0, R162, R9 ;  /* 0x00000009a2007221 */ /* 0x000fe20000010000 */
[----:B------:R-:W-:Y:S03]  /*6470*/  HMMA.16816.F32.BF16 R52, R4, R138, R52 ;  /* 0x0000008a0434723c */ /* 0x000fe60000041834 */
[----:B------:R-:W-:-:S04]  /*6480*/  FADD.FTZ R0, R165, R0 ;  /* 0x00000000a5007221 */ /* 0x000fc80000010000 */
[----:B------:R-:W-:Y:S01]  /*6490*/  FADD.FTZ R9, R163, R0 ;  /* 0x00000000a3097221 */ /* 0x000fe20000010000 */
[C---:B------:R-:W-:Y:S01]  /*64a0*/  HMMA.16816.F32.BF16 R56, R4.reuse, R32, R56 ;  /* 0x000000200438723c */ /* 0x040fe20000041838 */
[----:B------:R-:W-:Y:S01]  /*64b0*/  FADD.FTZ R0, R216, R171 ;  /* 0x000000abd8007221 */ /* 0x000fe20000010000 */
[----:B------:R-:W-:Y:S01]  /*64c0*/  LEA R216, P1, R134, c[0x0][0x168], 0x1 ;  /* 0x00005a0086d87a11 */ /* 0x000fe200078208ff */
[----:B------:R-:W-:Y:S02]  /*64d0*/  FADD.FTZ R9, R164, R9 ;  /* 0x00000009a4097221 */ /* 0x000fe40000010000 */
[----:B------:R-:W-:Y:S02]  /*64e0*/  FADD.FTZ R173, R173, R0 ;  /* 0x00000000adad7221 */ /* 0x000fe40000010000 */
[----:B------:R-:W-:Y:S01]  /*64f0*/  FADD.FTZ R172, R172, R9 ;  /* 0x00000009acac7221 */ /* 0x000fe20000010000 */
[----:B------:R-:W-:Y:S01]  /*6500*/  HMMA.16816.F32.BF16 R60, R4, R34, R60 ;  /* 0x00000022043c723c */ /* 0x000fe2000004183c */
[----:B------:R-:W-:-:S02]  /*6510*/  FADD.FTZ R219, R166, R173 ;  /* 0x000000ada6db7221 */ /* 0x000fc40000010000 */
[----:B------:R-:W-:-:S04]  /*6520*/  FADD.FTZ R217, R217, R172 ;  /* 0x000000acd9d97221 */ /* 0x000fc80000010000 */
[----:B------:R-:W-:Y:S01]  /*6530*/  FADD.FTZ R174, R174, R217 ;  /* 0x000000d9aeae7221 */ /* 0x000fe20000010000 */
[----:B------:R-:W-:Y:S01]  /*6540*/  HMMA.16816.F32.BF16 R72, R4, R28, R72 ;  /* 0x0000001c0448723c */ /* 0x000fe20000041848 */
[----:B------:R-:W-:Y:S02]  /*6550*/  LEA.HI.X R217, R134, c[0x0][0x16c], R135, 0x1, P1 ;  /* 0x00005b0086d97a11 */ /* 0x000fe400008f0c87 */
[----:B------:R-:W-:-:S05]  /*6560*/  FADD.FTZ R221, R221, R174 ;  /* 0x000000aedddd7221 */ /* 0x000fca0000010000 */
[C---:B------:R-:W-:Y:S08]  /*6570*/  HMMA.16816.F32.BF16 R76, R4.reuse, R30, R76 ;  /* 0x0000001e044c723c */ /* 0x040ff0000004184c */
[C---:B------:R-:W-:Y:S08]  /*6580*/  HMMA.16816.F32.BF16 R80, R4.reuse, R24, R80 ;  /* 0x000000180450723c */ /* 0x040ff00000041850 */
[C---:B------:R-:W-:Y:S08]  /*6590*/  HMMA.16816.F32.BF16 R84, R4.reuse, R26, R84 ;  /* 0x0000001a0454723c */ /* 0x040ff00000041854 */
[C---:B------:R-:W-:Y:S08]  /*65a0*/  HMMA.16816.F32.BF16 R88, R4.reuse, R20, R88 ;  /* 0x000000140458723c */ /* 0x040ff00000041858 */
[C---:B------:R-:W-:Y:S08]  /*65b0*/  HMMA.16816.F32.BF16 R92, R4.reuse, R22, R92 ;  /* 0x00000016045c723c */ /* 0x040ff0000004185c */
[C---:B------:R-:W-:Y:S08]  /*65c0*/  HMMA.16816.F32.BF16 R124, R4.reuse, R14, R124 ;  /* 0x0000000e047c723c */ /* 0x040ff0000004187c */
[C---:B------:R-:W-:Y:S08]  /*65d0*/  HMMA.16816.F32.BF16 R112, R4.reuse, R10, R112 ;  /* 0x0000000a0470723c */ /* 0x040ff00000041870 */
[C---:B---3--:R-:W-:Y:S08]  /*65e0*/  HMMA.16816.F32.BF16 R120, R4.reuse, R16, R120 ;  /* 0x000000100478723c */ /* 0x048ff00000041878 */
[----:B------:R-:W-:Y:S01]  /*65f0*/  HMMA.16816.F32.BF16 R116, R4, R18, R116 ;  /* 0x000000120474723c */ /* 0x000fe20000041874 */
[----:B------:R-:W-:Y:S07]  /*6600*/  @!P6 BRA `(.L_x_717) ;  /* 0x00003eb00000e947 */ /* 0x000fee0003800000 */
[----:B------:R-:W-:-:S04]  /*6610*/  DEPBAR.LE SB0, 0x0 ;  /* 0x000080000000791a */ /* 0x000fc80000000000 */
[----:B------:R-:W-:Y:S01]  /*6620*/  ULDC.64 UR4, c[0x0][0x118] ;  /* 0x0000460000047ab9 */ /* 0x000fe20000000a00 */
[----:B------:R-:W-:Y:S02]  /*6630*/  IABS R0, c[0x0][0x2d0] ;  /* 0x0000b40000007a13 */ /* 0x000fe40000000000 */
[----:B------:R-:W-:Y:S01]  /*6640*/  IADD3 R207, R133, -0x2, RZ ;  /* 0xfffffffe85cf7810 */ /* 0x000fe20007ffe0ff */
[----:B------:R-:W-:Y:S06]  /*6650*/  BAR.SYNC.DEFER_BLOCKING 0x0 ;  /* 0x0000000000007b1d */ /* 0x000fec0000010000 */
[----:B------:R-:W-:Y:S05]  /*6660*/  @!P0 BRA `(.L_x_718) ;  /* 0x0000039000008947 */ /* 0x000fea0003800000 */
[----:B------:R-:W1:Y:S01]  /*6670*/  I2F.RP R5, R0 ;  /* 0x0000000000057306 */ /* 0x000e620000209400 */
[----:B------:R-:W-:-:S05]  /*6680*/  IMAD.SHL.U32 R4, R207, 0x40, RZ ;  /* 0x00000040cf047824 */ /* 0x000fca00078e00ff */
[C---:B------:R-:W-:Y:S02]  /*6690*/  IADD3 R11, R4.reuse, 0x40, RZ ;  /* 0x00000040040b7810 */ /* 0x040fe40007ffe0ff */
[----:B------:R-:W-:Y:S02]  /*66a0*/  IABS R6, R4 ;  /* 0x0000000400067213 */ /* 0x000fe40000000000 */
[----:B------:R-:W-:Y:S02]  /*66b0*/  IABS R8, R11 ;  /* 0x0000000b00087213 */ /* 0x000fe40000000000 */
[----:B------:R-:W-:Y:S02]  /*66c0*/  LOP3.LUT R11, R11, c[0x0][0x2d0], RZ, 0x3c, !PT ;  /* 0x0000b4000b0b7a12 */ /* 0x000fe400078e3cff */
[----:B------:R-:W-:Y:S01]  /*66d0*/  LOP3.LUT R4, R4, c[0x0][0x2d0], RZ, 0x3c, !PT ;  /* 0x0000b40004047a12 */ /* 0x000fe200078e3cff */
[----:B-1----:R-:W1:Y:S01]  /*66e0*/  MUFU.RCP R12, R5 ;  /* 0x00000005000c7308 */ /* 0x002e620000001000 */
[----:B------:R-:W-:-:S02]  /*66f0*/  ISETP.GE.AND P3, PT, R11, RZ, PT ;  /* 0x000000ff0b00720c */ /* 0x000fc40003f66270 */
[----:B------:R-:W-:Y:S02]  /*6700*/  ISETP.GE.AND P1, PT, R4, RZ, PT ;  /* 0x000000ff0400720c */ /* 0x000fe40003f26270 */
[----:B------:R-:W-:Y:S02]  /*6710*/  LOP3.LUT R4, RZ, c[0x0][0x2d0], RZ, 0x33, !PT ;  /* 0x0000b400ff047a12 */ /* 0x000fe400078e33ff */
[----:B-1----:R-:W-:-:S04]  /*6720*/  IADD3 R12, R12, 0xffffffe, RZ ;  /* 0x0ffffffe0c0c7810 */ /* 0x002fc80007ffe0ff */
[----:B------:R-:W1:Y:S02]  /*6730*/  F2I.FTZ.U32.TRUNC.NTZ R13, R12 ;  /* 0x0000000c000d7305 */ /* 0x000e64000021f000 */
[----:B-1----:R-:W-:Y:S01]  /*6740*/  IMAD.MOV R9, RZ, RZ, -R13 ;  /* 0x000000ffff097224 */ /* 0x002fe200078e0a0d */
[----:B------:R-:W-:-:S03]  /*6750*/  MOV R12, RZ ;  /* 0x000000ff000c7202 */ /* 0x000fc60000000f00 */
[----:B------:R-:W-:-:S04]  /*6760*/  IMAD R9, R9, R0, RZ ;  /* 0x0000000009097224 */ /* 0x000fc800078e02ff */
[----:B------:R-:W-:-:S06]  /*6770*/  IMAD.HI.U32 R9, R13, R9, R12 ;  /* 0x000000090d097227 */ /* 0x000fcc00078e000c */
[----:B------:R-:W-:-:S04]  /*6780*/  IMAD.HI.U32 R10, R9, R8, RZ ;  /* 0x00000008090a7227 */ /* 0x000fc800078e00ff */
[----:B------:R-:W-:-:S04]  /*6790*/  IMAD.HI.U32 R9, R9, R6, RZ ;  /* 0x0000000609097227 */ /* 0x000fc800078e00ff */
[----:B------:R-:W-:Y:S02]  /*67a0*/  IMAD.MOV R7, RZ, RZ, -R10 ;  /* 0x000000ffff077224 */ /* 0x000fe400078e0a0a */
[----:B------:R-:W-:Y:S02]  /*67b0*/  IMAD.MOV R5, RZ, RZ, -R9 ;  /* 0x000000ffff057224 */ /* 0x000fe400078e0a09 */
[C---:B------:R-:W-:Y:S02]  /*67c0*/  IMAD R7, R0.reuse, R7, R8 ;  /* 0x0000000700077224 */ /* 0x040fe400078e0208 */
[----:B------:R-:W-:-:S03]  /*67d0*/  IMAD R5, R0, R5, R6 ;  /* 0x0000000500057224 */ /* 0x000fc600078e0206 */
[C---:B------:R-:W-:Y:S02]  /*67e0*/  ISETP.GT.U32.AND P4, PT, R0.reuse, R7, PT ;  /* 0x000000070000720c */ /* 0x040fe40003f84070 */
[----:B------:R-:W-:-:S11]  /*67f0*/  ISETP.GT.U32.AND P2, PT, R0, R5, PT ;  /* 0x000000050000720c */ /* 0x000fd60003f44070 */
[-C--:B------:R-:W-:Y:S02]  /*6800*/  @!P4 IADD3 R7, R7, -R0.reuse, RZ ;  /* 0x800000000707c210 */ /* 0x080fe40007ffe0ff */
[----:B------:R-:W-:Y:S01]  /*6810*/  @!P2 IMAD.IADD R5, R5, 0x1, -R0 ;  /* 0x000000010505a824 */ /* 0x000fe200078e0a00 */
[----:B------:R-:W-:Y:S02]  /*6820*/  @!P4 IADD3 R10, R10, 0x1, RZ ;  /* 0x000000010a0ac810 */ /* 0x000fe40007ffe0ff */
[-C--:B------:R-:W-:Y:S02]  /*6830*/  ISETP.GE.U32.AND P6, PT, R7, R0.reuse, PT ;  /* 0x000000000700720c */ /* 0x080fe40003fc6070 */
[----:B------:R-:W-:Y:S02]  /*6840*/  ISETP.GE.U32.AND P5, PT, R5, R0, PT ;  /* 0x000000000500720c */ /* 0x000fe40003fa6070 */
[----:B------:R-:W-:Y:S02]  /*6850*/  @!P2 IADD3 R9, R9, 0x1, RZ ;  /* 0x000000010909a810 */ /* 0x000fe40007ffe0ff */
[----:B------:R-:W-:-:S07]  /*6860*/  ISETP.NE.AND P2, PT, RZ, c[0x0][0x2d0], PT ;  /* 0x0000b400ff007a0c */ /* 0x000fce0003f45270 */
[----:B------:R-:W-:Y:S02]  /*6870*/  @P6 IADD3 R10, R10, 0x1, RZ ;  /* 0x000000010a0a6810 */ /* 0x000fe40007ffe0ff */
[----:B------:R-:W-:-:S03]  /*6880*/  @P5 IADD3 R9, R9, 0x1, RZ ;  /* 0x0000000109095810 */ /* 0x000fc60007ffe0ff */
[----:B------:R-:W-:Y:S01]  /*6890*/  @!P3 IMAD.MOV R10, RZ, RZ, -R10 ;  /* 0x000000ffff0ab224 */ /* 0x000fe200078e0a0a */
[----:B------:R-:W-:-:S04]  /*68a0*/  @!P1 IADD3 R9, -R9, RZ, RZ ;  /* 0x000000ff09099210 */ /* 0x000fc80007ffe1ff */
[C---:B------:R-:W-:Y:S02]  /*68b0*/  SEL R7, R4.reuse, R10, !P2 ;  /* 0x0000000a04077207 */ /* 0x040fe40005000000 */
[----:B------:R-:W-:-:S03]  /*68c0*/  SEL R4, R4, R9, !P2 ;  /* 0x0000000904047207 */ /* 0x000fc60005000000 */
[----:B------:R-:W-:-:S04]  /*68d0*/  IMAD.WIDE R12, R7, 0x4, R212 ;  /* 0x00000004070c7825 */ /* 0x000fc800078e02d4 */
[----:B------:R-:W-:Y:S01]  /*68e0*/  IMAD.WIDE R10, R4, 0x4, R212 ;  /* 0x00000004040a7825 */ /* 0x000fe200078e02d4 */
[----:B------:R-:W2:Y:S04]  /*68f0*/  LDG.E R5, [R12.64] ;  /* 0x000000040c057981 */ /* 0x000ea8000c1e1900 */
[----:B------:R-:W2:Y:S01]  /*6900*/  LDG.E R6, [R10.64] ;  /* 0x000000040a067981 */ /* 0x000ea2000c1e1900 */
[----:B------:R-:W-:Y:S02]  /*6910*/  IMAD.IADD R4, R7, 0x1, -R4 ;  /* 0x0000000107047824 */ /* 0x000fe400078e0a04 */
[----:B------:R-:W-:-:S04]  /*6920*/  IMAD.MOV.U32 R7, RZ, RZ, 0x40 ;  /* 0x00000040ff077424 */ /* 0x000fc800078e00ff */
[----:B------:R-:W-:-:S04]  /*6930*/  IMAD R7, R4, c[0x0][0x2d0], -R7 ;  /* 0x0000b40004077a24 */ /* 0x000fc800078e0a07 */
[----:B------:R-:W-:Y:S01]  /*6940*/  IMAD.WIDE.U32 R8, R7, c[0x0][0x1a0], RZ ;  /* 0x0000680007087a25 */ /* 0x000fe200078e00ff */
[----:B------:R-:W-:-:S05]  /*6950*/  SHF.R.S32.HI R4, RZ, 0x1f, R7 ;  /* 0x0000001fff047819 */ /* 0x000fca0000011407 */
[----:B------:R-:W-:-:S04]  /*6960*/  IMAD R4, R4, c[0x0][0x1a0], RZ ;  /* 0x0000680004047a24 */ /* 0x000fc800078e02ff */
[----:B------:R-:W-:-:S04]  /*6970*/  IMAD R4, R7, c[0x0][0x1a4], R4 ;  /* 0x0000690007047a24 */ /* 0x000fc800078e0204 */
[----:B------:R-:W-:Y:S01]  /*6980*/  IMAD.IADD R9, R9, 0x1, R4 ;  /* 0x0000000109097824 */ /* 0x000fe200078e0204 */
[----:B--2---:R-:W-:-:S04]  /*6990*/  IADD3 R6, -R5, R6, RZ ;  /* 0x0000000605067210 */ /* 0x004fc80007ffe1ff */
[----:B------:R-:W-:Y:S01]  /*69a0*/  SHF.R.S32.HI R5, RZ, 0x1f, R6 ;  /* 0x0000001fff057819 */ /* 0x000fe20000011406 */
[----:B------:R-:W-:-:S04]  /*69b0*/  IMAD.WIDE.U32 R8, R6, c[0x0][0x188], R8 ;  /* 0x0000620006087a25 */ /* 0x000fc800078e0008 */
[----:B------:R-:W-:-:S04]  /*69c0*/  IMAD R5, R5, c[0x0][0x188], RZ ;  /* 0x0000620005057a24 */ /* 0x000fc800078e02ff */
[----:B------:R-:W-:-:S05]  /*69d0*/  IMAD R5, R6, c[0x0][0x18c], R5 ;  /* 0x0000630006057a24 */ /* 0x000fca00078e0205 */
[----:B------:R-:W-:Y:S01]  /*69e0*/  IADD3 R7, R9, R5, RZ ;  /* 0x0000000509077210 */ /* 0x000fe20007ffe0ff */
[----:B------:R-:W-:Y:S05]  /*69f0*/  BRA `(.L_x_719) ;  /* 0x0000003000007947 */ /* 0x000fea0003800000 */
.L_x_718:
[----:B------:R-:W-:-:S05]  /*6a00*/  IMAD.MOV.U32 R8, RZ, RZ, c[0x0][0x1a0] ;  /* 0x00006800ff087624 */ /* 0x000fca00078e00ff */
[----:B------:R-:W-:-:S04]  /*6a10*/  LEA R8, -R8, RZ, 0x6 ;  /* 0x000000ff08087211 */ /* 0x000fc800078e31ff */
[----:B------:R-:W-:Y:S02]  /*6a20*/  SHF.R.S32.HI R7, RZ, 0x1f, R8 ;  /* 0x0000001fff077819 */ /* 0x000fe40000011408 */
.L_x_719:
[----:B------:R-:W-:Y:S02]  /*6a30*/  ISETP.GE.AND P3, PT, R201, c[0x0][0x220], PT ;  /* 0x00008800c9007a0c */ /* 0x000fe40003f66270 */
[----:B------:R-:W-:Y:S02]  /*6a40*/  ISETP.GE.AND P2, PT, R200, c[0x0][0x220], PT ;  /* 0x00008800c8007a0c */ /* 0x000fe40003f46270 */
[----:B------:R-:W-:Y:S02]  /*6a50*/  ISETP.GE.AND P4, PT, R210, c[0x0][0x220], PT ;  /* 0x00008800d2007a0c */ /* 0x000fe40003f86270 */
[----:B------:R-:W-:-:S04]  /*6a60*/  LEA R236, P6, R8, R222, 0x1 ;  /* 0x000000de08ec7211 */ /* 0x000fc800078c08ff */
[----:B------:R-:W-:-:S03]  /*6a70*/  LEA.HI.X R237, R8, R223, R7, 0x1, P6 ;  /* 0x000000df08ed7211 */ /* 0x000fc600030f0c07 */
[CC--:B------:R-:W-:Y:S02]  /*6a80*/  @!P3 IADD3 R9, P5, R8.reuse, R146.reuse, RZ ;  /* 0x000000920809b210 */ /* 0x0c0fe40007fbe0ff */
[----:B------:R-:W-:Y:S02]  /*6a90*/  @!P2 IADD3 R5, P1, R8, R146, RZ ;  /* 0x000000920805a210 */ /* 0x000fe40007f3e0ff */
[----:B------:R-:W-:Y:S01]  /*6aa0*/  @P4 STS.128 [R208+0xc000], RZ ;  /* 0x00c000ffd0004388 */ /* 0x000fe20000000c00 */
[--C-:B------:R-:W-:Y:S01]  /*6ab0*/  @!P3 IMAD.X R6, R7, 0x1, R144.reuse, P5 ;  /* 0x000000010706b824 */ /* 0x100fe200028e0690 */
[----:B------:R-:W-:Y:S01]  /*6ac0*/  @!P3 LEA R18, P5, R9, c[0x0][0x170], 0x1 ;  /* 0x00005c000912ba11 */ /* 0x000fe200078a08ff */
[----:B------:R-:W-:Y:S01]  /*6ad0*/  @!P2 IMAD.X R4, R7, 0x1, R144, P1 ;  /* 0x000000010704a824 */ /* 0x000fe200008e0690 */
[----:B------:R-:W-:Y:S01]  /*6ae0*/  @!P2 LEA R12, P1, R5, c[0x0][0x170], 0x1 ;  /* 0x00005c00050caa11 */ /* 0x000fe200078208ff */
[----:B------:R-:W-:Y:S01]  /*6af0*/  @!PT LDS RZ, [RZ] ;  /* 0x00000000fffff984 */ /* 0x000fe20000000800 */
[----:B------:R-:W-:Y:S01]  /*6b00*/  @!PT LDS RZ, [RZ] ;  /* 0x00000000fffff984 */ /* 0x000fe20000000800 */
[----:B------:R-:W-:Y:S01]  /*6b10*/  @!PT LDS RZ, [RZ] ;  /* 0x00000000fffff984 */ /* 0x000fe20000000800 */
[----:B------:R1:W-:Y:S01]  /*6b20*/  @!P4 LDGSTS.E.BYPASS.LTC128B.128 [R208+0xc000], [R236.64] ;  /* 0x0c000000ecd0cfae */ /* 0x0003e2000b901d44 */
[----:B------:R-:W-:-:S02]  /*6b30*/  @!P3 LEA.HI.X R19, R9, c[0x0][0x174], R6, 0x1, P5 ;  /* 0x00005d000913ba11 */ /* 0x000fc400028f0c06 */
[----:B------:R-:W-:Y:S01]  /*6b40*/  IADD3 R6, P5, R205, R8, RZ ;  /* 0x00000008cd067210 */ /* 0x000fe20007fbe0ff */
[----:B------:R-:W-:Y:S01]  /*6b50*/  @P3 STS.128 [R208+0xe000], RZ ;  /* 0x00e000ffd0003388 */ /* 0x000fe20000000c00 */
[----:B------:R-:W-:Y:S02]  /*6b60*/  @!P2 LEA.HI.X R13, R5, c[0x0][0x174], R4, 0x1, P1 ;  /* 0x00005d00050daa11 */ /* 0x000fe400008f0c04 */
[----:B------:R-:W-:Y:S01]  /*6b70*/  @!P3 IADD3 R9, P1, R6, R146, RZ ;  /* 0x000000920609b210 */ /* 0x000fe20007f3e0ff */
[----:B------:R-:W-:Y:S01]  /*6b80*/  IMAD.X R7, R204, 0x1, R7, P5 ;  /* 0x00000001cc077824 */ /* 0x000fe200028e0607 */
[C---:B------:R-:W-:Y:S01]  /*6b90*/  @!P4 LEA R16, P5, R6.reuse, R222, 0x1 ;  /* 0x000000de0610c211 */ /* 0x040fe200078a08ff */
[----:B------:R-:W-:Y:S01]  /*6ba0*/  @!PT LDS RZ, [RZ] ;  /* 0x00000000fffff984 */ /* 0x000fe20000000800 */
[----:B------:R-:W-:Y:S01]  /*6bb0*/  @!PT LDS RZ, [RZ] ;  /* 0x00000000fffff984 */ /* 0x000fe20000000800 */
[----:B------:R-:W-:Y:S01]  /*6bc0*/  @!PT LDS RZ, [RZ] ;  /* 0x00000000fffff984 */ /* 0x000fe20000000800 */
[----:B------:R2:W-:Y:S01]  /*6bd0*/  @!P3 LDGSTS.E.BYPASS.LTC128B.128 [R208+0xe000], [R18.64+0x80] ;  /* 0x0e00008012d0bfae */ /* 0x0005e2000b901d44 */
[----:B------:R-:W-:Y:S01]  /*6be0*/  @!P3 LEA R14, P6, R9, c[0x0][0x170], 0x1 ;  /* 0x00005c00090eba11 */ /* 0x000fe200078c08ff */
[----:B------:R-:W-:Y:S01]  /*6bf0*/  @!P3 IMAD.X R4, R7, 0x1, R144, P1 ;  /* 0x000000010704b824 */ /* 0x000fe200008e0690 */
[C---:B------:R-:W-:Y:S01]  /*6c00*/  @!P4 LEA.HI.X R17, R6.reuse, R223, R7, 0x1, P5 ;  /* 0x000000df0611c211 */ /* 0x040fe200028f0c07 */
[----:B------:R-:W-:Y:S01]  /*6c10*/  @P2 STS.128 [R208+0x10000], RZ ;  /* 0x010000ffd0002388 */ /* 0x000fe20000000c00 */
[----:B------:R-:W-:-:S02]  /*6c20*/  @!P2 IADD3 R5, P1, R6, R146, RZ ;  /* 0x000000920605a210 */ /* 0x000fc40007f3e0ff */
[----:B------:R-:W-:Y:S01]  /*6c30*/  IADD3 R6, P5, R205, R6, RZ ;  /* 0x00000006cd067210 */ /* 0x000fe20007fbe0ff */
[----:B------:R-:W-:Y:S01]  /*6c40*/  @!PT LDS RZ, [RZ] ;  /* 0x00000000fffff984 */ /* 0x000fe20000000800 */
[----:B------:R-:W-:Y:S01]  /*6c50*/  @!PT LDS RZ, [RZ] ;  /* 0x00000000fffff984 */ /* 0x000fe20000000800 */
[----:B------:R-:W-:Y:S01]  /*6c60*/  @!PT LDS RZ, [RZ] ;  /* 0x00000000fffff984 */ /* 0x000fe20000000800 */
[----:B------:R3:W-:Y:S01]  /*6c70*/  @!P2 LDGSTS.E.BYPASS.LTC128B.128 [R208+0x10000], [R12.64+0x100] ;  /* 0x100001000cd0afae */ /* 0x0007e2000b901d44 */
[----:B------:R-:W-:Y:S01]  /*6c80*/  @!P3 LEA.HI.X R15, R9, c[0x0][0x174], R4, 0x1, P6 ;  /* 0x00005d00090fba11 */ /* 0x000fe200030f0c04 */
[----:B------:R-:W-:Y:S01]  /*6c90*/  @!P2 IMAD.X R4, R7, 0x1, R144, P1 ;  /* 0x000000010704a824 */ /* 0x000fe200008e0690 */
[C---:B------:R-:W-:Y:S01]  /*6ca0*/  @!P2 LEA R10, P1, R5.reuse, c[0x0][0x170], 0x1 ;  /* 0x00005c00050aaa11 */ /* 0x040fe200078208ff */
[----:B------:R-:W-:Y:S01]  /*6cb0*/  IMAD.X R7, R204, 0x1, R7, P5 ;  /* 0x00000001cc077824 */ /* 0x000fe200028e0607 */
[CC--:B------:R-:W-:Y:S01]  /*6cc0*/  @!P3 IADD3 R8, P5, R6.reuse, R146.reuse, RZ ;  /* 0x000000920608b210 */ /* 0x0c0fe20007fbe0ff */
[----:B------:R-:W-:Y:S01]  /*6cd0*/  @P4 STS.128 [R208+0xc800], RZ ;  /* 0x00c800ffd0004388 */ /* 0x000fe20000000c00 */
[----:B------:R-:W-:Y:S02]  /*6ce0*/  @!P2 LEA.HI.X R11, R5, c[0x0][0x174], R4, 0x1, P1 ;  /* 0x00005d00050baa11 */ /* 0x000fe400008f0c04 */
[----:B------:R-:W-:Y:S01]  /*6cf0*/  @!P2 IADD3 R4, P1, R6, R146, RZ ;  /* 0x000000920604a210 */ /* 0x000fe20007f3e0ff */
[----:B------:R-:W-:Y:S01]  /*6d00*/  @!P3 IMAD.X R5, R7, 0x1, R144, P5 ;  /* 0x000000010705b824 */ /* 0x000fe200028e0690 */
[----:B------:R-:W-:Y:S01]  /*6d10*/  @!P3 LEA R20, P5, R8, c[0x0][0x170], 0x1 ;  /* 0x00005c000814ba11 */ /* 0x000fe200078a08ff */
[----:B------:R-:W-:Y:S01]  /*6d20*/  @!PT LDS RZ, [RZ] ;  /* 0x00000000fffff984 */ /* 0x000fe20000000800 */
[----:B------:R-:W-:Y:S01]  /*6d30*/  @!PT LDS RZ, [RZ] ;  /* 0x00000000fffff984 */ /* 0x000fe20000000800 */
[----:B------:R-:W-:Y:S01]  /*6d40*/  @!PT LDS RZ, [RZ] ;  /* 0x00000000fffff984 */ /* 0x000fe20000000800 */
[----:B------:R2:W-:Y:S01]  /*6d50*/  @!P4 LDGSTS.E.BYPASS.LTC128B.128 [R208+0xc800], [R16.64] ;  /* 0x0c80000010d0cfae */ /* 0x0005e2000b901d44 */
[----:B------:R-:W-:-:S02]  /*6d60*/  IADD3 R9, P6, R205, R6, RZ ;  /* 0x00000006cd097210 */ /* 0x000fc40007fde0ff */
[----:B------:R-:W-:Y:S01]  /*6d70*/  @!P3 LEA.HI.X R21, R8, c[0x0][0x174], R5, 0x1, P5 ;  /* 0x00005d000815ba11 */ /* 0x000fe200028f0c05 */
[----:B------:R-:W-:Y:S01]  /*6d80*/  @!P2 IMAD.X R5, R7, 0x1, R144, P1 ;  /* 0x000000010705a824 */ /* 0x000fe200008e0690 */
[----:B------:R-:W-:Y:S01]  /*6d90*/  @!P2 LEA R22, P1, R4, c[0x0][0x170], 0x1 ;  /* 0x00005c000416aa11 */ /* 0x000fe200078208ff */
[----:B------:R-:W-:Y:S01]  /*6da0*/  @P3 STS.128 [R208+0xe800], RZ ;  /* 0x00e800ffd0003388 */ /* 0x000fe20000000c00 */
[----:B------:R-:W-:Y:S02]  /*6db0*/  @!P4 LEA R24, P5, R6, R222, 0x1 ;  /* 0x000000de0618c211 */ /* 0x000fe400078a08ff */
[----:B------:R-:W-:Y:S01]  /*6dc0*/  @!P2 LEA.HI.X R23, R4, c[0x0][0x174], R5, 0x1, P1 ;  /* 0x00005d000417aa11 */ /* 0x000fe200008f0c05 */
[----:B------:R-:W-:Y:S01]  /*6dd0*/  @!PT LDS RZ, [RZ] ;  /* 0x00000000fffff984 */ /* 0x000fe20000000800 */
[----:B------:R-:W-:Y:S01]  /*6de0*/  @!PT LDS RZ, [RZ] ;  /* 0x00000000fffff984 */ /* 0x000fe20000000800 */
[----:B------:R-:W-:Y:S01]  /*6df0*/  @!PT LDS RZ, [RZ] ;  /* 0x00000000fffff984 */ /* 0x000fe20000000800 */
[----:B------:R3:W-:Y:S01]  /*6e00*/  @!P3 LDGSTS.E.BYPASS.LTC128B.128 [R208+0xe800], [R14.64+0x80] ;  /* 0x0e8000800ed0bfae */ /* 0x0007e2000b901d44 */
[--C-:B------:R-:W-:Y:S01]  /*6e10*/  @!P4 LEA.HI.X R25, R6, R223, R7.reuse, 0x1, P5 ;  /* 0x000000df0619c211 */ /* 0x100fe200028f0c07 */
[----:B------:R-:W-:Y:S01]  /*6e20*/  IMAD.X R7, R204, 0x1, R7, P6 ;  /* 0x00000001cc077824 */ /* 0x000fe200030e0607 */
[CC--:B------:R-:W-:Y:S01]  /*6e30*/  @!P3 IADD3 R4, P5, R9.reuse, R146.reuse, RZ ;  /* 0x000000920904b210 */ /* 0x0c0fe20007fbe0ff */
[----:B------:R-:W-:Y:S01]  /*6e40*/  @P2 STS.128 [R208+0x10800], RZ ;  /* 0x010800ffd0002388 */ /* 0x000fe20000000c00 */
[----:B------:R-:W-:-:S02]  /*6e50*/  @!P2 IADD3 R146, P1, R9, R146, RZ ;  /* 0x000000920992a210 */ /* 0x000fc40007f3e0ff */
[----:B------:R-:W-:Y:S01]  /*6e60*/  @!P4 LEA R8, P6, R9, R222, 0x1 ;  /* 0x000000de0908c211 */ /* 0x000fe200078c08ff */
[----:B------:R-:W-:Y:S01]  /*6e70*/  @!P3 IMAD.X R5, R7, 0x1, R144, P5 ;  /* 0x000000010705b824 */ /* 0x000fe200028e0690 */
[----:B------:R-:W-:Y:S01]  /*6e80*/  @!PT LDS RZ, [RZ] ;  /* 0x00000000fffff984 */ /* 0x000fe20000000800 */
[----:B------:R-:W-:Y:S01]  /*6e90*/  @!PT LDS RZ, [RZ] ;  /* 0x00000000fffff984 */ /* 0x000fe20000000800 */
[----:B------:R-:W-:Y:S01]  /*6ea0*/  @!PT LDS RZ, [RZ] ;  /* 0x00000000fffff984 */ /* 0x000fe20000000800 */
[----:B------:R4:W-:Y:S01]  /*6eb0*/  @!P2 LDGSTS.E.BYPASS.LTC128B.128 [R208+0x10800], [R10.64+0x100] ;  /* 0x108001000ad0afae */ /* 0x0009e2000b901d44 */
[----:B------:R-:W-:Y:S01]  /*6ec0*/  @!P3 LEA R28, P5, R4, c[0x0][0x170], 0x1 ;  /* 0x00005c00041cba11 */ /* 0x000fe200078a08ff */
[----:B------:R-:W-:Y:S01]  /*6ed0*/  IMAD.MOV.U32 R222, RZ, RZ, R236 ;  /* 0x000000ffffde7224 */ /* 0x000fe200078e00ec */
[----:B------:R-:W-:Y:S01]  /*6ee0*/  @!P4 LEA.HI.X R9, R9, R223, R7, 0x1, P6 ;  /* 0x000000df0909c211 */ /* 0x000fe200030f0c07 */
[----:B------:R-:W-:Y:S01]  /*6ef0*/  @P4 STS.128 [R208+0xd000], RZ ;  /* 0x00d000ffd0004388 */ /* 0x000fe20000000c00 */
[----:B------:R-:W-:Y:S01]  /*6f00*/  @!P2 IMAD.X R7, R7, 0x1, R144, P1 ;  /* 0x000000010707a824 */ /* 0x000fe200008e0690 */
[----:B------:R-:W-:Y:S01]  /*6f10*/  @!P2 LEA R26, P1, R146, c[0x0][0x170], 0x1 ;  /* 0x00005c00921aaa11 */ /* 0x000fe200078208ff */
[----:B------:R-:W-:Y:S01]  /*6f20*/  IMAD.MOV.U32 R223, RZ, RZ, R237 ;  /* 0x000000ffffdf7224 */ /* 0x000fe200078e00ed */
[----:B------:R-:W-:Y:S01]  /*6f30*/  @!PT LDS RZ, [RZ] ;  /* 0x00000000fffff984 */ /* 0x000fe20000000800 */
[----:B------:R-:W-:Y:S01]  /*6f40*/  @!PT LDS RZ, [RZ] ;  /* 0x00000000fffff984 */ /* 0x000fe20000000800 */
[----:B------:R-:W-:Y:S01]  /*6f50*/  @!PT LDS RZ, [RZ] ;  /* 0x00000000fffff984 */ /* 0x000fe20000000800 */
[----:B------:R5:W-:Y:S01]  /*6f60*/  @!P4 LDGSTS.E.BYPASS.LTC128B.128 [R208+0xd000], [R24.64] ;  /* 0x0d00000018d0cfae */ /* 0x000be2000b901d44 */
[----:B------:R-:W-:-:S02]  /*6f70*/  @!P3 LEA.HI.X R29, R4, c[0x0][0x174], R5, 0x1, P5 ;  /* 0x00005d00041dba11 */ /* 0x000fc400028f0c05 */
[----:B------:R-:W-:Y:S01]  /*6f80*/  @!P2 LEA.HI.X R27, R146, c[0x0][0x174], R7, 0x1, P1 ;  /* 0x00005d00921baa11 */ /* 0x000fe200008f0c07 */
[----:B------:R-:W-:Y:S04]  /*6f90*/  @P3 STS.128 [R208+0xf000], RZ ;  /* 0x00f000ffd0003388 */ /* 0x000fe80000000c00 */
[----:B------:R-:W-:Y:S01]  /*6fa0*/  @!PT LDS RZ, [RZ] ;  /* 0x00000000fffff984 */ /* 0x000fe20000000800 */
[----:B------:R-:W-:Y:S01]  /*6fb0*/  @!PT LDS RZ, [RZ] ;  /* 0x00000000fffff984 */ /* 0x000fe20000000800 */
[----:B------:R-:W-:Y:S01]  /*6fc0*/  @!PT LDS RZ, [RZ] ;  /* 0x00000000fffff984 */ /* 0x000fe20000000800 */
[----:B------:R1:W-:Y:S04]  /*6fd0*/  @!P3 LDGSTS.E.BYPASS.LTC128B.128 [R208+0xf000], [R20.64+0x80] ;  /* 0x0f00008014d0bfae */ /* 0x0003e8000b901d44 */
        /* <DEDUP_REMOVED lines=9> */
[----:B------:R4:W-:Y:S04]  /*7070*/  @!P4 LDGSTS.E.BYPASS.LTC128B.128 [R208+0xd800], [R8.64] ;  /* 0x0d80000008d0cfae */ /* 0x0009e8000b901d44 */
        /* <DEDUP_REMOVED lines=10> */
[----:B------:R-:W-:Y:S04]  /*7120*/  LDSM.16.M88.4 R224, [R198] ;  /* 0x00000000c6e0783b */ /* 0x000fe80000000200 */
[----:B---3--:R-:W2:Y:S04]  /*7130*/  LDSM.16.M88.4 R12, [R197+0x6000] ;  /* 0x00600000c50c783b */ /* 0x008ea80000000200 */
[----:B------:R-:W3:Y:S04]  /*7140*/  LDSM.16.M88.4 R144, [R197+0x7000] ;  /* 0x00700000c590783b */ /* 0x000ee80000000200 */
[----:B------:R-:W3:Y:S04]  /*7150*/  LDSM.16.M88.4 R152, [R197+0x6800] ;  /* 0x00680000c598783b */ /* 0x000ee80000000200 */
[----:B------:R-:W-:Y:S04]  /*7160*/  LDSM.16.M88.4 R172, [R196] ;  /* 0x00000000c4ac783b */ /* 0x000fe80000000200 */
[----:B------:R-:W3:Y:S04]  /*7170*/  LDSM.16.M88.4 R4, [R195] ;  /* 0x00000000c304783b */ /* 0x000ee80000000200 */
[----:B------:R-:W3:Y:S04]  /*7180*/  LDSM.16.M88.4 R136, [R187] ;  /* 0x00000000bb88783b */ /* 0x000ee80000000200 */
[----:B------:R-:W3:Y:S04]  /*7190*/  LDSM.16.M88.4 R32, [R186] ;  /* 0x00000000ba20783b */ /* 0x000ee80000000200 */
[----:B------:R-:W3:Y:S04]  /*71a0*/  LDSM.16.M88.4 R160, [R197+0x7800] ;  /* 0x00780000c5a0783b */ /* 0x000ee80000000200 */
[----:B------:R-:W-:Y:S04]  /*71b0*/  LDSM.16.M88.4 R164, [R194] ;  /* 0x00000000c2a4783b */ /* 0x000fe80000000200 */
[----:B-1----:R-:W1:Y:S01]  /*71c0*/  LDSM.16.M88.4 R28, [R191+0x6000] ;  /* 0x00600000bf1c783b */ /* 0x002e620000000200 */
[C---:B--2---:R-:W-:Y:S03]  /*71d0*/  HMMA.16816.F32.BF16 R16, R224.reuse, R12, RZ ;  /* 0x0000000ce010723c */ /* 0x044fe600000418ff */
[----:B------:R-:W2:Y:S04]  /*71e0*/  LDSM.16.M88.4 R20, [R191+0x6800] ;  /* 0x00680000bf14783b */ /* 0x000ea80000000200 */
[----:B----4-:R-:W4:Y:S01]  /*71f0*/  LDSM.16.M88.4 R8, [R191+0x7000] ;  /* 0x00700000bf08783b */ /* 0x010f220000000200 */
[C---:B------:R-:W-:Y:S03]  /*7200*/  HMMA.16816.F32.BF16 R12, R224.reuse, R14, RZ ;  /* 0x0000000ee00c723c */ /* 0x040fe600000418ff */
[----:B------:R-:W1:Y:S04]  /*7210*/  LDSM.16.M88.4 R228, [R185] ;  /* 0x00000000b9e4783b */ /* 0x000e680000000200 */
[----:B-----5:R-:W-:Y:S01]  /*7220*/  LDSM.16.M88.4 R24, [R193] ;  /* 0x00000000c118783b */ /* 0x020fe20000000200 */
[C---:B---3--:R-:W-:Y:S03]  /*7230*/  HMMA.16816.F32.BF16 R148, R224.reuse, R144, RZ ;  /* 0x00000090e094723c */ /* 0x048fe600000418ff */
[----:B------:R-:W-:Y:S04]  /*7240*/  LDSM.16.M88.4 R232, [R191+0x7800] ;  /* 0x00780000bfe8783b */ /* 0x000fe80000000200 */
[----:B------:R-:W-:Y:S01]  /*7250*/  LDSM.16.M88.4 R168, [R184+0x1800] ;  /* 0x00180000b8a8783b */ /* 0x000fe20000000200 */
[C---:B------:R-:W-:Y:S03]  /*7260*/  HMMA.16816.F32.BF16 R156, R224.reuse, R152, RZ ;  /* 0x00000098e09c723c */ /* 0x040fe600000418ff */
[----:B------:R-:W0:Y:S05]  /*7270*/  LDGDEPBAR ;  /* 0x00000000000079af */ /* 0x000e2a0000000000 */
[----:B------:R-:W-:Y:S08]  /*7280*/  HMMA.16816.F32.BF16 R144, R224, R146, RZ ;  /* 0x00000092e090723c */ /* 0x000ff000000418ff */
[----:B------:R-:W-:Y:S08]  /*7290*/  HMMA.16816.F32.BF16 R16, R172, R4, R16 ;  /* 0x00000004ac10723c */ /* 0x000ff00000041810 */
[----:B------:R-:W-:Y:S08]  /*72a0*/  HMMA.16816.F32.BF16 R152, R224, R154, RZ ;  /* 0x0000009ae098723c */ /* 0x000ff000000418ff */
[C---:B------:R-:W-:Y:S01]  /*72b0*/  HMMA.16816.F32.BF16 R12, R172.reuse, R6, R12 ;  /* 0x00000006ac0c723c */ /* 0x040fe2000004180c */
[----:B------:R-:W3:Y:S07]  /*72c0*/  LDSM.16.M88.4 R4, [R184] ;  /* 0x00000000b804783b */ /* 0x000eee0000000200 */
[C---:B------:R-:W-:Y:S08]  /*72d0*/  HMMA.16816.F32.BF16 R156, R172.reuse, R136, R156 ;  /* 0x00000088ac9c723c */ /* 0x040ff0000004189c */
[C---:B------:R-:W-:Y:S08]  /*72e0*/  HMMA.16816.F32.BF16 R148, R172.reuse, R32, R148 ;  /* 0x00000020ac94723c */ /* 0x040ff00000041894 */
[----:B------:R-:W-:Y:S01]  /*72f0*/  HMMA.16816.F32.BF16 R144, R172, R34, R144 ;  /* 0x00000022ac90723c */ /* 0x000fe20000041890 */
[----:B------:R-:W-:Y:S07]  /*7300*/  LDSM.16.M88.4 R32, [R184+0x1000] ;  /* 0x00100000b820783b */ /* 0x000fee0000000200 */
[----:B------:R-:W-:Y:S08]  /*7310*/  HMMA.16816.F32.BF16 R140, R224, R160, RZ ;  /* 0x000000a0e08c723c */ /* 0x000ff000000418ff */
[----:B-1----:R-:W-:Y:S08]  /*7320*/  HMMA.16816.F32.BF16 R16, R164, R28, R16 ;  /* 0x0000001ca410723c */ /* 0x002ff00000041810 */
[----:B------:R-:W-:Y:S01]  /*7330*/  HMMA.16816.F32.BF16 R224, R224, R162, RZ ;  /* 0x000000a2e0e0723c */ /* 0x000fe200000418ff */
[----:B------:R-:W-:Y:S07]  /*7340*/  LDSM.16.M88.4 R160, [R198+0x2000] ;  /* 0x00200000c6a0783b */ /* 0x000fee0000000200 */
[----:B------:R-:W-:Y:S01]  /*7350*/  HMMA.16816.F32.BF16 R152, R172, R138, R152 ;  /* 0x0000008aac98723c */ /* 0x000fe20000041898 */
[----:B------:R-:W1:Y:S07]  /*7360*/  LDSM.16.M88.4 R136, [R184+0x800] ;  /* 0x00080000b888783b */ /* 0x000e6e0000000200 */
[C---:B------:R-:W-:Y:S01]  /*7370*/  HMMA.16816.F32.BF16 R12, R164.reuse, R30, R12 ;  /* 0x0000001ea40c723c */ /* 0x040fe2000004180c */
[----:B------:R-:W5:Y:S07]  /*7380*/  LDSM.16.M88.4 R28, [R197+0x8000] ;  /* 0x00800000c51c783b */ /* 0x000f6e0000000200 */
[C---:B--2---:R-:W-:Y:S08]  /*7390*/  HMMA.16816.F32.BF16 R156, R164.reuse, R20, R156 ;  /* 0x00000014a49c723c */ /* 0x044ff0000004189c */
[C---:B----4-:R-:W-:Y:S08]  /*73a0*/  HMMA.16816.F32.BF16 R148, R164.reuse, R8, R148 ;  /* 0x00000008a494723c */ /* 0x050ff00000041894 */
[----:B------:R-:W-:Y:S01]  /*73b0*/  HMMA.16816.F32.BF16 R144, R164, R10, R144 ;  /* 0x0000000aa490723c */ /* 0x000fe20000041890 */
[----:B------:R-:W-:Y:S07]  /*73c0*/  LDSM.16.M88.4 R8, [R197+0x9000] ;  /* 0x00900000c508783b */ /* 0x000fee0000000200 */
[----:B------:R-:W-:Y:S08]  /*73d0*/  HMMA.16816.F32.BF16 R140, R172, R228, R140 ;  /* 0x000000e4ac8c723c */ /* 0x000ff0000004188c */
[----:B---3--:R-:W-:Y:S08]  /*73e0*/  HMMA.16816.F32.BF16 R16, R24, R4, R16 ;  /* 0x000000041810723c */ /* 0x008ff00000041810 */
[----:B------:R-:W-:Y:S01]  /*73f0*/  HMMA.16816.F32.BF16 R224, R172, R230, R224 ;  /* 0x000000e6ace0723c */ /* 0x000fe200000418e0 */
[----:B------:R-:W-:Y:S04]  /*7400*/  LDSM.16.M88.4 R172, [R196+0x2000] ;  /* 0x00200000c4ac783b */ /* 0x000fe80000000200 */
[----:B------:R-:W-:Y:S03]  /*7410*/  LDSM.16.M88.4 R228, [R197+0x9800] ;  /* 0x00980000c5e4783b */ /* 0x000fe60000000200 */
[----:B------:R-:W-:Y:S01]  /*7420*/  HMMA.16816.F32.BF16 R152, R164, R22, R152 ;  /* 0x00000016a498723c */ /* 0x000fe20000041898 */
[----:B------:R-:W2:Y:S07]  /*7430*/  LDSM.16.M88.4 R20, [R197+0x8800] ;  /* 0x00880000c514783b */ /* 0x000eae0000000200 */
[C---:B------:R-:W-:Y:S01]  /*7440*/  HMMA.16816.F32.BF16 R12, R24.reuse, R6, R12 ;  /* 0x00000006180c723c */ /* 0x040fe2000004180c */
[----:B------:R-:W3:Y:S07]  /*7450*/  LDSM.16.M88.4 R4, [R183] ;  /* 0x00000000b704783b */ /* 0x000eee0000000200 */
[C---:B-1----:R-:W-:Y:S08]  /*7460*/  HMMA.16816.F32.BF16 R156, R24.reuse, R136, R156 ;  /* 0x00000088189c723c */ /* 0x042ff0000004189c */
[C---:B------:R-:W-:Y:S08]  /*7470*/  HMMA.16816.F32.BF16 R148, R24.reuse, R32, R148 ;  /* 0x000000201894723c */ /* 0x040ff00000041894 */
[----:B------:R-:W-:Y:S01]  /*7480*/  HMMA.16816.F32.BF16 R144, R24, R34, R144 ;  /* 0x000000221890723c */ /* 0x000fe20000041890 */
[----:B------:R-:W-:Y:S07]  /*7490*/  LDSM.16.M88.4 R32, [R181] ;  /* 0x00000000b520783b */ /* 0x000fee0000000200 */
[----:B------:R-:W-:Y:S08]  /*74a0*/  HMMA.16816.F32.BF16 R140, R164, R232, R140 ;  /* 0x000000e8a48c723c */ /* 0x000ff0000004188c */
[----:B-----5:R-:W-:Y:S08]  /*74b0*/  HMMA.16816.F32.BF16 R16, R160, R28, R16 ;  /* 0x0000001ca010723c */ /* 0x020ff00000041810 */
[----:B------:R-:W-:Y:S01]  /*74c0*/  HMMA.16816.F32.BF16 R224, R164, R234, R224 ;  /* 0x000000eaa4e0723c */ /* 0x000fe200000418e0 */
[----:B------:R-:W-:Y:S04]  /*74d0*/  LDSM.16.M88.4 R164, [R194+0x2000] ;  /* 0x00200000c2a4783b */ /* 0x000fe80000000200 */
[----:B------:R-:W-:Y:S03]  /*74e0*/  LDSM.16.M88.4 R232, [R180] ;  /* 0x00000000b4e8783b */ /* 0x000fe60000000200 */
[----:B------:R-:W-:Y:S01]  /*74f0*/  HMMA.16816.F32.BF16 R152, R24, R138, R152 ;  /* 0x0000008a1898723c */ /* 0x000fe20000041898 */
[----:B------:R-:W1:Y:S07]  /*7500*/  LDSM.16.M88.4 R136, [R182] ;  /* 0x00000000b688783b */ /* 0x000e6e0000000200 */
[C---:B------:R-:W-:Y:S01]  /*7510*/  HMMA.16816.F32.BF16 R12, R160.reuse, R30, R12 ;  /* 0x0000001ea00c723c */ /* 0x040fe2000004180c */
[----:B------:R-:W4:Y:S07]  /*7520*/  LDSM.16.M88.4 R28, [R191+0x8000] ;  /* 0x00800000bf1c783b */ /* 0x000f2e0000000200 */
[C---:B--2---:R-:W-:Y:S08]  /*7530*/  HMMA.16816.F32.BF16 R156, R160.reuse, R20, R156 ;  /* 0x00000014a09c723c */ /* 0x044ff0000004189c */
[C---:B------:R-:W-:Y:S08]  /*7540*/  HMMA.16816.F32.BF16 R148, R160.reuse, R8, R148 ;  /* 0x00000008a094723c */ /* 0x040ff00000041894 */
        /* <DEDUP_REMOVED lines=10> */
[----:B------:R-:W3:Y:S07]  /*75f0*/  LDSM.16.M88.4 R4, [R184+0x2000] ;  /* 0x00200000b804783b */ /* 0x000eee0000000200 */
[C---:B-1----:R-:W-:Y:S08]  /*7600*/  HMMA.16816.F32.BF16 R156, R172.reuse, R136, R156 ;  /* 0x00000088ac9c723c */ /* 0x042ff0000004189c */
[C---:B------:R-:W-:Y:S08]  /*7610*/  HMMA.16816.F32.BF16 R148, R172.reuse, R32, R148 ;  /* 0x00000020ac94723c */ /* 0x040ff00000041894 */
[----:B------:R-:W-:Y:S01]  /*7620*/  HMMA.16816.F32.BF16 R144, R172, R34, R144 ;  /* 0x00000022ac90723c */ /* 0x000fe20000041890 */
[----:B------:R-:W-:Y:S07]  /*7630*/  LDSM.16.M88.4 R32, [R197+0xa000] ;  /* 0x00a00000c520783b */ /* 0x000fee0000000200 */
[----:B------:R-:W-:Y:S08]  /*7640*/  HMMA.16816.F32.BF16 R140, R160, R228, R140 ;  /* 0x000000e4a08c723c */ /* 0x000ff0000004188c */
[----:B----4-:R-:W-:Y:S08]  /*7650*/  HMMA.16816.F32.BF16 R16, R164, R28, R16 ;  /* 0x0000001ca410723c */ /* 0x010ff00000041810 */
[----:B------:R-:W-:Y:S01]  /*7660*/  HMMA.16816.F32.BF16 R224, R160, R230, R224 ;  /* 0x000000e6a0e0723c */ /* 0x000fe200000418e0 */
[----:B------:R-:W1:Y:S04]  /*7670*/  LDSM.16.M88.4 R160, [R184+0x2800] ;  /* 0x00280000b8a0783b */ /* 0x000e680000000200 */
[----:B------:R-:W-:Y:S03]  /*7680*/  LDSM.16.M88.4 R228, [R198+0x4000] ;  /* 0x00400000c6e4783b */ /* 0x000fe60000000200 */
[----:B------:R-:W-:Y:S01]  /*7690*/  HMMA.16816.F32.BF16 R152, R172, R138, R152 ;  /* 0x0000008aac98723c */ /* 0x000fe20000041898 */
[----:B------:R-:W4:Y:S07]  /*76a0*/  LDSM.16.M88.4 R136, [R184+0x3000] ;  /* 0x00300000b888783b */ /* 0x000f2e0000000200 */
[C---:B------:R-:W-:Y:S01]  /*76b0*/  HMMA.16816.F32.BF16 R12, R164.reuse, R30, R12 ;  /* 0x0000001ea40c723c */ /* 0x040fe2000004180c */
[----:B------:R-:W-:Y:S07]  /*76c0*/  LDSM.16.M88.4 R28, [R184+0x3800] ;  /* 0x00380000b81c783b */ /* 0x000fee0000000200 */
        /* <DEDUP_REMOVED lines=14> */
[C---:B----4-:R-:W-:Y:S08]  /*77b0*/  HMMA.16816.F32.BF16 R148, R24.reuse, R136, R148 ;  /* 0x000000881894723c */ /* 0x050ff00000041894 */
[----:B------:R-:W-:Y:S01]  /*77c0*/  HMMA.16816.F32.BF16 R144, R24, R138, R144 ;  /* 0x0000008a1890723c */ /* 0x000fe20000041890 */
[----:B------:R-:W-:Y:S07]  /*77d0*/  LDSM.16.M88.4 R136, [R194+0x4000] ;  /* 0x00400000c288783b */ /* 0x000fee0000000200 */
[----:B------:R-:W-:Y:S08]  /*77e0*/  HMMA.16816.F32.BF16 R140, R164, R168, R140 ;  /* 0x000000a8a48c723c */ /* 0x000ff0000004188c */
[----:B------:R-:W-:Y:S08]  /*77f0*/  HMMA.16816.F32.BF16 R16, R228, R32, R16 ;  /* 0x00000020e410723c */ /* 0x000ff00000041810 */
[----:B------:R-:W-:Y:S01]  /*7800*/  HMMA.16816.F32.BF16 R224, R164, R170, R224 ;  /* 0x000000aaa4e0723c */ /* 0x000fe200000418e0 */
[----:B------:R-:W1:Y:S04]  /*7810*/  LDSM.16.M88.4 R168, [R178] ;  /* 0x00000000b2a8783b */ /* 0x000e680000000200 */
[----:B------:R-:W4:Y:S03]  /*7820*/  LDSM.16.M88.4 R164, [R177] ;  /* 0x00000000b1a4783b */ /* 0x000f260000000200 */
[----:B------:R-:W-:Y:S01]  /*7830*/  HMMA.16816.F32.BF16 R152, R24, R162, R152 ;  /* 0x000000a21898723c */ /* 0x000fe20000041898 */
[----:B------:R-:W-:Y:S07]  /*7840*/  LDSM.16.M88.4 R160, [R176] ;  /* 0x00000000b0a0783b */ /* 0x000fee0000000200 */
[C---:B------:R-:W-:Y:S01]  /*7850*/  HMMA.16816.F32.BF16 R12, R228.reuse, R34, R12 ;  /* 0x00000022e40c723c */ /* 0x040fe2000004180c */
[----:B------:R-:W5:Y:S07]  /*7860*/  LDSM.16.M88.4 R32, [R191+0xa000] ;  /* 0x00a00000bf20783b */ /* 0x000f6e0000000200 */
[C---:B--2---:R-:W-:Y:S08]  /*7870*/  HMMA.16816.F32.BF16 R156, R228.reuse, R20, R156 ;  /* 0x00000014e49c723c */ /* 0x044ff0000004189c */
[C---:B------:R-:W-:Y:S08]  /*7880*/  HMMA.16816.F32.BF16 R148, R228.reuse, R8, R148 ;  /* 0x00000008e494723c */ /* 0x040ff00000041894 */
[----:B------:R-:W-:Y:S01]  /*7890*/  HMMA.16816.F32.BF16 R144, R228, R10, R144 ;  /* 0x0000000ae490723c */ /* 0x000fe20000041890 */
[----:B------:R-:W-:Y:S07]  /*78a0*/  LDSM.16.M88.4 R8, [R193+0x4000] ;  /* 0x00400000c108783b */ /* 0x000fee0000000200 */
[----:B------:R-:W-:Y:S08]  /*78b0*/  HMMA.16816.F32.BF16 R140, R24, R28, R140 ;  /* 0x0000001c188c723c */ /* 0x000ff0000004188c */
[----:B---3--:R-:W-:Y:S08]  /*78c0*/  HMMA.16816.F32.BF16 R16, R172, R4, R16 ;  /* 0x00000004ac10723c */ /* 0x008ff00000041810 */
[----:B------:R-:W-:Y:S01]  /*78d0*/  HMMA.16816.F32.BF16 R224, R24, R30, R224 ;  /* 0x0000001e18e0723c */ /* 0x000fe200000418e0 */
[----:B------:R-:W2:Y:S04]  /*78e0*/  LDSM.16.M88.4 R28, [R191+0xa800] ;  /* 0x00a80000bf1c783b */ /* 0x000ea80000000200 */
[----:B------:R-:W3:Y:S03]  /*78f0*/  LDSM.16.M88.4 R24, [R191+0xb000] ;  /* 0x00b00000bf18783b */ /* 0x000ee60000000200 */
[----:B------:R-:W-:Y:S01]  /*7900*/  HMMA.16816.F32.BF16 R152, R228, R22, R152 ;  /* 0x00000016e498723c */ /* 0x000fe20000041898 */
[----:B------:R-:W-:Y:S07]  /*7910*/  LDSM.16.M88.4 R20, [R191+0xb800] ;  /* 0x00b80000bf14783b */ /* 0x000fee0000000200 */
[C---:B------:R-:W-:Y:S01]  /*7920*/  HMMA.16816.F32.BF16 R12, R172.reuse, R6, R12 ;  /* 0x00000006ac0c723c */ /* 0x040fe2000004180c */
[----:B------:R-:W2:Y:S07]  /*7930*/  LDSM.16.M88.4 R4, [R184+0x4000] ;  /* 0x00400000b804783b */ /* 0x000eae0000000200 */
[C---:B-1----:R-:W-:Y:S08]  /*7940*/  HMMA.16816.F32.BF16 R156, R172.reuse, R168, R156 ;  /* 0x000000a8ac9c723c */ /* 0x042ff0000004189c */
[C---:B----4-:R-:W-:Y:S08]  /*7950*/  HMMA.16816.F32.BF16 R148, R172.reuse, R164, R148 ;  /* 0x000000a4ac94723c */ /* 0x050ff00000041894 */
[----:B------:R-:W-:Y:S01]  /*7960*/  HMMA.16816.F32.BF16 R144, R172, R166, R144 ;  /* 0x000000a6ac90723c */ /* 0x000fe20000041890 */
[----:B------:R-:W1:Y:S07]  /*7970*/  LDSM.16.M88.4 R164, [R184+0x4800] ;  /* 0x00480000b8a4783b */ /* 0x000e6e0000000200 */
[----:B------:R-:W-:Y:S08]  /*7980*/  HMMA.16816.F32.BF16 R140, R228, R232, R140 ;  /* 0x000000e8e48c723c */ /* 0x000ff0000004188c */
[----:B-----5:R-:W-:Y:S01]  /*7990*/  HMMA.16816.F32.BF16 R16, R136, R32, R16 ;  /* 0x000000208810723c */ /* 0x020fe20000041810 */
[----:B------:R-:W4:Y:S07]  /*79a0*/  S2R R32, SR_TID.X ;  /* 0x0000000000207919 */ /* 0x000f2e0000002100 */
[----:B------:R-:W-:Y:S08]  /*79b0*/  HMMA.16816.F32.BF16 R152, R172, R170, R152 ;  /* 0x000000aaac98723c */ /* 0x000ff00000041898 */
[----:B------:R-:W-:Y:S08]  /*79c0*/  HMMA.16816.F32.BF16 R224, R228, R234, R224 ;  /* 0x000000eae4e0723c */ /* 0x000ff000000418e0 */
[C---:B------:R-:W-:Y:S08]  /*79d0*/  HMMA.16816.F32.BF16 R12, R136.reuse, R34, R12 ;  /* 0x00000022880c723c */ /* 0x040ff0000004180c */
[C---:B--2---:R-:W-:Y:S08]  /*79e0*/  HMMA.16816.F32.BF16 R156, R136.reuse, R28, R156 ;  /* 0x0000001c889c723c */ /* 0x044ff0000004189c */
[C---:B---3--:R-:W-:Y:S08]  /*79f0*/  HMMA.16816.F32.BF16 R148, R136.reuse, R24, R148 ;  /* 0x000000188894723c */ /* 0x048ff00000041894 */
[----:B------:R-:W-:Y:S01]  /*7a00*/  HMMA.16816.F32.BF16 R144, R136, R26, R144 ;  /* 0x0000001a8890723c */ /* 0x000fe20000041890 */
[----:B------:R-:W2:Y:S07]  /*7a10*/  LDSM.16.M88.4 R24, [R184+0x5000] ;  /* 0x00500000b818783b */ /* 0x000eae0000000200 */
[----:B------:R-:W-:Y:S08]  /*7a20*/  HMMA.16816.F32.BF16 R140, R172, R160, R140 ;  /* 0x000000a0ac8c723c */ /* 0x000ff0000004188c */
[----:B------:R-:W-:Y:S07]  /*7a30*/  HMMA.16816.F32.BF16 R16, R8, R4, R16 ;  /* 0x000000040810723c */ /* 0x000fee0000041810 */
[----:B----4-:R-:W-:Y:S01]  /*7a40*/  IMAD.SHL.U32 R4, R32, 0x2, RZ ;  /* 0x0000000220047824 */ /* 0x010fe200078e00ff */
[----:B------:R-:W-:Y:S04]  /*7a50*/  HMMA.16816.F32.BF16 R152, R136, R30, R152 ;  /* 0x0000001e8898723c */ /* 0x000fe80000041898 */
[----:B------:R-:W-:-:S04]  /*7a60*/  LOP3.LUT R4, R4, 0x6, RZ, 0xc0, !PT ;  /* 0x0000000604047812 */ /* 0x000fc800078ec0ff */
[----:B------:R-:W-:Y:S01]  /*7a70*/  HMMA.16816.F32.BF16 R224, R172, R162, R224 ;  /* 0x000000a2ace0723c */ /* 0x000fe200000418e0 */
[----:B------:R-:W-:-:S07]  /*7a80*/  IMAD R29, R207, 0x40, R4 ;  /* 0x00000040cf1d7824 */ /* 0x000fce00078e0204 */
[----:B------:R-:W-:Y:S01]  /*7a90*/  HMMA.16816.F32.BF16 R12, R8, R6, R12 ;  /* 0x00000006080c723c */ /* 0x000fe2000004180c */
[----:B------:R-:W3:Y:S01]  /*7aa0*/  LDSM.16.M88.4 R4, [R184+0x5800] ;  /* 0x00580000b804783b */ /* 0x000ee20000000200 */
[----:B------:R-:W-:-:S06]  /*7ab0*/  DEPBAR.LE SB0, 0x0 ;  /* 0x000080000000791a */ /* 0x000fcc0000000000 */
[----:B-1----:R-:W-:Y:S08]  /*7ac0*/  HMMA.16816.F32.BF16 R156, R8, R164, R156 ;  /* 0x000000a4089c723c */ /* 0x002ff0000004189c */
[----:B------:R-:W-:Y:S07]  /*7ad0*/  HMMA.16816.F32.BF16 R140, R136, R20, R140 ;  /* 0x00000014888c723c */ /* 0x000fee000004188c */
[----:B------:R-:W-:Y:S01]  /*7ae0*/  IADD3 R21, R29, 0x1, RZ ;  /* 0x000000011d157810 */ /* 0x000fe20007ffe0ff */
[----:B------:R-:W-:Y:S01]  /*7af0*/  HMMA.16816.F32.BF16 R152, R8, R166, R152 ;  /* 0x000000a60898723c */ /* 0x000fe20000041898 */
[----:B------:R-:W-:Y:S02]  /*7b00*/  BAR.SYNC.DEFER_BLOCKING 0x0 ;  /* 0x0000000000007b1d */ /* 0x000fe40000010000 */
[----:B------:R-:W-:-:S02]  /*7b10*/  ISETP.GE.AND P1, PT, R21, R214, PT ;  /* 0x000000d61500720c */ /* 0x000fc40003f26270 */
[----:B------:R-:W-:Y:S02]  /*7b20*/  ISETP.GE.AND P6, PT, R21, R2, PT ;  /* 0x000000021500720c */ /* 0x000fe40003fc6270 */
[----:B------:R-:W-:Y:S01]  /*7b30*/  FSEL R28, R17, -INF , !P1 ;  /* 0xff800000111c7808 */ /* 0x000fe20004800000 */
[----:B------:R-:W-:Y:S01]  /*7b40*/  HMMA.16816.F32.BF16 R224, R136, R22, R224 ;  /* 0x0000001688e0723c */ /* 0x000fe200000418e0 */
[----:B------:R-:W-:Y:S02]  /*7b50*/  IADD3 R17, R29, 0x9, RZ ;  /* 0x000000091d117810 */ /* 0x000fe40007ffe0ff */
[----:B------:R-:W-:Y:S02]  /*7b60*/  FSEL R19, R19, -INF , !P6 ;  /* 0xff80000013137808 */ /* 0x000fe40007000000 */
[C---:B------:R-:W-:Y:S02]  /*7b70*/  IADD3 R21, R29.reuse, 0x10, RZ ;  /* 0x000000101d157810 */ /* 0x040fe40007ffe0ff */
[----:B------:R-:W-:Y:S01]  /*7b80*/  IADD3 R23, R29, 0x8, RZ ;  /* 0x000000081d177810 */ /* 0x000fe20007ffe0ff */
[----:B--2---:R-:W-:Y:S01]  /*7b90*/  HMMA.16816.F32.BF16 R148, R8, R24, R148 ;  /* 0x000000180894723c */ /* 0x004fe20000041894 */
[----:B------:R-:W-:-:S02]  /*7ba0*/  ISETP.GE.AND P6, PT, R17, R214, PT ;  /* 0x000000d61100720c */ /* 0x000fc40003fc6270 */
[C---:B------:R-:W-:Y:S02]  /*7bb0*/  ISETP.GE.AND P5, PT, R23.reuse, R214, PT ;  /* 0x000000d61700720c */ /* 0x040fe40003fa6270 */
[-C--:B------:R-:W-:Y:S02]  /*7bc0*/  ISETP.GE.AND P1, PT, R23, R2.reuse, PT ;  /* 0x000000021700720c */ /* 0x080fe40003f26270 */
[----:B------:R-:W-:Y:S01]  /*7bd0*/  FSEL R30, R12, -INF , !P5 ;  /* 0xff8000000c1e7808 */ /* 0x000fe20006800000 */
[----:B------:R-:W-:Y:S01]  /*7be0*/  HMMA.16816.F32.BF16 R144, R8, R26, R144 ;  /* 0x0000001a0890723c */ /* 0x000fe20000041890 */
[----:B------:R-:W-:Y:S02]  /*7bf0*/  ISETP.GE.AND P5, PT, R17, R2, PT ;  /* 0x000000021100720c */ /* 0x000fe40003fa6270 */
[----:B------:R-:W-:Y:S02]  /*7c00*/  FSEL R17, R14, -INF , !P1 ;  /* 0xff8000000e117808 */ /* 0x000fe40004800000 */
[----:B------:R-:W-:-:S02]  /*7c10*/  ISETP.GE.AND P1, PT, R21, R214, PT ;  /* 0x000000d61500720c */ /* 0x000fc40003f26270 */
[----:B------:R-:W-:Y:S01]  /*7c20*/  FSEL R12, R13, -INF , !P6 ;  /* 0xff8000000d0c7808 */ /* 0x000fe20007000000 */
[C---:B---3--:R-:W-:Y:S01]  /*7c30*/  HMMA.16816.F32.BF16 R140, R8.reuse, R4, R140 ;  /* 0x00000004088c723c */ /* 0x048fe2000004188c */
[----:B------:R-:W-:Y:S02]  /*7c40*/  IADD3 R13, R29, 0x11, RZ ;  /* 0x000000111d0d7810 */ /* 0x000fe40007ffe0ff */
[----:B------:R-:W-:Y:S02]  /*7c50*/  ISETP.GE.AND P6, PT, R21, R2, PT ;  /* 0x000000021500720c */ /* 0x000fe40003fc6270 */
[----:B------:R-:W-:Y:S02]  /*7c60*/  IADD3 R21, R29, 0x18, RZ ;  /* 0x000000181d157810 */ /* 0x000fe40007ffe0ff */
[----:B------:R-:W-:Y:S01]  /*7c70*/  FSEL R15, R15, -INF , !P5 ;  /* 0xff8000000f0f7808 */ /* 0x000fe20006800000 */
[----:B------:R-:W-:Y:S01]  /*7c80*/  HMMA.16816.F32.BF16 R224, R8, R6, R224 ;  /* 0x0000000608e0723c */ /* 0x000fe200000418e0 */
[----:B------:R-:W-:-:S02]  /*7c90*/  FSEL R156, R156, -INF , !P1 ;  /* 0xff8000009c9c7808 */ /* 0x000fc40004800000 */
[C---:B------:R-:W-:Y:S02]  /*7ca0*/  ISETP.GE.AND P5, PT, R13.reuse, R214, PT ;  /* 0x000000d60d00720c */ /* 0x040fe40003fa6270 */
[----:B------:R-:W-:Y:S02]  /*7cb0*/  ISETP.GE.AND P1, PT, R13, R2, PT ;  /* 0x000000020d00720c */ /* 0x000fe40003f26270 */
[----:B------:R-:W-:Y:S02]  /*7cc0*/  FSEL R25, R158, -INF , !P6 ;  /* 0xff8000009e197808 */ /* 0x000fe40007000000 */
[----:B------:R-:W-:Y:S02]  /*7cd0*/  IADD3 R13, R29, 0x19, RZ ;  /* 0x000000191d0d7810 */ /* 0x000fe40007ffe0ff */
[----:B------:R-:W-:Y:S02]  /*7ce0*/  ISETP.GE.AND P6, PT, R21, R214, PT ;  /* 0x000000d61500720c */ /* 0x000fe40003fc6270 */
[----:B------:R-:W-:-:S02]  /*7cf0*/  FSEL R24, R157, -INF , !P5 ;  /* 0xff8000009d187808 */ /* 0x000fc40006800000 */
[----:B------:R-:W-:Y:S02]  /*7d00*/  FSEL R27, R159, -INF , !P1 ;  /* 0xff8000009f1b7808 */ /* 0x000fe40004800000 */
[----:B------:R-:W-:Y:S02]  /*7d10*/  ISETP.GE.AND P5, PT, R21, R2, PT ;  /* 0x000000021500720c */ /* 0x000fe40003fa6270 */
[----:B------:R-:W-:Y:S02]  /*7d20*/  ISETP.GE.AND P1, PT, R13, R214, PT ;  /* 0x000000d60d00720c */ /* 0x000fe40003f26270 */
[----:B------:R-:W-:Y:S02]  /*7d30*/  IADD3 R21, R29, 0x20, RZ ;  /* 0x000000201d157810 */ /* 0x000fe40007ffe0ff */
[----:B------:R-:W-:Y:S02]  /*7d40*/  FSEL R22, R152, -INF , !P6 ;  /* 0xff80000098167808 */ /* 0x000fe40007000000 */
[----:B------:R-:W-:-:S02]  /*7d50*/  ISETP.GE.AND P6, PT, R13, R2, PT ;  /* 0x000000020d00720c */ /* 0x000fc40003fc6270 */
[----:B------:R-:W-:Y:S02]  /*7d60*/  IADD3 R13, R29, 0x21, RZ ;  /* 0x000000211d0d7810 */ /* 0x000fe40007ffe0ff */
[----:B------:R-:W-:Y:S02]  /*7d70*/  FSEL R23, R154, -INF , !P5 ;  /* 0xff8000009a177808 */ /* 0x000fe40006800000 */
[----:B------:R-:W-:Y:S02]  /*7d80*/  FSEL R20, R153, -INF , !P1 ;  /* 0xff80000099147808 */ /* 0x000fe40004800000 */
[C---:B------:R-:W-:Y:S02]  /*7d90*/  ISETP.GE.AND P5, PT, R21.reuse, R214, PT ;  /* 0x000000d61500720c */ /* 0x040fe40003fa6270 */
[----:B------:R-:W-:Y:S02]  /*7da0*/  ISETP.GE.AND P1, PT, R21, R2, PT ;  /* 0x000000021500720c */ /* 0x000fe40003f26270 */
[----:B------:R-:W-:-:S02]  /*7db0*/  FSEL R21, R155, -INF , !P6 ;  /* 0xff8000009b157808 */ /* 0x000fc40007000000 */
[----:B------:R-:W-:Y:S02]  /*7dc0*/  ISETP.GE.AND P6, PT, R13, R214, PT ;  /* 0x000000d60d00720c */ /* 0x000fe40003fc6270 */
[----:B------:R-:W-:Y:S02]  /*7dd0*/  IADD3 R5, R29, 0x28, RZ ;  /* 0x000000281d057810 */ /* 0x000fe40007ffe0ff */
[----:B------:R-:W-:Y:S02]  /*7de0*/  FSEL R164, R148, -INF , !P5 ;  /* 0xff80000094a47808 */ /* 0x000fe40006800000 */
[----:B------:R-:W-:Y:S02]  /*7df0*/  FSEL R165, R150, -INF , !P1 ;  /* 0xff80000096a57808 */ /* 0x000fe40004800000 */
[----:B------:R-:W-:Y:S02]  /*7e00*/  FSEL R166, R149, -INF , !P6 ;  /* 0xff80000095a67808 */ /* 0x000fe40007000000 */
[----:B------:R-:W-:-:S02]  /*7e10*/  ISETP.GE.AND P5, PT, R13, R2, PT ;  /* 0x000000020d00720c */ /* 0x000fc40003fa6270 */
[C---:B------:R-:W-:Y:S02]  /*7e20*/  ISETP.GE.AND P1, PT, R5.reuse, R214, PT ;  /* 0x000000d60500720c */ /* 0x040fe40003f26270 */
[----:B------:R-:W-:Y:S02]  /*7e30*/  ISETP.GE.AND P6, PT, R5, R2, PT ;  /* 0x000000020500720c */ /* 0x000fe40003fc6270 */
[----:B------:R-:W-:Y:S02]  /*7e40*/  IADD3 R5, R29, 0x29, RZ ;  /* 0x000000291d057810 */ /* 0x000fe40007ffe0ff */
[----:B------:R-:W-:Y:S02]  /*7e50*/  FSEL R169, R151, -INF , !P5 ;  /* 0xff80000097a97808 */ /* 0x000fe40006800000 */
[----:B------:R-:W-:Y:S02]  /*7e60*/  FSEL R170, R144, -INF , !P1 ;  /* 0xff80000090aa7808 */ /* 0x000fe40004800000 */
[----:B------:R-:W-:-:S02]  /*7e70*/  ISETP.GE.AND P5, PT, R5, R214, PT ;  /* 0x000000d60500720c */ /* 0x000fc40003fa6270 */
[----:B------:R-:W-:Y:S02]  /*7e80*/  ISETP.GE.AND P1, PT, R5, R2, PT ;  /* 0x000000020500720c */ /* 0x000fe40003f26270 */
[C---:B------:R-:W-:Y:S02]  /*7e90*/  IADD3 R7, R29.reuse, 0x30, RZ ;  /* 0x000000301d077810 */ /* 0x040fe40007ffe0ff */
[----:B------:R-:W-:Y:S02]  /*7ea0*/  IADD3 R5, R29, 0x31, RZ ;  /* 0x000000311d057810 */ /* 0x000fe40007ffe0ff */
[----:B------:R-:W-:Y:S02]  /*7eb0*/  FSEL R167, R146, -INF , !P6 ;  /* 0xff80000092a77808 */ /* 0x000fe40007000000 */
[----:B------:R-:W-:Y:S02]  /*7ec0*/  FSEL R168, R145, -INF , !P5 ;  /* 0xff80000091a87808 */ /* 0x000fe40006800000 */
[----:B------:R-:W-:-:S02]  /*7ed0*/  FSEL R163, R147, -INF , !P1 ;  /* 0xff80000093a37808 */ /* 0x000fc40004800000 */
[C---:B------:R-:W-:Y:S02]  /*7ee0*/  ISETP.GE.AND P6, PT, R7.reuse, R214, PT ;  /* 0x000000d60700720c */ /* 0x040fe40003fc6270 */
[----:B------:R-:W-:Y:S02]  /*7ef0*/  ISETP.GE.AND P5, PT, R7, R2, PT ;  /* 0x000000020700720c */ /* 0x000fe40003fa6270 */
[----:B------:R-:W-:Y:S02]  /*7f00*/  ISETP.GE.AND P1, PT, R5, R214, PT ;  /* 0x000000d60500720c */ /* 0x000fe40003f26270 */
[----:B------:R-:W-:Y:S02]  /*7f10*/  IADD3 R7, R29, 0x38, RZ ;  /* 0x000000381d077810 */ /* 0x000fe40007ffe0ff */
[----:B------:R-:W-:Y:S02]  /*7f20*/  FSEL R152, R141, -INF , !P1 ;  /* 0xff8000008d987808 */ /* 0x000fe40004800000 */
[----:B------:R-:W-:-:S02]  /*7f30*/  ISETP.GE.AND P1, PT, R7, R2, PT ;  /* 0x000000020700720c */ /* 0x000fc40003f26270 */
[----:B------:R-:W-:Y:S02]  /*7f40*/  FSEL R154, R140, -INF , !P6 ;  /* 0xff8000008c9a7808 */ /* 0x000fe40007000000 */
[----:B------:R-:W-:Y:S02]  /*7f50*/  FSEL R139, R226, -INF , !P1 ;  /* 0xff800000e28b7808 */ /* 0x000fe40004800000 */
[----:B------:R-:W-:Y:S02]  /*7f60*/  FSEL R151, R142, -INF , !P5 ;  /* 0xff8000008e977808 */ /* 0x000fe40006800000 */
[----:B------:R-:W-:Y:S02]  /*7f70*/  ISETP.GE.AND P1, PT, R133, 0x3, PT ;  /* 0x000000038500780c */ /* 0x000fe40003f26270 */
[----:B------:R-:W-:Y:S02]  /*7f80*/  ISETP.GE.AND P6, PT, R5, R2, PT ;  /* 0x000000020500720c */ /* 0x000fe40003fc6270 */
[----:B------:R-:W-:-:S02]  /*7f90*/  ISETP.GE.AND P5, PT, R7, R214, PT ;  /* 0x000000d60700720c */ /* 0x000fc40003fa6270 */
[----:B------:R-:W-:Y:S02]  /*7fa0*/  IADD3 R5, R29, 0x39, RZ ;  /* 0x000000391d057810 */ /* 0x000fe40007ffe0ff */
[----:B------:R-:W-:Y:S02]  /*7fb0*/  FSEL R137, R143, -INF , !P6 ;  /* 0xff8000008f897808 */ /* 0x000fe40007000000 */
[----:B------:R-:W-:Y:S02]  /*7fc0*/  FSEL R138, R224, -INF , !P5 ;  /* 0xff800000e08a7808 */ /* 0x000fe40006800000 */
[-C--:B------:R-:W-:Y:S02]  /*7fd0*/  ISETP.GE.AND P6, PT, R29, R214.reuse, PT ;  /* 0x000000d61d00720c */ /* 0x080fe40003fc6270 */
[----:B------:R-:W-:Y:S02]  /*7fe0*/  ISETP.GE.AND P5, PT, R5, R214, PT ;  /* 0x000000d60500720c */ /* 0x000fe40003fa6270 */
[----:B------:R-:W-:-:S02]  /*7ff0*/  FSEL R16, R16, -INF , !P6 ;  /* 0xff80000010107808 */ /* 0x000fc40007000000 */
[----:B------:R-:W-:Y:S02]  /*8000*/  FSEL R136, R225, -INF , !P5 ;  /* 0xff800000e1887808 */ /* 0x000fe40006800000 */
[-C--:B------:R-:W-:Y:S02]  /*8010*/  ISETP.GE.AND P6, PT, R29, R2.reuse, PT ;  /* 0x000000021d00720c */ /* 0x080fe40003fc6270 */
[----:B------:R-:W-:Y:S02]  /*8020*/  ISETP.GE.AND P5, PT, R5, R2, PT ;  /* 0x000000020500720c */ /* 0x000fe40003fa6270 */
[----:B------:R-:W-:Y:S02]  /*8030*/  FSEL R18, R18, -INF , !P6 ;  /* 0xff80000012127808 */ /* 0x000fe40007000000 */
[----:B------:R-:W-:Y:S01]  /*8040*/  FSEL R149, R227, -INF , !P5 ;  /* 0xff800000e3957808 */ /* 0x000fe20006800000 */
[----:B------:R-:W-:Y:S05]  /*8050*/  @!P1 BRA `(.L_x_720) ;  /* 0x00000ae000009947 */ /* 0x000fea0003800000 */
[----:B------:R-:W-:Y:S05]  /*8060*/  @!P0 BRA `(.L_x_721) ;  /* 0x000003a000008947 */ /* 0x000fea0003800000 */
[----:B------:R-:W1:Y:S01]  /*8070*/  I2F.RP R7, R0 ;  /* 0x0000000000077306 */ /* 0x000e620000209400 */
[----:B------:R-:W-:-:S05]  /*8080*/  IMAD.SHL.U32 R4, R207, 0x40, RZ ;  /* 0x00000040cf047824 */ /* 0x000fca00078e00ff */
[----:B------:R-:W-:Y:S02]  /*8090*/  IABS R9, R4 ;  /* 0x0000000400097213 */ /* 0x000fe40000000000 */
[C---:B------:R-:W-:Y:S02]  /*80a0*/  IADD3 R6, R4.reuse, -0x40, RZ ;  /* 0xffffffc004067810 */ /* 0x040fe40007ffe0ff */
[----:B------:R-:W-:Y:S01]  /*80b0*/  LOP3.LUT R4, R4, c[0x0][0x2d0], RZ, 0x3c, !PT ;  /* 0x0000b40004047a12 */ /* 0x000fe200078e3cff */
[----:B-1----:R-:W1:Y:S02]  /*80c0*/  MUFU.RCP R10, R7 ;  /* 0x00000007000a7308 */ /* 0x002e640000001000 */
[----:B-1----:R-:W-:-:S06]  /*80d0*/  IADD3 R10, R10, 0xffffffe, RZ ;  /* 0x0ffffffe0a0a7810 */ /* 0x002fcc0007ffe0ff */
[----:B------:R-:W1:Y:S02]  /*80e0*/  F2I.FTZ.U32.TRUNC.NTZ R11, R10 ;  /* 0x0000000a000b7305 */ /* 0x000e64000021f000 */
[--C-:B-1----:R-:W-:Y:S02]  /*80f0*/  IMAD.MOV R5, RZ, RZ, -R11.reuse ;  /* 0x000000ffff057224 */ /* 0x102fe400078e0a0b */
[----:B------:R-:W-:Y:S02]  /*8100*/  IMAD.MOV.U32 R10, RZ, RZ, RZ ;  /* 0x000000ffff0a7224 */ /* 0x000fe400078e00ff */
[----:B------:R-:W-:Y:S01]  /*8110*/  IMAD R2, R5, R0, RZ ;  /* 0x0000000005027224 */ /* 0x000fe200078e02ff */
[----:B------:R-:W-:Y:S02]  /*8120*/  IABS R5, R6 ;  /* 0x0000000600057213 */ /* 0x000fe40000000000 */
[----:B------:R-:W-:Y:S01]  /*8130*/  LOP3.LUT R6, R6, c[0x0][0x2d0], RZ, 0x3c, !PT ;  /* 0x0000b40006067a12 */ /* 0x000fe200078e3cff */
[----:B------:R-:W-:-:S06]  /*8140*/  IMAD.HI.U32 R2, R11, R2, R10 ;  /* 0x000000020b027227 */ /* 0x000fcc00078e000a */
[----:B------:R-:W-:-:S04]  /*8150*/  IMAD.HI.U32 R8, R2, R9, RZ ;  /* 0x0000000902087227 */ /* 0x000fc800078e00ff */
[----:B------:R-:W-:Y:S01]  /*8160*/  IMAD.HI.U32 R2, R2, R5, RZ ;  /* 0x0000000502027227 */ /* 0x000fe200078e00ff */
[----:B------:R-:W-:-:S05]  /*8170*/  IADD3 R7, -R8, RZ, RZ ;  /* 0x000000ff08077210 */ /* 0x000fca0007ffe1ff */
[----:B------:R-:W-:Y:S02]  /*8180*/  IMAD R9, R0, R7, R9 ;  /* 0x0000000700097224 */ /* 0x000fe400078e0209 */
[----:B------:R-:W-:-:S03]  /*8190*/  IMAD.MOV R7, RZ, RZ, -R2 ;  /* 0x000000ffff077224 */ /* 0x000fc600078e0a02 */
[C---:B------:R-:W-:Y:S01]  /*81a0*/  ISETP.GT.U32.AND P1, PT, R0.reuse, R9, PT ;  /* 0x000000090000720c */ /* 0x040fe20003f24070 */
[----:B------:R-:W-:-:S05]  /*81b0*/  IMAD R5, R0, R7, R5 ;  /* 0x0000000700057224 */ /* 0x000fca00078e0205 */
[----:B------:R-:W-:-:S07]  /*81c0*/  ISETP.GT.U32.AND P5, PT, R0, R5, PT ;  /* 0x000000050000720c */ /* 0x000fce0003fa4070 */
[----:B------:R-:W-:Y:S01]  /*81d0*/  @!P1 IMAD.IADD R9, R9, 0x1, -R0 ;  /* 0x0000000109099824 */ /* 0x000fe200078e0a00 */
[----:B------:R-:W-:-:S04]  /*81e0*/  @!P1 IADD3 R8, R8, 0x1, RZ ;  /* 0x0000000108089810 */ /* 0x000fc80007ffe0ff */
[-C--:B------:R-:W-:Y:S02]  /*81f0*/  ISETP.GE.U32.AND P6, PT, R9, R0.reuse, PT ;  /* 0x000000000900720c */ /* 0x080fe40003fc6070 */
[-C--:B------:R-:W-:Y:S02]  /*8200*/  @!P5 IADD3 R5, R5, -R0.reuse, RZ ;  /* 0x800000000505d210 */ /* 0x080fe40007ffe0ff */
[----:B------:R-:W-:Y:S02]  /*8210*/  @!P5 IADD3 R2, R2, 0x1, RZ ;  /* 0x000000010202d810 */ /* 0x000fe40007ffe0ff */
[----:B------:R-:W-:Y:S02]  /*8220*/  ISETP.GE.U32.AND P1, PT, R5, R0, PT ;  /* 0x000000000500720c */ /* 0x000fe40003f26070 */
[----:B------:R-:W-:Y:S02]  /*8230*/  ISETP.GE.AND P5, PT, R6, RZ, PT ;  /* 0x000000ff0600720c */ /* 0x000fe40003fa6270 */
[----:B------:R-:W-:-:S03]  /*8240*/  LOP3.LUT R0, RZ, c[0x0][0x2d0], RZ, 0x33, !PT ;  /* 0x0000b400ff007a12 */ /* 0x000fc600078e33ff */
[----:B------:R-:W-:Y:S02]  /*8250*/  @P6 IADD3 R8, R8, 0x1, RZ ;  /* 0x0000000108086810 */ /* 0x000fe40007ffe0ff */
[----:B------:R-:W-:-:S04]  /*8260*/  ISETP.GE.AND P6, PT, R4, RZ, PT ;  /* 0x000000ff0400720c */ /* 0x000fc80003fc6270 */
[----:B------:R-:W-:Y:S02]  /*8270*/  @P1 IADD3 R2, R2, 0x1, RZ ;  /* 0x0000000102021810 */ /* 0x000fe40007ffe0ff */
[----:B------:R-:W-:-:S03]  /*8280*/  ISETP.NE.AND P1, PT, RZ, c[0x0][0x2d0], PT ;  /* 0x0000b400ff007a0c */ /* 0x000fc60003f25270 */
[----:B------:R-:W-:-:S04]  /*8290*/  @!P5 IMAD.MOV R2, RZ, RZ, -R2 ;  /* 0x000000ffff02d224 */ /* 0x000fc800078e0a02 */
[----:B------:R-:W-:-:S05]  /*82a0*/  @!P6 IMAD.MOV R8, RZ, RZ, -R8 ;  /* 0x000000ffff08e224 */ /* 0x000fca00078e0a08 */
        /* <DEDUP_REMOVED lines=18> */
[----:B------:R-:W-:Y:S01]  /*83d0*/  IMAD R5, R4, c[0x0][0x184], R5 ;  /* 0x0000610004057a24 */ /* 0x000fe200078e0205 */
[----:B------:R-:W-:-:S03]  /*83e0*/  MOV R9, R6 ;  /* 0x0000000600097202 */ /* 0x000fc60000000f00 */
[----:B------:R-:W-:Y:S01]  /*83f0*/  IMAD.IADD R4, R7, 0x1, R5 ;  /* 0x0000000107047824 */ /* 0x000fe200078e0205 */
[----:B------:R-:W-:Y:S05]  /*8400*/  BRA `(.L_x_722) ;  /* 0x0000003000007947 */ /* 0x000fea0003800000 */
.L_x_721:
[----:B------:R-:W-:-:S05]  /*8410*/  IMAD.MOV.U32 R9, RZ, RZ, c[0x0][0x198] ;  /* 0x00006600ff097624 */ /* 0x000fca00078e00ff */
[----:B------:R-:W-:-:S04]  /*8420*/  LEA R9, -R9, RZ, 0x6 ;  /* 0x000000ff09097211 */ /* 0x000fc800078e31ff */
[----:B------:R-:W-:Y:S02]  /*8430*/  SHF.R.S32.HI R4, RZ, 0x1f, R9 ;  /* 0x0000001fff047819 */ /* 0x000fe40000011409 */
.L_x_722:
[CC--:B------:R-:W-:Y:S01]  /*8440*/  @!P3 IADD3 R5, P1, R134.reuse, R9.reuse, RZ ;  /* 0x000000098605b210 */ /* 0x0c0fe20007f3e0ff */
[----:B------:R1:W-:Y:S01]  /*8450*/  @P4 STS.128 [R208+0x6000], RZ ;  /* 0x006000ffd0004388 */ /* 0x0003e20000000c00 */
[----:B------:R-:W-:Y:S01]  /*8460*/  @!P2 IADD3 R7, P5, R134, R9, RZ ;  /* 0x000000098607a210 */ /* 0x000fe20007fbe0ff */
[----:B------:R-:W-:Y:S02]  /*8470*/  BSSY B0, `(.L_x_723) ;  /* 0x0000069000007945 */ /* 0x000fe40003800000 */
[--C-:B------:R-:W-:Y:S01]  /*8480*/  @!P3 IMAD.X R2, R135, 0x1, R4.reuse, P1 ;  /* 0x000000018702b824 */ /* 0x100fe200008e0604 */
[----:B------:R-:W-:Y:S01]  /*8490*/  @!P3 LEA R144, P1, R5, c[0x0][0x168], 0x1 ;  /* 0x00005a000590ba11 */ /* 0x000fe200078208ff */
[----:B------:R-:W-:Y:S01]  /*84a0*/  @!P2 IMAD.X R0, R135, 0x1, R4, P5 ;  /* 0x000000018700a824 */ /* 0x000fe200028e0604 */
[----:B------:R-:W-:Y:S02]  /*84b0*/  @!P2 LEA R34, P5, R7, c[0x0][0x168], 0x1 ;  /* 0x00005a000722aa11 */ /* 0x000fe400078a08ff */
[----:B------:R-:W-:-:S02]  /*84c0*/  @!P3 LEA.HI.X R145, R5, c[0x0][0x16c], R2, 0x1, P1 ;  /* 0x00005b000591ba11 */ /* 0x000fc400008f0c02 */
[-C--:B------:R-:W-:Y:S02]  /*84d0*/  @!P4 IADD3 R5, P1, R203, R9.reuse, RZ ;  /* 0x00000009cb05c210 */ /* 0x080fe40007f3e0ff */
[----:B------:R-:W-:Y:S02]  /*84e0*/  @!P2 LEA.HI.X R35, R7, c[0x0][0x16c], R0, 0x1, P5 ;  /* 0x00005b000723aa11 */ /* 0x000fe400028f0c00 */
[-CC-:B------:R-:W-:Y:S01]  /*84f0*/  @!P3 IADD3 R11, P6, P5, R134, R9.reuse, R203.reuse ;  /* 0x00000009860bb210 */ /* 0x180fe20007dde0cb */
[----:B------:R-:W-:Y:S01]  /*8500*/  @!P4 IMAD.X R2, R202, 0x1, R4, P1 ;  /* 0x00000001ca02c824 */ /* 0x000fe200008e0604 */
[----:B------:R-:W-:Y:S02]  /*8510*/  @!P4 LEA R142, P1, R5, R216, 0x1 ;  /* 0x000000d8058ec211 */ /* 0x000fe400078208ff */
[----:B------:R-:W-:Y:S02]  /*8520*/  @!P3 IADD3.X R0, R135, R4, R202, P6, P5 ;  /* 0x000000048700b210 */ /* 0x000fe400037ea4ca */
[----:B------:R-:W-:-:S02]  /*8530*/  @!P2 IADD3 R7, P6, P5, R134, R9, R203 ;  /* 0x000000098607a210 */ /* 0x000fc40007dde0cb */
[----:B------:R-:W-:Y:S02]  /*8540*/  @!P4 LEA.HI.X R143, R5, R217, R2, 0x1, P1 ;  /* 0x000000d9058fc211 */ /* 0x000fe400008f0c02 */
[----:B------:R-:W-:Y:S02]  /*8550*/  @!P3 LEA R140, P1, R11, c[0x0][0x168], 0x1 ;  /* 0x00005a000b8cba11 */ /* 0x000fe400078208ff */
[-C--:B------:R-:W-:Y:S02]  /*8560*/  @!P2 IADD3.X R6, R135, R4.reuse, R202, P6, P5 ;  /* 0x000000048706a210 */ /* 0x080fe400037ea4ca */
[----:B------:R-:W-:Y:S02]  /*8570*/  IADD3 R5, P6, P5, R203, R9, R203 ;  /* 0x00000009cb057210 */ /* 0x000fe40007dde0cb */
[----:B------:R-:W-:Y:S02]  /*8580*/  @!P3 LEA.HI.X R141, R11, c[0x0][0x16c], R0, 0x1, P1 ;  /* 0x00005b000b8dba11 */ /* 0x000fe400008f0c00 */
[----:B------:R-:W-:-:S02]  /*8590*/  IADD3.X R0, R202, R4, R202, P6, P5 ;  /* 0x00000004ca007210 */ /* 0x000fc400037ea4ca */
[-C--:B------:R-:W-:Y:S02]  /*85a0*/  @!P3 IADD3 R2, P5, R134, R5.reuse, RZ ;  /* 0x000000058602b210 */ /* 0x080fe40007fbe0ff */
[----:B------:R-:W-:Y:S02]  /*85b0*/  @!P2 LEA R32, P1, R7, c[0x0][0x168], 0x1 ;  /* 0x00005a000720aa11 */ /* 0x000fe400078208ff */
[----:B------:R-:W-:Y:S01]  /*85c0*/  @!P4 LEA R146, P6, R9, R216, 0x1 ;  /* 0x000000d80992c211 */ /* 0x000fe200078c08ff */
[----:B------:R-:W-:Y:S01]  /*85d0*/  @!P3 IMAD.X R11, R135, 0x1, R0, P5 ;  /* 0x00000001870bb824 */ /* 0x000fe200028e0600 */
[----:B------:R-:W-:Y:S02]  /*85e0*/  @!P2 LEA.HI.X R33, R7, c[0x0][0x16c], R6, 0x1, P1 ;  /* 0x00005b000721aa11 */ /* 0x000fe400008f0c06 */
[----:B------:R-:W-:Y:S02]  /*85f0*/  @!P3 LEA R158, P5, R2, c[0x0][0x168], 0x1 ;  /* 0x00005a00029eba11 */ /* 0x000fe400078a08ff */
[----:B------:R-:W-:-:S02]  /*8600*/  IADD3 R7, P1, R203, R5, RZ ;  /* 0x00000005cb077210 */ /* 0x000fc40007f3e0ff */
[----:B------:R-:W-:Y:S02]  /*8610*/  @!P4 LEA.HI.X R147, R9, R217, R4, 0x1, P6 ;  /* 0x000000d90993c211 */ /* 0x000fe400030f0c04 */
[C---:B------:R-:W-:Y:S02]  /*8620*/  @!P4 LEA R160, P6, R5.reuse, R216, 0x1 ;  /* 0x000000d805a0c211 */ /* 0x040fe400078c08ff */
[----:B------:R-:W-:Y:S01]  /*8630*/  @!P3 LEA.HI.X R159, R2, c[0x0][0x16c], R11, 0x1, P5 ;  /* 0x00005b00029fba11 */ /* 0x000fe200028f0c0b */
[--C-:B------:R-:W-:Y:S01]  /*8640*/  IMAD.X R2, R202, 0x1, R0.reuse, P1 ;  /* 0x00000001ca027824 */ /* 0x100fe200008e0600 */
[C---:B------:R-:W-:Y:S01]  /*8650*/  @!P3 IADD3 R11, P1, R134.reuse, R7, RZ ;  /* 0x00000007860bb210 */ /* 0x040fe20007f3e0ff */
[----:B------:R-:W-:Y:S01]  /*8660*/  @!PT LDS RZ, [RZ] ;  /* 0x00000000fffff984 */ /* 0x000fe20000000800 */
[----:B------:R-:W-:Y:S01]  /*8670*/  @!PT LDS RZ, [RZ] ;  /* 0x00000000fffff984 */ /* 0x000fe20000000800 */
[----:B------:R-:W-:Y:S01]  /*8680*/  @!PT LDS RZ, [RZ] ;  /* 0x00000000fffff984 */ /* 0x000fe20000000800 */
[----:B------:R2:W-:Y:S01]  /*8690*/  @!P4 LDGSTS.E.BYPASS.LTC128B.128 [R208+0x6000], [R146.64] ;  /* 0x0600000092d0cfae */ /* 0x0005e2000b901d44 */
[----:B------:R-:W-:Y:S02]  /*86a0*/  @!P4 LEA.HI.X R161, R5, R217, R0, 0x1, P6 ;  /* 0x000000d905a1c211 */ /* 0x000fe400030f0c00 */
[----:B------:R-:W-:Y:S01]  /*86b0*/  @!P2 IADD3 R5, P5, R134, R5, RZ ;  /* 0x000000058605a210 */ /* 0x000fe20007fbe0ff */
[----:B------:R1:W-:Y:S01]  /*86c0*/  @P3 STS.128 [R208+0x8000], RZ ;  /* 0x008000ffd0003388 */ /* 0x0003e20000000c00 */
[----:B------:R-:W-:Y:S01]  /*86d0*/  @!P3 IMAD.X R6, R135, 0x1, R2, P1 ;  /* 0x000000018706b824 */ /* 0x000fe200008e0602 */
[----:B------:R-:W-:-:S02]  /*86e0*/  @!P3 LEA R10, P1, R11, c[0x0][0x168], 0x1 ;  /* 0x00005a000b0aba11 */ /* 0x000fc400078208ff */
[----:B------:R-:W-:Y:S01]  /*86f0*/  @!PT LDS RZ, [RZ] ;  /* 0x00000000fffff984 */ /* 0x000fe20000000800 */
[----:B------:R-:W-:Y:S01]  /*8700*/  @!PT LDS RZ, [RZ] ;  /* 0x00000000fffff984 */ /* 0x000fe20000000800 */
[----:B------:R-:W-:Y:S01]  /*8710*/  @!PT LDS RZ, [RZ] ;  /* 0x00000000fffff984 */ /* 0x000fe20000000800 */
[----:B------:R1:W-:Y:S01]  /*8720*/  @!P3 LDGSTS.E.BYPASS.LTC128B.128 [R208+0x8000], [R144.64+0x80] ;  /* 0x0800008090d0bfae */ /* 0x0003e2000b901d44 */
[----:B------:R-:W-:Y:S01]  /*8730*/  @!P2 IMAD.X R0, R135, 0x1, R0, P5 ;  /* 0x000000018700a824 */ /* 0x000fe200028e0600 */
[----:B------:R-:W-:Y:S02]  /*8740*/  @!P2 LEA R172, P5, R5, c[0x0][0x168], 0x1 ;  /* 0x00005a0005acaa11 */ /* 0x000fe400078a08ff */
[----:B------:R1:W-:Y:S01]  /*8750*/  @P2 STS.128 [R208+0xa000], RZ ;  /* 0x00a000ffd0002388 */ /* 0x0003e20000000c00 */
[----:B------:R-:W-:Y:S02]  /*8760*/  @!P3 LEA.HI.X R11, R11, c[0x0][0x16c], R6, 0x1, P1 ;  /* 0x00005b000b0bba11 */ /* 0x000fe400008f0c06 */
[----:B------:R-:W-:Y:S01]  /*8770*/  @!P2 LEA.HI.X R173, R5, c[0x0][0x16c], R0, 0x1, P5 ;  /* 0x00005b0005adaa11 */ /* 0x000fe200028f0c00 */
[----:B------:R-:W-:Y:S01]  /*8780*/  @!PT LDS RZ, [RZ] ;  /* 0x00000000fffff984 */ /* 0x000fe20000000800 */
[----:B------:R-:W-:Y:S01]  /*8790*/  @!PT LDS RZ, [RZ] ;  /* 0x00000000fffff984 */ /* 0x000fe20000000800 */
[----:B------:R-:W-:Y:S01]  /*87a0*/  @!PT LDS RZ, [RZ] ;  /* 0x00000000fffff984 */ /* 0x000fe20000000800 */
[----:B------:R1:W-:Y:S04]  /*87b0*/  @!P2 LDGSTS.E.BYPASS.LTC128B.128 [R208+0xa000], [R34.64+0x100] ;  /* 0x0a00010022d0afae */ /* 0x0003e8000b901d44 */
[----:B------:R1:W-:Y:S04]  /*87c0*/  @P4 STS.128 [R208+0x6800], RZ ;  /* 0x006800ffd0004388 */ /* 0x0003e80000000c00 */
[----:B------:R-:W-:Y:S01]  /*87d0*/  @!PT LDS RZ, [RZ] ;  /* 0x00000000fffff984 */ /* 0x000fe20000000800 */
[----:B------:R-:W-:Y:S01]  /*87e0*/  @!PT LDS RZ, [RZ] ;  /* 0x00000000fffff984 */ /* 0x000fe20000000800 */
[----:B------:R-:W-:Y:S01]  /*87f0*/  @!PT LDS RZ, [RZ] ;  /* 0x00000000fffff984 */ /* 0x000fe20000000800 */
[----:B------:R1:W-:Y:S01]  /*8800*/  @!P4 LDGSTS.E.BYPASS.LTC128B.128 [R208+0x6800], [R142.64] ;  /* 0x068000008ed0cfae */ /* 0x0003e2000b901d44 */
[----:B--2---:R-:W-:-:S03]  /*8810*/  @!P4 LEA R146, P1, R7, R216, 0x1 ;  /* 0x000000d80792c211 */ /* 0x004fc600078208ff */
[----:B------:R1:W-:Y:S01]  /*8820*/  @P3 STS.128 [R208+0x8800], RZ ;  /* 0x008800ffd0003388 */ /* 0x0003e20000000c00 */
[----:B------:R-:W-:-:S03]  /*8830*/  @!P4 LEA.HI.X R147, R7, R217, R2, 0x1, P1 ;  /* 0x000000d90793c211 */ /* 0x000fc600008f0c02 */
        /* <DEDUP_REMOVED lines=38> */
[----:B------:R-:W-:-:S04]  /*8aa0*/  LEA R6, P1, R7, c[0x0][0x168], 0x1 ;  /* 0x00005a0007067a11 */ /* 0x000fc800078208ff */
[----:B------:R-:W-:-:S05]  /*8ab0*/  LEA.HI.X R7, R7, c[0x0][0x16c], R2, 0x1, P1 ;  /* 0x00005b0007077a11 */ /* 0x000fca00008f0c02 */
[----:B------:R-:W-:Y:S01]  /*8ac0*/  @!PT LDS RZ, [RZ] ;  /* 0x00000000fffff984 */ /* 0x000fe20000000800 */
[----:B------:R-:W-:Y:S01]  /*8ad0*/  @!PT LDS RZ, [RZ] ;  /* 0x00000000fffff984 */ /* 0x000fe20000000800 */
[----:B------:R-:W-:Y:S01]  /*8ae0*/  @!PT LDS RZ, [RZ] ;  /* 0x00000000fffff984 */ /* 0x000fe20000000800 */
[----:B------:R2:W-:Y:S04]  /*8af0*/  LDGSTS.E.BYPASS.LTC128B.128 [R208+0xb800], [R6.64+0x100] ;  /* 0x0b80010006d07fae */ /* 0x0005e8000b901d44 */
.L_x_724:
[----:B------:R-:W-:Y:S05]  /*8b00*/  BSYNC B0 ;  /* 0x0000000000007941 */ /* 0x000fea0003800000 */
.L_x_723:
[----:B------:R-:W0:Y:S01]  /*8b10*/  LDGDEPBAR ;  /* 0x00000000000079af */ /* 0x000e220000000000 */
[----:B------:R-:W-:-:S04]  /*8b20*/  LEA R216, P1, R9, R216, 0x1 ;  /* 0x000000d809d87211 */ /* 0x000fc800078208ff */
[----:B------:R-:W-:Y:S02]  /*8b30*/  LEA.HI.X R217, R9, R217, R4, 0x1, P1 ;  /* 0x000000d909d97211 */ /* 0x000fe400008f0c04 */
.L_x_720:
[----:B------:R-:W-:Y:S01]  /*8b40*/  FMNMX.FTZ R5, R132, R16, !PT ;  /* 0x0000001084057209 */ /* 0x000fe20007810000 */
[----:B-1----:R-:W-:Y:S01]  /*8b50*/  LDSM.16.MT88.4 R8, [R189+0xc000] ;  /* 0x00c00000bd08783b */ /* 0x002fe20000004200 */
[----:B------:R-:W-:Y:S02]  /*8b60*/  FMNMX.FTZ R0, R3, R18, !PT ;  /* 0x0000001203007209 */ /* 0x000fe40007810000 */
[----:B------:R-:W-:Y:S01]  /*8b70*/  FMNMX.FTZ R5, R28, R5, !PT ;  /* 0x000000051c057209 */ /* 0x000fe20007810000 */
[----:B------:R-:W-:Y:S01]  /*8b80*/  LDSM.16.MT88.4 R32, [R189+0xc800] ;  /* 0x00c80000bd20783b */ /* 0x000fe20000004200 */
[----:B------:R-:W-:Y:S02]  /*8b90*/  FMNMX.FTZ R0, R19, R0, !PT ;  /* 0x0000000013007209 */ /* 0x000fe40007810000 */
[----:B------:R-:W-:Y:S02]  /*8ba0*/  FMNMX.FTZ R5, R30, R5, !PT ;  /* 0x000000051e057209 */ /* 0x000fe40007810000 */
[----:B------:R-:W-:-:S02]  /*8bb0*/  FMNMX.FTZ R0, R17, R0, !PT ;  /* 0x0000000011007209 */ /* 0x000fc40007810000 */
[----:B------:R-:W-:Y:S02]  /*8bc0*/  FMNMX.FTZ R5, R12, R5, !PT ;  /* 0x000000050c057209 */ /* 0x000fe40007810000 */
[----:B------:R-:W-:Y:S02]  /*8bd0*/  FMNMX.FTZ R0, R15, R0, !PT ;  /* 0x000000000f007209 */ /* 0x000fe40007810000 */
[----:B------:R-:W-:Y:S02]  /*8be0*/  FMNMX.FTZ R5, R156, R5, !PT ;  /* 0x000000059c057209 */ /* 0x000fe40007810000 */
        /* <DEDUP_REMOVED lines=22> */
[----:B--2---:R-:W-:-:S03]  /*8d50*/  FMNMX.FTZ R7, R149, R0, !PT ;  /* 0x0000000095077209 */ /* 0x004fc60007810000 */
[----:B------:R-:W1:Y:S04]  /*8d60*/  SHFL.BFLY PT, R5, R2, 0x2, 0x1f ;  /* 0x0c401f0002057f89 */ /* 0x000e6800000e0000 */
[----:B------:R-:W2:Y:S01]  /*8d70*/  SHFL.BFLY PT, R0, R7, 0x2, 0x1f ;  /* 0x0c401f0007007f89 */ /* 0x000ea200000e0000 */
[----:B-1----:R-:W-:Y:S02]  /*8d80*/  FMNMX.FTZ R5, R2, R5, !PT ;  /* 0x0000000502057209 */ /* 0x002fe40007810000 */
[----:B--2---:R-:W-:-:S03]  /*8d90*/  FMNMX.FTZ R0, R7, R0, !PT ;  /* 0x0000000007007209 */ /* 0x004fc60007810000 */
[----:B------:R-:W1:Y:S04]  /*8da0*/  SHFL.BFLY PT, R146, R5, 0x1, 0x1f ;  /* 0x0c201f0005927f89 */ /* 0x000e6800000e0000 */
[----:B------:R-:W2:Y:S01]  /*8db0*/  SHFL.BFLY PT, R145, R0, 0x1, 0x1f ;  /* 0x0c201f0000917f89 */ /* 0x000ea200000e0000 */
[----:B-1----:R-:W-:Y:S02]  /*8dc0*/  FMNMX.FTZ R146, R5, R146, !PT ;  /* 0x0000009205927209 */ /* 0x002fe40007810000 */
[----:B--2---:R-:W-:-:S03]  /*8dd0*/  FMNMX.FTZ R145, R0, R145, !PT ;  /* 0x0000009100917209 */ /* 0x004fc60007810000 */
[C---:B------:R-:W-:Y:S01]  /*8de0*/  FMUL.FTZ R153, R146.reuse, c[0x0][0x23c] ;  /* 0x00008f0092997a20 */ /* 0x040fe20000410000 */
[C---:B------:R-:W-:Y:S02]  /*8df0*/  FSETP.NEU.FTZ.AND P2, PT, R146.reuse, -INF , PT ;  /* 0xff8000009200780b */ /* 0x040fe40003f5d000 */
[C---:B------:R-:W-:Y:S01]  /*8e00*/  FSETP.NEU.FTZ.AND P1, PT, R145.reuse, -INF , PT ;  /* 0xff8000009100780b */ /* 0x040fe20003f3d000 */
[----:B------:R-:W-:Y:S01]  /*8e10*/  FMUL.FTZ R150, R145, c[0x0][0x23c] ;  /* 0x00008f0091967a20 */ /* 0x000fe20000410000 */
[----:B------:R-:W-:Y:S02]  /*8e20*/  FSEL R153, R153, RZ, P2 ;  /* 0x000000ff99997208 */ /* 0x000fe40001000000 */
[----:B------:R-:W-:Y:S02]  /*8e30*/  FSEL R5, R146, RZ, P2 ;  /* 0x000000ff92057208 */ /* 0x000fe40001000000 */
[----:B------:R-:W-:Y:S01]  /*8e40*/  FSEL R150, R150, RZ, P1 ;  /* 0x000000ff96967208 */ /* 0x000fe20000800000 */
[----:B------:R-:W-:Y:S01]  /*8e50*/  FFMA.FTZ R141, R12, c[0x0][0x23c], -R153 ;  /* 0x00008f000c8d7a23 */ /* 0x000fe20000010899 */
[----:B------:R-:W-:Y:S01]  /*8e60*/  FSEL R6, R145, RZ, P1 ;  /* 0x000000ff91067208 */ /* 0x000fe20000800000 */
[----:B------:R-:W-:-:S02]  /*8e70*/  FADD.FTZ R4, R132, -R5 ;  /* 0x8000000584047221 */ /* 0x000fc40000010000 */
[----:B------:R-:W-:Y:S01]  /*8e80*/  FFMA.FTZ R147, R15, c[0x0][0x23c], -R150 ;  /* 0x00008f000f937a23 */ /* 0x000fe20000010896 */
[----:B------:R-:W-:Y:S01]  /*8e90*/  LDSM.16.MT88.4 R132, [R190+0xc800] ;  /* 0x00c80000be84783b */ /* 0x000fe20000004200 */
[----:B------:R-:W-:Y:S01]  /*8ea0*/  FADD.FTZ R6, R3, -R6 ;  /* 0x8000000603067221 */ /* 0x000fe20000010000 */
[----:B------:R-:W-:Y:S01]  /*8eb0*/  MUFU.EX2 R141, R141 ;  /* 0x0000008d008d7308 */ /* 0x000fe20000000800 */
[--C-:B------:R-:W-:Y:S01]  /*8ec0*/  FFMA.FTZ R144, R16, c[0x0][0x23c], -R153.reuse ;  /* 0x00008f0010907a23 */ /* 0x100fe20000010899 */
[----:B------:R-:W1:Y:S01]  /*8ed0*/  LDSM.16.MT88.4 R12, [R190+0xc000] ;  /* 0x00c00000be0c783b */ /* 0x000e620000004200 */
[--C-:B------:R-:W-:Y:S02]  /*8ee0*/  FFMA.FTZ R143, R28, c[0x0][0x23c], -R153.reuse ;  /* 0x00008f001c8f7a23 */ /* 0x100fe40000010899 */
[----:B------:R-:W-:Y:S02]  /*8ef0*/  FFMA.FTZ R142, R30, c[0x0][0x23c], -R153 ;  /* 0x00008f001e8e7a23 */ /* 0x000fe40000010899 */
[--C-:B------:R-:W-:Y:S01]  /*8f00*/  FFMA.FTZ R140, R18, c[0x0][0x23c], -R150.reuse ;  /* 0x00008f00128c7a23 */ /* 0x100fe20000010896 */
[----:B------:R-:W-:Y:S01]  /*8f10*/  MUFU.EX2 R144, R144 ;  /* 0x0000009000907308 */ /* 0x000fe20000000800 */
[--C-:B------:R-:W-:Y:S01]  /*8f20*/  FFMA.FTZ R2, R19, c[0x0][0x23c], -R150.reuse ;  /* 0x00008f0013027a23 */ /* 0x100fe20000010896 */
[----:B------:R-:W-:Y:S01]  /*8f30*/  LDSM.16.MT88.4 R28, [R188+0xc800] ;  /* 0x00c80000bc1c783b */ /* 0x000fe20000004200 */
[----:B------:R-:W-:-:S02]  /*8f40*/  FFMA.FTZ R0, R17, c[0x0][0x23c], -R150 ;  /* 0x00008f0011007a23 */ /* 0x000fc40000010896 */
[----:B------:R-:W-:Y:S01]  /*8f50*/  FMUL.FTZ R148, R4, c[0x0][0x23c] ;  /* 0x00008f0004947a20 */ /* 0x000fe20000410000 */
[----:B------:R-:W2:Y:S01]  /*8f60*/  LDSM.16.MT88.4 R16, [R192+0xc000] ;  /* 0x00c00000c010783b */ /* 0x000ea20000004200 */
[----:B------:R-:W-:Y:S01]  /*8f70*/  FMUL.FTZ R3, R6, c[0x0][0x23c] ;  /* 0x00008f0006037a20 */ /* 0x000fe20000410000 */
[----:B------:R-:W3:Y:S01]  /*8f80*/  MUFU.EX2 R143, R143 ;  /* 0x0000008f008f7308 */ /* 0x000ee20000000800 */
[--C-:B------:R-:W-:Y:S02]  /*8f90*/  FFMA.FTZ R155, R156, c[0x0][0x23c], -R153.reuse ;  /* 0x00008f009c9b7a23 */ /* 0x100fe40000010899 */
[--C-:B------:R-:W-:Y:S02]  /*8fa0*/  FFMA.FTZ R156, R24, c[0x0][0x23c], -R153.reuse ;  /* 0x00008f00189c7a23 */ /* 0x100fe40000010899 */
[--C-:B------:R-:W-:Y:S02]  /*8fb0*/  FFMA.FTZ R157, R22, c[0x0][0x23c], -R153.reuse ;  /* 0x00008f00169d7a23 */ /* 0x100fe40000010899 */
[----:B------:R-:W-:Y:S01]  /*8fc0*/  FFMA.FTZ R158, R20, c[0x0][0x23c], -R153 ;  /* 0x00008f00149e7a23 */ /* 0x000fe20000010899 */
[----:B------:R-:W4:Y:S01]  /*8fd0*/  MUFU.EX2 R142, R142 ;  /* 0x0000008e008e7308 */ /* 0x000f220000000800 */
[----:B------:R-:W-:-:S02]  /*8fe0*/  FFMA.FTZ R159, R25, c[0x0][0x23c], -R150 ;  /* 0x00008f00199f7a23 */ /* 0x000fc40000010896 */
[--C-:B------:R-:W-:Y:S02]  /*8ff0*/  FFMA.FTZ R162, R27, c[0x0][0x23c], -R150.reuse ;  /* 0x00008f001ba27a23 */ /* 0x100fe40000010896 */
[--C-:B------:R-:W-:Y:S01]  /*9000*/  FFMA.FTZ R160, R23, c[0x0][0x23c], -R150.reuse ;  /* 0x00008f0017a07a23 */ /* 0x100fe20000010896 */
[----:B------:R-:W-:Y:S01]  /*9010*/  LDSM.16.MT88.4 R24, [R192+0xe800] ;  /* 0x00e80000c018783b */ /* 0x000fe20000004200 */
[----:B------:R-:W-:Y:S01]  /*9020*/  FFMA.FTZ R161, R21, c[0x0][0x23c], -R150 ;  /* 0x00008f0015a17a23 */ /* 0x000fe20000010896 */
[----:B------:R-:W-:Y:S01]  /*9030*/  MUFU.EX2 R140, R140 ;  /* 0x0000008c008c7308 */ /* 0x000fe20000000800 */
[----:B---3--:R-:W-:Y:S01]  /*9040*/  F2FP.BF16.PACK_AB R4, R143, R144 ;  /* 0x000000908f04723e */ /* 0x008fe200000010ff */
[----:B------:R-:W-:Y:S01]  /*9050*/  LDSM.16.MT88.4 R20, [R190+0xe800] ;  /* 0x00e80000be14783b */ /* 0x000fe20000004200 */
[--C-:B------:R-:W-:Y:S02]  /*9060*/  FFMA.FTZ R171, R166, c[0x0][0x23c], -R153.reuse ;  /* 0x00008f00a6ab7a23 */ /* 0x100fe40000010899 */
[----:B------:R-:W-:-:S02]  /*9070*/  FFMA.FTZ R166, R170, c[0x0][0x23c], -R153 ;  /* 0x00008f00aaa67a23 */ /* 0x000fc40000010899 */
[--C-:B------:R-:W-:Y:S01]  /*9080*/  FFMA.FTZ R173, R168, c[0x0][0x23c], -R153.reuse ;  /* 0x00008f00a8ad7a23 */ /* 0x100fe20000010899 */
[----:B------:R-:W3:Y:S01]  /*9090*/  MUFU.EX2 R2, R2 ;  /* 0x0000000200027308 */ /* 0x000ee20000000800 */
[----:B----4-:R-:W-:Y:S01]  /*90a0*/  F2FP.BF16.PACK_AB R6, R141, R142 ;  /* 0x0000008e8d06723e */ /* 0x010fe200000010ff */
[----:B------:R-:W-:Y:S02]  /*90b0*/  FFMA.FTZ R164, R164, c[0x0][0x23c], -R153 ;  /* 0x00008f00a4a47a23 */ /* 0x000fe40000010899 */
[--C-:B------:R-:W-:Y:S02]  /*90c0*/  FFMA.FTZ R165, R165, c[0x0][0x23c], -R150.reuse ;  /* 0x00008f00a5a57a23 */ /* 0x100fe40000010896 */
[--C-:B------:R-:W-:Y:S02]  /*90d0*/  FFMA.FTZ R168, R169, c[0x0][0x23c], -R150.reuse ;  /* 0x00008f00a9a87a23 */ /* 0x100fe40000010896 */
[----:B------:R-:W-:Y:S01]  /*90e0*/  MUFU.EX2 R0, R0 ;  /* 0x0000000000007308 */ /* 0x000fe20000000800 */
[----:B------:R-:W-:-:S02]  /*90f0*/  FFMA.FTZ R167, R167, c[0x0][0x23c], -R150 ;  /* 0x00008f00a7a77a23 */ /* 0x000fc40000010896 */
[--C-:B------:R-:W-:Y:S02]  /*9100*/  FFMA.FTZ R170, R163, c[0x0][0x23c], -R150.reuse ;  /* 0x00008f00a3aa7a23 */ /* 0x100fe40000010896 */
[--C-:B------:R-:W-:Y:S02]  /*9110*/  FFMA.FTZ R163, R152, c[0x0][0x23c], -R153.reuse ;  /* 0x00008f0098a37a23 */ /* 0x100fe40000010899 */
[--C-:B------:R-:W-:Y:S01]  /*9120*/  FFMA.FTZ R154, R154, c[0x0][0x23c], -R153.reuse ;  /* 0x00008f009a9a7a23 */ /* 0x100fe20000010899 */
[----:B------:R-:W4:Y:S01]  /*9130*/  MUFU.EX2 R147, R147 ;  /* 0x0000009300937308 */ /* 0x000f220000000800 */
[----:B---3--:R-:W-:Y:S01]  /*9140*/  F2FP.BF16.PACK_AB R5, R2, R140 ;  /* 0x0000008c0205723e */ /* 0x008fe200000010ff */
[----:B------:R-:W-:Y:S02]  /*9150*/  FFMA.FTZ R152, R138, c[0x0][0x23c], -R153 ;  /* 0x00008f008a987a23 */ /* 0x000fe40000010899 */
[--C-:B------:R-:W-:Y:S02]  /*9160*/  FFMA.FTZ R151, R151, c[0x0][0x23c], -R150.reuse ;  /* 0x00008f0097977a23 */ /* 0x100fe40000010896 */
[----:B------:R-:W-:-:S02]  /*9170*/  FFMA.FTZ R172, R137, c[0x0][0x23c], -R150 ;  /* 0x00008f0089ac7a23 */ /* 0x000fc40000010896 */
[----:B------:R-:W3:Y:S01]  /*9180*/  MUFU.EX2 R148, R148 ;  /* 0x0000009400947308 */ /* 0x000ee20000000800 */
[--C-:B------:R-:W-:Y:S02]  /*9190*/  FFMA.FTZ R169, R139, c[0x0][0x23c], -R150.reuse ;  /* 0x00008f008ba97a23 */ /* 0x100fe40000010896 */
[----:B------:R-:W-:Y:S02]  /*91a0*/  FFMA.FTZ R153, R136, c[0x0][0x23c], -R153 ;  /* 0x00008f0088997a23 */ /* 0x000fe40000010899 */
[----:B------:R-:W-:Y:S01]  /*91b0*/  FFMA.FTZ R150, R149, c[0x0][0x23c], -R150 ;  /* 0x00008f0095967a23 */ /* 0x000fe20000010896 */
[----:B------:R-:W-:Y:S02]  /*91c0*/  LDSM.16.MT88.4 R136, [R190+0xd800] ;  /* 0x00d80000be88783b */ /* 0x000fe40000004200 */
[----:B------:R-:W5:Y:S01]  /*91d0*/  MUFU.EX2 R3, R3 ;  /* 0x0000000300037308 */ /* 0x000f620000000800 */
[----:B----4-:R-:W-:Y:S01]  /*91e0*/  F2FP.BF16.PACK_AB R7, R147, R0 ;  /* 0x000000009307723e */ /* 0x010fe200000010ff */
[----:B---3--:R-:W-:-:S06]  /*91f0*/  FMUL.FTZ R40, R40, R148 ;  /* 0x0000009428287220 */ /* 0x008fcc0000410000 */
[----:B------:R-:W-:Y:S01]  /*9200*/  MUFU.EX2 R155, R155 ;  /* 0x0000009b009b7308 */ /* 0x000fe20000000800 */
[-C--:B------:R-:W-:Y:S02]  /*9210*/  FMUL.FTZ R41, R41, R148.reuse ;  /* 0x0000009429297220 */ /* 0x080fe40000410000 */
[-C--:B------:R-:W-:Y:S02]  /*9220*/  FMUL.FTZ R44, R44, R148.reuse ;  /* 0x000000942c2c7220 */ /* 0x080fe40000410000 */
[----:B------:R-:W-:Y:S02]  /*9230*/  FMUL.FTZ R45, R45, R148 ;  /* 0x000000942d2d7220 */ /* 0x000fe40000410000 */
[-C--:B-----5:R-:W-:Y:S01]  /*9240*/  FMUL.FTZ R42, R42, R3.reuse ;  /* 0x000000032a2a7220 */ /* 0x0a0fe20000410000 */
[----:B------:R-:W3:Y:S01]  /*9250*/  MUFU.EX2 R156, R156 ;  /* 0x0000009c009c7308 */ /* 0x000ee20000000800 */
[-C--:B------:R-:W-:Y:S02]  /*9260*/  FMUL.FTZ R43, R43, R3.reuse ;  /* 0x000000032b2b7220 */ /* 0x080fe40000410000 */
[----:B------:R-:W-:-:S02]  /*9270*/  FMUL.FTZ R46, R46, R3 ;  /* 0x000000032e2e7220 */ /* 0x000fc40000410000 */
[-C--:B------:R-:W-:Y:S02]  /*9280*/  FMUL.FTZ R47, R47, R3.reuse ;  /* 0x000000032f2f7220 */ /* 0x080fe40000410000 */
[-C--:B------:R-:W-:Y:S01]  /*9290*/  FMUL.FTZ R128, R128, R148.reuse ;  /* 0x0000009480807220 */ /* 0x080fe20000410000 */
[C---:B-1----:R-:W-:Y:S01]  /*92a0*/  HMMA.16816.F32.BF16 R40, R4.reuse, R12, R40 ;  /* 0x0000000c0428723c */ /* 0x042fe20000041828 */
[-C--:B------:R-:W-:Y:S01]  /*92b0*/  FMUL.FTZ R129, R129, R148.reuse ;  /* 0x0000009481817220 */ /* 0x080fe20000410000 */
[----:B------:R-:W-:Y:S01]  /*92c0*/  MUFU.EX2 R157, R157 ;  /* 0x0000009d009d7308 */ /* 0x000fe20000000800 */
[-C--:B------:R-:W-:Y:S02]  /*92d0*/  FMUL.FTZ R130, R130, R3.reuse ;  /* 0x0000000382827220 */ /* 0x080fe40000410000 */
[-C--:B------:R-:W-:Y:S02]  /*92e0*/  FMUL.FTZ R131, R131, R3.reuse ;  /* 0x0000000383837220 */ /* 0x080fe40000410000 */
[-C--:B------:R-:W-:Y:S01]  /*92f0*/  FMUL.FTZ R36, R36, R148.reuse ;  /* 0x0000009424247220 */ /* 0x080fe20000410000 */
[----:B------:R-:W-:Y:S01]  /*9300*/  HMMA.16816.F32.BF16 R44, R4, R14, R44 ;  /* 0x0000000e042c723c */ /* 0x000fe2000004182c */
[----:B------:R-:W1:Y:S01]  /*9310*/  LDSM.16.MT88.4 R12, [R192+0xe000] ;  /* 0x00e00000c00c783b */ /* 0x000e620000004200 */
[----:B------:R-:W-:Y:S01]  /*9320*/  FMUL.FTZ R37, R37, R148 ;  /* 0x0000009425257220 */ /* 0x000fe20000410000 */
[----:B------:R-:W-:Y:S01]  /*9330*/  MUFU.EX2 R158, R158 ;  /* 0x0000009e009e7308 */ /* 0x000fe20000000800 */
[----:B------:R-:W-:-:S02]  /*9340*/  FMUL.FTZ R38, R38, R3 ;  /* 0x0000000326267220 */ /* 0x000fc40000410000 */
[-C--:B------:R-:W-:Y:S02]  /*9350*/  FMUL.FTZ R39, R39, R3.reuse ;  /* 0x0000000327277220 */ /* 0x080fe40000410000 */
[-C--:B------:R-:W-:Y:S01]  /*9360*/  FMUL.FTZ R48, R48, R148.reuse ;  /* 0x0000009430307220 */ /* 0x080fe20000410000 */
[C---:B--2---:R-:W-:Y:S01]  /*9370*/  HMMA.16816.F32.BF16 R128, R4.reuse, R16, R128 ;  /* 0x000000100480723c */ /* 0x044fe20000041880 */
[-C--:B------:R-:W-:Y:S01]  /*9380*/  FMUL.FTZ R49, R49, R148.reuse ;  /* 0x0000009431317220 */ /* 0x080fe20000410000 */
[----:B------:R-:W-:Y:S01]  /*9390*/  MUFU.EX2 R159, R159 ;  /* 0x0000009f009f7308 */ /* 0x000fe20000000800 */
[-C--:B------:R-:W-:Y:S02]  /*93a0*/  FMUL.FTZ R50, R50, R3.reuse ;  /* 0x0000000332327220 */ /* 0x080fe40000410000 */
[-C--:B------:R-:W-:Y:S02]  /*93b0*/  FMUL.FTZ R51, R51, R3.reuse ;  /* 0x0000000333337220 */ /* 0x080fe40000410000 */
[-C--:B------:R-:W-:Y:S01]  /*93c0*/  FMUL.FTZ R52, R52, R148.reuse ;  /* 0x0000009434347220 */ /* 0x080fe20000410000 */
[----:B------:R-:W-:Y:S01]  /*93d0*/  HMMA.16816.F32.BF16 R36, R4, R18, R36 ;  /* 0x000000120424723c */ /* 0x000fe20000041824 */
[----:B------:R-:W-:Y:S01]  /*93e0*/  FMUL.FTZ R53, R53, R148 ;  /* 0x0000009435357220 */ /* 0x000fe20000410000 */
[----:B------:R-:W2:Y:S01]  /*93f0*/  LDSM.16.MT88.4 R16, [R188+0xc000] ;  /* 0x00c00000bc10783b */ /* 0x000ea20000004200 */
[-C--:B------:R-:W-:Y:S01]  /*9400*/  FMUL.FTZ R54, R54, R3.reuse ;  /* 0x0000000336367220 */ /* 0x080fe20000410000 */
[----:B------:R-:W4:Y:S01]  /*9410*/  MUFU.EX2 R162, R162 ;  /* 0x000000a200a27308 */ /* 0x000f220000000800 */
[----:B------:R-:W-:-:S02]  /*9420*/  FMUL.FTZ R55, R55, R3 ;  /* 0x0000000337377220 */ /* 0x000fc40000410000 */
[-C--:B------:R-:W-:Y:S01]  /*9430*/  FMUL.FTZ R64, R64, R148.reuse ;  /* 0x0000009440407220 */ /* 0x080fe20000410000 */
[C---:B------:R-:W-:Y:S01]  /*9440*/  HMMA.16816.F32.BF16 R48, R4.reuse, R8, R48 ;  /* 0x000000080430723c */ /* 0x040fe20000041830 */
[-C--:B------:R-:W-:Y:S02]  /*9450*/  FMUL.FTZ R65, R65, R148.reuse ;  /* 0x0000009441417220 */ /* 0x080fe40000410000 */
[-C--:B------:R-:W-:Y:S01]  /*9460*/  FMUL.FTZ R66, R66, R3.reuse ;  /* 0x0000000342427220 */ /* 0x080fe20000410000 */
[----:B------:R-:W-:Y:S01]  /*9470*/  MUFU.EX2 R160, R160 ;  /* 0x000000a000a07308 */ /* 0x000fe20000000800 */
[----:B------:R-:W-:Y:S02]  /*9480*/  FMUL.FTZ R67, R67, R3 ;  /* 0x0000000343437220 */ /* 0x000fe40000410000 */
[-C--:B------:R-:W-:Y:S01]  /*9490*/  FMUL.FTZ R68, R68, R148.reuse ;  /* 0x0000009444447220 */ /* 0x080fe20000410000 */
[----:B------:R-:W-:Y:S01]  /*94a0*/  HMMA.16816.F32.BF16 R52, R4, R10, R52 ;  /* 0x0000000a0434723c */ /* 0x000fe20000041834 */
[----:B------:R-:W5:Y:S01]  /*94b0*/  LDSM.16.MT88.4 R8, [R190+0xe000] ;  /* 0x00e00000be08783b */ /* 0x000f620000004200 */
[----:B------:R-:W-:-:S02]  /*94c0*/  FMUL.FTZ R69, R69, R148 ;  /* 0x0000009445457220 */ /* 0x000fc40000410000 */
[-C--:B------:R-:W-:Y:S01]  /*94d0*/  FMUL.FTZ R70, R70, R3.reuse ;  /* 0x0000000346467220 */ /* 0x080fe20000410000 */
[----:B------:R-:W2:Y:S01]  /*94e0*/  MUFU.EX2 R161, R161 ;  /* 0x000000a100a17308 */ /* 0x000ea20000000800 */
[-C--:B------:R-:W-:Y:S02]  /*94f0*/  FMUL.FTZ R71, R71, R3.reuse ;  /* 0x0000000347477220 */ /* 0x080fe40000410000 */
[C---:B-1----:R-:W-:Y:S01]  /*9500*/  HMMA.16816.F32.BF16 R64, R4.reuse, R12, R64 ;  /* 0x0000000c0440723c */ /* 0x042fe20000041840 */
[-C--:B------:R-:W-:Y:S02]  /*9510*/  FMUL.FTZ R56, R56, R148.reuse ;  /* 0x0000009438387220 */ /* 0x080fe40000410000 */
[-C--:B------:R-:W-:Y:S02]  /*9520*/  FMUL.FTZ R57, R57, R148.reuse ;  /* 0x0000009439397220 */ /* 0x080fe40000410000 */
[-C--:B------:R-:W-:Y:S01]  /*9530*/  FMUL.FTZ R58, R58, R3.reuse ;  /* 0x000000033a3a7220 */ /* 0x080fe20000410000 */
[----:B------:R-:W-:Y:S01]  /*9540*/  MUFU.EX2 R164, R164 ;  /* 0x000000a400a47308 */ /* 0x000fe20000000800 */
[----:B------:R-:W-:Y:S01]  /*9550*/  FMUL.FTZ R59, R59, R3 ;  /* 0x000000033b3b7220 */ /* 0x000fe20000410000 */
[----:B------:R-:W-:Y:S01]  /*9560*/  HMMA.16816.F32.BF16 R68, R4, R14, R68 ;  /* 0x0000000e0444723c */ /* 0x000fe20000041844 */
[----:B------:R-:W1:Y:S01]  /*9570*/  LDSM.16.MT88.4 R12, [R188+0xe000] ;  /* 0x00e00000bc0c783b */ /* 0x000e620000004200 */
[----:B------:R-:W-:-:S02]  /*9580*/  FMUL.FTZ R60, R60, R148 ;  /* 0x000000943c3c7220 */ /* 0x000fc40000410000 */
[-C--:B------:R-:W-:Y:S02]  /*9590*/  FMUL.FTZ R61, R61, R148.reuse ;  /* 0x000000943d3d7220 */ /* 0x080fe40000410000 */
[-C--:B------:R-:W-:Y:S01]  /*95a0*/  FMUL.FTZ R62, R62, R3.reuse ;  /* 0x000000033e3e7220 */ /* 0x080fe20000410000 */
[----:B------:R-:W1:Y:S01]  /*95b0*/  MUFU.EX2 R171, R171 ;  /* 0x000000ab00ab7308 */ /* 0x000e620000000800 */
[-C--:B------:R-:W-:Y:S02]  /*95c0*/  FMUL.FTZ R63, R63, R3.reuse ;  /* 0x000000033f3f7220 */ /* 0x080fe40000410000 */
[-C--:B------:R-:W-:Y:S01]  /*95d0*/  FMUL.FTZ R72, R72, R148.reuse ;  /* 0x0000009448487220 */ /* 0x080fe20000410000 */
[----:B--2---:R-:W-:Y:S01]  /*95e0*/  HMMA.16816.F32.BF16 R56, R4, R16, R56 ;  /* 0x000000100438723c */ /* 0x004fe20000041838 */
[----:B------:R-:W-:Y:S02]  /*95f0*/  FMUL.FTZ R73, R73, R148 ;  /* 0x0000009449497220 */ /* 0x000fe40000410000 */
[-C--:B------:R-:W-:Y:S01]  /*9600*/  FMUL.FTZ R74, R74, R3.reuse ;  /* 0x000000034a4a7220 */ /* 0x080fe20000410000 */
[----:B------:R-:W-:Y:S01]  /*9610*/  MUFU.EX2 R166, R166 ;  /* 0x000000a600a67308 */ /* 0x000fe20000000800 */
[----:B------:R-:W-:-:S02]  /*9620*/  FMUL.FTZ R75, R75, R3 ;  /* 0x000000034b4b7220 */ /* 0x000fc40000410000 */
[-C--:B------:R-:W-:Y:S01]  /*9630*/  FMUL.FTZ R76, R76, R148.reuse ;  /* 0x000000944c4c7220 */ /* 0x080fe20000410000 */
[C---:B------:R-:W-:Y:S01]  /*9640*/  HMMA.16816.F32.BF16 R60, R4.reuse, R18, R60 ;  /* 0x00000012043c723c */ /* 0x040fe2000004183c */
[-C--:B------:R-:W-:Y:S01]  /*9650*/  FMUL.FTZ R77, R77, R148.reuse ;  /* 0x000000944d4d7220 */ /* 0x080fe20000410000 */
[----:B------:R-:W2:Y:S01]  /*9660*/  LDSM.16.MT88.4 R16, [R189+0xe000] ;  /* 0x00e00000bd10783b */ /* 0x000ea20000004200 */
[-C--:B------:R-:W-:Y:S01]  /*9670*/  FMUL.FTZ R78, R78, R3.reuse ;  /* 0x000000034e4e7220 */ /* 0x080fe20000410000 */
[----:B------:R-:W-:Y:S01]  /*9680*/  MUFU.EX2 R173, R173 ;  /* 0x000000ad00ad7308 */ /* 0x000fe20000000800 */
[----:B------:R-:W-:Y:S02]  /*9690*/  FMUL.FTZ R79, R79, R3 ;  /* 0x000000034f4f7220 */ /* 0x000fe40000410000 */
[-C--:B------:R-:W-:Y:S01]  /*96a0*/  FMUL.FTZ R88, R88, R148.reuse ;  /* 0x0000009458587220 */ /* 0x080fe20000410000 */
[----:B-----5:R-:W-:Y:S01]  /*96b0*/  HMMA.16816.F32.BF16 R72, R4, R8, R72 ;  /* 0x000000080448723c */ /* 0x020fe20000041848 */
[----:B------:R-:W-:-:S02]  /*96c0*/  FMUL.FTZ R89, R89, R148 ;  /* 0x0000009459597220 */ /* 0x000fc40000410000 */
[-C--:B------:R-:W-:Y:S01]  /*96d0*/  FMUL.FTZ R90, R90, R3.reuse ;  /* 0x000000035a5a7220 */ /* 0x080fe20000410000 */
[----:B------:R-:W-:Y:S01]  /*96e0*/  MUFU.EX2 R165, R165 ;  /* 0x000000a500a57308 */ /* 0x000fe20000000800 */
[-C--:B------:R-:W-:Y:S02]  /*96f0*/  FMUL.FTZ R91, R91, R3.reuse ;  /* 0x000000035b5b7220 */ /* 0x080fe40000410000 */
[-C--:B------:R-:W-:Y:S01]  /*9700*/  FMUL.FTZ R92, R92, R148.reuse ;  /* 0x000000945c5c7220 */ /* 0x080fe20000410000 */
[----:B------:R-:W-:Y:S01]  /*9710*/  HMMA.16816.F32.BF16 R76, R4, R10, R76 ;  /* 0x0000000a044c723c */ /* 0x000fe2000004184c */
[----:B------:R-:W5:Y:S01]  /*9720*/  LDSM.16.MT88.4 R8, [R192+0x10000] ;  /* 0x01000000c008783b */ /* 0x000f620000004200 */
[----:B------:R-:W-:Y:S02]  /*9730*/  FMUL.FTZ R93, R93, R148 ;  /* 0x000000945d5d7220 */ /* 0x000fe40000410000 */
[-C--:B------:R-:W-:Y:S01]  /*9740*/  FMUL.FTZ R94, R94, R3.reuse ;  /* 0x000000035e5e7220 */ /* 0x080fe20000410000 */
[----:B------:R-:W2:Y:S01]  /*9750*/  MUFU.EX2 R168, R168 ;  /* 0x000000a800a87308 */ /* 0x000ea20000000800 */
[----:B------:R-:W-:-:S02]  /*9760*/  FMUL.FTZ R95, R95, R3 ;  /* 0x000000035f5f7220 */ /* 0x000fc40000410000 */
        /* <DEDUP_REMOVED lines=24> */
[----:B------:R-:W1:Y:S01]  /*98f0*/  MUFU.EX2 R163, R163 ;  /* 0x000000a300a37308 */ /* 0x000e620000000800 */
        /* <DEDUP_REMOVED lines=12> */
[----:B------:R-:W-:Y:S01]  /*99c0*/  MUFU.EX2 R153, R153 ;  /* 0x0000009900997308 */ /* 0x000fe20000000800 */
        /* <DEDUP_REMOVED lines=26> */
[-C--:B------:R-:W-:Y:S02]  /*9b70*/  FMUL.FTZ R119, R119, R3.reuse ;  /* 0x0000000377777220 */ /* 0x080fe40000410000 */
[----:B------:R-:W-:Y:S01]  /*9b80*/  FFMA.FTZ R144, R221, R148, R144 ;  /* 0x00000094dd907223 */ /* 0x000fe20000010090 */
[----:B-----5:R-:W-:Y:S01]  /*9b90*/  HMMA.16816.F32.BF16 R120, R4, R8, R120 ;  /* 0x000000080478723c */ /* 0x020fe20000041878 */
[----:B------:R-:W-:-:S02]  /*9ba0*/  FFMA.FTZ R3, R219, R3, R140 ;  /* 0x00000003db037223 */ /* 0x000fc4000001008c */
[----:B------:R-:W-:Y:S02]  /*9bb0*/  FADD.FTZ R143, R143, R144 ;  /* 0x000000908f8f7221 */ /* 0x000fe40000010000 */
[----:B------:R-:W-:Y:S02]  /*9bc0*/  FADD.FTZ R3, R2, R3 ;  /* 0x0000000302037221 */ /* 0x000fe40000010000 */
[----:B------:R-:W-:Y:S01]  /*9bd0*/  FADD.FTZ R142, R142, R143 ;  /* 0x0000008f8e8e7221 */ /* 0x000fe20000010000 */
[----:B------:R-:W-:Y:S01]  /*9be0*/  HMMA.16816.F32.BF16 R116, R4, R10, R116 ;  /* 0x0000000a0474723c */ /* 0x000fe20000041874 */
[----:B------:R-:W-:Y:S01]  /*9bf0*/  LDSM.16.MT88.4 R8, [R188+0xe800] ;  /* 0x00e80000bc08783b */ /* 0x000fe20000004200 */
[----:B------:R-:W-:Y:S02]  /*9c00*/  FADD.FTZ R2, R0, R3 ;  /* 0x0000000300027221 */ /* 0x000fe40000010000 */
[----:B------:R-:W-:Y:S02]  /*9c10*/  FADD.FTZ R0, R141, R142 ;  /* 0x0000008e8d007221 */ /* 0x000fe40000010000 */
[----:B------:R-:W-:Y:S01]  /*9c20*/  FADD.FTZ R2, R147, R2 ;  /* 0x0000000293027221 */ /* 0x000fe20000010000 */
[----:B---3--:R-:W-:Y:S01]  /*9c30*/  F2FP.BF16.PACK_AB R4, R156, R155 ;  /* 0x0000009b9c04723e */ /* 0x008fe200000010ff */
[----:B------:R-:W-:Y:S01]  /*9c40*/  FADD.FTZ R155, R155, R0 ;  /* 0x000000009b9b7221 */ /* 0x000fe20000010000 */
[----:B----4-:R-:W-:Y:S01]  /*9c50*/  F2FP.BF16.PACK_AB R5, R162, R159 ;  /* 0x0000009fa205723e */ /* 0x010fe200000010ff */
[----:B------:R-:W-:Y:S01]  /*9c60*/  FADD.FTZ R3, R159, R2 ;  /* 0x000000029f037221 */ /* 0x000fe20000010000 */
[----:B------:R-:W-:Y:S01]  /*9c70*/  F2FP.BF16.PACK_AB R6, R158, R157 ;  /* 0x0000009d9e06723e */ /* 0x000fe200000010ff */
[----:B------:R-:W-:Y:S01]  /*9c80*/  FADD.FTZ R156, R156, R155 ;  /* 0x0000009b9c9c7221 */ /* 0x000fe20000010000 */
[----:B------:R-:W-:Y:S01]  /*9c90*/  F2FP.BF16.PACK_AB R7, R161, R160 ;  /* 0x000000a0a107723e */ /* 0x000fe200000010ff */
[----:B------:R-:W-:-:S02]  /*9ca0*/  FADD.FTZ R3, R162, R3 ;  /* 0x00000003a2037221 */ /* 0x000fc40000010000 */
[----:B------:R-:W-:Y:S02]  /*9cb0*/  FADD.FTZ R157, R157, R156 ;  /* 0x0000009c9d9d7221 */ /* 0x000fe40000010000 */
[----:B------:R-:W-:Y:S02]  /*9cc0*/  FADD.FTZ R0, R160, R3 ;  /* 0x00000003a0007221 */ /* 0x000fe40000010000 */
[----:B-1----:R-:W-:Y:S01]  /*9cd0*/  HMMA.16816.F32.BF16 R128, R4, R12, R128 ;  /* 0x0000000c0480723c */ /* 0x002fe20000041880 */
[----:B------:R-:W-:Y:S02]  /*9ce0*/  FADD.FTZ R3, R158, R157 ;  /* 0x0000009d9e037221 */ /* 0x000fe40000010000 */
[----:B------:R-:W-:-:S05]  /*9cf0*/  FADD.FTZ R0, R161, R0 ;  /* 0x00000000a1007221 */ /* 0x000fca0000010000 */
[C---:B------:R-:W-:Y:S01]  /*9d00*/  HMMA.16816.F32.BF16 R36, R4.reuse, R14, R36 ;  /* 0x0000000e0424723c */ /* 0x040fe20000041824 */
[----:B------:R-:W1:Y:S07]  /*9d10*/  LDSM.16.MT88.4 R12, [R192+0x10800] ;  /* 0x01080000c00c783b */ /* 0x000e6e0000004200 */
[C---:B------:R-:W-:Y:S08]  /*9d20*/  HMMA.16816.F32.BF16 R64, R4.reuse, R24, R64 ;  /* 0x000000180440723c */ /* 0x040ff00000041840 */
        /* <DEDUP_REMOVED lines=22> */
[----:B------:R-:W5:Y:S07]  /*9e90*/  LDSM.16.MT88.4 R8, [R190+0xd000] ;  /* 0x00d00000be08783b */ /* 0x000f6e0000004200 */
[C---:B---3--:R-:W-:Y:S08]  /*9ea0*/  HMMA.16816.F32.BF16 R104, R4.reuse, R24, R104 ;  /* 0x000000180468723c */ /* 0x048ff00000041868 */
[C---:B------:R-:W-:Y:S01]  /*9eb0*/  HMMA.16816.F32.BF16 R124, R4.reuse, R26, R124 ;  /* 0x0000001a047c723c */ /* 0x040fe2000004187c */
[----:B------:R-:W3:Y:S07]  /*9ec0*/  LDSM.16.MT88.4 R24, [R192+0xf000] ;  /* 0x00f00000c018783b */ /* 0x000eee0000004200 */
[C---:B----4-:R-:W-:Y:S08]  /*9ed0*/  HMMA.16816.F32.BF16 R108, R4.reuse, R20, R108 ;  /* 0x00000014046c723c */ /* 0x050ff0000004186c */
[C---:B------:R-:W-:Y:S01]  /*9ee0*/  HMMA.16816.F32.BF16 R112, R4.reuse, R22, R112 ;  /* 0x000000160470723c */ /* 0x040fe20000041870 */
[----:B------:R-:W-:Y:S07]  /*9ef0*/  LDSM.16.MT88.4 R20, [R190+0xf000] ;  /* 0x00f00000be14783b */ /* 0x000fee0000004200 */
[C---:B--2---:R-:W-:Y:S08]  /*9f00*/  HMMA.16816.F32.BF16 R120, R4.reuse, R16, R120 ;  /* 0x000000100478723c */ /* 0x044ff00000041878 */
[----:B------:R-:W-:Y:S01]  /*9f10*/  HMMA.16816.F32.BF16 R116, R4, R18, R116 ;  /* 0x000000120474723c */ /* 0x000fe20000041874 */
[----:B------:R-:W2:Y:S06]  /*9f20*/  LDSM.16.MT88.4 R16, [R189+0xf000] ;  /* 0x00f00000bd10783b */ /* 0x000eac0000004200 */
[----:B------:R-:W-:Y:S01]  /*9f30*/  F2FP.BF16.PACK_AB R4, R171, R164 ;  /* 0x000000a4ab04723e */ /* 0x000fe200000010ff */
[----:B------:R-:W-:Y:S01]  /*9f40*/  FADD.FTZ R164, R164, R3 ;  /* 0x00000003a4a47221 */ /* 0x000fe20000010000 */
[----:B------:R-:W-:Y:S01]  /*9f50*/  F2FP.BF16.PACK_AB R5, R168, R165 ;  /* 0x000000a5a805723e */ /* 0x000fe200000010ff */
[----:B------:R-:W-:Y:S01]  /*9f60*/  FADD.FTZ R165, R165, R0 ;  /* 0x00000000a5a57221 */ /* 0x000fe20000010000 */
[----:B------:R-:W-:Y:S01]  /*9f70*/  F2FP.BF16.PACK_AB R6, R173, R166 ;  /* 0x000000a6ad06723e */ /* 0x000fe200000010ff */
[----:B------:R-:W-:Y:S01]  /*9f80*/  FADD.FTZ R171, R171, R164 ;  /* 0x000000a4abab7221 */ /* 0x000fe20000010000 */
[----:B------:R-:W-:Y:S01]  /*9f90*/  F2FP.BF16.PACK_AB R7, R170, R167 ;  /* 0x000000a7aa07723e */ /* 0x000fe200000010ff */
[----:B------:R-:W-:Y:S01]  /*9fa0*/  FADD.FTZ R168, R168, R165 ;  /* 0x000000a5a8a87221 */ /* 0x000fe20000010000 */
[----:B------:R-:W-:Y:S01]  /*9fb0*/  MOV R3, R145 ;  /* 0x0000009100037202 */ /* 0x000fe20000000f00 */
[----:B------:R-:W-:-:S02]  /*9fc0*/  FADD.FTZ R166, R166, R171 ;  /* 0x000000aba6a67221 */ /* 0x000fc40000010000 */
[----:B------:R-:W-:Y:S02]  /*9fd0*/  FADD.FTZ R167, R167, R168 ;  /* 0x000000a8a7a77221 */ /* 0x000fe40000010000 */
[----:B-1----:R-:W-:Y:S01]  /*9fe0*/  HMMA.16816.F32.BF16 R128, R4, R12, R128 ;  /* 0x0000000c0480723c */ /* 0x002fe20000041880 */
[----:B------:R-:W-:Y:S02]  /*9ff0*/  FADD.FTZ R173, R173, R166 ;  /* 0x000000a6adad7221 */ /* 0x000fe40000010000 */
[----:B------:R-:W-:-:S05]  /*a000*/  FADD.FTZ R170, R170, R167 ;  /* 0x000000a7aaaa7221 */ /* 0x000fca0000010000 */
[C---:B------:R-:W-:Y:S01]  /*a010*/  HMMA.16816.F32.BF16 R36, R4.reuse, R14, R36 ;  /* 0x0000000e0424723c */ /* 0x040fe20000041824 */
[----:B------:R-:W1:Y:S07]  /*a020*/  LDSM.16.MT88.4 R12, [R188+0xf000] ;  /* 0x00f00000bc0c783b */ /* 0x000e6e0000004200 */
[C---:B-----5:R-:W-:Y:S08]  /*a030*/  HMMA.16816.F32.BF16 R40, R4.reuse, R8, R40 ;  /* 0x000000080428723c */ /* 0x060ff00000041828 */
[C---:B------:R-:W-:Y:S01]  /*a040*/  HMMA.16816.F32.BF16 R44, R4.reuse, R10, R44 ;  /* 0x0000000a042c723c */ /* 0x040fe2000004182c */
[----:B------:R-:W4:Y:S07]  /*a050*/  LDSM.16.MT88.4 R8, [R192+0x11000] ;  /* 0x01100000c008783b */ /* 0x000f2e0000004200 */
[C---:B---3--:R-:W-:Y:S08]  /*a060*/  HMMA.16816.F32.BF16 R64, R4.reuse, R24, R64 ;  /* 0x000000180440723c */ /* 0x048ff00000041840 */
[C---:B------:R-:W-:Y:S01]  /*a070*/  HMMA.16816.F32.BF16 R68, R4.reuse, R26, R68 ;  /* 0x0000001a0444723c */ /* 0x040fe20000041844 */
[----:B------:R-:W3:Y:S07]  /*a080*/  LDSM.16.MT88.4 R24, [R190+0x11000] ;  /* 0x01100000be18783b */ /* 0x000eee0000004200 */
[C---:B--2---:R-:W-:Y:S08]  /*a090*/  HMMA.16816.F32.BF16 R80, R4.reuse, R16, R80 ;  /* 0x000000100450723c */ /* 0x044ff00000041850 */
[C---:B-1----:R-:W-:Y:S08]  /*a0a0*/  HMMA.16816.F32.BF16 R88, R4.reuse, R12, R88 ;  /* 0x0000000c0458723c */ /* 0x042ff00000041858 */
[C---:B------:R-:W-:Y:S01]  /*a0b0*/  HMMA.16816.F32.BF16 R92, R4.reuse, R14, R92 ;  /* 0x0000000e045c723c */ /* 0x040fe2000004185c */
[----:B------:R-:W1:Y:S07]  /*a0c0*/  LDSM.16.MT88.4 R12, [R188+0x11000] ;  /* 0x01100000bc0c783b */ /* 0x000e6e0000004200 */
[C---:B------:R-:W-:Y:S01]  /*a0d0*/  HMMA.16816.F32.BF16 R84, R4.reuse, R18, R84 ;  /* 0x000000120454723c */ /* 0x040fe20000041854 */
[----:B------:R-:W2:Y:S07]  /*a0e0*/  LDSM.16.MT88.4 R16, [R189+0x11000] ;  /* 0x01100000bd10783b */ /* 0x000eae0000004200 */
[C---:B----4-:R-:W-:Y:S08]  /*a0f0*/  HMMA.16816.F32.BF16 R96, R4.reuse, R8, R96 ;  /* 0x000000080460723c */ /* 0x050ff00000041860 */
[C---:B------:R-:W-:Y:S01]  /*a100*/  HMMA.16816.F32.BF16 R100, R4.reuse, R10, R100 ;  /* 0x0000000a0464723c */ /* 0x040fe20000041864 */
[----:B------:R-:W4:Y:S07]  /*a110*/  LDSM.16.MT88.4 R8, [R192+0xd800] ;  /* 0x00d80000c008783b */ /* 0x000f2e0000004200 */
[C---:B---3--:R-:W-:Y:S08]  /*a120*/  HMMA.16816.F32.BF16 R104, R4.reuse, R24, R104 ;  /* 0x000000180468723c */ /* 0x048ff00000041868 */
[C---:B------:R-:W-:Y:S01]  /*a130*/  HMMA.16816.F32.BF16 R124, R4.reuse, R26, R124 ;  /* 0x0000001a047c723c */ /* 0x040fe2000004187c */
[----:B------:R-:W3:Y:S07]  /*a140*/  LDSM.16.MT88.4 R24, [R192+0xf800] ;  /* 0x00f80000c018783b */ /* 0x000eee0000004200 */
[C---:B-1----:R-:W-:Y:S08]  /*a150*/  HMMA.16816.F32.BF16 R120, R4.reuse, R12, R120 ;  /* 0x0000000c0478723c */ /* 0x042ff00000041878 */
[C---:B------:R-:W-:Y:S01]  /*a160*/  HMMA.16816.F32.BF16 R116, R4.reuse, R14, R116 ;  /* 0x0000000e0474723c */ /* 0x040fe20000041874 */
[----:B------:R-:W1:Y:S07]  /*a170*/  LDSM.16.MT88.4 R12, [R192+0x11800] ;  /* 0x01180000c00c783b */ /* 0x000e6e0000004200 */
[C---:B------:R-:W-:Y:S08]  /*a180*/  HMMA.16816.F32.BF16 R48, R4.reuse, R32, R48 ;  /* 0x000000200430723c */ /* 0x040ff00000041830 */
[C---:B------:R-:W-:Y:S01]  /*a190*/  HMMA.16816.F32.BF16 R52, R4.reuse, R34, R52 ;  /* 0x000000220434723c */ /* 0x040fe20000041834 */
[----:B------:R-:W5:Y:S07]  /*a1a0*/  LDSM.16.MT88.4 R32, [R188+0xd800] ;  /* 0x00d80000bc20783b */ /* 0x000f6e0000004200 */
[C---:B------:R-:W-:Y:S08]  /*a1b0*/  HMMA.16816.F32.BF16 R56, R4.reuse, R28, R56 ;  /* 0x0000001c0438723c */ /* 0x040ff00000041838 */
[C---:B------:R-:W-:Y:S01]  /*a1c0*/  HMMA.16816.F32.BF16 R60, R4.reuse, R30, R60 ;  /* 0x0000001e043c723c */ /* 0x040fe2000004183c */
[----:B------:R-:W1:Y:S07]  /*a1d0*/  LDSM.16.MT88.4 R28, [R190+0xf800] ;  /* 0x00f80000be1c783b */ /* 0x000e6e0000004200 */
[C---:B------:R-:W-:Y:S08]  /*a1e0*/  HMMA.16816.F32.BF16 R72, R4.reuse, R20, R72 ;  /* 0x000000140448723c */ /* 0x040ff00000041848 */
[C---:B------:R-:W-:Y:S01]  /*a1f0*/  HMMA.16816.F32.BF16 R76, R4.reuse, R22, R76 ;  /* 0x00000016044c723c */ /* 0x040fe2000004184c */
[----:B------:R-:W1:Y:S07]  /*a200*/  LDSM.16.MT88.4 R20, [R189+0xf800] ;  /* 0x00f80000bd14783b */ /* 0x000e6e0000004200 */
        /* <DEDUP_REMOVED lines=10> */
[----:B------:R-:W-:-:S02]  /*a2b0*/  FADD.FTZ R172, R172, R151 ;  /* 0x00000097acac7221 */ /* 0x000fc40000010000 */
[----:B------:R-:W-:Y:S02]  /*a2c0*/  FADD.FTZ R152, R152, R163 ;  /* 0x000000a398987221 */ /* 0x000fe40000010000 */
[----:B------:R-:W-:Y:S02]  /*a2d0*/  FADD.FTZ R169, R169, R172 ;  /* 0x000000aca9a97221 */ /* 0x000fe40000010000 */
[----:B----4-:R-:W-:Y:S01]  /*a2e0*/  HMMA.16816.F32.BF16 R128, R4, R8, R128 ;  /* 0x000000080480723c */ /* 0x010fe20000041880 */
[----:B------:R-:W-:Y:S02]  /*a2f0*/  FADD.FTZ R221, R153, R152 ;  /* 0x0000009899dd7221 */ /* 0x000fe40000010000 */
[----:B------:R-:W-:-:S05]  /*a300*/  FADD.FTZ R219, R150, R169 ;  /* 0x000000a996db7221 */ /* 0x000fca0000010000 */
        /* <DEDUP_REMOVED lines=9> */
[C---:B------:R-:W-:Y:S08]  /*a3a0*/  HMMA.16816.F32.BF16 R44, R4.reuse, R138, R44 ;  /* 0x0000008a042c723c */ /* 0x040ff0000004182c */
[C---:B------:R-:W-:Y:S08]  /*a3b0*/  HMMA.16816.F32.BF16 R52, R4.reuse, R134, R52 ;  /* 0x000000860434723c */ /* 0x040ff00000041834 */
[C---:B-----5:R-:W-:Y:S08]  /*a3c0*/  HMMA.16816.F32.BF16 R56, R4.reuse, R32, R56 ;  /* 0x000000200438723c */ /* 0x060ff00000041838 */
[C---:B------:R-:W-:Y:S08]  /*a3d0*/  HMMA.16816.F32.BF16 R60, R4.reuse, R34, R60 ;  /* 0x00000022043c723c */ /* 0x040ff0000004183c */
[C---:B------:R-:W-:Y:S08]  /*a3e0*/  HMMA.16816.F32.BF16 R72, R4.reuse, R28, R72 ;  /* 0x0000001c0448723c */ /* 0x040ff00000041848 */
[C---:B------:R-:W-:Y:S08]  /*a3f0*/  HMMA.16816.F32.BF16 R76, R4.reuse, R30, R76 ;  /* 0x0000001e044c723c */ /* 0x040ff0000004184c */
[C---:B------:R-:W-:Y:S08]  /*a400*/  HMMA.16816.F32.BF16 R80, R4.reuse, R20, R80 ;  /* 0x000000140450723c */ /* 0x040ff00000041850 */
[C---:B------:R-:W-:Y:S08]  /*a410*/  HMMA.16816.F32.BF16 R84, R4.reuse, R22, R84 ;  /* 0x000000160454723c */ /* 0x040ff00000041854 */
[C---:B--2---:R-:W-:Y:S08]  /*a420*/  HMMA.16816.F32.BF16 R88, R4.reuse, R16, R88 ;  /* 0x000000100458723c */ /* 0x044ff00000041858 */
[C---:B------:R-:W-:Y:S08]  /*a430*/  HMMA.16816.F32.BF16 R92, R4.reuse, R18, R92 ;  /* 0x00000012045c723c */ /* 0x040ff0000004185c */
[C---:B----4-:R-:W-:Y:S08]  /*a440*/  HMMA.16816.F32.BF16 R104, R4.reuse, R8, R104 ;  /* 0x000000080468723c */ /* 0x050ff00000041868 */
[C---:B------:R-:W-:Y:S08]  /*a450*/  HMMA.16816.F32.BF16 R124, R4.reuse, R10, R124 ;  /* 0x0000000a047c723c */ /* 0x040ff0000004187c */
[C---:B---3--:R-:W-:Y:S08]  /*a460*/  HMMA.16816.F32.BF16 R108, R4.reuse, R24, R108 ;  /* 0x00000018046c723c */ /* 0x048ff0000004186c */
[C---:B------:R-:W-:Y:S08]  /*a470*/  HMMA.16816.F32.BF16 R112, R4.reuse, R26, R112 ;  /* 0x0000001a0470723c */ /* 0x040ff00000041870 */
[C---:B-1----:R-:W-:Y:S08]  /*a480*/  HMMA.16816.F32.BF16 R120, R4.reuse, R12, R120 ;  /* 0x0000000c0478723c */ /* 0x042ff00000041878 */
[C---:B------:R-:W-:Y:S08]  /*a490*/  HMMA.16816.F32.BF16 R116, R4.reuse, R14, R116 ;  /* 0x0000000e0474723c */ /* 0x040ff00000041874 */
[----:B------:R-:W-:Y:S07]  /*a4a0*/  HMMA.16816.F32.BF16 R48, R4, R132, R48 ;  /* 0x000000840430723c */ /* 0x000fee0000041830 */
[----:B------:R-:W-:-:S02]  /*a4b0*/  MOV R132, R146 ;  /* 0x0000009200847202 */ /* 0x000fc40000000f00 */
.L_x_717:
[----:B------:R-:W-:-:S13]  /*a4c0*/  ISETP.GE.AND P1, PT, R207, 0x1, PT ;  /* 0x00000001cf00780c */ /* 0x000fda0003f26270 */
[----:B------:R-:W-:Y:S05]  /*a4d0*/  @!P1 BRA `(.L_x_725) ;  /* 0x000037b000009947 */ /* 0x000fea0003800000 */
[----:B------:R-:W-:Y:S01]  /*a4e0*/  ULDC UR7, c[0x0][0x1a0] ;  /* 0x0000680000077ab9 */ /* 0x000fe20000000800 */
[----:B------:R-:W-:Y:S01]  /*a4f0*/  IMAD.MOV.U32 R0, RZ, RZ, R3 ;  /* 0x000000ffff007224 */ /* 0x000fe200078e0003 */
[----:B------:R-:W-:Y:S01]  /*a500*/  ULEA UR7, -UR7, URZ, 0x6 ;  /* 0x0000003f07077291 */ /* 0x000fe2000f8e313f */
[----:B------:R-:W-:Y:S01]  /*a510*/  IMAD.MOV.U32 R133, RZ, RZ, R132 ;  /* 0x000000ffff857224 */ /* 0x000fe200078e0084 */
[----:B------:R-:W-:Y:S02]  /*a520*/  ULDC UR6, c[0x0][0x198] ;  /* 0x0000660000067ab9 */ /* 0x000fe40000000800 */
[----:B------:R-:W-:Y:S02]  /*a530*/  USHF.R.S32.HI UR5, URZ, 0x1f, UR7 ;  /* 0x0000001f3f057899 */ /* 0x000fe40008011407 */
[----:B------:R-:W-:Y:S01]  /*a540*/  ULEA UR6, -UR6, URZ, 0x6 ;  /* 0x0000003f06067291 */ /* 0x000fe2000f8e313f */
[----:B------:R-:W-:Y:S01]  /*a550*/  MOV R215, UR7 ;  /* 0x0000000700d77c02 */ /* 0x000fe20008000f00 */
[----:B------:R-:W-:-:S02]  /*a560*/  ULDC.64 UR8, c[0x0][0x118] ;  /* 0x0000460000087ab9 */ /* 0x000fc40000000a00 */
[----:B------:R-:W-:Y:S01]  /*a570*/  MOV R214, UR5 ;  /* 0x0000000500d67c02 */ /* 0x000fe20008000f00 */
[----:B------:R-:W-:Y:S02]  /*a580*/  USHF.R.S32.HI UR4, URZ, 0x1f, UR6 ;  /* 0x0000001f3f047899 */ /* 0x000fe40008011406 */
.L_x_729:
[----:B------:R-:W-:Y:S01]  /*a590*/  MOV R132, R215 ;  /* 0x000000d700847202 */ /* 0x000fe20000000f00 */
[----:B------:R-:W-:Y:S04]  /*a5a0*/  DEPBAR.LE SB0, 0x0 ;  /* 0x000080000000791a */ /* 0x000fe80000000000 */
[----:B------:R-:W-:Y:S01]  /*a5b0*/  BAR.SYNC.DEFER_BLOCKING 0x0 ;  /* 0x0000000000007b1d */ /* 0x000fe20000010000 */
[----:B------:R-:W-:Y:S05]  /*a5c0*/  MOV R3, R214 ;  /* 0x000000d600037202 */ /* 0x000fea0000000f00 */
[----:B------:R-:W-:-:S05]  /*a5d0*/  @!P0 BRA `(.L_x_726) ;  /* 0x000003c000008947 */ /* 0x000fca0003800000 */
[----:B------:R-:W-:Y:S01]  /*a5e0*/  IMAD.SHL.U32 R10, R207, 0x40, RZ ;  /* 0x00000040cf0a7824 */ /* 0x000fe200078e00ff */
[----:B------:R-:W-:Y:S04]  /*a5f0*/  IABS R2, c[0x0][0x2d0] ;  /* 0x0000b40000027a13 */ /* 0x000fe80000000000 */
[----:B------:R-:W1:Y:S01]  /*a600*/  I2F.RP R7, R2 ;  /* 0x0000000200077306 */ /* 0x000e620000209400 */
[----:B------:R-:W-:Y:S09]  /*a610*/  IABS R6, R10 ;  /* 0x0000000a00067213 */ /* 0x000ff20000000000 */
[----:B-1----:R-:W1:Y:S02]  /*a620*/  MUFU.RCP R3, R7 ;  /* 0x0000000700037308 */ /* 0x002e640000001000 */
[----:B-1----:R-:W-:Y:S02]  /*a630*/  IADD3 R8, R3, 0xffffffe, RZ ;  /* 0x0ffffffe03087810 */ /* 0x002fe40007ffe0ff */
[C---:B------:R-:W-:Y:S06]  /*a640*/  IADD3 R3, R10.reuse, -0x40, RZ ;  /* 0xffffffc00a037810 */ /* 0x040fec0007ffe0ff */
[----:B------:R-:W1:Y:S01]  /*a650*/  F2I.FTZ.U32.TRUNC.NTZ R9, R8 ;  /* 0x0000000800097305 */ /* 0x000e62000021f000 */
[----:B------:R-:W-:Y:S02]  /*a660*/  LOP3.LUT R10, R10, c[0x0][0x2d0], RZ, 0x3c, !PT ;  /* 0x0000b4000a0a7a12 */ /* 0x000fe400078e3cff */
[----:B------:R-:W-:Y:S02]  /*a670*/  IABS R4, R3 ;  /* 0x0000000300047213 */ /* 0x000fe40000000000 */
[----:B------:R-:W-:Y:S02]  /*a680*/  ISETP.GE.AND P3, PT, R10, RZ, PT ;  /* 0x000000ff0a00720c */ /* 0x000fe40003f66270 */
[----:B------:R-:W-:Y:S04]  /*a690*/  LOP3.LUT R3, R3, c[0x0][0x2d0], RZ, 0x3c, !PT ;  /* 0x0000b40003037a12 */ /* 0x000fe800078e3cff */
[----:B------:R-:W-:Y:S01]  /*a6a0*/  ISETP.GE.AND P1, PT, R3, RZ, PT ;  /* 0x000000ff0300720c */ /* 0x000fe20003f26270 */
[--C-:B-1----:R-:W-:Y:S02]  /*a6b0*/  IMAD.MOV R5, RZ, RZ, -R9.reuse ;  /* 0x000000ffff057224 */ /* 0x102fe400078e0a09 */
[----:B------:R-:W-:Y:S02]  /*a6c0*/  IMAD.MOV.U32 R8, RZ, RZ, RZ ;  /* 0x000000ffff087224 */ /* 0x000fe400078e00ff */
[----:B------:R-:W-:Y:S04]  /*a6d0*/  IMAD R5, R5, R2, RZ ;  /* 0x0000000205057224 */ /* 0x000fe800078e02ff */
[----:B------:R-:W-:Y:S06]  /*a6e0*/  IMAD.HI.U32 R9, R9, R5, R8 ;  /* 0x0000000509097227 */ /* 0x000fec00078e0008 */
[C---:B------:R-:W-:Y:S04]  /*a6f0*/  IMAD.HI.U32 R8, R9.reuse, R4, RZ ;  /* 0x0000000409087227 */ /* 0x040fe800078e00ff */
[----:B------:R-:W-:Y:S04]  /*a700*/  IMAD.HI.U32 R9, R9, R6, RZ ;  /* 0x0000000609097227 */ /* 0x000fe800078e00ff */
[----:B------:R-:W-:Y:S02]  /*a710*/  IMAD.MOV R7, RZ, RZ, -R9 ;  /* 0x000000ffff077224 */ /* 0x000fe400078e0a09 */
[----:B------:R-:W-:Y:S02]  /*a720*/  IMAD.MOV R5, RZ, RZ, -R8 ;  /* 0x000000ffff057224 */ /* 0x000fe400078e0a08 */
[C---:B------:R-:W-:Y:S02]  /*a730*/  IMAD R6, R2.reuse, R7, R6 ;  /* 0x0000000702067224 */ /* 0x040fe400078e0206 */
[C---:B------:R-:W-:Y:S03]  /*a740*/  IMAD R4, R2.reuse, R5, R4 ;  /* 0x0000000502047224 */ /* 0x040fe600078e0204 */
[C---:B------:R-:W-:Y:S02]  /*a750*/  ISETP.GT.U32.AND P4, PT, R2.reuse, R6, PT ;  /* 0x000000060200720c */ /* 0x040fe40003f84070 */
[----:B------:R-:W-:Y:S11]  /*a760*/  ISETP.GT.U32.AND P2, PT, R2, R4, PT ;  /* 0x000000040200720c */ /* 0x000ff60003f44070 */
[----:B------:R-:W-:Y:S01]  /*a770*/  @!P4 IADD3 R9, R9, 0x1, RZ ;  /* 0x000000010909c810 */ /* 0x000fe20007ffe0ff */
[--C-:B------:R-:W-:Y:S01]  /*a780*/  @!P4 IMAD.IADD R6, R6, 0x1, -R2.reuse ;  /* 0x000000010606c824 */ /* 0x100fe200078e0a02 */
[----:B------:R-:W-:Y:S01]  /*a790*/  @!P2 IADD3 R8, R8, 0x1, RZ ;  /* 0x000000010808a810 */ /* 0x000fe20007ffe0ff */
[----:B------:R-:W-:Y:S01]  /*a7a0*/  @!P2 IMAD.IADD R4, R4, 0x1, -R2 ;  /* 0x000000010404a824 */ /* 0x000fe200078e0a02 */
[----:B------:R-:W-:Y:S02]  /*a7b0*/  ISETP.NE.AND P2, PT, RZ, c[0x0][0x2d0], PT ;  /* 0x0000b400ff007a0c */ /* 0x000fe40003f45270 */
[-C--:B------:R-:W-:Y:S02]  /*a7c0*/  ISETP.GE.U32.AND P6, PT, R6, R2.reuse, PT ;  /* 0x000000020600720c */ /* 0x080fe40003fc6070 */
[----:B------:R-:W-:Y:S02]  /*a7d0*/  ISETP.GE.U32.AND P5, PT, R4, R2, PT ;  /* 0x000000020400720c */ /* 0x000fe40003fa6070 */
[----:B------:R-:W-:Y:S09]  /*a7e0*/  LOP3.LUT R2, RZ, c[0x0][0x2d0], RZ, 0x33, !PT ;  /* 0x0000b400ff027a12 */ /* 0x000ff200078e33ff */
[----:B------:R-:W-:Y:S02]  /*a7f0*/  @P6 IADD3 R9, R9, 0x1, RZ ;  /* 0x0000000109096810 */ /* 0x000fe40007ffe0ff */
[----:B------:R-:W-:Y:S03]  /*a800*/  @P5 IADD3 R8, R8, 0x1, RZ ;  /* 0x0000000108085810 */ /* 0x000fe60007ffe0ff */
[----:B------:R-:W-:Y:S01]  /*a810*/  @!P3 IMAD.MOV R9, RZ, RZ, -R9 ;  /* 0x000000ffff09b224 */ /* 0x000fe200078e0a09 */
[----:B------:R-:W-:Y:S04]  /*a820*/  @!P1 IADD3 R8, -R8, RZ, RZ ;  /* 0x000000ff08089210 */ /* 0x000fe80007ffe1ff */
[C---:B------:R-:W-:Y:S02]  /*a830*/  SEL R3, R2.reuse, R8, !P2 ;  /* 0x0000000802037207 */ /* 0x040fe40005000000 */
[----:B------:R-:W-:Y:S02]  /*a840*/  SEL R9, R2, R9, !P2 ;  /* 0x0000000902097207 */ /* 0x000fe40005000000 */
[-C--:B------:R-:W-:Y:S02]  /*a850*/  LEA R12, P2, R3, R212.reuse, 0x2 ;  /* 0x000000d4030c7211 */ /* 0x080fe400078410ff */
[C---:B------:R-:W-:Y:S01]  /*a860*/  LEA R10, P1, R9.reuse, R212, 0x2 ;  /* 0x000000d4090a7211 */ /* 0x040fe200078210ff */
[----:B------:R-:W-:Y:S01]  /*a870*/  IMAD.IADD R2, R9, 0x1, -R3 ;  /* 0x0000000109027824 */ /* 0x000fe200078e0a03 */
[-C--:B------:R-:W-:Y:S01]  /*a880*/  LEA.HI.X.SX32 R13, R3, R213.reuse, 0x2, P2 ;  /* 0x000000d5030d7211 */ /* 0x080fe200010f16ff */
[----:B------:R-:W-:Y:S01]  /*a890*/  IMAD.MOV.U32 R3, RZ, RZ, 0x40 ;  /* 0x00000040ff037424 */ /* 0x000fe200078e00ff */
[----:B------:R-:W-:Y:S03]  /*a8a0*/  LEA.HI.X.SX32 R11, R9, R213, 0x2, P1 ;  /* 0x000000d5090b7211 */ /* 0x000fe600008f16ff */
[----:B------:R-:W-:Y:S01]  /*a8b0*/  IMAD R3, R2, c[0x0][0x2d0], -R3 ;  /* 0x0000b40002037a24 */ /* 0x000fe200078e0a03 */
[----:B------:R-:W2:Y:S03]  /*a8c0*/  LDG.E R4, [R12.64] ;  /* 0x000000080c047981 */ /* 0x000ea6000c1e1900 */
[C---:B------:R-:W-:Y:S01]  /*a8d0*/  IMAD.WIDE.U32 R6, R3.reuse, c[0x0][0x1a0], RZ ;  /* 0x0000680003067a25 */ /* 0x040fe200078e00ff */
[----:B------:R-:W2:Y:S01]  /*a8e0*/  LDG.E R5, [R10.64] ;  /* 0x000000080a057981 */ /* 0x000ea2000c1e1900 */
[----:B------:R-:W-:Y:S05]  /*a8f0*/  SHF.R.S32.HI R2, RZ, 0x1f, R3 ;  /* 0x0000001fff027819 */ /* 0x000fea0000011403 */
[----:B------:R-:W-:Y:S04]  /*a900*/  IMAD R2, R2, c[0x0][0x1a0], RZ ;  /* 0x0000680002027a24 */ /* 0x000fe800078e02ff */
[----:B------:R-:W-:Y:S05]  /*a910*/  IMAD R2, R3, c[0x0][0x1a4], R2 ;  /* 0x0000690003027a24 */ /* 0x000fea00078e0202 */
[----:B------:R-:W-:Y:S01]  /*a920*/  IADD3 R7, R7, R2, RZ ;  /* 0x0000000207077210 */ /* 0x000fe20007ffe0ff */
[----:B--2---:R-:W-:Y:S04]  /*a930*/  IMAD.IADD R4, R4, 0x1, -R5 ;  /* 0x0000000104047824 */ /* 0x004fe800078e0a05 */
[C---:B------:R-:W-:Y:S01]  /*a940*/  IMAD.WIDE.U32 R6, R4.reuse, c[0x0][0x188], R6 ;  /* 0x0000620004067a25 */ /* 0x040fe200078e0006 */
[----:B------:R-:W-:Y:S03]  /*a950*/  SHF.R.S32.HI R3, RZ, 0x1f, R4 ;  /* 0x0000001fff037819 */ /* 0x000fe60000011404 */
[----:B------:R-:W-:Y:S02]  /*a960*/  IMAD.MOV.U32 R132, RZ, RZ, R6 ;  /* 0x000000ffff847224 */ /* 0x000fe400078e0006 */
[----:B------:R-:W-:Y:S04]  /*a970*/  IMAD R3, R3, c[0x0][0x188], RZ ;  /* 0x0000620003037a24 */ /* 0x000fe800078e02ff */
[----:B------:R-:W-:Y:S04]  /*a980*/  IMAD R3, R4, c[0x0][0x18c], R3 ;  /* 0x0000630004037a24 */ /* 0x000fe800078e0203 */
[----:B------:R-:W-:Y:S02]  /*a990*/  IMAD.IADD R3, R7, 0x1, R3 ;  /* 0x0000000107037824 */ /* 0x000fe400078e0203 */
.L_x_726:
[----:B------:R-:W-:Y:S02]  /*a9a0*/  ISETP.GE.AND P5, PT, R210, c[0x0][0x220], PT ;  /* 0x00008800d2007a0c */ /* 0x000fe40003fa6270 */
[----:B------:R-:W-:Y:S02]  /*a9b0*/  IADD3 R225, P2, R205, R132, RZ ;  /* 0x00000084cde17210 */ /* 0x000fe40007f5e0ff */
[----:B------:R-:W-:Y:S02]  /*a9c0*/  ISETP.GE.AND P4, PT, R201, c[0x0][0x220], PT ;  /* 0x00008800c9007a0c */ /* 0x000fe40003f86270 */
[-C--:B------:R-:W-:Y:S01]  /*a9d0*/  LEA R2, P1, R132, R222.reuse, 0x1 ;  /* 0x000000de84027211 */ /* 0x080fe200078208ff */
[--C-:B------:R-:W-:Y:S01]  /*a9e0*/  IMAD.X R134, R204, 0x1, R3.reuse, P2 ;  /* 0x00000001cc867824 */ /* 0x100fe200010e0603 */
[----:B------:R-:W-:Y:S02]  /*a9f0*/  ISETP.GE.AND P3, PT, R200, c[0x0][0x220], PT ;  /* 0x00008800c8007a0c */ /* 0x000fe40003f66270 */
[-C--:B------:R-:W-:Y:S03]  /*aa00*/  LEA.HI.X R3, R132, R223.reuse, R3, 0x1, P1 ;  /* 0x000000df84037211 */ /* 0x080fe600008f0c03 */
[----:B------:R-:W-:Y:S01]  /*aa10*/  @P5 STS.128 [R208+0xc000], RZ ;  /* 0x00c000ffd0005388 */ /* 0x000fe20000000c00 */
[CC--:B------:R-:W-:Y:S03]  /*aa20*/  @!P5 LEA R228, P6, R225.reuse, R222.reuse, 0x1 ;  /* 0x000000dee1e4d211 */ /* 0x0c0fe600078c08ff */
[----:B------:R-:W-:Y:S01]  /*aa30*/  @!PT LDS RZ, [RZ] ;  /* 0x00000000fffff984 */ /* 0x000fe20000000800 */
[----:B------:R-:W-:Y:S01]  /*aa40*/  @!PT LDS RZ, [RZ] ;  /* 0x00000000fffff984 */ /* 0x000fe20000000800 */
[----:B------:R-:W-:Y:S01]  /*aa50*/  @!PT LDS RZ, [RZ] ;  /* 0x00000000fffff984 */ /* 0x000fe20000000800 */
[----:B------:R1:W-:Y:S01]  /*aa60*/  @!P5 LDGSTS.E.BYPASS.LTC128B.128 [R208+0xc000], [R2.64] ;  /* 0x0c00000002d0dfae */ /* 0x0003e2000b901d48 */
[CCC-:B------:R-:W-:Y:S02]  /*aa70*/  @!P5 LEA.HI.X R229, R225.reuse, R223.reuse, R134.reuse, 0x1, P6 ;  /* 0x000000dfe1e5d211 */ /* 0x1c0fe400030f0c86 */
[CC--:B------:R-:W-:Y:S01]  /*aa80*/  @!P4 LEA R226, P2, R225.reuse, R222.reuse, 0x1 ;  /* 0x000000dee1e2c211 */ /* 0x0c0fe200078408ff */
[----:B------:R-:W-:Y:S01]  /*aa90*/  @P4 STS.128 [R208+0xe000], RZ ;  /* 0x00e000ffd0004388 */ /* 0x000fe20000000c00 */
[CC--:B------:R-:W-:Y:S02]  /*aaa0*/  @!P3 LEA R224, P1, R225.reuse, R222.reuse, 0x1 ;  /* 0x000000dee1e0b211 */ /* 0x0c0fe400078208ff */
[--C-:B------:R-:W-:Y:S01]  /*aab0*/  @!P4 LEA.HI.X R227, R225, R223, R134.reuse, 0x1, P2 ;  /* 0x000000dfe1e3c211 */ /* 0x100fe200010f0c86 */
[----:B------:R-:W-:Y:S01]  /*aac0*/  @!PT LDS RZ, [RZ] ;  /* 0x00000000fffff984 */ /* 0x000fe20000000800 */
[----:B------:R-:W-:Y:S01]  /*aad0*/  @!PT LDS RZ, [RZ] ;  /* 0x00000000fffff984 */ /* 0x000fe20000000800 */
[----:B------:R-:W-:Y:S01]  /*aae0*/  @!PT LDS RZ, [RZ] ;  /* 0x00000000fffff984 */ /* 0x000fe20000000800 */
[----:B------:R1:W-:Y:S01]  /*aaf0*/  @!P4 LDGSTS.E.BYPASS.LTC128B.128 [R208+0xe000], [R2.64+0x80] ;  /* 0x0e00008002d0cfae */ /* 0x0003e2000b901d48 */
[----:B------:R-:W-:Y:S02]  /*ab00*/  IADD3 R135, P6, R205, R225, RZ ;  /* 0x000000e1cd877210 */ /* 0x000fe40007fde0ff */
[-CC-:B------:R-:W-:Y:S01]  /*ab10*/  @!P3 LEA.HI.X R225, R225, R223.reuse, R134.reuse, 0x1, P1 ;  /* 0x000000dfe1e1b211 */ /* 0x180fe200008f0c86 */
[----:B------:R-:W-:Y:S01]  /*ab20*/  @P3 STS.128 [R208+0x10000], RZ ;  /* 0x010000ffd0003388 */ /* 0x000fe20000000c00 */
[CC--:B------:R-:W-:Y:S01]  /*ab30*/  @!P4 LEA R232, P2, R135.reuse, R222.reuse, 0x1 ;  /* 0x000000de87e8c211 */ /* 0x0c0fe200078408ff */
[----:B------:R-:W-:Y:S01]  /*ab40*/  IMAD.X R134, R204, 0x1, R134, P6 ;  /* 0x00000001cc867824 */ /* 0x000fe200030e0686 */
[CC--:B------:R-:W-:Y:S01]  /*ab50*/  @!P5 LEA R234, P6, R135.reuse, R222.reuse, 0x1 ;  /* 0x000000de87ead211 */ /* 0x0c0fe200078c08ff */
[----:B------:R-:W-:Y:S01]  /*ab60*/  @!PT LDS RZ, [RZ] ;  /* 0x00000000fffff984 */ /* 0x000fe20000000800 */
[----:B------:R-:W-:Y:S01]  /*ab70*/  @!PT LDS RZ, [RZ] ;  /* 0x00000000fffff984 */ /* 0x000fe20000000800 */
[----:B------:R-:W-:Y:S01]  /*ab80*/  @!PT LDS RZ, [RZ] ;  /* 0x00000000fffff984 */ /* 0x000fe20000000800 */
[----:B------:R1:W-:Y:S01]  /*ab90*/  @!P3 LDGSTS.E.BYPASS.LTC128B.128 [R208+0x10000], [R2.64+0x100] ;  /* 0x1000010002d0bfae */ /* 0x0003e2000b901d48 */
[CC--:B------:R-:W-:Y:S02]  /*aba0*/  @!P3 LEA R230, P1, R135.reuse, R222.reuse, 0x1 ;  /* 0x000000de87e6b211 */ /* 0x0c0fe400078208ff */
[CCC-:B------:R-:W-:Y:S01]  /*abb0*/  @!P5 LEA.HI.X R235, R135.reuse, R223.reuse, R134.reuse, 0x1, P6 ;  /* 0x000000df87ebd211 */ /* 0x1c0fe200030f0c86 */
[----:B------:R-:W-:Y:S01]  /*abc0*/  @P5 STS.128 [R208+0xc800], RZ ;  /* 0x00c800ffd0005388 */ /* 0x000fe20000000c00 */
[--C-:B------:R-:W-:Y:S02]  /*abd0*/  @!P4 LEA.HI.X R233, R135, R223, R134.reuse, 0x1, P2 ;  /* 0x000000df87e9c211 */ /* 0x100fe400010f0c86 */
[----:B------:R-:W-:Y:S01]  /*abe0*/  IADD3 R132, P6, R205, R135, RZ ;  /* 0x00000087cd847210 */ /* 0x000fe20007fde0ff */
[----:B------:R-:W-:Y:S01]  /*abf0*/  @!PT LDS RZ, [RZ] ;  /* 0x00000000fffff984 */ /* 0x000fe20000000800 */
[----:B------:R-:W-:Y:S01]  /*ac00*/  @!PT LDS RZ, [RZ] ;  /* 0x00000000fffff984 */ /* 0x000fe20000000800 */
[----:B------:R-:W-:Y:S01]  /*ac10*/  @!PT LDS RZ, [RZ] ;  /* 0x00000000fffff984 */ /* 0x000fe20000000800 */
[----:B------:R1:W-:Y:S01]  /*ac20*/  @!P5 LDGSTS.E.BYPASS.LTC128B.128 [R208+0xc800], [R228.64] ;  /* 0x0c800000e4d0dfae */ /* 0x0003e2000b901d48 */
[-CC-:B------:R-:W-:Y:S02]  /*ac30*/  @!P3 LEA.HI.X R231, R135, R223.reuse, R134.reuse, 0x1, P1 ;  /* 0x000000df87e7b211 */ /* 0x180fe400008f0c86 */
[-C--:B------:R-:W-:Y:S01]  /*ac40*/  @!P4 LEA R236, P2, R132, R222.reuse, 0x1 ;  /* 0x000000de84ecc211 */ /* 0x080fe200078408ff */
[----:B------:R-:W-:Y:S01]  /*ac50*/  @P4 STS.128 [R208+0xe800], RZ ;  /* 0x00e800ffd0004388 */ /* 0x000fe20000000c00 */
[----:B------:R-:W-:Y:S01]  /*ac60*/  IMAD.X R134, R204, 0x1, R134, P6 ;  /* 0x00000001cc867824 */ /* 0x000fe200030e0686 */
[CC--:B------:R-:W-:Y:S02]  /*ac70*/  @!P5 LEA R238, P6, R132.reuse, R222.reuse, 0x1 ;  /* 0x000000de84eed211 */ /* 0x0c0fe400078c08ff */
[----:B------:R-:W-:Y:S01]  /*ac80*/  @!PT LDS RZ, [RZ] ;  /* 0x00000000fffff984 */ /* 0x000fe20000000800 */
[----:B------:R-:W-:Y:S01]  /*ac90*/  @!PT LDS RZ, [RZ] ;  /* 0x00000000fffff984 */ /* 0x000fe20000000800 */
[----:B------:R-:W-:Y:S01]  /*aca0*/  @!PT LDS RZ, [RZ] ;  /* 0x00000000fffff984 */ /* 0x000fe20000000800 */
[----:B------:R1:W-:Y:S01]  /*acb0*/  @!P4 LDGSTS.E.BYPASS.LTC128B.128 [R208+0xe800], [R226.64+0x80] ;  /* 0x0e800080e2d0cfae */ /* 0x0003e2000b901d48 */
[C---:B------:R-:W-:Y:S02]  /*acc0*/  @!P3 LEA R222, P1, R132.reuse, R222, 0x1 ;  /* 0x000000de84deb211 */ /* 0x040fe400078208ff */
[CCC-:B------:R-:W-:Y:S01]  /*acd0*/  @!P5 LEA.HI.X R239, R132.reuse, R223.reuse, R134.reuse, 0x1, P6 ;  /* 0x000000df84efd211 */ /* 0x1c0fe200030f0c86 */
[----:B------:R-:W-:Y:S01]  /*ace0*/  @P3 STS.128 [R208+0x10800], RZ ;  /* 0x010800ffd0003388 */ /* 0x000fe20000000c00 */
[CCC-:B------:R-:W-:Y:S02]  /*acf0*/  @!P4 LEA.HI.X R237, R132.reuse, R223.reuse, R134.reuse, 0x1, P2 ;  /* 0x000000df84edc211 */ /* 0x1c0fe400010f0c86 */
[----:B------:R-:W-:Y:S01]  /*ad00*/  @!P3 LEA.HI.X R223, R132, R223, R134, 0x1, P1 ;  /* 0x000000df84dfb211 */ /* 0x000fe200008f0c86 */
[----:B------:R-:W-:Y:S01]  /*ad10*/  @!PT LDS RZ, [RZ] ;  /* 0x00000000fffff984 */ /* 0x000fe20000000800 */
[----:B------:R-:W-:Y:S01]  /*ad20*/  @!PT LDS RZ, [RZ] ;  /* 0x00000000fffff984 */ /* 0x000fe20000000800 */
[----:B------:R-:W-:Y:S01]  /*ad30*/  @!PT LDS RZ, [RZ] ;  /* 0x00000000fffff984 */ /* 0x000fe20000000800 */
[----:B------:R1:W-:Y:S01]  /*ad40*/  @!P3 LDGSTS.E.BYPASS.LTC128B.128 [R208+0x10800], [R224.64+0x100] ;  /* 0x10800100e0d0bfae */ /* 0x0003e2000b901d48 */
[----:B------:R-:W-:Y:S03]  /*ad50*/  ISETP.GE.AND P1, PT, R207, 0x2, PT ;  /* 0x00000002cf00780c */ /* 0x000fe60003f26270 */
        /* <DEDUP_REMOVED lines=31> */
[----:B------:R-:W3:Y:S04]  /*af50*/  LDSM.16.M88.4 R140, [R197+0x6000] ;  /* 0x00600000c58c783b */ /* 0x000ee80000000200 */
[----:B------:R-:W4:Y:S04]  /*af60*/  LDSM.16.M88.4 R144, [R197+0x6800] ;  /* 0x00680000c590783b */ /* 0x000f280000000200 */
[----:B------:R-:W5:Y:S04]  /*af70*/  LDSM.16.M88.4 R148, [R197+0x7000] ;  /* 0x00700000c594783b */ /* 0x000f680000000200 */
[----:B------:R-:W0:Y:S04]  /*af80*/  LDGDEPBAR ;  /* 0x00000000000079af */ /* 0x000e280000000000 */
[----:B------:R-:W1:Y:S01]  /*af90*/  LDSM.16.M88.4 R152, [R197+0x7800] ;  /* 0x00780000c598783b */ /* 0x000e620000000200 */
[----:B--2---:R-:W-:Y:S03]  /*afa0*/  IMAD.MOV.U32 R222, RZ, RZ, R2 ;  /* 0x000000ffffde7224 */ /* 0x004fe600078e0002 */
[----:B------:R-:W-:Y:S01]  /*afb0*/  LDSM.16.M88.4 R156, [R196] ;  /* 0x00000000c49c783b */ /* 0x000fe20000000200 */
[----:B------:R-:W-:Y:S03]  /*afc0*/  IMAD.MOV.U32 R223, RZ, RZ, R3 ;  /* 0x000000ffffdf7224 */ /* 0x000fe600078e0003 */
[----:B------:R-:W2:Y:S04]  /*afd0*/  LDSM.16.M88.4 R160, [R195] ;  /* 0x00000000c3a0783b */ /* 0x000ea80000000200 */
[----:B------:R-:W1:Y:S04]  /*afe0*/  LDSM.16.M88.4 R164, [R187] ;  /* 0x00000000bba4783b */ /* 0x000e680000000200 */
[----:B------:R-:W1:Y:S04]  /*aff0*/  LDSM.16.M88.4 R168, [R186] ;  /* 0x00000000baa8783b */ /* 0x000e680000000200 */
[----:B------:R-:W1:Y:S01]  /*b000*/  LDSM.16.M88.4 R172, [R185] ;  /* 0x00000000b9ac783b */ /* 0x000e620000000200 */
[C---:B---3--:R-:W-:Y:S08]  /*b010*/  HMMA.16816.F32.BF16 R4, R136.reuse, R140, RZ ;  /* 0x0000008c8804723c */ /* 0x048ff000000418ff */
[C---:B------:R-:W-:Y:S01]  /*b020*/  HMMA.16816.F32.BF16 R8, R136.reuse, R142, RZ ;  /* 0x0000008e8808723c */ /* 0x040fe200000418ff */
[----:B------:R-:W-:Y:S07]  /*b030*/  LDSM.16.M88.4 R140, [R194] ;  /* 0x00000000c28c783b */ /* 0x000fee0000000200 */
[C---:B----4-:R-:W-:Y:S08]  /*b040*/  HMMA.16816.F32.BF16 R12, R136.reuse, R144, RZ ;  /* 0x00000090880c723c */ /* 0x050ff000000418ff */
[C---:B------:R-:W-:Y:S01]  /*b050*/  HMMA.16816.F32.BF16 R16, R136.reuse, R146, RZ ;  /* 0x000000928810723c */ /* 0x040fe200000418ff */
[----:B------:R-:W3:Y:S07]  /*b060*/  LDSM.16.M88.4 R144, [R191+0x6000] ;  /* 0x00600000bf90783b */ /* 0x000eee0000000200 */
[C---:B-----5:R-:W-:Y:S08]  /*b070*/  HMMA.16816.F32.BF16 R20, R136.reuse, R148, RZ ;  /* 0x000000948814723c */ /* 0x060ff000000418ff */
[C---:B------:R-:W-:Y:S01]  /*b080*/  HMMA.16816.F32.BF16 R24, R136.reuse, R150, RZ ;  /* 0x000000968818723c */ /* 0x040fe200000418ff */
[----:B------:R-:W4:Y:S07]  /*b090*/  LDSM.16.M88.4 R148, [R191+0x6800] ;  /* 0x00680000bf94783b */ /* 0x000f2e0000000200 */
[C---:B-1----:R-:W-:Y:S08]  /*b0a0*/  HMMA.16816.F32.BF16 R28, R136.reuse, R152, RZ ;  /* 0x00000098881c723c */ /* 0x042ff000000418ff */
[----:B------:R-:W-:Y:S01]  /*b0b0*/  HMMA.16816.F32.BF16 R32, R136, R154, RZ ;  /* 0x0000009a8820723c */ /* 0x000fe200000418ff */
[----:B------:R-:W1:Y:S04]  /*b0c0*/  LDSM.16.M88.4 R136, [R191+0x7000] ;  /* 0x00700000bf88783b */ /* 0x000e680000000200 */
[----:B------:R-:W5:Y:S03]  /*b0d0*/  LDSM.16.M88.4 R152, [R191+0x7800] ;  /* 0x00780000bf98783b */ /* 0x000f660000000200 */
[C---:B--2---:R-:W-:Y:S08]  /*b0e0*/  HMMA.16816.F32.BF16 R4, R156.reuse, R160, R4 ;  /* 0x000000a09c04723c */ /* 0x044ff00000041804 */
[C---:B------:R-:W-:Y:S01]  /*b0f0*/  HMMA.16816.F32.BF16 R8, R156.reuse, R162, R8 ;  /* 0x000000a29c08723c */ /* 0x040fe20000041808 */
[----:B------:R-:W-:Y:S07]  /*b100*/  LDSM.16.M88.4 R160, [R193] ;  /* 0x00000000c1a0783b */ /* 0x000fee0000000200 */
[C---:B------:R-:W-:Y:S08]  /*b110*/  HMMA.16816.F32.BF16 R12, R156.reuse, R164, R12 ;  /* 0x000000a49c0c723c */ /* 0x040ff0000004180c */
[C---:B------:R-:W-:Y:S01]  /*b120*/  HMMA.16816.F32.BF16 R16, R156.reuse, R166, R16 ;  /* 0x000000a69c10723c */ /* 0x040fe20000041810 */
[----:B------:R-:W2:Y:S07]  /*b130*/  LDSM.16.M88.4 R164, [R184] ;  /* 0x00000000b8a4783b */ /* 0x000eae0000000200 */
[C---:B------:R-:W-:Y:S08]  /*b140*/  HMMA.16816.F32.BF16 R20, R156.reuse, R168, R20 ;  /* 0x000000a89c14723c */ /* 0x040ff00000041814 */
[C---:B------:R-:W-:Y:S01]  /*b150*/  HMMA.16816.F32.BF16 R24, R156.reuse, R170, R24 ;  /* 0x000000aa9c18723c */ /* 0x040fe20000041818 */
[----:B------:R-:W1:Y:S07]  /*b160*/  LDSM.16.M88.4 R168, [R184+0x800] ;  /* 0x00080000b8a8783b */ /* 0x000e6e0000000200 */
[C---:B------:R-:W-:Y:S08]  /*b170*/  HMMA.16816.F32.BF16 R28, R156.reuse, R172, R28 ;  /* 0x000000ac9c1c723c */ /* 0x040ff0000004181c */
[----:B------:R-:W-:Y:S01]  /*b180*/  HMMA.16816.F32.BF16 R32, R156, R174, R32 ;  /* 0x000000ae9c20723c */ /* 0x000fe20000041820 */
[----:B------:R-:W2:Y:S04]  /*b190*/  LDSM.16.M88.4 R156, [R184+0x1000] ;  /* 0x00100000b89c783b */ /* 0x000ea80000000200 */
[----:B------:R-:W2:Y:S03]  /*b1a0*/  LDSM.16.M88.4 R172, [R184+0x1800] ;  /* 0x00180000b8ac783b */ /* 0x000ea60000000200 */
[C---:B---3--:R-:W-:Y:S08]  /*b1b0*/  HMMA.16816.F32.BF16 R4, R140.reuse, R144, R4 ;  /* 0x000000908c04723c */ /* 0x048ff00000041804 */
[C---:B------:R-:W-:Y:S01]  /*b1c0*/  HMMA.16816.F32.BF16 R8, R140.reuse, R146, R8 ;  /* 0x000000928c08723c */ /* 0x040fe20000041808 */
[----:B------:R-:W-:Y:S07]  /*b1d0*/  LDSM.16.M88.4 R144, [R197+0x8000] ;  /* 0x00800000c590783b */ /* 0x000fee0000000200 */
[C---:B----4-:R-:W-:Y:S08]  /*b1e0*/  HMMA.16816.F32.BF16 R12, R140.reuse, R148, R12 ;  /* 0x000000948c0c723c */ /* 0x050ff0000004180c */
[C---:B------:R-:W-:Y:S01]  /*b1f0*/  HMMA.16816.F32.BF16 R16, R140.reuse, R150, R16 ;  /* 0x000000968c10723c */ /* 0x040fe20000041810 */
[----:B------:R-:W-:Y:S07]  /*b200*/  LDSM.16.M88.4 R148, [R197+0x8800] ;  /* 0x00880000c594783b */ /* 0x000fee0000000200 */
[C---:B-1----:R-:W-:Y:S08]  /*b210*/  HMMA.16816.F32.BF16 R20, R140.reuse, R136, R20 ;  /* 0x000000888c14723c */ /* 0x042ff00000041814 */
[C---:B------:R-:W-:Y:S01]  /*b220*/  HMMA.16816.F32.BF16 R24, R140.reuse, R138, R24 ;  /* 0x0000008a8c18723c */ /* 0x040fe20000041818 */
[----:B------:R-:W1:Y:S07]  /*b230*/  LDSM.16.M88.4 R136, [R198+0x2000] ;  /* 0x00200000c688783b */ /* 0x000e6e0000000200 */
[C---:B-----5:R-:W-:Y:S08]  /*b240*/  HMMA.16816.F32.BF16 R28, R140.reuse, R152, R28 ;  /* 0x000000988c1c723c */ /* 0x060ff0000004181c */
[----:B------:R-:W-:Y:S01]  /*b250*/  HMMA.16816.F32.BF16 R32, R140, R154, R32 ;  /* 0x0000009a8c20723c */ /* 0x000fe20000041820 */
[----:B------:R-:W3:Y:S04]  /*b260*/  LDSM.16.M88.4 R140, [R197+0x9000] ;  /* 0x00900000c58c783b */ /* 0x000ee80000000200 */
[----:B------:R-:W4:Y:S03]  /*b270*/  LDSM.16.M88.4 R152, [R197+0x9800] ;  /* 0x00980000c598783b */ /* 0x000f260000000200 */
[C---:B--2---:R-:W-:Y:S08]  /*b280*/  HMMA.16816.F32.BF16 R4, R160.reuse, R164, R4 ;  /* 0x000000a4a004723c */ /* 0x044ff00000041804 */
[C---:B------:R-:W-:Y:S01]  /*b290*/  HMMA.16816.F32.BF16 R8, R160.reuse, R166, R8 ;  /* 0x000000a6a008723c */ /* 0x040fe20000041808 */
[----:B------:R-:W-:Y:S07]  /*b2a0*/  LDSM.16.M88.4 R164, [R183] ;  /* 0x00000000b7a4783b */ /* 0x000fee0000000200 */
[C---:B------:R-:W-:Y:S08]  /*b2b0*/  HMMA.16816.F32.BF16 R12, R160.reuse, R168, R12 ;  /* 0x000000a8a00c723c */ /* 0x040ff0000004180c */
[C---:B------:R-:W-:Y:S01]  /*b2c0*/  HMMA.16816.F32.BF16 R16, R160.reuse, R170, R16 ;  /* 0x000000aaa010723c */ /* 0x040fe20000041810 */
[----:B------:R-:W-:Y:S07]  /*b2d0*/  LDSM.16.M88.4 R168, [R182] ;  /* 0x00000000b6a8783b */ /* 0x000fee0000000200 */
[C---:B------:R-:W-:Y:S08]  /*b2e0*/  HMMA.16816.F32.BF16 R20, R160.reuse, R156, R20 ;  /* 0x0000009ca014723c */ /* 0x040ff00000041814 */
[C---:B------:R-:W-:Y:S01]  /*b2f0*/  HMMA.16816.F32.BF16 R24, R160.reuse, R158, R24 ;  /* 0x0000009ea018723c */ /* 0x040fe20000041818 */
[----:B------:R-:W2:Y:S07]  /*b300*/  LDSM.16.M88.4 R156, [R196+0x2000] ;  /* 0x00200000c49c783b */ /* 0x000eae0000000200 */
[C---:B------:R-:W-:Y:S08]  /*b310*/  HMMA.16816.F32.BF16 R28, R160.reuse, R172, R28 ;  /* 0x000000aca01c723c */ /* 0x040ff0000004181c */
[----:B------:R-:W-:Y:S01]  /*b320*/  HMMA.16816.F32.BF16 R32, R160, R174, R32 ;  /* 0x000000aea020723c */ /* 0x000fe20000041820 */
[----:B------:R-:W5:Y:S04]  /*b330*/  LDSM.16.M88.4 R160, [R181] ;  /* 0x00000000b5a0783b */ /* 0x000f680000000200 */
[----:B------:R-:W2:Y:S03]  /*b340*/  LDSM.16.M88.4 R172, [R180] ;  /* 0x00000000b4ac783b */ /* 0x000ea60000000200 */
[C---:B-1----:R-:W-:Y:S08]  /*b350*/  HMMA.16816.F32.BF16 R4, R136.reuse, R144, R4 ;  /* 0x000000908804723c */ /* 0x042ff00000041804 */
[C---:B------:R-:W-:Y:S01]  /*b360*/  HMMA.16816.F32.BF16 R8, R136.reuse, R146, R8 ;  /* 0x000000928808723c */ /* 0x040fe20000041808 */
[----:B------:R-:W-:Y:S07]  /*b370*/  LDSM.16.M88.4 R144, [R191+0x8000] ;  /* 0x00800000bf90783b */ /* 0x000fee0000000200 */
[C---:B------:R-:W-:Y:S08]  /*b380*/  HMMA.16816.F32.BF16 R12, R136.reuse, R148, R12 ;  /* 0x00000094880c723c */ /* 0x040ff0000004180c */
[C---:B------:R-:W-:Y:S01]  /*b390*/  HMMA.16816.F32.BF16 R16, R136.reuse, R150, R16 ;  /* 0x000000968810723c */ /* 0x040fe20000041810 */
[----:B------:R-:W-:Y:S07]  /*b3a0*/  LDSM.16.M88.4 R148, [R191+0x8800] ;  /* 0x00880000bf94783b */ /* 0x000fee0000000200 */
[C---:B---3--:R-:W-:Y:S08]  /*b3b0*/  HMMA.16816.F32.BF16 R20, R136.reuse, R140, R20 ;  /* 0x0000008c8814723c */ /* 0x048ff00000041814 */
[C---:B------:R-:W-:Y:S01]  /*b3c0*/  HMMA.16816.F32.BF16 R24, R136.reuse, R142, R24 ;  /* 0x0000008e8818723c */ /* 0x040fe20000041818 */
[----:B------:R-:W1:Y:S07]  /*b3d0*/  LDSM.16.M88.4 R140, [R194+0x2000] ;  /* 0x00200000c28c783b */ /* 0x000e6e0000000200 */
[C---:B----4-:R-:W-:Y:S08]  /*b3e0*/  HMMA.16816.F32.BF16 R28, R136.reuse, R152, R28 ;  /* 0x00000098881c723c */ /* 0x050ff0000004181c */
[----:B------:R-:W-:Y:S01]  /*b3f0*/  HMMA.16816.F32.BF16 R32, R136, R154, R32 ;  /* 0x0000009a8820723c */ /* 0x000fe20000041820 */
[----:B------:R-:W3:Y:S04]  /*b400*/  LDSM.16.M88.4 R136, [R191+0x9000] ;  /* 0x00900000bf88783b */ /* 0x000ee80000000200 */
[----:B------:R-:W4:Y:S03]  /*b410*/  LDSM.16.M88.4 R152, [R191+0x9800] ;  /* 0x00980000bf98783b */ /* 0x000f260000000200 */
[C---:B--2---:R-:W-:Y:S08]  /*b420*/  HMMA.16816.F32.BF16 R4, R156.reuse, R164, R4 ;  /* 0x000000a49c04723c */ /* 0x044ff00000041804 */
[C---:B------:R-:W-:Y:S01]  /*b430*/  HMMA.16816.F32.BF16 R8, R156.reuse, R166, R8 ;  /* 0x000000a69c08723c */ /* 0x040fe20000041808 */
[----:B------:R-:W-:Y:S07]  /*b440*/  LDSM.16.M88.4 R164, [R184+0x2000] ;  /* 0x00200000b8a4783b */ /* 0x000fee0000000200 */
[C---:B------:R-:W-:Y:S08]  /*b450*/  HMMA.16816.F32.BF16 R12, R156.reuse, R168, R12 ;  /* 0x000000a89c0c723c */ /* 0x040ff0000004180c */
[C---:B------:R-:W-:Y:S01]  /*b460*/  HMMA.16816.F32.BF16 R16, R156.reuse, R170, R16 ;  /* 0x000000aa9c10723c */ /* 0x040fe20000041810 */
[----:B------:R-:W-:Y:S07]  /*b470*/  LDSM.16.M88.4 R168, [R184+0x2800] ;  /* 0x00280000b8a8783b */ /* 0x000fee0000000200 */
[C---:B-----5:R-:W-:Y:S08]  /*b480*/  HMMA.16816.F32.BF16 R20, R156.reuse, R160, R20 ;  /* 0x000000a09c14723c */ /* 0x060ff00000041814 */
[C---:B------:R-:W-:Y:S01]  /*b490*/  HMMA.16816.F32.BF16 R24, R156.reuse, R162, R24 ;  /* 0x000000a29c18723c */ /* 0x040fe20000041818 */
[----:B------:R-:W2:Y:S07]  /*b4a0*/  LDSM.16.M88.4 R160, [R193+0x2000] ;  /* 0x00200000c1a0783b */ /* 0x000eae0000000200 */
[C---:B------:R-:W-:Y:S08]  /*b4b0*/  HMMA.16816.F32.BF16 R28, R156.reuse, R172, R28 ;  /* 0x000000ac9c1c723c */ /* 0x040ff0000004181c */
[----:B------:R-:W-:Y:S01]  /*b4c0*/  HMMA.16816.F32.BF16 R32, R156, R174, R32 ;  /* 0x000000ae9c20723c */ /* 0x000fe20000041820 */
[----:B------:R-:W5:Y:S04]  /*b4d0*/  LDSM.16.M88.4 R156, [R184+0x3000] ;  /* 0x00300000b89c783b */ /* 0x000f680000000200 */
[----:B------:R-:W2:Y:S03]  /*b4e0*/  LDSM.16.M88.4 R172, [R184+0x3800] ;  /* 0x00380000b8ac783b */ /* 0x000ea60000000200 */
        /* <DEDUP_REMOVED lines=19> */
[C---:B-----5:R-:W-:Y:S08]  /*b620*/  HMMA.16816.F32.BF16 R20, R160.reuse, R156, R20 ;  /* 0x0000009ca014723c */ /* 0x060ff00000041814 */
        /* <DEDUP_REMOVED lines=32> */
[C---:B-1----:R-:W-:Y:S01]  /*b830*/  HMMA.16816.F32.BF16 R4, R140.reuse, R144, R4 ;  /* 0x000000908c04723c */ /* 0x042fe20000041804 */
[----:B------:R-:W-:Y:S04]  /*b840*/  DEPBAR.LE SB0, 0x0 ;  /* 0x000080000000791a */ /* 0x000fe80000000000 */
[----:B------:R-:W-:Y:S03]  /*b850*/  BAR.SYNC.DEFER_BLOCKING 0x0 ;  /* 0x0000000000007b1d */ /* 0x000fe60000010000 */
[C---:B------:R-:W-:Y:S08]  /*b860*/  HMMA.16816.F32.BF16 R8, R140.reuse, R146, R8 ;  /* 0x000000928c08723c */ /* 0x040ff00000041808 */
[C---:B------:R-:W-:Y:S08]  /*b870*/  HMMA.16816.F32.BF16 R12, R140.reuse, R148, R12 ;  /* 0x000000948c0c723c */ /* 0x040ff0000004180c */
[C---:B------:R-:W-:Y:S08]  /*b880*/  HMMA.16816.F32.BF16 R16, R140.reuse, R150, R16 ;  /* 0x000000968c10723c */ /* 0x040ff00000041810 */
[C---:B---3--:R-:W-:Y:S08]  /*b890*/  HMMA.16816.F32.BF16 R20, R140.reuse, R136, R20 ;  /* 0x000000888c14723c */ /* 0x048ff00000041814 */
[C---:B------:R-:W-:Y:S08]  /*b8a0*/  HMMA.16816.F32.BF16 R24, R140.reuse, R138, R24 ;  /* 0x0000008a8c18723c */ /* 0x040ff00000041818 */
[C---:B----4-:R-:W-:Y:S08]  /*b8b0*/  HMMA.16816.F32.BF16 R28, R140.reuse, R152, R28 ;  /* 0x000000988c1c723c */ /* 0x050ff0000004181c */
[----:B------:R-:W-:Y:S08]  /*b8c0*/  HMMA.16816.F32.BF16 R32, R140, R154, R32 ;  /* 0x0000009a8c20723c */ /* 0x000ff00000041820 */
[C---:B--2---:R-:W-:Y:S08]  /*b8d0*/  HMMA.16816.F32.BF16 R4, R160.reuse, R164, R4 ;  /* 0x000000a4a004723c */ /* 0x044ff00000041804 */
[C---:B------:R-:W-:Y:S08]  /*b8e0*/  HMMA.16816.F32.BF16 R8, R160.reuse, R166, R8 ;  /* 0x000000a6a008723c */ /* 0x040ff00000041808 */
[C---:B------:R-:W-:Y:S08]  /*b8f0*/  HMMA.16816.F32.BF16 R12, R160.reuse, R168, R12 ;  /* 0x000000a8a00c723c */ /* 0x040ff0000004180c */
[C---:B------:R-:W-:Y:S08]  /*b900*/  HMMA.16816.F32.BF16 R16, R160.reuse, R170, R16 ;  /* 0x000000aaa010723c */ /* 0x040ff00000041810 */
[C---:B-----5:R-:W-:Y:S08]  /*b910*/  HMMA.16816.F32.BF16 R20, R160.reuse, R156, R20 ;  /* 0x0000009ca014723c */ /* 0x060ff00000041814 */
[C---:B------:R-:W-:Y:S08]  /*b920*/  HMMA.16816.F32.BF16 R24, R160.reuse, R158, R24 ;  /* 0x0000009ea018723c */ /* 0x040ff00000041818 */
[C---:B------:R-:W-:Y:S08]  /*b930*/  HMMA.16816.F32.BF16 R28, R160.reuse, R172, R28 ;  /* 0x000000aca01c723c */ /* 0x040ff0000004181c */
[----:B------:R-:W-:Y:S01]  /*b940*/  HMMA.16816.F32.BF16 R32, R160, R174, R32 ;  /* 0x000000aea020723c */ /* 0x000fe20000041820 */
[----:B------:R-:W-:Y:S03]  /*b950*/  @!UPT UIADD3 URZ, URZ, URZ, URZ ;  /* 0x0000003f3f3ff290 */ /* 0x000fe6000fffe03f */
[----:B------:R-:W-:-:S11]  /*b960*/  @!P1 BRA `(.L_x_727) ;  /* 0x0000098000009947 */ /* 0x000fd60003800000 */
[----:B------:R-:W-:Y:S02]  /*b970*/  MOV R134, UR6 ;  /* 0x0000000600867c02 */ /* 0x000fe40008000f00 */
[----:B------:R-:W-:Y:S01]  /*b980*/  MOV R2, UR4 ;  /* 0x0000000400027c02 */ /* 0x000fe20008000f00 */
[----:B------:R-:W-:-:S06]  /*b990*/  @!P0 BRA `(.L_x_728) ;  /* 0x000003c000008947 */ /* 0x000fcc0003800000 */
[----:B------:R-:W-:Y:S01]  /*b9a0*/  IMAD.SHL.U32 R138, R207, 0x40, RZ ;  /* 0x00000040cf8a7824 */ /* 0x000fe200078e00ff */
[----:B------:R-:W-:Y:S04]  /*b9b0*/  IABS R3, c[0x0][0x2d0] ;  /* 0x0000b40000037a13 */ /* 0x000fe80000000000 */
[----:B------:R-:W1:Y:S01]  /*b9c0*/  I2F.RP R132, R3 ;  /* 0x0000000300847306 */ /* 0x000e620000209400 */
[C---:B------:R-:W-:Y:S02]  /*b9d0*/  IADD3 R137, R138.reuse, -0x80, RZ ;  /* 0xffffff808a897810 */ /* 0x040fe40007ffe0ff */
[----:B------:R-:W-:Y:S02]  /*b9e0*/  IADD3 R138, R138, -0x40, RZ ;  /* 0xffffffc08a8a7810 */ /* 0x000fe40007ffe0ff */
[----:B------:R-:W-:Y:S02]  /*b9f0*/  IABS R135, R137 ;  /* 0x0000008900877213 */ /* 0x000fe40000000000 */
[----:B------:R-:W-:Y:S02]  /*ba00*/  IABS R134, R138 ;  /* 0x0000008a00867213 */ /* 0x000fe40000000000 */
[----:B------:R-:W-:Y:S02]  /*ba10*/  LOP3.LUT R137, R137, c[0x0][0x2d0], RZ, 0x3c, !PT ;  /* 0x0000b40089897a12 */ /* 0x000fe400078e3cff */
[----:B------:R-:W-:Y:S01]  /*ba20*/  LOP3.LUT R138, R138, c[0x0][0x2d0], RZ, 0x3c, !PT ;  /* 0x0000b4008a8a7a12 */ /* 0x000fe200078e3cff */
[----:B-1----:R-:W1:Y:S02]  /*ba30*/  MUFU.RCP R2, R132 ;  /* 0x0000008400027308 */ /* 0x002e640000001000 */
[----:B-1----:R-:W-:Y:S08]  /*ba40*/  IADD3 R140, R2, 0xffffffe, RZ ;  /* 0x0ffffffe028c7810 */ /* 0x002ff00007ffe0ff */
[----:B------:R-:W1:Y:S02]  /*ba50*/  F2I.FTZ.U32.TRUNC.NTZ R141, R140 ;  /* 0x0000008c008d7305 */ /* 0x000e64000021f000 */
[--C-:B-1----:R-:W-:Y:S02]  /*ba60*/  IMAD.MOV R2, RZ, RZ, -R141.reuse ;  /* 0x000000ffff027224 */ /* 0x102fe400078e0a8d */
[----:B------:R-:W-:Y:S02]  /*ba70*/  IMAD.MOV.U32 R140, RZ, RZ, RZ ;  /* 0x000000ffff8c7224 */ /* 0x000fe400078e00ff */
[----:B------:R-:W-:Y:S04]  /*ba80*/  IMAD R2, R2, R3, RZ ;  /* 0x0000000302027224 */ /* 0x000fe800078e02ff */
[----:B------:R-:W-:Y:S06]  /*ba90*/  IMAD.HI.U32 R2, R141, R2, R140 ;  /* 0x000000028d027227 */ /* 0x000fec00078e008c */
[C---:B------:R-:W-:Y:S04]  /*baa0*/  IMAD.HI.U32 R136, R2.reuse, R135, RZ ;  /* 0x0000008702887227 */ /* 0x040fe800078e00ff */
[----:B------:R-:W-:Y:S02]  /*bab0*/  IMAD.MOV R132, RZ, RZ, -R136 ;  /* 0x000000ffff847224 */ /* 0x000fe400078e0a88 */
[----:B------:R-:W-:Y:S04]  /*bac0*/  IMAD.HI.U32 R2, R2, R134, RZ ;  /* 0x0000008602027227 */ /* 0x000fe800078e00ff */
[C---:B------:R-:W-:Y:S02]  /*bad0*/  IMAD R135, R3.reuse, R132, R135 ;  /* 0x0000008403877224 */ /* 0x040fe400078e0287 */
[----:B------:R-:W-:Y:S03]  /*bae0*/  IMAD.MOV R132, RZ, RZ, -R2 ;  /* 0x000000ffff847224 */ /* 0x000fe600078e0a02 */
[C---:B------:R-:W-:Y:S01]  /*baf0*/  ISETP.GT.U32.AND P1, PT, R3.reuse, R135, PT ;  /* 0x000000870300720c */ /* 0x040fe20003f24070 */
[C---:B------:R-:W-:Y:S05]  /*bb00*/  IMAD R134, R3.reuse, R132, R134 ;  /* 0x0000008403867224 */ /* 0x040fea00078e0286 */
[----:B------:R-:W-:Y:S07]  /*bb10*/  ISETP.GT.U32.AND P2, PT, R3, R134, PT ;  /* 0x000000860300720c */ /* 0x000fee0003f44070 */
[----:B------:R-:W-:Y:S01]  /*bb20*/  @!P1 IADD3 R136, R136, 0x1, RZ ;  /* 0x0000000188889810 */ /* 0x000fe20007ffe0ff */
[--C-:B------:R-:W-:Y:S05]  /*bb30*/  @!P1 IMAD.IADD R135, R135, 0x1, -R3.reuse ;  /* 0x0000000187879824 */ /* 0x100fea00078e0a03 */
[-C--:B------:R-:W-:Y:S01]  /*bb40*/  ISETP.GE.U32.AND P6, PT, R135, R3.reuse, PT ;  /* 0x000000038700720c */ /* 0x080fe20003fc6070 */
[----:B------:R-:W-:Y:S01]  /*bb50*/  @!P2 IMAD.IADD R134, R134, 0x1, -R3 ;  /* 0x000000018686a824 */ /* 0x000fe200078e0a03 */
[----:B------:R-:W-:Y:S02]  /*bb60*/  @!P2 IADD3 R2, R2, 0x1, RZ ;  /* 0x000000010202a810 */ /* 0x000fe40007ffe0ff */
[----:B------:R-:W-:Y:S02]  /*bb70*/  ISETP.GE.AND P2, PT, R137, RZ, PT ;  /* 0x000000ff8900720c */ /* 0x000fe40003f46270 */
[----:B------:R-:W-:Y:S02]  /*bb80*/  ISETP.GE.U32.AND P1, PT, R134, R3, PT ;  /* 0x000000038600720c */ /* 0x000fe40003f26070 */
[----:B------:R-:W-:Y:S05]  /*bb90*/  LOP3.LUT R3, RZ, c[0x0][0x2d0], RZ, 0x33, !PT ;  /* 0x0000b400ff037a12 */ /* 0x000fea00078e33ff */
[----:B------:R-:W-:Y:S02]  /*bba0*/  @P6 IADD3 R136, R136, 0x1, RZ ;  /* 0x0000000188886810 */ /* 0x000fe40007ffe0ff */
[----:B------:R-:W-:Y:S03]  /*bbb0*/  ISETP.GE.AND P6, PT, R138, RZ, PT ;  /* 0x000000ff8a00720c */ /* 0x000fe60003fc6270 */
[----:B------:R-:W-:Y:S01]  /*bbc0*/  @!P2 IMAD.MOV R136, RZ, RZ, -R136 ;  /* 0x000000ffff88a224 */ /* 0x000fe200078e0a88 */
[----:B------:R-:W-:Y:S02]  /*bbd0*/  @P1 IADD3 R2, R2, 0x1, RZ ;  /* 0x0000000102021810 */ /* 0x000fe40007ffe0ff */
[----:B------:R-:W-:Y:S04]  /*bbe0*/  ISETP.NE.AND P1, PT, RZ, c[0x0][0x2d0], PT ;  /* 0x0000b400ff007a0c */ /* 0x000fe80003f25270 */
[----:B------:R-:W-:Y:S03]  /*bbf0*/  SEL R135, R3, R136, !P1 ;  /* 0x0000008803877207 */ /* 0x000fe60004800000 */
[----:B------:R-:W-:Y:S01]  /*bc00*/  @!P6 IMAD.MOV R2, RZ, RZ, -R2 ;  /* 0x000000ffff02e224 */ /* 0x000fe200078e0a02 */
[----:B------:R-:W-:Y:S04]  /*bc10*/  LEA R140, P2, R135, R212, 0x2 ;  /* 0x000000d4878c7211 */ /* 0x000fe800078410ff */
[----:B------:R-:W-:Y:S02]  /*bc20*/  SEL R3, R3, R2, !P1 ;  /* 0x0000000203037207 */ /* 0x000fe40004800000 */
[-C--:B------:R-:W-:Y:S02]  /*bc30*/  LEA.HI.X.SX32 R141, R135, R213.reuse, 0x2, P2 ;  /* 0x000000d5878d7211 */ /* 0x080fe400010f16ff */
[C---:B------:R-:W-:Y:S01]  /*bc40*/  LEA R138, P1, R3.reuse, R212, 0x2 ;  /* 0x000000d4038a7211 */ /* 0x040fe200078210ff */
[C---:B------:R-:W-:Y:S02]  /*bc50*/  IMAD.IADD R2, R3.reuse, 0x1, -R135 ;  /* 0x0000000103027824 */ /* 0x040fe400078e0a87 */
[----:B------:R-:W2:Y:S01]  /*bc60*/  LDG.E R132, [R140.64] ;  /* 0x000000088c847981 */ /* 0x000ea2000c1e1900 */
[----:B------:R-:W-:Y:S01]  /*bc70*/  LEA.HI.X.SX32 R139, R3, R213, 0x2, P1 ;  /* 0x000000d5038b7211 */ /* 0x000fe200008f16ff */
[----:B------:R-:W-:Y:S04]  /*bc80*/  IMAD.MOV.U32 R3, RZ, RZ, 0x40 ;  /* 0x00000040ff037424 */ /* 0x000fe800078e00ff */
[----:B------:R-:W-:Y:S01]  /*bc90*/  IMAD R3, R2, c[0x0][0x2d0], -R3 ;  /* 0x0000b40002037a24 */ /* 0x000fe200078e0a03 */
[----:B------:R-:W2:Y:S03]  /*bca0*/  LDG.E R137, [R138.64] ;  /* 0x000000088a897981 */ /* 0x000ea6000c1e1900 */
[C---:B------:R-:W-:Y:S01]  /*bcb0*/  IMAD.WIDE.U32 R134, R3.reuse, c[0x0][0x198], RZ ;  /* 0x0000660003867a25 */ /* 0x040fe200078e00ff */
[----:B------:R-:W-:Y:S05]  /*bcc0*/  SHF.R.S32.HI R2, RZ, 0x1f, R3 ;  /* 0x0000001fff027819 */ /* 0x000fea0000011403 */
[----:B------:R-:W-:Y:S04]  /*bcd0*/  IMAD R2, R2, c[0x0][0x198], RZ ;  /* 0x0000660002027a24 */ /* 0x000fe800078e02ff */
[----:B------:R-:W-:Y:S04]  /*bce0*/  IMAD R2, R3, c[0x0][0x19c], R2 ;  /* 0x0000670003027a24 */ /* 0x000fe800078e0202 */
[----:B------:R-:W-:Y:S02]  /*bcf0*/  IMAD.IADD R135, R135, 0x1, R2 ;  /* 0x0000000187877824 */ /* 0x000fe400078e0202 */
[----:B--2---:R-:W-:Y:S04]  /*bd00*/  IMAD.IADD R137, R132, 0x1, -R137 ;  /* 0x0000000184897824 */ /* 0x004fe800078e0a89 */
[----:B------:R-:W-:Y:S01]  /*bd10*/  IMAD.WIDE.U32 R134, R137, c[0x0][0x180], R134 ;  /* 0x0000600089867a25 */ /* 0x000fe200078e0086 */
[----:B------:R-:W-:Y:S05]  /*bd20*/  SHF.R.S32.HI R3, RZ, 0x1f, R137 ;  /* 0x0000001fff037819 */ /* 0x000fea0000011489 */
[----:B------:R-:W-:Y:S04]  /*bd30*/  IMAD R2, R3, c[0x0][0x180], RZ ;  /* 0x0000600003027a24 */ /* 0x000fe800078e02ff */
[----:B------:R-:W-:Y:S04]  /*bd40*/  IMAD R2, R137, c[0x0][0x184], R2 ;  /* 0x0000610089027a24 */ /* 0x000fe800078e0202 */
[----:B------:R-:W-:Y:S02]  /*bd50*/  IMAD.IADD R2, R135, 0x1, R2 ;  /* 0x0000000187027824 */ /* 0x000fe400078e0202 */
.L_x_728:
[----:B------:R1:W-:Y:S01]  /*bd60*/  @P5 STS.128 [R208+0x6000], RZ ;  /* 0x006000ffd0005388 */ /* 0x0003e20000000c00 */
[C---:B------:R-:W-:Y:S02]  /*bd70*/  LEA R140, P1, R134.reuse, R216, 0x1 ;  /* 0x000000d8868c7211 */ /* 0x040fe400078208ff */
[----:B------:R-:W-:Y:S02]  /*bd80*/  IADD3 R135, P2, R203, R134, RZ ;  /* 0x00000086cb877210 */ /* 0x000fe40007f5e0ff */
[-CC-:B------:R-:W-:Y:S02]  /*bd90*/  LEA.HI.X R141, R134, R217.reuse, R2.reuse, 0x1, P1 ;  /* 0x000000d9868d7211 */ /* 0x180fe400008f0c02 */
[CC--:B------:R-:W-:Y:S01]  /*bda0*/  @!P5 LEA R138, P6, R135.reuse, R216.reuse, 0x1 ;  /* 0x000000d8878ad211 */ /* 0x0c0fe200078c08ff */
[C---:B------:R-:W-:Y:S01]  /*bdb0*/  IMAD.X R132, R202.reuse, 0x1, R2, P2 ;  /* 0x00000001ca847824 */ /* 0x040fe200010e0602 */
[CC--:B------:R-:W-:Y:S01]  /*bdc0*/  @!P4 LEA R136, P2, R135.reuse, R216.reuse, 0x1 ;  /* 0x000000d88788c211 */ /* 0x0c0fe200078408ff */
[----:B------:R-:W-:Y:S01]  /*bdd0*/  @!PT LDS RZ, [RZ] ;  /* 0x00000000fffff984 */ /* 0x000fe20000000800 */
[----:B------:R-:W-:Y:S01]  /*bde0*/  @!PT LDS RZ, [RZ] ;  /* 0x00000000fffff984 */ /* 0x000fe20000000800 */
[----:B------:R-:W-:Y:S01]  /*bdf0*/  @!PT LDS RZ, [RZ] ;  /* 0x00000000fffff984 */ /* 0x000fe20000000800 */
[----:B------:R1:W-:Y:S01]  /*be00*/  @!P5 LDGSTS.E.BYPASS.LTC128B.128 [R208+0x6000], [R140.64] ;  /* 0x060000008cd0dfae */ /* 0x0003e2000b901d48 */
[CC--:B------:R-:W-:Y:S02]  /*be10*/  @!P3 LEA R134, P1, R135.reuse, R216.reuse, 0x1 ;  /* 0x000000d88786b211 */ /* 0x0c0fe400078208ff */
[CCC-:B------:R-:W-:Y:S01]  /*be20*/  @!P5 LEA.HI.X R139, R135.reuse, R217.reuse, R132.reuse, 0x1, P6 ;  /* 0x000000d9878bd211 */ /* 0x1c0fe200030f0c84 */
[----:B------:R1:W-:Y:S01]  /*be30*/  @P4 STS.128 [R208+0x8000], RZ ;  /* 0x008000ffd0004388 */ /* 0x0003e20000000c00 */
[--C-:B------:R-:W-:Y:S02]  /*be40*/  @!P4 LEA.HI.X R137, R135, R217, R132.reuse, 0x1, P2 ;  /* 0x000000d98789c211 */ /* 0x100fe400010f0c84 */
[----:B------:R-:W-:Y:S01]  /*be50*/  IADD3 R3, P6, R203, R135, RZ ;  /* 0x00000087cb037210 */ /* 0x000fe20007fde0ff */
[----:B------:R-:W-:Y:S01]  /*be60*/  @!PT LDS RZ, [RZ] ;  /* 0x00000000fffff984 */ /* 0x000fe20000000800 */
[----:B------:R-:W-:Y:S01]  /*be70*/  @!PT LDS RZ, [RZ] ;  /* 0x00000000fffff984 */ /* 0x000fe20000000800 */
[----:B------:R-:W-:Y:S01]  /*be80*/  @!PT LDS RZ, [RZ] ;  /* 0x00000000fffff984 */ /* 0x000fe20000000800 */
[----:B------:R1:W-:Y:S01]  /*be90*/  @!P4 LDGSTS.E.BYPASS.LTC128B.128 [R208+0x8000], [R140.64+0x80] ;  /* 0x080000808cd0cfae */ /* 0x0003e2000b901d48 */
[-CC-:B------:R-:W-:Y:S02]  /*bea0*/  @!P3 LEA.HI.X R135, R135, R217.reuse, R132.reuse, 0x1, P1 ;  /* 0x000000d98787b211 */ /* 0x180fe400008f0c84 */
[CC--:B------:R-:W-:Y:S01]  /*beb0*/  @!P4 LEA R144, P2, R3.reuse, R216.reuse, 0x1 ;  /* 0x000000d80390c211 */ /* 0x0c0fe200078408ff */
[----:B------:R1:W-:Y:S01]  /*bec0*/  @P3 STS.128 [R208+0xa000], RZ ;  /* 0x00a000ffd0003388 */ /* 0x0003e20000000c00 */
[CC--:B------:R-:W-:Y:S01]  /*bed0*/  @!P3 LEA R142, P1, R3.reuse, R216.reuse, 0x1 ;  /* 0x000000d8038eb211 */ /* 0x0c0fe200078208ff */
[----:B------:R-:W-:Y:S01]  /*bee0*/  IMAD.X R132, R202, 0x1, R132, P6 ;  /* 0x00000001ca847824 */ /* 0x000fe200030e0684 */
[CC--:B------:R-:W-:Y:S01]  /*bef0*/  @!P5 LEA R146, P6, R3.reuse, R216.reuse, 0x1 ;  /* 0x000000d80392d211 */ /* 0x0c0fe200078c08ff */
[----:B------:R-:W-:Y:S01]  /*bf00*/  @!PT LDS RZ, [RZ] ;  /* 0x00000000fffff984 */ /* 0x000fe20000000800 */
[----:B------:R-:W-:Y:S01]  /*bf10*/  @!PT LDS RZ, [RZ] ;  /* 0x00000000fffff984 */ /* 0x000fe20000000800 */
[----:B------:R-:W-:Y:S01]  /*bf20*/  @!PT LDS RZ, [RZ] ;  /* 0x00000000fffff984 */ /* 0x000fe20000000800 */
[----:B------:R1:W-:Y:S03]  /*bf30*/  @!P3 LDGSTS.E.BYPASS.LTC128B.128 [R208+0xa000], [R140.64+0x100] ;  /* 0x0a0001008cd0bfae */ /* 0x0003e6000b901d48 */
[CCC-:B------:R-:W-:Y:S01]  /*bf40*/  @!P5 LEA.HI.X R147, R3.reuse, R217.reuse, R132.reuse, 0x1, P6 ;  /* 0x000000d90393d211 */ /* 0x1c0fe200030f0c84 */
[----:B------:R1:W-:Y:S01]  /*bf50*/  @P5 STS.128 [R208+0x6800], RZ ;  /* 0x006800ffd0005388 */ /* 0x0003e20000000c00 */
[CCC-:B------:R-:W-:Y:S02]  /*bf60*/  @!P4 LEA.HI.X R145, R3.reuse, R217.reuse, R132.reuse, 0x1, P2 ;  /* 0x000000d90391c211 */ /* 0x1c0fe400010f0c84 */
[--C-:B------:R-:W-:Y:S01]  /*bf70*/  @!P3 LEA.HI.X R143, R3, R217, R132.reuse, 0x1, P1 ;  /* 0x000000d9038fb211 */ /* 0x100fe200008f0c84 */
[----:B------:R-:W-:Y:S01]  /*bf80*/  @!PT LDS RZ, [RZ] ;  /* 0x00000000fffff984 */ /* 0x000fe20000000800 */
[----:B------:R-:W-:Y:S01]  /*bf90*/  @!PT LDS RZ, [RZ] ;  /* 0x00000000fffff984 */ /* 0x000fe20000000800 */
[----:B------:R-:W-:Y:S01]  /*bfa0*/  @!PT LDS RZ, [RZ] ;  /* 0x00000000fffff984 */ /* 0x000fe20000000800 */
[----:B------:R1:W-:Y:S01]  /*bfb0*/  @!P5 LDGSTS.E.BYPASS.LTC128B.128 [R208+0x6800], [R138.64] ;  /* 0x068000008ad0dfae */ /* 0x0003e2000b901d48 */
[----:B------:R-:W-:Y:S03]  /*bfc0*/  IADD3 R2, P6, R203, R3, RZ ;  /* 0x00000003cb027210 */ /* 0x000fe60007fde0ff */
[----:B------:R1:W-:Y:S01]  /*bfd0*/  @P4 STS.128 [R208+0x8800], RZ ;  /* 0x008800ffd0004388 */ /* 0x0003e20000000c00 */
[-C--:B------:R-:W-:Y:S01]  /*bfe0*/  @!P4 LEA R148, P2, R2, R216.reuse, 0x1 ;  /* 0x000000d80294c211 */ /* 0x080fe200078408ff */
[----:B------:R-:W-:Y:S01]  /*bff0*/  IMAD.X R132, R202, 0x1, R132, P6 ;  /* 0x00000001ca847824 */ /* 0x000fe200030e0684 */
[CC--:B------:R-:W-:Y:S01]  /*c000*/  @!P5 LEA R150, P6, R2.reuse, R216.reuse, 0x1 ;  /* 0x000000d80296d211 */ /* 0x0c0fe200078c08ff */
[----:B------:R-:W-:Y:S01]  /*c010*/  @!PT LDS RZ, [RZ] ;  /* 0x00000000fffff984 */ /* 0x000fe20000000800 */
[----:B------:R-:W-:Y:S01]  /*c020*/  @!PT LDS RZ, [RZ] ;  /* 0x00000000fffff984 */ /* 0x000fe20000000800 */
[----:B------:R-:W-:Y:S01]  /*c030*/  @!PT LDS RZ, [RZ] ;  /* 0x00000000fffff984 */ /* 0x000fe20000000800 */
[----:B------:R1:W-:Y:S01]  /*c040*/  @!P4 LDGSTS.E.BYPASS.LTC128B.128 [R208+0x8800], [R136.64+0x80] ;  /* 0x0880008088d0cfae */ /* 0x0003e2000b901d48 */
[C---:B------:R-:W-:Y:S01]  /*c050*/  @!P3 LEA R152, P1, R2.reuse, R216, 0x1 ;  /* 0x000000d80298b211 */ /* 0x040fe200078208ff */
[----:B------:R-:W-:Y:S01]  /*c060*/  IMAD.MOV.U32 R216, RZ, RZ, R140 ;  /* 0x000000ffffd87224 */ /* 0x000fe200078e008c */
[CCC-:B------:R-:W-:Y:S01]  /*c070*/  @!P5 LEA.HI.X R151, R2.reuse, R217.reuse, R132.reuse, 0x1, P6 ;  /* 0x000000d90297d211 */ /* 0x1c0fe200030f0c84 */
[----:B------:R1:W-:Y:S01]  /*c080*/  @P3 STS.128 [R208+0xa800], RZ ;  /* 0x00a800ffd0003388 */ /* 0x0003e20000000c00 */
[CCC-:B------:R-:W-:Y:S02]  /*c090*/  @!P4 LEA.HI.X R149, R2.reuse, R217.reuse, R132.reuse, 0x1, P2 ;  /* 0x000000d90295c211 */ /* 0x1c0fe400010f0c84 */
[----:B------:R-:W-:Y:S01]  /*c0a0*/  @!P3 LEA.HI.X R153, R2, R217, R132, 0x1, P1 ;  /* 0x000000d90299b211 */ /* 0x000fe200008f0c84 */
[----:B------:R-:W-:Y:S01]  /*c0b0*/  @!PT LDS RZ, [RZ] ;  /* 0x00000000fffff984 */ /* 0x000fe20000000800 */
[----:B------:R-:W-:Y:S01]  /*c0c0*/  @!PT LDS RZ, [RZ] ;  /* 0x00000000fffff984 */ /* 0x000fe20000000800 */
[----:B------:R-:W-:Y:S01]  /*c0d0*/  @!PT LDS RZ, [RZ] ;  /* 0x00000000fffff984 */ /* 0x000fe20000000800 */
[----:B------:R1:W-:Y:S01]  /*c0e0*/  @!P3 LDGSTS.E.BYPASS.LTC128B.128 [R208+0xa800], [R134.64+0x100] ;  /* 0x0a80010086d0bfae */ /* 0x0003e2000b901d48 */
[----:B------:R-:W-:Y:S03]  /*c0f0*/  IMAD.MOV.U32 R217, RZ, RZ, R141 ;  /* 0x000000ffffd97224 */ /* 0x000fe600078e008d */
        /* <DEDUP_REMOVED lines=30> */
[----:B------:R-:W0:Y:S02]  /*c2e0*/  LDGDEPBAR ;  /* 0x00000000000079af */ /* 0x000e240000000000 */
.L_x_727:
[----:B------:R-:W-:Y:S01]  /*c2f0*/  FMNMX.FTZ R2, R4, R133, !PT ;  /* 0x0000008504027209 */ /* 0x000fe20007810000 */
[----:B-1----:R-:W-:Y:S01]  /*c300*/  LDSM.16.MT88.4 R140, [R190+0xc000] ;  /* 0x00c00000be8c783b */ /* 0x002fe20000004200 */
[----:B------:R-:W-:Y:S02]  /*c310*/  FMNMX.FTZ R132, R6, R0, !PT ;  /* 0x0000000006847209 */ /* 0x000fe40007810000 */
[----:B------:R-:W-:Y:S02]  /*c320*/  FMNMX.FTZ R3, R5, R2, !PT ;  /* 0x0000000205037209 */ /* 0x000fe40007810000 */
[----:B------:R-:W-:Y:S02]  /*c330*/  FMNMX.FTZ R135, R7, R132, !PT ;  /* 0x0000008407877209 */ /* 0x000fe40007810000 */
[----:B------:R-:W-:Y:S01]  /*c340*/  FMNMX.FTZ R2, R8, R3, !PT ;  /* 0x0000000308027209 */ /* 0x000fe20007810000 */
[----:B------:R-:W-:Y:S01]  /*c350*/  LDSM.16.MT88.4 R144, [R189+0xc000] ;  /* 0x00c00000bd90783b */ /* 0x000fe20000004200 */
        /* <DEDUP_REMOVED lines=23> */
[----:B------:R-:W-:Y:S02]  /*c4d0*/  FMNMX.FTZ R2, R28, R3, !PT ;  /* 0x000000031c027209 */ /* 0x000fe40007810000 */
[----:B------:R-:W-:Y:S02]  /*c4e0*/  FMNMX.FTZ R132, R30, R135, !PT ;  /* 0x000000871e847209 */ /* 0x000fe40007810000 */
[----:B------:R-:W-:Y:S04]  /*c4f0*/  FMNMX.FTZ R3, R29, R2, !PT ;  /* 0x000000021d037209 */ /* 0x000fe80007810000 */
[----:B------:R-:W-:Y:S02]  /*c500*/  FMNMX.FTZ R2, R32, R3, !PT ;  /* 0x0000000320027209 */ /* 0x000fe40007810000 */
[----:B------:R-:W-:Y:S02]  /*c510*/  FMNMX.FTZ R3, R31, R132, !PT ;  /* 0x000000841f037209 */ /* 0x000fe40007810000 */
[----:B------:R-:W-:Y:S02]  /*c520*/  FMNMX.FTZ R136, R33, R2, !PT ;  /* 0x0000000221887209 */ /* 0x000fe40007810000 */
[----:B------:R-:W-:Y:S03]  /*c530*/  FMNMX.FTZ R2, R34, R3, !PT ;  /* 0x0000000322027209 */ /* 0x000fe60007810000 */
[----:B------:R-:W-:Y:S01]  /*c540*/  SHFL.BFLY PT, R3, R136, 0x2, 0x1f ;  /* 0x0c401f0088037f89 */ /* 0x000fe200000e0000 */
[----:B------:R-:W-:Y:S07]  /*c550*/  FMNMX.FTZ R137, R35, R2, !PT ;  /* 0x0000000223897209 */ /* 0x000fee0007810000 */
[----:B------:R-:W1:Y:S02]  /*c560*/  SHFL.BFLY PT, R2, R137, 0x2, 0x1f ;  /* 0x0c401f0089027f89 */ /* 0x000e6400000e0000 */
[----:B-1----:R-:W-:Y:S02]  /*c570*/  FMNMX.FTZ R134, R137, R2, !PT ;  /* 0x0000000289867209 */ /* 0x002fe40007810000 */
[----:B------:R-:W-:Y:S04]  /*c580*/  FMNMX.FTZ R139, R136, R3, !PT ;  /* 0x00000003888b7209 */ /* 0x000fe80007810000 */
[----:B------:R-:W1:Y:S08]  /*c590*/  SHFL.BFLY PT, R3, R134, 0x1, 0x1f ;  /* 0x0c201f0086037f89 */ /* 0x000e7000000e0000 */
[----:B------:R-:W2:Y:S01]  /*c5a0*/  SHFL.BFLY PT, R132, R139, 0x1, 0x1f ;  /* 0x0c201f008b847f89 */ /* 0x000ea200000e0000 */
[----:B-1----:R-:W-:Y:S05]  /*c5b0*/  FMNMX.FTZ R3, R134, R3, !PT ;  /* 0x0000000386037209 */ /* 0x002fea0007810000 */
[----:B------:R-:W-:Y:S01]  /*c5c0*/  FMUL.FTZ R167, R3, c[0x0][0x23c] ;  /* 0x00008f0003a77a20 */ /* 0x000fe20000410000 */
[----:B--2---:R-:W-:Y:S02]  /*c5d0*/  FMNMX.FTZ R132, R139, R132, !PT ;  /* 0x000000848b847209 */ /* 0x004fe40007810000 */
[----:B------:R-:W1:Y:S02]  /*c5e0*/  LDSM.16.MT88.4 R136, [R192+0xc000] ;  /* 0x00c00000c088783b */ /* 0x000e640000004200 */
[C---:B------:R-:W-:Y:S01]  /*c5f0*/  FSETP.NEU.FTZ.AND P1, PT, R132.reuse, -INF , PT ;  /* 0xff8000008400780b */ /* 0x040fe20003f3d000 */
[C---:B------:R-:W-:Y:S02]  /*c600*/  FADD.FTZ R2, -R132.reuse, R133 ;  /* 0x0000008584027221 */ /* 0x040fe40000010100 */
[----:B------:R-:W-:Y:S02]  /*c610*/  FMUL.FTZ R168, R132, c[0x0][0x23c] ;  /* 0x00008f0084a87a20 */ /* 0x000fe40000410000 */
[----:B------:R-:W-:Y:S02]  /*c620*/  FMUL.FTZ R135, R2, c[0x0][0x23c] ;  /* 0x00008f0002877a20 */ /* 0x000fe40000410000 */
[C---:B------:R-:W-:Y:S01]  /*c630*/  FADD.FTZ R133, -R3.reuse, R0 ;  /* 0x0000000003857221 */ /* 0x040fe20000010100 */
[----:B------:R-:W-:Y:S01]  /*c640*/  FSEL R168, R168, RZ, P1 ;  /* 0x000000ffa8a87208 */ /* 0x000fe20000800000 */
[----:B------:R2:W3:Y:S01]  /*c650*/  MUFU.EX2 R2, R135 ;  /* 0x0000008700027308 */ /* 0x0004e20000000800 */
[----:B------:R-:W-:Y:S01]  /*c660*/  FSETP.NEU.FTZ.AND P1, PT, R3, -INF , PT ;  /* 0xff8000000300780b */ /* 0x000fe20003f3d000 */
[----:B------:R-:W-:Y:S01]  /*c670*/  FMUL.FTZ R0, R133, c[0x0][0x23c] ;  /* 0x00008f0085007a20 */ /* 0x000fe20000410000 */
[----:B------:R-:W-:Y:S01]  /*c680*/  MOV R133, R132 ;  /* 0x0000008400857202 */ /* 0x000fe20000000f00 */
[--C-:B------:R-:W-:Y:S01]  /*c690*/  FFMA.FTZ R164, R4, c[0x0][0x23c], -R168.reuse ;  /* 0x00008f0004a47a23 */ /* 0x100fe200000108a8 */
[----:B------:R-:W-:Y:S01]  /*c6a0*/  FSEL R167, R167, RZ, P1 ;  /* 0x000000ffa7a77208 */ /* 0x000fe20000800000 */
[--C-:B------:R-:W-:Y:S01]  /*c6b0*/  FFMA.FTZ R5, R5, c[0x0][0x23c], -R168.reuse ;  /* 0x00008f0005057a23 */ /* 0x100fe200000108a8 */
[----:B------:R-:W-:Y:S01]  /*c6c0*/  ISETP.GT.AND P1, PT, R207, 0x1, PT ;  /* 0x00000001cf00780c */ /* 0x000fe20003f24270 */
[--C-:B------:R-:W-:Y:S02]  /*c6d0*/  FFMA.FTZ R134, R8, c[0x0][0x23c], -R168.reuse ;  /* 0x00008f0008867a23 */ /* 0x100fe400000108a8 */
[--C-:B------:R-:W-:Y:S01]  /*c6e0*/  FFMA.FTZ R6, R6, c[0x0][0x23c], -R167.reuse ;  /* 0x00008f0006067a23 */ /* 0x100fe200000108a7 */
[----:B------:R-:W4:Y:S01]  /*c6f0*/  MUFU.EX2 R0, R0 ;  /* 0x0000000000007308 */ /* 0x000f220000000800 */
[--C-:B------:R-:W-:Y:S02]  /*c700*/  FFMA.FTZ R7, R7, c[0x0][0x23c], -R167.reuse ;  /* 0x00008f0007077a23 */ /* 0x100fe400000108a7 */
[--C-:B------:R-:W-:Y:S02]  /*c710*/  FFMA.FTZ R165, R10, c[0x0][0x23c], -R167.reuse ;  /* 0x00008f000aa57a23 */ /* 0x100fe400000108a7 */
[--C-:B------:R-:W-:Y:S02]  /*c720*/  FFMA.FTZ R166, R11, c[0x0][0x23c], -R167.reuse ;  /* 0x00008f000ba67a23 */ /* 0x100fe400000108a7 */
[--C-:B------:R-:W-:Y:S02]  /*c730*/  FFMA.FTZ R220, R32, c[0x0][0x23c], -R168.reuse ;  /* 0x00008f0020dc7a23 */ /* 0x100fe400000108a8 */
[--C-:B------:R-:W-:Y:S01]  /*c740*/  FFMA.FTZ R224, R34, c[0x0][0x23c], -R167.reuse ;  /* 0x00008f0022e07a23 */ /* 0x100fe200000108a7 */
[----:B------:R-:W-:Y:S01]  /*c750*/  MUFU.EX2 R164, R164 ;  /* 0x000000a400a47308 */ /* 0x000fe20000000800 */
[--C-:B------:R-:W-:Y:S02]  /*c760*/  FFMA.FTZ R169, R12, c[0x0][0x23c], -R168.reuse ;  /* 0x00008f000ca97a23 */ /* 0x100fe400000108a8 */
[--C-:B--2---:R-:W-:Y:S02]  /*c770*/  FFMA.FTZ R135, R9, c[0x0][0x23c], -R168.reuse ;  /* 0x00008f0009877a23 */ /* 0x104fe400000108a8 */
[C---:B---3--:R-:W-:Y:S02]  /*c780*/  FMUL.FTZ R8, R2.reuse, R128 ;  /* 0x0000008002087220 */ /* 0x048fe40000410000 */
[C---:B------:R-:W-:Y:S02]  /*c790*/  FMUL.FTZ R9, R2.reuse, R129 ;  /* 0x0000008102097220 */ /* 0x040fe40000410000 */
[C---:B------:R-:W-:Y:S01]  /*c7a0*/  FMUL.FTZ R36, R2.reuse, R36 ;  /* 0x0000002402247220 */ /* 0x040fe20000410000 */
[----:B------:R-:W2:Y:S01]  /*c7b0*/  MUFU.EX2 R5, R5 ;  /* 0x0000000500057308 */ /* 0x000ea20000000800 */
[C---:B------:R-:W-:Y:S02]  /*c7c0*/  FMUL.FTZ R37, R2.reuse, R37 ;  /* 0x0000002502257220 */ /* 0x040fe40000410000 */
[----:B------:R-:W-:Y:S02]  /*c7d0*/  FMUL.FTZ R40, R2, R40 ;  /* 0x0000002802287220 */ /* 0x000fe40000410000 */
[C---:B----4-:R-:W-:Y:S02]  /*c7e0*/  FMUL.FTZ R10, R0.reuse, R130 ;  /* 0x00000082000a7220 */ /* 0x050fe40000410000 */
[C---:B------:R-:W-:Y:S02]  /*c7f0*/  FMUL.FTZ R11, R0.reuse, R131 ;  /* 0x00000083000b7220 */ /* 0x040fe40000410000 */
[C---:B------:R-:W-:Y:S01]  /*c800*/  FMUL.FTZ R38, R0.reuse, R38 ;  /* 0x0000002600267220 */ /* 0x040fe20000410000 */
[----:B------:R-:W-:Y:S01]  /*c810*/  MUFU.EX2 R6, R6 ;  /* 0x0000000600067308 */ /* 0x000fe20000000800 */
[----:B------:R-:W-:Y:S02]  /*c820*/  FMUL.FTZ R39, R0, R39 ;  /* 0x0000002700277220 */ /* 0x000fe40000410000 */
[----:B------:R-:W-:Y:S02]  /*c830*/  FMUL.FTZ R41, R2, R41 ;  /* 0x0000002902297220 */ /* 0x000fe40000410000 */
[C---:B------:R-:W-:Y:S02]  /*c840*/  FMUL.FTZ R42, R0.reuse, R42 ;  /* 0x0000002a002a7220 */ /* 0x040fe40000410000 */
[----:B------:R-:W-:Y:S02]  /*c850*/  FMUL.FTZ R43, R0, R43 ;  /* 0x0000002b002b7220 */ /* 0x000fe40000410000 */
[C---:B------:R-:W-:Y:S01]  /*c860*/  FMUL.FTZ R44, R2.reuse, R44 ;  /* 0x0000002c022c7220 */ /* 0x040fe20000410000 */
[----:B------:R-:W3:Y:S01]  /*c870*/  MUFU.EX2 R7, R7 ;  /* 0x0000000700077308 */ /* 0x000ee20000000800 */
[----:B------:R-:W-:Y:S02]  /*c880*/  FMUL.FTZ R45, R2, R45 ;  /* 0x0000002d022d7220 */ /* 0x000fe40000410000 */
[C---:B------:R-:W-:Y:S01]  /*c890*/  FMUL.FTZ R46, R0.reuse, R46 ;  /* 0x0000002e002e7220 */ /* 0x040fe20000410000 */
[----:B--2---:R-:W-:Y:S01]  /*c8a0*/  F2FP.BF16.PACK_AB R128, R5, R164 ;  /* 0x000000a40580723e */ /* 0x004fe200000010ff */
[----:B------:R-:W-:Y:S02]  /*c8b0*/  FMUL.FTZ R47, R0, R47 ;  /* 0x0000002f002f7220 */ /* 0x000fe40000410000 */
[C---:B------:R-:W-:Y:S02]  /*c8c0*/  FMUL.FTZ R48, R2.reuse, R48 ;  /* 0x0000003002307220 */ /* 0x040fe40000410000 */
[----:B------:R-:W-:Y:S01]  /*c8d0*/  FMUL.FTZ R49, R2, R49 ;  /* 0x0000003102317220 */ /* 0x000fe20000410000 */
[----:B------:R-:W-:Y:S01]  /*c8e0*/  MUFU.EX2 R134, R134 ;  /* 0x0000008600867308 */ /* 0x000fe20000000800 */
[C---:B------:R-:W-:Y:S02]  /*c8f0*/  FMUL.FTZ R50, R0.reuse, R50 ;  /* 0x0000003200327220 */ /* 0x040fe40000410000 */
[----:B------:R-:W-:Y:S02]  /*c900*/  FMUL.FTZ R51, R0, R51 ;  /* 0x0000003300337220 */ /* 0x000fe40000410000 */
[C---:B------:R-:W-:Y:S02]  /*c910*/  FMUL.FTZ R12, R2.reuse, R124 ;  /* 0x0000007c020c7220 */ /* 0x040fe40000410000 */
[C---:B------:R-:W-:Y:S02]  /*c920*/  FMUL.FTZ R52, R2.reuse, R52 ;  /* 0x0000003402347220 */ /* 0x040fe40000410000 */
[----:B------:R-:W-:Y:S01]  /*c930*/  FMUL.FTZ R53, R2, R53 ;  /* 0x0000003502357220 */ /* 0x000fe20000410000 */
[----:B------:R-:W2:Y:S01]  /*c940*/  MUFU.EX2 R135, R135 ;  /* 0x0000008700877308 */ /* 0x000ea20000000800 */
[C---:B------:R-:W-:Y:S02]  /*c950*/  FMUL.FTZ R54, R0.reuse, R54 ;  /* 0x0000003600367220 */ /* 0x040fe40000410000 */
[----:B------:R-:W-:Y:S01]  /*c960*/  FMUL.FTZ R55, R0, R55 ;  /* 0x0000003700377220 */ /* 0x000fe20000410000 */
[----:B---3--:R-:W-:Y:S01]  /*c970*/  F2FP.BF16.PACK_AB R129, R7, R6 ;  /* 0x000000060781723e */ /* 0x008fe200000010ff */
[C---:B------:R-:W-:Y:S02]  /*c980*/  FMUL.FTZ R56, R2.reuse, R56 ;  /* 0x0000003802387220 */ /* 0x040fe40000410000 */
[----:B------:R-:W-:Y:S02]  /*c990*/  FMUL.FTZ R57, R2, R57 ;  /* 0x0000003902397220 */ /* 0x000fe40000410000 */
[C---:B------:R-:W-:Y:S01]  /*c9a0*/  FMUL.FTZ R58, R0.reuse, R58 ;  /* 0x0000003a003a7220 */ /* 0x040fe20000410000 */
[----:B------:R-:W-:Y:S01]  /*c9b0*/  MUFU.EX2 R165, R165 ;  /* 0x000000a500a57308 */ /* 0x000fe20000000800 */
[----:B------:R-:W-:Y:S02]  /*c9c0*/  FMUL.FTZ R59, R0, R59 ;  /* 0x0000003b003b7220 */ /* 0x000fe40000410000 */
[C---:B------:R-:W-:Y:S02]  /*c9d0*/  FMUL.FTZ R60, R2.reuse, R60 ;  /* 0x0000003c023c7220 */ /* 0x040fe40000410000 */
[----:B------:R-:W-:Y:S02]  /*c9e0*/  FMUL.FTZ R61, R2, R61 ;  /* 0x0000003d023d7220 */ /* 0x000fe40000410000 */
[C---:B------:R-:W-:Y:S02]  /*c9f0*/  FMUL.FTZ R62, R0.reuse, R62 ;  /* 0x0000003e003e7220 */ /* 0x040fe40000410000 */
[----:B------:R-:W-:Y:S01]  /*ca00*/  FMUL.FTZ R63, R0, R63 ;  /* 0x0000003f003f7220 */ /* 0x000fe20000410000 */
[----:B------:R-:W3:Y:S01]  /*ca10*/  MUFU.EX2 R166, R166 ;  /* 0x000000a600a67308 */ /* 0x000ee20000000800 */
[C---:B------:R-:W-:Y:S02]  /*ca20*/  FMUL.FTZ R64, R2.reuse, R64 ;  /* 0x0000004002407220 */ /* 0x040fe40000410000 */
[----:B------:R-:W-:Y:S01]  /*ca30*/  FMUL.FTZ R65, R2, R65 ;  /* 0x0000004102417220 */ /* 0x000fe20000410000 */
[----:B--2---:R-:W-:Y:S01]  /*ca40*/  F2FP.BF16.PACK_AB R130, R135, R134 ;  /* 0x000000868782723e */ /* 0x004fe200000010ff */
        /* <DEDUP_REMOVED lines=9> */
[----:B------:R-:W-:Y:S01]  /*cae0*/  MUFU.EX2 R220, R220 ;  /* 0x000000dc00dc7308 */ /* 0x000fe20000000800 */
[C---:B------:R-:W-:Y:S02]  /*caf0*/  FMUL.FTZ R74, R0.reuse, R74 ;  /* 0x0000004a004a7220 */ /* 0x040fe40000410000 */
[----:B------:R-:W-:Y:S01]  /*cb00*/  FMUL.FTZ R75, R0, R75 ;  /* 0x0000004b004b7220 */ /* 0x000fe20000410000 */
[----:B---3--:R-:W-:Y:S01]  /*cb10*/  F2FP.BF16.PACK_AB R131, R166, R165 ;  /* 0x000000a5a683723e */ /* 0x008fe200000010ff */
[C---:B------:R-:W-:Y:S02]  /*cb20*/  FMUL.FTZ R76, R2.reuse, R76 ;  /* 0x0000004c024c7220 */ /* 0x040fe40000410000 */
[----:B------:R-:W-:Y:S02]  /*cb30*/  FMUL.FTZ R77, R2, R77 ;  /* 0x0000004d024d7220 */ /* 0x000fe40000410000 */
[C---:B------:R-:W-:Y:S01]  /*cb40*/  FMUL.FTZ R78, R0.reuse, R78 ;  /* 0x0000004e004e7220 */ /* 0x040fe20000410000 */
[----:B------:R-:W-:Y:S01]  /*cb50*/  MUFU.EX2 R224, R224 ;  /* 0x000000e000e07308 */ /* 0x000fe20000000800 */
[C---:B-1----:R-:W-:Y:S05]  /*cb60*/  HMMA.16816.F32.BF16 R8, R128.reuse, R136, R8 ;  /* 0x000000888008723c */ /* 0x042fea0000041808 */
[----:B------:R-:W-:Y:S02]  /*cb70*/  FMUL.FTZ R79, R0, R79 ;  /* 0x0000004f004f7220 */ /* 0x000fe40000410000 */
[C---:B------:R-:W-:Y:S01]  /*cb80*/  FMUL.FTZ R80, R2.reuse, R80 ;  /* 0x0000005002507220 */ /* 0x040fe20000410000 */
[C---:B------:R-:W-:Y:S01]  /*cb90*/  HMMA.16816.F32.BF16 R36, R128.reuse, R138, R36 ;  /* 0x0000008a8024723c */ /* 0x040fe20000041824 */
[----:B------:R-:W1:Y:S03]  /*cba0*/  LDSM.16.MT88.4 R136, [R188+0xc000] ;  /* 0x00c00000bc88783b */ /* 0x000e660000004200 */
[----:B------:R-:W-:Y:S02]  /*cbb0*/  FMUL.FTZ R81, R2, R81 ;  /* 0x0000005102517220 */ /* 0x000fe40000410000 */
[C---:B------:R-:W-:Y:S02]  /*cbc0*/  FMUL.FTZ R82, R0.reuse, R82 ;  /* 0x0000005200527220 */ /* 0x040fe40000410000 */
[C---:B------:R-:W-:Y:S04]  /*cbd0*/  HMMA.16816.F32.BF16 R40, R128.reuse, R140, R40 ;  /* 0x0000008c8028723c */ /* 0x040fe80000041828 */
[----:B------:R-:W-:Y:S02]  /*cbe0*/  FMUL.FTZ R83, R0, R83 ;  /* 0x0000005300537220 */ /* 0x000fe40000410000 */
[C---:B------:R-:W-:Y:S02]  /*cbf0*/  FMUL.FTZ R84, R2.reuse, R84 ;  /* 0x0000005402547220 */ /* 0x040fe40000410000 */
[C---:B------:R-:W-:Y:S01]  /*cc00*/  HMMA.16816.F32.BF16 R44, R128.reuse, R142, R44 ;  /* 0x0000008e802c723c */ /* 0x040fe2000004182c */
[----:B------:R-:W2:Y:S03]  /*cc10*/  LDSM.16.MT88.4 R140, [R192+0xe000] ;  /* 0x00e00000c08c783b */ /* 0x000ea60000004200 */
[----:B------:R-:W-:Y:S02]  /*cc20*/  FMUL.FTZ R85, R2, R85 ;  /* 0x0000005502557220 */ /* 0x000fe40000410000 */
[C---:B------:R-:W-:Y:S02]  /*cc30*/  FMUL.FTZ R86, R0.reuse, R86 ;  /* 0x0000005600567220 */ /* 0x040fe40000410000 */
[C---:B------:R-:W-:Y:S04]  /*cc40*/  HMMA.16816.F32.BF16 R48, R128.reuse, R144, R48 ;  /* 0x000000908030723c */ /* 0x040fe80000041830 */
[----:B------:R-:W-:Y:S02]  /*cc50*/  FMUL.FTZ R87, R0, R87 ;  /* 0x0000005700577220 */ /* 0x000fe40000410000 */
[C---:B------:R-:W-:Y:S02]  /*cc60*/  FMUL.FTZ R88, R2.reuse, R88 ;  /* 0x0000005802587220 */ /* 0x040fe40000410000 */
[C---:B------:R-:W-:Y:S01]  /*cc70*/  HMMA.16816.F32.BF16 R52, R128.reuse, R146, R52 ;  /* 0x000000928034723c */ /* 0x040fe20000041834 */
[----:B------:R-:W3:Y:S03]  /*cc80*/  LDSM.16.MT88.4 R144, [R190+0xe000] ;  /* 0x00e00000be90783b */ /* 0x000ee60000004200 */
[----:B------:R-:W-:Y:S02]  /*cc90*/  FMUL.FTZ R89, R2, R89 ;  /* 0x0000005902597220 */ /* 0x000fe40000410000 */
[C---:B------:R-:W-:Y:S02]  /*cca0*/  FMUL.FTZ R90, R0.reuse, R90 ;  /* 0x0000005a005a7220 */ /* 0x040fe40000410000 */
[----:B------:R-:W-:Y:S01]  /*ccb0*/  FMUL.FTZ R91, R0, R91 ;  /* 0x0000005b005b7220 */ /* 0x000fe20000410000 */
[C---:B-1----:R-:W-:Y:S03]  /*ccc0*/  HMMA.16816.F32.BF16 R56, R128.reuse, R136, R56 ;  /* 0x000000888038723c */ /* 0x042fe60000041838 */
[C---:B------:R-:W-:Y:S02]  /*ccd0*/  FMUL.FTZ R92, R2.reuse, R92 ;  /* 0x0000005c025c7220 */ /* 0x040fe40000410000 */
[----:B------:R-:W-:Y:S02]  /*cce0*/  FMUL.FTZ R93, R2, R93 ;  /* 0x0000005d025d7220 */ /* 0x000fe40000410000 */
[C---:B------:R-:W-:Y:S01]  /*ccf0*/  FMUL.FTZ R94, R0.reuse, R94 ;  /* 0x0000005e005e7220 */ /* 0x040fe20000410000 */
[C---:B------:R-:W-:Y:S01]  /*cd00*/  HMMA.16816.F32.BF16 R60, R128.reuse, R138, R60 ;  /* 0x0000008a803c723c */ /* 0x040fe2000004183c */
[----:B------:R-:W1:Y:S03]  /*cd10*/  LDSM.16.MT88.4 R136, [R189+0xe000] ;  /* 0x00e00000bd88783b */ /* 0x000e660000004200 */
[----:B------:R-:W-:Y:S02]  /*cd20*/  FMUL.FTZ R95, R0, R95 ;  /* 0x0000005f005f7220 */ /* 0x000fe40000410000 */
[C---:B------:R-:W-:Y:S02]  /*cd30*/  FMUL.FTZ R96, R2.reuse, R96 ;  /* 0x0000006002607220 */ /* 0x040fe40000410000 */
[C---:B--2---:R-:W-:Y:S04]  /*cd40*/  HMMA.16816.F32.BF16 R64, R128.reuse, R140, R64 ;  /* 0x0000008c8040723c */ /* 0x044fe80000041840 */
[----:B------:R-:W-:Y:S02]  /*cd50*/  FMUL.FTZ R97, R2, R97 ;  /* 0x0000006102617220 */ /* 0x000fe40000410000 */
[C---:B------:R-:W-:Y:S02]  /*cd60*/  FMUL.FTZ R98, R0.reuse, R98 ;  /* 0x0000006200627220 */ /* 0x040fe40000410000 */
[C---:B------:R-:W-:Y:S01]  /*cd70*/  HMMA.16816.F32.BF16 R68, R128.reuse, R142, R68 ;  /* 0x0000008e8044723c */ /* 0x040fe20000041844 */
[----:B------:R-:W2:Y:S03]  /*cd80*/  LDSM.16.MT88.4 R140, [R188+0xe000] ;  /* 0x00e00000bc8c783b */ /* 0x000ea60000004200 */
[----:B------:R-:W-:Y:S02]  /*cd90*/  FMUL.FTZ R99, R0, R99 ;  /* 0x0000006300637220 */ /* 0x000fe40000410000 */
[C---:B------:R-:W-:Y:S02]  /*cda0*/  FMUL.FTZ R100, R2.reuse, R100 ;  /* 0x0000006402647220 */ /* 0x040fe40000410000 */
[C---:B---3--:R-:W-:Y:S04]  /*cdb0*/  HMMA.16816.F32.BF16 R72, R128.reuse, R144, R72 ;  /* 0x000000908048723c */ /* 0x048fe80000041848 */
[----:B------:R-:W-:Y:S02]  /*cdc0*/  FMUL.FTZ R101, R2, R101 ;  /* 0x0000006502657220 */ /* 0x000fe40000410000 */
[C---:B------:R-:W-:Y:S02]  /*cdd0*/  FMUL.FTZ R102, R0.reuse, R102 ;  /* 0x0000006600667220 */ /* 0x040fe40000410000 */
[C---:B------:R-:W-:Y:S01]  /*cde0*/  HMMA.16816.F32.BF16 R76, R128.reuse, R146, R76 ;  /* 0x00000092804c723c */ /* 0x040fe2000004184c */
[----:B------:R-:W3:Y:S03]  /*cdf0*/  LDSM.16.MT88.4 R144, [R192+0x10000] ;  /* 0x01000000c090783b */ /* 0x000ee60000004200 */
[----:B------:R-:W-:Y:S02]  /*ce00*/  FMUL.FTZ R103, R0, R103 ;  /* 0x0000006700677220 */ /* 0x000fe40000410000 */
[--C-:B------:R-:W-:Y:S02]  /*ce10*/  FFMA.FTZ R170, R13, c[0x0][0x23c], -R168.reuse ;  /* 0x00008f000daa7a23 */ /* 0x100fe400000108a8 */
[----:B------:R-:W-:Y:S01]  /*ce20*/  FMUL.FTZ R13, R2, R125 ;  /* 0x0000007d020d7220 */ /* 0x000fe20000410000 */
[C---:B-1----:R-:W-:Y:S03]  /*ce30*/  HMMA.16816.F32.BF16 R80, R128.reuse, R136, R80 ;  /* 0x000000888050723c */ /* 0x042fe60000041850 */
[--C-:B------:R-:W-:Y:S01]  /*ce40*/  FFMA.FTZ R171, R14, c[0x0][0x23c], -R167.reuse ;  /* 0x00008f000eab7a23 */ /* 0x100fe200000108a7 */
[----:B------:R-:W1:Y:S01]  /*ce50*/  MUFU.EX2 R170, R170 ;  /* 0x000000aa00aa7308 */ /* 0x000e620000000800 */
[C---:B------:R-:W-:Y:S02]  /*ce60*/  FMUL.FTZ R14, R0.reuse, R126 ;  /* 0x0000007e000e7220 */ /* 0x040fe40000410000 */
[--C-:B------:R-:W-:Y:S01]  /*ce70*/  FFMA.FTZ R172, R15, c[0x0][0x23c], -R167.reuse ;  /* 0x00008f000fac7a23 */ /* 0x100fe200000108a7 */
[C---:B------:R-:W-:Y:S01]  /*ce80*/  HMMA.16816.F32.BF16 R84, R128.reuse, R138, R84 ;  /* 0x0000008a8054723c */ /* 0x040fe20000041854 */
[----:B------:R-:W4:Y:S03]  /*ce90*/  LDSM.16.MT88.4 R136, [R190+0x10000] ;  /* 0x01000000be88783b */ /* 0x000f260000004200 */
[----:B------:R-:W-:Y:S02]  /*cea0*/  FMUL.FTZ R15, R0, R127 ;  /* 0x0000007f000f7220 */ /* 0x000fe40000410000 */
[C---:B------:R-:W-:Y:S01]  /*ceb0*/  FMUL.FTZ R104, R2.reuse, R104 ;  /* 0x0000006802687220 */ /* 0x040fe20000410000 */
[----:B------:R-:W-:Y:S01]  /*cec0*/  MUFU.EX2 R171, R171 ;  /* 0x000000ab00ab7308 */ /* 0x000fe20000000800 */
[C---:B--2---:R-:W-:Y:S01]  /*ced0*/  HMMA.16816.F32.BF16 R88, R128.reuse, R140, R88 ;  /* 0x0000008c8058723c */ /* 0x044fe20000041858 */
[----:B------:R-:W-:Y:S03]  /*cee0*/  LDSM.16.MT88.4 R124, [R188+0x10000] ;  /* 0x01000000bc7c783b */ /* 0x000fe60000004200 */
[----:B------:R-:W-:Y:S02]  /*cef0*/  FMUL.FTZ R105, R2, R105 ;  /* 0x0000006902697220 */ /* 0x000fe40000410000 */
[C---:B------:R-:W-:Y:S02]  /*cf00*/  FMUL.FTZ R106, R0.reuse, R106 ;  /* 0x0000006a006a7220 */ /* 0x040fe40000410000 */
[C---:B------:R-:W-:Y:S01]  /*cf10*/  HMMA.16816.F32.BF16 R92, R128.reuse, R142, R92 ;  /* 0x0000008e805c723c */ /* 0x040fe2000004185c */
[----:B------:R-:W2:Y:S01]  /*cf20*/  LDSM.16.MT88.4 R140, [R189+0x10000] ;  /* 0x01000000bd8c783b */ /* 0x000ea20000004200 */
[----:B------:R-:W5:Y:S02]  /*cf30*/  MUFU.EX2 R172, R172 ;  /* 0x000000ac00ac7308 */ /* 0x000f640000000800 */
[----:B------:R-:W-:Y:S02]  /*cf40*/  FMUL.FTZ R107, R0, R107 ;  /* 0x0000006b006b7220 */ /* 0x000fe40000410000 */
[C---:B------:R-:W-:Y:S02]  /*cf50*/  FMUL.FTZ R108, R2.reuse, R108 ;  /* 0x0000006c026c7220 */ /* 0x040fe40000410000 */
[C---:B---3--:R-:W-:Y:S04]  /*cf60*/  HMMA.16816.F32.BF16 R96, R128.reuse, R144, R96 ;  /* 0x000000908060723c */ /* 0x048fe80000041860 */
[----:B------:R-:W-:Y:S02]  /*cf70*/  FMUL.FTZ R109, R2, R109 ;  /* 0x0000006d026d7220 */ /* 0x000fe40000410000 */
[C---:B------:R-:W-:Y:S02]  /*cf80*/  FMUL.FTZ R110, R0.reuse, R110 ;  /* 0x0000006e006e7220 */ /* 0x040fe40000410000 */
[C---:B------:R-:W-:Y:S01]  /*cf90*/  HMMA.16816.F32.BF16 R100, R128.reuse, R146, R100 ;  /* 0x000000928064723c */ /* 0x040fe20000041864 */
[----:B------:R-:W-:Y:S03]  /*cfa0*/  LDSM.16.MT88.4 R144, [R190+0xc800] ;  /* 0x00c80000be90783b */ /* 0x000fe60000004200 */
[----:B------:R-:W-:Y:S02]  /*cfb0*/  FMUL.FTZ R111, R0, R111 ;  /* 0x0000006f006f7220 */ /* 0x000fe40000410000 */
[--C-:B------:R-:W-:Y:S02]  /*cfc0*/  FFMA.FTZ R173, R16, c[0x0][0x23c], -R168.reuse ;  /* 0x00008f0010ad7a23 */ /* 0x100fe400000108a8 */
[----:B------:R-:W-:Y:S01]  /*cfd0*/  FFMA.FTZ R174, R17, c[0x0][0x23c], -R168 ;  /* 0x00008f0011ae7a23 */ /* 0x000fe200000108a8 */
[C---:B----4-:R-:W-:Y:S03]  /*cfe0*/  HMMA.16816.F32.BF16 R104, R128.reuse, R136, R104 ;  /* 0x000000888068723c */ /* 0x050fe60000041868 */
[--C-:B------:R-:W-:Y:S01]  /*cff0*/  FFMA.FTZ R175, R18, c[0x0][0x23c], -R167.reuse ;  /* 0x00008f0012af7a23 */ /* 0x100fe200000108a7 */
[----:B------:R-:W-:Y:S01]  /*d000*/  MUFU.EX2 R173, R173 ;  /* 0x000000ad00ad7308 */ /* 0x000fe20000000800 */
[----:B------:R-:W-:Y:S02]  /*d010*/  FFMA.FTZ R218, R19, c[0x0][0x23c], -R167 ;  /* 0x00008f0013da7a23 */ /* 0x000fe400000108a7 */
[C---:B------:R-:W-:Y:S01]  /*d020*/  FMUL.FTZ R112, R2.reuse, R112 ;  /* 0x0000007002707220 */ /* 0x040fe20000410000 */
[C---:B------:R-:W-:Y:S01]  /*d030*/  HMMA.16816.F32.BF16 R12, R128.reuse, R138, R12 ;  /* 0x0000008a800c723c */ /* 0x040fe2000004180c */
[----:B------:R-:W3:Y:S03]  /*d040*/  LDSM.16.MT88.4 R136, [R192+0xc800] ;  /* 0x00c80000c088783b */ /* 0x000ee60000004200 */
[----:B------:R-:W-:Y:S02]  /*d050*/  FMUL.FTZ R113, R2, R113 ;  /* 0x0000007102717220 */ /* 0x000fe40000410000 */
[----:B------:R-:W4:Y:S01]  /*d060*/  MUFU.EX2 R174, R174 ;  /* 0x000000ae00ae7308 */ /* 0x000f220000000800 */
[C---:B------:R-:W-:Y:S01]  /*d070*/  FMUL.FTZ R114, R0.reuse, R114 ;  /* 0x0000007200727220 */ /* 0x040fe20000410000 */
[C---:B--2---:R-:W-:Y:S04]  /*d080*/  HMMA.16816.F32.BF16 R108, R128.reuse, R140, R108 ;  /* 0x0000008c806c723c */ /* 0x044fe8000004186c */
[----:B------:R-:W-:Y:S02]  /*d090*/  FMUL.FTZ R115, R0, R115 ;  /* 0x0000007300737220 */ /* 0x000fe40000410000 */
[----:B------:R-:W-:Y:S01]  /*d0a0*/  FMUL.FTZ R16, R2, R120 ;  /* 0x0000007802107220 */ /* 0x000fe20000410000 */
[----:B-1----:R-:W-:Y:S01]  /*d0b0*/  F2FP.BF16.PACK_AB R120, R170, R169 ;  /* 0x000000a9aa78723e */ /* 0x002fe200000010ff */
[----:B------:R-:W-:Y:S01]  /*d0c0*/  MUFU.EX2 R175, R175 ;  /* 0x000000af00af7308 */ /* 0x000fe20000000800 */
[----:B------:R-:W-:Y:S02]  /*d0d0*/  FMUL.FTZ R17, R2, R121 ;  /* 0x0000007902117220 */ /* 0x000fe40000410000 */
[C---:B------:R-:W-:Y:S01]  /*d0e0*/  HMMA.16816.F32.BF16 R112, R128.reuse, R142, R112 ;  /* 0x0000008e8070723c */ /* 0x040fe20000041870 */
[----:B------:R-:W1:Y:S02]  /*d0f0*/  LDSM.16.MT88.4 R140, [R189+0xc800] ;  /* 0x00c80000bd8c783b */ /* 0x000e640000004200 */
[----:B------:R-:W-:Y:S01]  /*d100*/  FMUL.FTZ R18, R0, R122 ;  /* 0x0000007a00127220 */ /* 0x000fe20000410000 */
[----:B-----5:R-:W-:Y:S01]  /*d110*/  F2FP.BF16.PACK_AB R121, R172, R171 ;  /* 0x000000abac79723e */ /* 0x020fe200000010ff */
[----:B------:R-:W-:Y:S02]  /*d120*/  FMUL.FTZ R19, R0, R123 ;  /* 0x0000007b00137220 */ /* 0x000fe40000410000 */
[----:B------:R-:W2:Y:S01]  /*d130*/  MUFU.EX2 R218, R218 ;  /* 0x000000da00da7308 */ /* 0x000ea20000000800 */
[C---:B------:R-:W-:Y:S04]  /*d140*/  FMUL.FTZ R116, R2.reuse, R116 ;  /* 0x0000007402747220 */ /* 0x040fe80000410000 */
[C---:B------:R-:W-:Y:S03]  /*d150*/  HMMA.16816.F32.BF16 R16, R128.reuse, R124, R16 ;  /* 0x0000007c8010723c */ /* 0x040fe60000041810 */
[----:B------:R-:W-:Y:S01]  /*d160*/  FMUL.FTZ R117, R2, R117 ;  /* 0x0000007502757220 */ /* 0x000fe20000410000 */
[----:B----4-:R-:W-:Y:S01]  /*d170*/  F2FP.BF16.PACK_AB R122, R174, R173 ;  /* 0x000000adae7a723e */ /* 0x010fe200000010ff */
[C---:B------:R-:W-:Y:S02]  /*d180*/  FMUL.FTZ R118, R0.reuse, R118 ;  /* 0x0000007600767220 */ /* 0x040fe40000410000 */
[----:B------:R-:W-:Y:S02]  /*d190*/  FMUL.FTZ R119, R0, R119 ;  /* 0x0000007700777220 */ /* 0x000fe40000410000 */
[----:B------:R-:W-:Y:S03]  /*d1a0*/  FFMA.FTZ R164, R2, R221, R164 ;  /* 0x000000dd02a47223 */ /* 0x000fe600000100a4 */
[----:B------:R-:W-:Y:S01]  /*d1b0*/  FFMA.FTZ R6, R0, R219, R6 ;  /* 0x000000db00067223 */ /* 0x000fe20000010006 */
[----:B------:R-:W-:Y:S01]  /*d1c0*/  IADD3 R0, R207, -0x1, RZ ;  /* 0xffffffffcf007810 */ /* 0x000fe20007ffe0ff */
[----:B------:R-:W-:Y:S01]  /*d1d0*/  HMMA.16816.F32.BF16 R116, R128, R126, R116 ;  /* 0x0000007e8074723c */ /* 0x000fe20000041874 */
[----:B------:R-:W4:Y:S02]  /*d1e0*/  LDSM.16.MT88.4 R124, [R188+0xe800] ;  /* 0x00e80000bc7c783b */ /* 0x000f240000004200 */
[----:B------:R-:W-:Y:S01]  /*d1f0*/  FADD.FTZ R5, R5, R164 ;  /* 0x000000a405057221 */ /* 0x000fe20000010000 */
[----:B------:R-:W-:Y:S01]  /*d200*/  MOV R207, R0 ;  /* 0x0000000000cf7202 */ /* 0x000fe20000000f00 */
[----:B------:R-:W-:Y:S01]  /*d210*/  FADD.FTZ R6, R7, R6 ;  /* 0x0000000607067221 */ /* 0x000fe20000010000 */
[----:B--2---:R-:W-:Y:S01]  /*d220*/  F2FP.BF16.PACK_AB R123, R218, R175 ;  /* 0x000000afda7b723e */ /* 0x004fe200000010ff */
[----:B------:R-:W-:Y:S01]  /*d230*/  FADD.FTZ R134, R134, R5 ;  /* 0x0000000586867221 */ /* 0x000fe20000010000 */
[----:B------:R-:W-:Y:S01]  /*d240*/  MOV R0, R3 ;  /* 0x0000000300007202 */ /* 0x000fe20000000f00 */
[----:B------:R-:W2:Y:S03]  /*d250*/  LDSM.16.MT88.4 R128, [R192+0x10800] ;  /* 0x01080000c080783b */ /* 0x000ea60000004200 */
[----:B------:R-:W-:Y:S01]  /*d260*/  FADD.FTZ R165, R165, R6 ;  /* 0x00000006a5a57221 */ /* 0x000fe20000010000 */
[C---:B---3--:R-:W-:Y:S05]  /*d270*/  HMMA.16816.F32.BF16 R8, R120.reuse, R136, R8 ;  /* 0x000000887808723c */ /* 0x048fea0000041808 */
[----:B------:R-:W-:Y:S02]  /*d280*/  FADD.FTZ R134, R135, R134 ;  /* 0x0000008687867221 */ /* 0x000fe40000010000 */
[----:B------:R-:W-:Y:S01]  /*d290*/  FADD.FTZ R166, R166, R165 ;  /* 0x000000a5a6a67221 */ /* 0x000fe20000010000 */
[C---:B------:R-:W-:Y:S01]  /*d2a0*/  HMMA.16816.F32.BF16 R36, R120.reuse, R138, R36 ;  /* 0x0000008a7824723c */ /* 0x040fe20000041824 */
[----:B------:R-:W3:Y:S03]  /*d2b0*/  LDSM.16.MT88.4 R136, [R190+0x10800] ;  /* 0x01080000be88783b */ /* 0x000ee60000004200 */
[----:B------:R-:W-:Y:S02]  /*d2c0*/  FADD.FTZ R169, R169, R134 ;  /* 0x00000086a9a97221 */ /* 0x000fe40000010000 */
[----:B------:R-:W-:Y:S02]  /*d2d0*/  FADD.FTZ R171, R171, R166 ;  /* 0x000000a6abab7221 */ /* 0x000fe40000010000 */
[C---:B------:R-:W-:Y:S04]  /*d2e0*/  HMMA.16816.F32.BF16 R40, R120.reuse, R144, R40 ;  /* 0x000000907828723c */ /* 0x040fe80000041828 */
[----:B------:R-:W-:Y:S02]  /*d2f0*/  FADD.FTZ R170, R170, R169 ;  /* 0x000000a9aaaa7221 */ /* 0x000fe40000010000 */
[----:B------:R-:W-:Y:S02]  /*d300*/  FADD.FTZ R172, R172, R171 ;  /* 0x000000abacac7221 */ /* 0x000fe40000010000 */
[C---:B------:R-:W-:Y:S01]  /*d310*/  HMMA.16816.F32.BF16 R44, R120.reuse, R146, R44 ;  /* 0x00000092782c723c */ /* 0x040fe2000004182c */
[----:B------:R-:W-:Y:S03]  /*d320*/  LDSM.16.MT88.4 R144, [R190+0xf000] ;  /* 0x00f00000be90783b */ /* 0x000fe60000004200 */
[----:B------:R-:W-:Y:S02]  /*d330*/  FADD.FTZ R173, R173, R170 ;  /* 0x000000aaadad7221 */ /* 0x000fe40000010000 */
[----:B------:R-:W-:Y:S02]  /*d340*/  FADD.FTZ R5, R175, R172 ;  /* 0x000000acaf057221 */ /* 0x000fe40000010000 */
[C---:B-1----:R-:W-:Y:S04]  /*d350*/  HMMA.16816.F32.BF16 R48, R120.reuse, R140, R48 ;  /* 0x0000008c7830723c */ /* 0x042fe80000041830 */
[----:B------:R-:W-:Y:S02]  /*d360*/  FADD.FTZ R173, R174, R173 ;  /* 0x000000adaead7221 */ /* 0x000fe40000010000 */
[----:B------:R-:W-:Y:S02]  /*d370*/  FADD.FTZ R5, R218, R5 ;  /* 0x00000005da057221 */ /* 0x000fe40000010000 */
[C---:B------:R-:W-:Y:S01]  /*d380*/  HMMA.16816.F32.BF16 R52, R120.reuse, R142, R52 ;  /* 0x0000008e7834723c */ /* 0x040fe20000041834 */
[----:B------:R-:W1:Y:S07]  /*d390*/  LDSM.16.MT88.4 R140, [R189+0x10800] ;  /* 0x01080000bd8c783b */ /* 0x000e6e0000004200 */
[C---:B------:R-:W-:Y:S08]  /*d3a0*/  HMMA.16816.F32.BF16 R56, R120.reuse, R148, R56 ;  /* 0x000000947838723c */ /* 0x040ff00000041838 */
[C---:B------:R-:W-:Y:S01]  /*d3b0*/  HMMA.16816.F32.BF16 R60, R120.reuse, R150, R60 ;  /* 0x00000096783c723c */ /* 0x040fe2000004183c */
[----:B------:R-:W-:Y:S07]  /*d3c0*/  LDSM.16.MT88.4 R148, [R189+0xf000] ;  /* 0x00f00000bd94783b */ /* 0x000fee0000004200 */
[C---:B------:R-:W-:Y:S07]  /*d3d0*/  HMMA.16816.F32.BF16 R64, R120.reuse, R152, R64 ;  /* 0x000000987840723c */ /* 0x040fee0000041840 */
[--C-:B------:R-:W-:Y:S01]  /*d3e0*/  FFMA.FTZ R152, R20, c[0x0][0x23c], -R168.reuse ;  /* 0x00008f0014987a23 */ /* 0x100fe200000108a8 */
[C---:B------:R-:W-:Y:S04]  /*d3f0*/  HMMA.16816.F32.BF16 R68, R120.reuse, R154, R68 ;  /* 0x0000009a7844723c */ /* 0x040fe80000041844 */
[--C-:B------:R-:W-:Y:S01]  /*d400*/  FFMA.FTZ R153, R21, c[0x0][0x23c], -R168.reuse ;  /* 0x00008f0015997a23 */ /* 0x100fe200000108a8 */
[----:B------:R-:W-:Y:S02]  /*d410*/  MUFU.EX2 R152, R152 ;  /* 0x0000009800987308 */ /* 0x000fe40000000800 */
[--C-:B------:R-:W-:Y:S01]  /*d420*/  FFMA.FTZ R154, R22, c[0x0][0x23c], -R167.reuse ;  /* 0x00008f00169a7a23 */ /* 0x100fe200000108a7 */
[C---:B------:R-:W-:Y:S04]  /*d430*/  HMMA.16816.F32.BF16 R72, R120.reuse, R156, R72 ;  /* 0x0000009c7848723c */ /* 0x040fe80000041848 */
[--C-:B------:R-:W-:Y:S02]  /*d440*/  FFMA.FTZ R155, R23, c[0x0][0x23c], -R167.reuse ;  /* 0x00008f00179b7a23 */ /* 0x100fe400000108a7 */
[----:B------:R-:W5:Y:S01]  /*d450*/  LDSM.16.MT88.4 R20, [R188+0x10800] ;  /* 0x01080000bc14783b */ /* 0x000f620000004200 */
[--C-:B------:R-:W-:Y:S01]  /*d460*/  FFMA.FTZ R156, R24, c[0x0][0x23c], -R168.reuse ;  /* 0x00008f00189c7a23 */ /* 0x100fe200000108a8 */
[C---:B------:R-:W-:Y:S01]  /*d470*/  HMMA.16816.F32.BF16 R76, R120.reuse, R158, R76 ;  /* 0x0000009e784c723c */ /* 0x040fe2000004184c */
[----:B------:R-:W1:Y:S03]  /*d480*/  MUFU.EX2 R153, R153 ;  /* 0x0000009900997308 */ /* 0x000e660000000800 */
[--C-:B------:R-:W-:Y:S03]  /*d490*/  FFMA.FTZ R157, R25, c[0x0][0x23c], -R168.reuse ;  /* 0x00008f00199d7a23 */ /* 0x100fe600000108a8 */
[--C-:B------:R-:W-:Y:S01]  /*d4a0*/  FFMA.FTZ R158, R26, c[0x0][0x23c], -R167.reuse ;  /* 0x00008f001a9e7a23 */ /* 0x100fe200000108a7 */
[C---:B------:R-:W-:Y:S03]  /*d4b0*/  HMMA.16816.F32.BF16 R80, R120.reuse, R160, R80 ;  /* 0x000000a07850723c */ /* 0x040fe60000041850 */
[----:B------:R-:W-:Y:S01]  /*d4c0*/  MUFU.EX2 R154, R154 ;  /* 0x0000009a009a7308 */ /* 0x000fe20000000800 */
[--C-:B------:R-:W-:Y:S02]  /*d4d0*/  FFMA.FTZ R159, R27, c[0x0][0x23c], -R167.reuse ;  /* 0x00008f001b9f7a23 */ /* 0x100fe400000108a7 */
[----:B------:R-:W-:Y:S01]  /*d4e0*/  LDSM.16.MT88.4 R24, [R189+0xd000] ;  /* 0x00d00000bd18783b */ /* 0x000fe20000004200 */
[--C-:B------:R-:W-:Y:S01]  /*d4f0*/  FFMA.FTZ R160, R28, c[0x0][0x23c], -R168.reuse ;  /* 0x00008f001ca07a23 */ /* 0x100fe200000108a8 */
[C---:B------:R-:W-:Y:S04]  /*d500*/  HMMA.16816.F32.BF16 R84, R120.reuse, R162, R84 ;  /* 0x000000a27854723c */ /* 0x040fe80000041854 */
[--C-:B------:R-:W-:Y:S01]  /*d510*/  FFMA.FTZ R161, R29, c[0x0][0x23c], -R168.reuse ;  /* 0x00008f001da17a23 */ /* 0x100fe200000108a8 */
[----:B------:R-:W1:Y:S01]  /*d520*/  MUFU.EX2 R155, R155 ;  /* 0x0000009b009b7308 */ /* 0x000e620000000800 */
[----:B------:R-:W-:Y:S02]  /*d530*/  FFMA.FTZ R168, R33, c[0x0][0x23c], -R168 ;  /* 0x00008f0021a87a23 */ /* 0x000fe400000108a8 */
[C---:B----4-:R-:W-:Y:S04]  /*d540*/  HMMA.16816.F32.BF16 R88, R120.reuse, R124, R88 ;  /* 0x0000007c7858723c */ /* 0x050fe80000041858 */
[--C-:B------:R-:W-:Y:S02]  /*d550*/  FFMA.FTZ R162, R30, c[0x0][0x23c], -R167.reuse ;  /* 0x00008f001ea27a23 */ /* 0x100fe400000108a7 */
[--C-:B------:R-:W-:Y:S01]  /*d560*/  FFMA.FTZ R163, R31, c[0x0][0x23c], -R167.reuse ;  /* 0x00008f001fa37a23 */ /* 0x100fe200000108a7 */
[----:B------:R-:W-:Y:S01]  /*d570*/  MUFU.EX2 R156, R156 ;  /* 0x0000009c009c7308 */ /* 0x000fe20000000800 */
[C---:B------:R-:W-:Y:S01]  /*d580*/  HMMA.16816.F32.BF16 R92, R120.reuse, R126, R92 ;  /* 0x0000007e785c723c */ /* 0x040fe2000004185c */
[----:B------:R-:W4:Y:S03]  /*d590*/  LDSM.16.MT88.4 R124, [R192+0xd000] ;  /* 0x00d00000c07c783b */ /* 0x000f260000004200 */
[----:B------:R-:W-:Y:S04]  /*d5a0*/  FFMA.FTZ R167, R35, c[0x0][0x23c], -R167 ;  /* 0x00008f0023a77a23 */ /* 0x000fe800000108a7 */
[C---:B--2---:R-:W-:Y:S01]  /*d5b0*/  HMMA.16816.F32.BF16 R96, R120.reuse, R128, R96 ;  /* 0x000000807860723c */ /* 0x044fe20000041860 */
[----:B------:R-:W-:Y:S01]  /*d5c0*/  LDSM.16.MT88.4 R28, [R188+0x11000] ;  /* 0x01100000bc1c783b */ /* 0x000fe20000004200 */
[----:B------:R-:W2:Y:S06]  /*d5d0*/  MUFU.EX2 R157, R157 ;  /* 0x0000009d009d7308 */ /* 0x000eac0000000800 */
[C---:B------:R-:W-:Y:S01]  /*d5e0*/  HMMA.16816.F32.BF16 R100, R120.reuse, R130, R100 ;  /* 0x000000827864723c */ /* 0x040fe20000041864 */
[----:B------:R-:W2:Y:S03]  /*d5f0*/  LDSM.16.MT88.4 R128, [R190+0xd000] ;  /* 0x00d00000be80783b */ /* 0x000ea60000004200 */
[----:B------:R-:W-:Y:S04]  /*d600*/  MUFU.EX2 R158, R158 ;  /* 0x0000009e009e7308 */ /* 0x000fe80000000800 */
[C---:B---3--:R-:W-:Y:S01]  /*d610*/  HMMA.16816.F32.BF16 R104, R120.reuse, R136, R104 ;  /* 0x000000887868723c */ /* 0x048fe20000041868 */
[----:B------:R-:W-:Y:S05]  /*d620*/  LDSM.16.MT88.4 R32, [R189+0xd800] ;  /* 0x00d80000bd20783b */ /* 0x000fea0000004200 */
[----:B------:R-:W3:Y:S02]  /*d630*/  MUFU.EX2 R159, R159 ;  /* 0x0000009f009f7308 */ /* 0x000ee40000000800 */
[C---:B------:R-:W-:Y:S01]  /*d640*/  HMMA.16816.F32.BF16 R12, R120.reuse, R138, R12 ;  /* 0x0000008a780c723c */ /* 0x040fe2000004180c */
[----:B------:R-:W3:Y:S07]  /*d650*/  LDSM.16.MT88.4 R136, [R188+0xd000] ;  /* 0x00d00000bc88783b */ /* 0x000eee0000004200 */
[C---:B-1----:R-:W-:Y:S01]  /*d660*/  HMMA.16816.F32.BF16 R108, R120.reuse, R140, R108 ;  /* 0x0000008c786c723c */ /* 0x042fe2000004186c */
[----:B------:R-:W-:Y:S07]  /*d670*/  MUFU.EX2 R160, R160 ;  /* 0x000000a000a07308 */ /* 0x000fee0000000800 */
[C---:B------:R-:W-:Y:S01]  /*d680*/  HMMA.16816.F32.BF16 R112, R120.reuse, R142, R112 ;  /* 0x0000008e7870723c */ /* 0x040fe20000041870 */
[----:B------:R-:W1:Y:S02]  /*d690*/  LDSM.16.MT88.4 R140, [R192+0xf000] ;  /* 0x00f00000c08c783b */ /* 0x000e640000004200 */
[----:B------:R-:W1:Y:S05]  /*d6a0*/  MUFU.EX2 R161, R161 ;  /* 0x000000a100a17308 */ /* 0x000e6a0000000800 */
[C---:B-----5:R-:W-:Y:S05]  /*d6b0*/  HMMA.16816.F32.BF16 R16, R120.reuse, R20, R16 ;  /* 0x000000147810723c */ /* 0x060fea0000041810 */
[----:B------:R-:W-:Y:S02]  /*d6c0*/  MUFU.EX2 R162, R162 ;  /* 0x000000a200a27308 */ /* 0x000fe40000000800 */
[----:B------:R-:W-:Y:S01]  /*d6d0*/  F2FP.BF16.PACK_AB R20, R153, R152 ;  /* 0x000000989914723e */ /* 0x000fe200000010ff */
[----:B------:R-:W-:Y:S01]  /*d6e0*/  HMMA.16816.F32.BF16 R116, R120, R22, R116 ;  /* 0x000000167874723c */ /* 0x000fe20000041874 */
[----:B------:R-:W5:Y:S03]  /*d6f0*/  LDSM.16.MT88.4 R120, [R188+0xf000] ;  /* 0x00f00000bc78783b */ /* 0x000f660000004200 */
[----:B------:R-:W-:Y:S01]  /*d700*/  F2FP.BF16.PACK_AB R21, R155, R154 ;  /* 0x0000009a9b15723e */ /* 0x000fe200000010ff */
[----:B------:R-:W-:Y:S02]  /*d710*/  FADD.FTZ R152, R152, R173 ;  /* 0x000000ad98987221 */ /* 0x000fe40000010000 */
[----:B--2---:R-:W-:Y:S01]  /*d720*/  F2FP.BF16.PACK_AB R22, R157, R156 ;  /* 0x0000009c9d16723e */ /* 0x004fe200000010ff */
[----:B------:R-:W2:Y:S01]  /*d730*/  MUFU.EX2 R163, R163 ;  /* 0x000000a300a37308 */ /* 0x000ea20000000800 */
[----:B---3--:R-:W-:Y:S03]  /*d740*/  F2FP.BF16.PACK_AB R23, R159, R158 ;  /* 0x0000009e9f17723e */ /* 0x008fe600000010ff */
[----:B------:R-:W-:Y:S02]  /*d750*/  FADD.FTZ R154, R154, R5 ;  /* 0x000000059a9a7221 */ /* 0x000fe40000010000 */
[----:B------:R-:W-:Y:S02]  /*d760*/  FADD.FTZ R153, R153, R152 ;  /* 0x0000009899997221 */ /* 0x000fe40000010000 */
[C---:B----4-:R-:W-:Y:S02]  /*d770*/  HMMA.16816.F32.BF16 R8, R20.reuse, R124, R8 ;  /* 0x0000007c1408723c */ /* 0x050fe40000041808 */
[----:B------:R-:W3:Y:S03]  /*d780*/  MUFU.EX2 R225, R168 ;  /* 0x000000a800e17308 */ /* 0x000ee60000000800 */
[----:B------:R-:W-:Y:S02]  /*d790*/  FADD.FTZ R155, R155, R154 ;  /* 0x0000009a9b9b7221 */ /* 0x000fe40000010000 */
[----:B------:R-:W-:Y:S01]  /*d7a0*/  FADD.FTZ R156, R156, R153 ;  /* 0x000000999c9c7221 */ /* 0x000fe20000010000 */
[C---:B------:R-:W-:Y:S01]  /*d7b0*/  HMMA.16816.F32.BF16 R36, R20.reuse, R126, R36 ;  /* 0x0000007e1424723c */ /* 0x040fe20000041824 */
[----:B------:R-:W-:Y:S03]  /*d7c0*/  LDSM.16.MT88.4 R124, [R190+0x11000] ;  /* 0x01100000be7c783b */ /* 0x000fe60000004200 */
[----:B------:R-:W4:Y:S01]  /*d7d0*/  MUFU.EX2 R167, R167 ;  /* 0x000000a700a77308 */ /* 0x000f220000000800 */
[----:B------:R-:W-:Y:S02]  /*d7e0*/  FADD.FTZ R158, R158, R155 ;  /* 0x0000009b9e9e7221 */ /* 0x000fe40000010000 */
[----:B------:R-:W-:Y:S01]  /*d7f0*/  FADD.FTZ R157, R157, R156 ;  /* 0x0000009c9d9d7221 */ /* 0x000fe20000010000 */
[C---:B------:R-:W-:Y:S04]  /*d800*/  HMMA.16816.F32.BF16 R40, R20.reuse, R128, R40 ;  /* 0x000000801428723c */ /* 0x040fe80000041828 */
[----:B------:R-:W-:Y:S04]  /*d810*/  FADD.FTZ R159, R159, R158 ;  /* 0x0000009e9f9f7221 */ /* 0x000fe80000010000 */
[C---:B------:R-:W-:Y:S01]  /*d820*/  HMMA.16816.F32.BF16 R44, R20.reuse, R130, R44 ;  /* 0x00000082142c723c */ /* 0x040fe2000004182c */
[----:B------:R-:W-:Y:S07]  /*d830*/  LDSM.16.MT88.4 R128, [R189+0x11000] ;  /* 0x01100000bd80783b */ /* 0x000fee0000004200 */
[C---:B------:R-:W-:Y:S08]  /*d840*/  HMMA.16816.F32.BF16 R48, R20.reuse, R24, R48 ;  /* 0x000000181430723c */ /* 0x040ff00000041830 */
[C---:B------:R-:W-:Y:S01]  /*d850*/  HMMA.16816.F32.BF16 R52, R20.reuse, R26, R52 ;  /* 0x0000001a1434723c */ /* 0x040fe20000041834 */
[----:B------:R-:W2:Y:S07]  /*d860*/  LDSM.16.MT88.4 R24, [R192+0x11000] ;  /* 0x01100000c018783b */ /* 0x000eae0000004200 */
[C---:B------:R-:W-:Y:S08]  /*d870*/  HMMA.16816.F32.BF16 R56, R20.reuse, R136, R56 ;  /* 0x000000881438723c */ /* 0x040ff00000041838 */
[C---:B------:R-:W-:Y:S01]  /*d880*/  HMMA.16816.F32.BF16 R60, R20.reuse, R138, R60 ;  /* 0x0000008a143c723c */ /* 0x040fe2000004183c */
[----:B------:R-:W-:Y:S07]  /*d890*/  LDSM.16.MT88.4 R136, [R192+0xf800] ;  /* 0x00f80000c088783b */ /* 0x000fee0000004200 */
[C---:B-1----:R-:W-:Y:S08]  /*d8a0*/  HMMA.16816.F32.BF16 R64, R20.reuse, R140, R64 ;  /* 0x0000008c1440723c */ /* 0x042ff00000041840 */
        /* <DEDUP_REMOVED lines=8> */
[C---:B-----5:R-:W-:Y:S08]  /*d930*/  HMMA.16816.F32.BF16 R88, R20.reuse, R120, R88 ;  /* 0x000000781458723c */ /* 0x060ff00000041858 */
[C---:B------:R-:W-:Y:S01]  /*d940*/  HMMA.16816.F32.BF16 R92, R20.reuse, R122, R92 ;  /* 0x0000007a145c723c */ /* 0x040fe2000004185c */
[----:B------:R-:W-:Y:S07]  /*d950*/  LDSM.16.MT88.4 R120, [R190+0xd800] ;  /* 0x00d80000be78783b */ /* 0x000fee0000004200 */
[C---:B--2---:R-:W-:Y:S08]  /*d960*/  HMMA.16816.F32.BF16 R96, R20.reuse, R24, R96 ;  /* 0x000000181460723c */ /* 0x044ff00000041860 */
[C---:B------:R-:W-:Y:S01]  /*d970*/  HMMA.16816.F32.BF16 R100, R20.reuse, R26, R100 ;  /* 0x0000001a1464723c */ /* 0x040fe20000041864 */
[----:B------:R-:W1:Y:S07]  /*d980*/  LDSM.16.MT88.4 R24, [R192+0xd800] ;  /* 0x00d80000c018783b */ /* 0x000e6e0000004200 */
[C---:B------:R-:W-:Y:S08]  /*d990*/  HMMA.16816.F32.BF16 R104, R20.reuse, R124, R104 ;  /* 0x0000007c1468723c */ /* 0x040ff00000041868 */
[C---:B------:R-:W-:Y:S01]  /*d9a0*/  HMMA.16816.F32.BF16 R12, R20.reuse, R126, R12 ;  /* 0x0000007e140c723c */ /* 0x040fe2000004180c */
[----:B------:R-:W2:Y:S07]  /*d9b0*/  LDSM.16.MT88.4 R124, [R188+0xd800] ;  /* 0x00d80000bc7c783b */ /* 0x000eae0000004200 */
[C---:B------:R-:W-:Y:S08]  /*d9c0*/  HMMA.16816.F32.BF16 R108, R20.reuse, R128, R108 ;  /* 0x00000080146c723c */ /* 0x040ff0000004186c */
[C---:B------:R-:W-:Y:S08]  /*d9d0*/  HMMA.16816.F32.BF16 R112, R20.reuse, R130, R112 ;  /* 0x000000821470723c */ /* 0x040ff00000041870 */
[C---:B------:R-:W-:Y:S08]  /*d9e0*/  HMMA.16816.F32.BF16 R16, R20.reuse, R28, R16 ;  /* 0x0000001c1410723c */ /* 0x040ff00000041810 */
[----:B------:R-:W-:Y:S01]  /*d9f0*/  HMMA.16816.F32.BF16 R116, R20, R30, R116 ;  /* 0x0000001e1474723c */ /* 0x000fe20000041874 */
[----:B------:R-:W5:Y:S06]  /*da00*/  LDSM.16.MT88.4 R28, [R189+0xf800] ;  /* 0x00f80000bd1c783b */ /* 0x000f6c0000004200 */
[----:B------:R-:W-:Y:S01]  /*da10*/  F2FP.BF16.PACK_AB R20, R161, R160 ;  /* 0x000000a0a114723e */ /* 0x000fe200000010ff */
[----:B------:R-:W-:Y:S01]  /*da20*/  FADD.FTZ R160, R160, R157 ;  /* 0x0000009da0a07221 */ /* 0x000fe20000010000 */
[----:B------:R-:W-:Y:S03]  /*da30*/  F2FP.BF16.PACK_AB R21, R163, R162 ;  /* 0x000000a2a315723e */ /* 0x000fe600000010ff */
[----:B---3--:R-:W-:Y:S01]  /*da40*/  F2FP.BF16.PACK_AB R22, R225, R220 ;  /* 0x000000dce116723e */ /* 0x008fe200000010ff */
[----:B------:R-:W-:Y:S01]  /*da50*/  FADD.FTZ R162, R162, R159 ;  /* 0x0000009fa2a27221 */ /* 0x000fe20000010000 */
[----:B----4-:R-:W-:Y:S01]  /*da60*/  F2FP.BF16.PACK_AB R23, R167, R224 ;  /* 0x000000e0a717723e */ /* 0x010fe200000010ff */
[----:B------:R-:W-:Y:S02]  /*da70*/  FADD.FTZ R161, R161, R160 ;  /* 0x000000a0a1a17221 */ /* 0x000fe40000010000 */
[----:B------:R-:W-:Y:S02]  /*da80*/  FADD.FTZ R163, R163, R162 ;  /* 0x000000a2a3a37221 */ /* 0x000fe40000010000 */
[----:B------:R-:W-:Y:S02]  /*da90*/  FADD.FTZ R220, R220, R161 ;  /* 0x000000a1dcdc7221 */ /* 0x000fe40000010000 */
[C---:B-1----:R-:W-:Y:S01]  /*daa0*/  HMMA.16816.F32.BF16 R128, R20.reuse, R24, R8 ;  /* 0x000000181480723c */ /* 0x042fe20000041808 */
[----:B------:R-:W1:Y:S02]  /*dab0*/  LDSM.16.MT88.4 R8, [R190+0x11800] ;  /* 0x01180000be08783b */ /* 0x000e640000004200 */
[----:B------:R-:W-:Y:S02]  /*dac0*/  FADD.FTZ R224, R224, R163 ;  /* 0x000000a3e0e07221 */ /* 0x000fe40000010000 */
[----:B------:R-:W-:Y:S02]  /*dad0*/  FADD.FTZ R221, R225, R220 ;  /* 0x000000dce1dd7221 */ /* 0x000fe40000010000 */
[----:B------:R-:W-:Y:S01]  /*dae0*/  FADD.FTZ R219, R167, R224 ;  /* 0x000000e0a7db7221 */ /* 0x000fe20000010000 */
[C---:B------:R-:W-:Y:S01]  /*daf0*/  HMMA.16816.F32.BF16 R36, R20.reuse, R26, R36 ;  /* 0x0000001a1424723c */ /* 0x040fe20000041824 */
[----:B------:R-:W3:Y:S07]  /*db00*/  LDSM.16.MT88.4 R24, [R189+0x11800] ;  /* 0x01180000bd18783b */ /* 0x000eee0000004200 */
[C---:B------:R-:W-:Y:S08]  /*db10*/  HMMA.16816.F32.BF16 R40, R20.reuse, R120, R40 ;  /* 0x000000781428723c */ /* 0x040ff00000041828 */
[C---:B------:R-:W-:Y:S08]  /*db20*/  HMMA.16816.F32.BF16 R44, R20.reuse, R122, R44 ;  /* 0x0000007a142c723c */ /* 0x040ff0000004182c */
[C---:B------:R-:W-:Y:S08]  /*db30*/  HMMA.16816.F32.BF16 R48, R20.reuse, R32, R48 ;  /* 0x000000201430723c */ /* 0x040ff00000041830 */
[C---:B------:R-:W-:Y:S08]  /*db40*/  HMMA.16816.F32.BF16 R52, R20.reuse, R34, R52 ;  /* 0x000000221434723c */ /* 0x040ff00000041834 */
[C---:B--2---:R-:W-:Y:S08]  /*db50*/  HMMA.16816.F32.BF16 R56, R20.reuse, R124, R56 ;  /* 0x0000007c1438723c */ /* 0x044ff00000041838 */
[C---:B------:R-:W-:Y:S08]  /*db60*/  HMMA.16816.F32.BF16 R60, R20.reuse, R126, R60 ;  /* 0x0000007e143c723c */ /* 0x040ff0000004183c */
[C---:B------:R-:W-:Y:S08]  /*db70*/  HMMA.16816.F32.BF16 R64, R20.reuse, R136, R64 ;  /* 0x000000881440723c */ /* 0x040ff00000041840 */
[C---:B------:R-:W-:Y:S08]  /*db80*/  HMMA.16816.F32.BF16 R68, R20.reuse, R138, R68 ;  /* 0x0000008a1444723c */ /* 0x040ff00000041844 */
[C---:B------:R-:W-:Y:S08]  /*db90*/  HMMA.16816.F32.BF16 R72, R20.reuse, R140, R72 ;  /* 0x0000008c1448723c */ /* 0x040ff00000041848 */
[C---:B------:R-:W-:Y:S08]  /*dba0*/  HMMA.16816.F32.BF16 R76, R20.reuse, R142, R76 ;  /* 0x0000008e144c723c */ /* 0x040ff0000004184c */
[C---:B-----5:R-:W-:Y:S08]  /*dbb0*/  HMMA.16816.F32.BF16 R80, R20.reuse, R28, R80 ;  /* 0x0000001c1450723c */ /* 0x060ff00000041850 */
[C---:B------:R-:W-:Y:S01]  /*dbc0*/  HMMA.16816.F32.BF16 R84, R20.reuse, R30, R84 ;  /* 0x0000001e1454723c */ /* 0x040fe20000041854 */
[----:B------:R-:W2:Y:S07]  /*dbd0*/  LDSM.16.MT88.4 R28, [R188+0x11800] ;  /* 0x01180000bc1c783b */ /* 0x000eae0000004200 */
[C---:B------:R-:W-:Y:S08]  /*dbe0*/  HMMA.16816.F32.BF16 R88, R20.reuse, R144, R88 ;  /* 0x000000901458723c */ /* 0x040ff00000041858 */
[C---:B------:R-:W-:Y:S08]  /*dbf0*/  HMMA.16816.F32.BF16 R92, R20.reuse, R146, R92 ;  /* 0x00000092145c723c */ /* 0x040ff0000004185c */
[C---:B------:R-:W-:Y:S08]  /*dc00*/  HMMA.16816.F32.BF16 R96, R20.reuse, R148, R96 ;  /* 0x000000941460723c */ /* 0x040ff00000041860 */
[C---:B------:R-:W-:Y:S08]  /*dc10*/  HMMA.16816.F32.BF16 R100, R20.reuse, R150, R100 ;  /* 0x000000961464723c */ /* 0x040ff00000041864 */
[C---:B-1----:R-:W-:Y:S08]  /*dc20*/  HMMA.16816.F32.BF16 R104, R20.reuse, R8, R104 ;  /* 0x000000081468723c */ /* 0x042ff00000041868 */
[C---:B------:R-:W-:Y:S08]  /*dc30*/  HMMA.16816.F32.BF16 R124, R20.reuse, R10, R12 ;  /* 0x0000000a147c723c */ /* 0x040ff0000004180c */
[C---:B---3--:R-:W-:Y:S08]  /*dc40*/  HMMA.16816.F32.BF16 R108, R20.reuse, R24, R108 ;  /* 0x00000018146c723c */ /* 0x048ff0000004186c */
[C---:B------:R-:W-:Y:S08]  /*dc50*/  HMMA.16816.F32.BF16 R112, R20.reuse, R26, R112 ;  /* 0x0000001a1470723c */ /* 0x040ff00000041870 */
[C---:B--2---:R-:W-:Y:S08]  /*dc60*/  HMMA.16816.F32.BF16 R120, R20.reuse, R28, R16 ;  /* 0x0000001c1478723c */ /* 0x044ff00000041810 */
[----:B------:R-:W-:Y:S01]  /*dc70*/  HMMA.16816.F32.BF16 R116, R20, R30, R116 ;  /* 0x0000001e1474723c */ /* 0x000fe20000041874 */
[----:B------:R-:W-:-:S07]  /*dc80*/  @P1 BRA `(.L_x_729) ;  /* 0xffffc90000001947 */ /* 0x000fce000383ffff */
.L_x_725:
[----:B------:R-:W1:Y:S01]  /*dc90*/  SHFL.BFLY PT, R0, R219, 0x2, 0x1f ;  /* 0x0c401f00db007f89 */ /* 0x000e6200000e0000 */
[C---:B------:R-:W-:Y:S01]  /*dca0*/  ISETP.NE.AND P0, PT, R206.reuse, -0x1, PT ;  /* 0xffffffffce00780c */ /* 0x040fe20003f05270 */
[----:B------:R-:W-:Y:S01]  /*dcb0*/  ULDC.64 UR4, c[0x0][0x118] ;  /* 0x0000460000047ab9 */ /* 0x000fe20000000a00 */
[----:B------:R-:W-:Y:S01]  /*dcc0*/  MOV R5, 0x3f800000 ;  /* 0x3f80000000057802 */ /* 0x000fe20000000f00 */
[----:B------:R-:W2:Y:S01]  /*dcd0*/  SHFL.BFLY PT, R2, R221, 0x2, 0x1f ;  /* 0x0c401f00dd027f89 */ /* 0x000ea200000e0000 */
[----:B------:R-:W-:Y:S09]  /*dce0*/  BSSY B0, `(.L_x_730) ;  /* 0x0000131000007945 */ /* 0x000ff20003800000 */
[----:B------:R-:W-:-:S04]  /*dcf0*/  @P0 IMAD.WIDE.U32 R8, R206, c[0x0][0x1e8], RZ ;  /* 0x00007a00ce080a25 */ /* 0x000fc800078e00ff */
[----:B------:R-:W-:Y:S01]  /*dd00*/  @P0 IMAD R4, R206, c[0x0][0x1ec], R9 ;  /* 0x00007b00ce040a24 */ /* 0x000fe200078e0209 */
[----:B------:R-:W-:Y:S02]  /*dd10*/  @P0 MOV R6, R8 ;  /* 0x0000000800060202 */ /* 0x000fe40000000f00 */
[----:B------:R-:W3:Y:S01]  /*dd20*/  S2R R8, SR_TID.X ;  /* 0x0000000000087919 */ /* 0x000ee20000002100 */
[----:B-1----:R-:W-:Y:S02]  /*dd30*/  FADD.FTZ R11, R0, R219 ;  /* 0x000000db000b7221 */ /* 0x002fe40000010000 */
[----:B--2---:R-:W-:-:S03]  /*dd40*/  FADD.FTZ R7, R2, R221 ;  /* 0x000000dd02077221 */ /* 0x004fc60000010000 */
[----:B------:R-:W1:Y:S04]  /*dd50*/  SHFL.BFLY PT, R0, R11, 0x1, 0x1f ;  /* 0x0c201f000b007f89 */ /* 0x000e6800000e0000 */
[----:B------:R-:W2:Y:S01]  /*dd60*/  SHFL.BFLY PT, R2, R7, 0x1, 0x1f ;  /* 0x0c201f0007027f89 */ /* 0x000ea200000e0000 */
[----:B---3--:R-:W-:-:S04]  /*dd70*/  SHF.R.S32.HI R9, RZ, 0x1f, R8 ;  /* 0x0000001fff097819 */ /* 0x008fc80000011408 */
[----:B------:R-:W-:Y:S01]  /*dd80*/  LEA.HI R10, R9, R8, RZ, 0x2 ;  /* 0x00000008090a7211 */ /* 0x000fe200078f10ff */
[----:B-1----:R-:W-:-:S03]  /*dd90*/  FADD.FTZ R0, R11, R0 ;  /* 0x000000000b007221 */ /* 0x002fc60000010000 */
[--C-:B------:R-:W-:Y:S02]  /*dda0*/  SHF.R.S32.HI R12, RZ, 0x2, R10.reuse ;  /* 0x00000002ff0c7819 */ /* 0x100fe4000001140a */
[----:B------:R-:W-:Y:S01]  /*ddb0*/  SHF.R.S32.HI R11, RZ, 0x1f, R10 ;  /* 0x0000001fff0b7819 */ /* 0x000fe2000001140a */
[----:B--2---:R-:W-:Y:S01]  /*ddc0*/  FADD.FTZ R2, R7, R2 ;  /* 0x0000000207027221 */ /* 0x004fe20000010000 */
[----:B------:R-:W-:Y:S02]  /*ddd0*/  FSETP.NE.FTZ.AND P4, PT, R0, RZ, PT ;  /* 0x000000ff0000720b */ /* 0x000fe40003f95000 */
[----:B------:R-:W-:Y:S02]  /*dde0*/  MOV R7, 0x3f800000 ;  /* 0x3f80000000077802 */ /* 0x000fe40000000f00 */
[----:B------:R-:W-:Y:S02]  /*ddf0*/  FSETP.NE.FTZ.AND P5, PT, R2, RZ, PT ;  /* 0x000000ff0200720b */ /* 0x000fe40003fb5000 */
[----:B------:R-:W-:-:S02]  /*de00*/  LEA.HI R11, R11, R12, RZ, 0x3 ;  /* 0x0000000c0b0b7211 */ /* 0x000fc400078f18ff */
[----:B------:R-:W-:Y:S02]  /*de10*/  LOP3.LUT R13, R10, 0x3ffffffc, RZ, 0xc0, !PT ;  /* 0x3ffffffc0a0d7812 */ /* 0x000fe400078ec0ff */
[----:B------:R-:W-:Y:S02]  /*de20*/  LOP3.LUT R11, R11, 0xfffffff8, RZ, 0xc0, !PT ;  /* 0xfffffff80b0b7812 */ /* 0x000fe400078ec0ff */
[----:B------:R-:W-:Y:S01]  /*de30*/  IADD3 R13, -R13, R8, RZ ;  /* 0x000000080d0d7210 */ /* 0x000fe20007ffe1ff */
[----:B------:R-:W1:Y:S01]  /*de40*/  @P4 MUFU.RCP R7, R0 ;  /* 0x0000000000074308 */ /* 0x000e620000001000 */
[----:B------:R-:W-:-:S04]  /*de50*/  IADD3 R11, R12, -R11, RZ ;  /* 0x8000000b0c0b7210 */ /* 0x000fc80007ffe0ff */
[C---:B------:R-:W-:Y:S02]  /*de60*/  SHF.L.U32 R12, R11.reuse, 0x6, RZ ;  /* 0x000000060b0c7819 */ /* 0x040fe400000006ff */
[C---:B------:R-:W-:Y:S01]  /*de70*/  LOP3.LUT R14, R11.reuse, 0x1, RZ, 0xc0, !PT ;  /* 0x000000010b0e7812 */ /* 0x040fe200078ec0ff */
[----:B------:R-:W2:Y:S01]  /*de80*/  @P5 MUFU.RCP R5, R2 ;  /* 0x0000000200055308 */ /* 0x000ea20000001000 */
[----:B------:R-:W-:Y:S02]  /*de90*/  LOP3.LUT R12, R12, 0x1c0, RZ, 0xc0, !PT ;  /* 0x000001c00c0c7812 */ /* 0x000fe400078ec0ff */
[----:B------:R-:W-:Y:S02]  /*dea0*/  ISETP.NE.U32.AND P3, PT, R14, 0x1, PT ;  /* 0x000000010e00780c */ /* 0x000fe40003f65070 */
[----:B------:R-:W-:Y:S02]  /*deb0*/  LEA.HI R12, R12, R12, RZ, 0x1d ;  /* 0x0000000c0c0c7211 */ /* 0x000fe400078fe8ff */
[----:B------:R-:W-:Y:S01]  /*dec0*/  R2P PR, R11, 0x6 ;  /* 0x000000060b007804 */ /* 0x000fe20000000000 */
[C---:B-1----:R-:W-:Y:S01]  /*ded0*/  FMUL.FTZ R131, R7.reuse, R131 ;  /* 0x0000008307837220 */ /* 0x042fe20000410000 */
[----:B------:R-:W-:Y:S01]  /*dee0*/  MOV R11, 0x20 ;  /* 0x00000020000b7802 */ /* 0x000fe20000000f00 */
[C---:B------:R-:W-:Y:S01]  /*def0*/  FMUL.FTZ R130, R7.reuse, R130 ;  /* 0x0000008207827220 */ /* 0x040fe20000410000 */
[----:B------:R-:W-:Y:S01]  /*df00*/  @P5 MUFU.LG2 R2, R2 ;  /* 0x0000000200025308 */ /* 0x000fe20000000c00 */
[----:B------:R-:W-:-:S02]  /*df10*/  FMUL.FTZ R39, R7, R39 ;  /* 0x0000002707277220 */ /* 0x000fc40000410000 */
[----:B------:R-:W-:Y:S01]  /*df20*/  FMUL.FTZ R38, R7, R38 ;  /* 0x0000002607267220 */ /* 0x000fe20000410000 */
[----:B------:R-:W-:Y:S01]  /*df30*/  F2FP.BF16.PACK_AB R130, R131, R130 ;  /* 0x000000828382723e */ /* 0x000fe200000010ff */
[C---:B------:R-:W-:Y:S02]  /*df40*/  FMUL.FTZ R43, R7.reuse, R43 ;  /* 0x0000002b072b7220 */ /* 0x040fe40000410000 */
[----:B------:R-:W-:Y:S01]  /*df50*/  FMUL.FTZ R42, R7, R42 ;  /* 0x0000002a072a7220 */ /* 0x000fe20000410000 */
[----:B------:R-:W-:Y:S01]  /*df60*/  F2FP.BF16.PACK_AB R38, R39, R38 ;  /* 0x000000262726723e */ /* 0x000fe200000010ff */
[C---:B------:R-:W-:Y:S01]  /*df70*/  FMUL.FTZ R47, R7.reuse, R47 ;  /* 0x0000002f072f7220 */ /* 0x040fe20000410000 */
[----:B------:R-:W1:Y:S01]  /*df80*/  @P4 MUFU.LG2 R0, R0 ;  /* 0x0000000000004308 */ /* 0x000e620000000c00 */
[----:B------:R-:W-:Y:S01]  /*df90*/  FMUL.FTZ R46, R7, R46 ;  /* 0x0000002e072e7220 */ /* 0x000fe20000410000 */
[----:B------:R-:W-:Y:S01]  /*dfa0*/  F2FP.BF16.PACK_AB R42, R43, R42 ;  /* 0x0000002a2b2a723e */ /* 0x000fe200000010ff */
[----:B------:R-:W-:-:S02]  /*dfb0*/  FMUL.FTZ R51, R7, R51 ;  /* 0x0000003307337220 */ /* 0x000fc40000410000 */
[----:B------:R-:W-:Y:S01]  /*dfc0*/  FMUL.FTZ R50, R7, R50 ;  /* 0x0000003207327220 */ /* 0x000fe20000410000 */
[----:B------:R-:W-:Y:S01]  /*dfd0*/  F2FP.BF16.PACK_AB R46, R47, R46 ;  /* 0x0000002e2f2e723e */ /* 0x000fe200000010ff */
[C---:B------:R-:W-:Y:S02]  /*dfe0*/  FMUL.FTZ R55, R7.reuse, R55 ;  /* 0x0000003707377220 */ /* 0x040fe40000410000 */
[----:B------:R-:W-:Y:S01]  /*dff0*/  FMUL.FTZ R54, R7, R54 ;  /* 0x0000003607367220 */ /* 0x000fe20000410000 */
[----:B------:R-:W-:Y:S01]  /*e000*/  F2FP.BF16.PACK_AB R50, R51, R50 ;  /* 0x000000323332723e */ /* 0x000fe200000010ff */
[C---:B------:R-:W-:Y:S02]  /*e010*/  FMUL.FTZ R59, R7.reuse, R59 ;  /* 0x0000003b073b7220 */ /* 0x040fe40000410000 */
        /* <DEDUP_REMOVED lines=52> */
[----:B------:R-:W-:Y:S01]  /*e360*/  LEA.HI R7, R9, R8, RZ, 0x5 ;  /* 0x0000000809077211 */ /* 0x000fe200078f28ff */
[----:B--2---:R-:W-:Y:S01]  /*e370*/  FMUL.FTZ R128, R5, R128 ;  /* 0x0000008005807220 */ /* 0x004fe20000410000 */
[----:B------:R-:W-:Y:S01]  /*e380*/  F2FP.BF16.PACK_AB R122, R123, R122 ;  /* 0x0000007a7b7a723e */ /* 0x000fe200000010ff */
[C---:B------:R-:W-:Y:S01]  /*e390*/  FMUL.FTZ R129, R5.reuse, R129 ;  /* 0x0000008105817220 */ /* 0x040fe20000410000 */
[----:B------:R-:W-:Y:S01]  /*e3a0*/  SHF.R.S32.HI R10, RZ, 0x5, R7 ;  /* 0x00000005ff0a7819 */ /* 0x000fe20000011407 */
[----:B------:R-:W-:Y:S01]  /*e3b0*/  FMUL.FTZ R36, R5, R36 ;  /* 0x0000002405247220 */ /* 0x000fe20000410000 */
[----:B------:R-:W-:Y:S01]  /*e3c0*/  F2FP.BF16.PACK_AB R118, R119, R118 ;  /* 0x000000767776723e */ /* 0x000fe200000010ff */
[C---:B------:R-:W-:Y:S01]  /*e3d0*/  FMUL.FTZ R37, R5.reuse, R37 ;  /* 0x0000002505257220 */ /* 0x040fe20000410000 */
[----:B------:R-:W-:Y:S01]  /*e3e0*/  LEA R13, R10, R13, 0x9 ;  /* 0x0000000d0a0d7211 */ /* 0x000fe200078e48ff */
[----:B------:R-:W-:Y:S01]  /*e3f0*/  FMUL.FTZ R40, R5, R40 ;  /* 0x0000002805287220 */ /* 0x000fe20000410000 */
[----:B------:R-:W-:Y:S01]  /*e400*/  F2FP.BF16.PACK_AB R128, R129, R128 ;  /* 0x000000808180723e */ /* 0x000fe200000010ff */
[----:B------:R-:W-:Y:S01]  /*e410*/  FMUL.FTZ R41, R5, R41 ;  /* 0x0000002905297220 */ /* 0x000fe20000410000 */
[----:B------:R-:W-:Y:S01]  /*e420*/  LEA R12, R13, R12, 0x1 ;  /* 0x0000000c0d0c7211 */ /* 0x000fe200078e08ff */
[----:B------:R-:W-:Y:S01]  /*e430*/  FMUL.FTZ R44, R5, R44 ;  /* 0x0000002c052c7220 */ /* 0x000fe20000410000 */
[----:B------:R-:W-:Y:S01]  /*e440*/  F2FP.BF16.PACK_AB R36, R37, R36 ;  /* 0x000000242524723e */ /* 0x000fe200000010ff */
[C---:B------:R-:W-:Y:S01]  /*e450*/  FMUL.FTZ R45, R5.reuse, R45 ;  /* 0x0000002d052d7220 */ /* 0x040fe20000410000 */
[----:B------:R-:W-:Y:S01]  /*e460*/  SHF.L.U32 R13, R12, 0x1, RZ ;  /* 0x000000010c0d7819 */ /* 0x000fe200000006ff */
[----:B------:R-:W-:Y:S01]  /*e470*/  FMUL.FTZ R48, R5, R48 ;  /* 0x0000003005307220 */ /* 0x000fe20000410000 */
[----:B------:R-:W-:Y:S01]  /*e480*/  SEL R12, R11, 0xffffffe0, !P1 ;  /* 0xffffffe00b0c7807 */ /* 0x000fe20004800000 */
[----:B------:R-:W-:Y:S01]  /*e490*/  FMUL.FTZ R49, R5, R49 ;  /* 0x0000003105317220 */ /* 0x000fe20000410000 */
[----:B------:R-:W-:Y:S01]  /*e4a0*/  IADD3 R15, R13, -0x10, RZ ;  /* 0xfffffff00d0f7810 */ /* 0x000fe20007ffe0ff */
[----:B------:R-:W-:Y:S01]  /*e4b0*/  FMUL.FTZ R52, R5, R52 ;  /* 0x0000003405347220 */ /* 0x000fe20000410000 */
[----:B------:R-:W-:Y:S01]  /*e4c0*/  @P3 IADD3 R15, R13, 0x10, RZ ;  /* 0x000000100d0f3810 */ /* 0x000fe20007ffe0ff */
[----:B------:R-:W-:Y:S01]  /*e4d0*/  FMUL.FTZ R53, R5, R53 ;  /* 0x0000003505357220 */ /* 0x000fe20000410000 */
[----:B------:R-:W-:Y:S01]  /*e4e0*/  F2FP.BF16.PACK_AB R40, R41, R40 ;  /* 0x000000282928723e */ /* 0x000fe200000010ff */
[----:B------:R-:W-:Y:S01]  /*e4f0*/  FMUL.FTZ R56, R5, R56 ;  /* 0x0000003805387220 */ /* 0x000fe20000410000 */
[----:B------:R-:W-:Y:S01]  /*e500*/  IADD3 R17, R13, R12, RZ ;  /* 0x0000000c0d117210 */ /* 0x000fe20007ffe0ff */
[----:B------:R-:W-:Y:S01]  /*e510*/  FMUL.FTZ R57, R5, R57 ;  /* 0x0000003905397220 */ /* 0x000fe20000410000 */
[----:B------:R-:W-:Y:S01]  /*e520*/  F2FP.BF16.PACK_AB R44, R45, R44 ;  /* 0x0000002c2d2c723e */ /* 0x000fe200000010ff */
[C---:B------:R-:W-:Y:S01]  /*e530*/  FMUL.FTZ R60, R5.reuse, R60 ;  /* 0x0000003c053c7220 */ /* 0x040fe20000410000 */
[----:B------:R-:W-:Y:S01]  /*e540*/  IADD3 R19, R12, R15, RZ ;  /* 0x0000000f0c137210 */ /* 0x000fe20007ffe0ff */
[----:B------:R-:W-:Y:S01]  /*e550*/  FMUL.FTZ R61, R5, R61 ;  /* 0x0000003d053d7220 */ /* 0x000fe20000410000 */
[----:B------:R-:W-:Y:S01]  /*e560*/  F2FP.BF16.PACK_AB R48, R49, R48 ;  /* 0x000000303130723e */ /* 0x000fe200000010ff */
[----:B------:R-:W-:Y:S01]  /*e570*/  FMUL.FTZ R64, R5, R64 ;  /* 0x0000004005407220 */ /* 0x000fe20000410000 */
[----:B------:R-:W-:Y:S01]  /*e580*/  F2FP.BF16.PACK_AB R52, R53, R52 ;  /* 0x000000343534723e */ /* 0x000fe200000010ff */
[C---:B------:R-:W-:Y:S01]  /*e590*/  FMUL.FTZ R65, R5.reuse, R65 ;  /* 0x0000004105417220 */ /* 0x040fe20000410000 */
[----:B------:R-:W-:Y:S01]  /*e5a0*/  STS [R13], R128 ;  /* 0x000000800d007388 */ /* 0x000fe20000000800 */
[----:B------:R-:W-:Y:S01]  /*e5b0*/  FMUL.FTZ R68, R5, R68 ;  /* 0x0000004405447220 */ /* 0x000fe20000410000 */
[----:B------:R-:W-:Y:S01]  /*e5c0*/  F2FP.BF16.PACK_AB R56, R57, R56 ;  /* 0x000000383938723e */ /* 0x000fe200000010ff */
[C---:B------:R-:W-:Y:S01]  /*e5d0*/  FMUL.FTZ R69, R5.reuse, R69 ;  /* 0x0000004505457220 */ /* 0x040fe20000410000 */
[----:B------:R-:W-:Y:S01]  /*e5e0*/  STS [R13+0x400], R130 ;  /* 0x000400820d007388 */ /* 0x000fe20000000800 */
        /* <DEDUP_REMOVED lines=26> */
[----:B------:R-:W-:Y:S01]  /*e790*/  FMUL.FTZ R97, R5, R97 ;  /* 0x0000006105617220 */ /* 0x000fe20000410000 */
[----:B------:R-:W-:Y:S01]  /*e7a0*/  F2FP.BF16.PACK_AB R88, R89, R88 ;  /* 0x000000585958723e */ /* 0x000fe200000010ff */
[----:B------:R-:W-:Y:S01]  /*e7b0*/  FMUL.FTZ R100, R5, R100 ;  /* 0x0000006405647220 */ /* 0x000fe20000410000 */
[----:B------:R-:W-:Y:S01]  /*e7c0*/  F2FP.BF16.PACK_AB R92, R93, R92 ;  /* 0x0000005c5d5c723e */ /* 0x000fe200000010ff */
[----:B------:R-:W-:Y:S01]  /*e7d0*/  FMUL.FTZ R101, R5, R101 ;  /* 0x0000006505657220 */ /* 0x000fe20000410000 */
[----:B------:R-:W-:Y:S01]  /*e7e0*/  F2FP.BF16.PACK_AB R96, R97, R96 ;  /* 0x000000606160723e */ /* 0x000fe200000010ff */
[C---:B------:R-:W-:Y:S01]  /*e7f0*/  FMUL.FTZ R104, R5.reuse, R104 ;  /* 0x0000006805687220 */ /* 0x040fe20000410000 */
[----:B------:R-:W2:Y:S01]  /*e800*/  LDC.U8 R12, c[0x0][0x328] ;  /* 0x0000ca00ff0c7b82 */ /* 0x000ea20000000000 */
[----:B------:R-:W-:Y:S01]  /*e810*/  FMUL.FTZ R105, R5, R105 ;  /* 0x0000006905697220 */ /* 0x000fe20000410000 */
[----:B------:R-:W-:Y:S01]  /*e820*/  F2FP.BF16.PACK_AB R100, R101, R100 ;  /* 0x000000646564723e */ /* 0x000fe200000010ff */
[C---:B------:R-:W-:Y:S01]  /*e830*/  FMUL.FTZ R124, R5.reuse, R124 ;  /* 0x0000007c057c7220 */ /* 0x040fe20000410000 */
[----:B------:R-:W3:Y:S01]  /*e840*/  S2R R11, SR_TID.X ;  /* 0x00000000000b7919 */ /* 0x000ee20000002100 */
[----:B------:R-:W-:Y:S01]  /*e850*/  FMUL.FTZ R125, R5, R125 ;  /* 0x0000007d057d7220 */ /* 0x000fe20000410000 */
[----:B------:R-:W-:Y:S01]  /*e860*/  F2FP.BF16.PACK_AB R104, R105, R104 ;  /* 0x000000686968723e */ /* 0x000fe200000010ff */
[C---:B------:R-:W-:Y:S01]  /*e870*/  FMUL.FTZ R108, R5.reuse, R108 ;  /* 0x0000006c056c7220 */ /* 0x040fe20000410000 */
[----:B------:R-:W4:Y:S01]  /*e880*/  S2R R61, SR_CTAID.Z ;  /* 0x00000000003d7919 */ /* 0x000f220000002700 */
[----:B------:R-:W-:Y:S01]  /*e890*/  FMUL.FTZ R109, R5, R109 ;  /* 0x0000006d056d7220 */ /* 0x000fe20000410000 */
[----:B------:R-:W-:Y:S01]  /*e8a0*/  F2FP.BF16.PACK_AB R124, R125, R124 ;  /* 0x0000007c7d7c723e */ /* 0x000fe200000010ff */
[----:B------:R-:W-:Y:S01]  /*e8b0*/  FMUL.FTZ R112, R5, R112 ;  /* 0x0000007005707220 */ /* 0x000fe20000410000 */
[----:B------:R-:W-:Y:S01]  /*e8c0*/  LOP3.LUT R7, R7, 0xffffffe0, RZ, 0xc0, !PT ;  /* 0xffffffe007077812 */ /* 0x000fe200078ec0ff */
        /* <DEDUP_REMOVED lines=8> */
[----:B-1----:R-:W-:-:S03]  /*e950*/  @P4 FMUL.FTZ R0, R0, 0.69314718246459960938 ;  /* 0x3f31721800004820 */ /* 0x002fc60000410000 */
[----:B------:R-:W-:Y:S02]  /*e960*/  F2FP.BF16.PACK_AB R116, R5, R116 ;  /* 0x000000740574723e */ /* 0x000fe400000010ff */
[----:B------:R-:W-:-:S04]  /*e970*/  MOV R5, 0x40 ;  /* 0x0000004000057802 */ /* 0x000fc80000000f00 */
[----:B------:R-:W-:Y:S02]  /*e980*/  SEL R14, R5, 0xffffffc0, !P2 ;  /* 0xffffffc0050e7807 */ /* 0x000fe40005000000 */
[----:B------:R-:W1:Y:S01]  /*e990*/  S2R R5, SR_CTAID.Y ;  /* 0x0000000000057919 */ /* 0x000e620000002600 */
[----:B--2---:R-:W-:Y:S02]  /*e9a0*/  ISETP.NE.AND P2, PT, R12, RZ, PT ;  /* 0x000000ff0c00720c */ /* 0x004fe40003f45270 */
[-C--:B------:R-:W-:Y:S02]  /*e9b0*/  IADD3 R21, R13, R14.reuse, RZ ;  /* 0x0000000e0d157210 */ /* 0x080fe40007ffe0ff */
[----:B------:R-:W-:Y:S02]  /*e9c0*/  IADD3 R23, R14, R15, RZ ;  /* 0x0000000f0e177210 */ /* 0x000fe40007ffe0ff */
[-C--:B------:R-:W-:Y:S01]  /*e9d0*/  IADD3 R25, R17, R14.reuse, RZ ;  /* 0x0000000e11197210 */ /* 0x080fe20007ffe0ff */
[----:B------:R-:W-:Y:S01]  /*e9e0*/  STS [R21], R48 ;  /* 0x0000003015007388 */ /* 0x000fe20000000800 */
[----:B------:R-:W-:-:S02]  /*e9f0*/  IADD3 R27, R19, R14, RZ ;  /* 0x0000000e131b7210 */ /* 0x000fc40007ffe0ff */
[----:B------:R-:W-:Y:S01]  /*ea00*/  ISETP.NE.OR P1, PT, R206, -0x1, !P2 ;  /* 0xffffffffce00780c */ /* 0x000fe20005725670 */
[----:B------:R-:W-:Y:S04]  /*ea10*/  STS [R21+0x400], R50 ;  /* 0x0004003215007388 */ /* 0x000fe80000000800 */
[----:B------:R-:W-:Y:S04]  /*ea20*/  STS [R23], R52 ;  /* 0x0000003417007388 */ /* 0x000fe80000000800 */
[----:B------:R-:W-:Y:S04]  /*ea30*/  STS [R23+0x400], R54 ;  /* 0x0004003617007388 */ /* 0x000fe80000000800 */
[----:B------:R-:W-:Y:S01]  /*ea40*/  STS [R25], R56 ;  /* 0x0000003819007388 */ /* 0x000fe20000000800 */
[----:B-1----:R-:W-:-:S03]  /*ea50*/  @!P1 IMAD R206, R5, c[0x0][0x214], RZ ;  /* 0x0000850005ce9a24 */ /* 0x002fc600078e02ff */
[----:B------:R-:W-:Y:S01]  /*ea60*/  STS [R25+0x400], R58 ;  /* 0x0004003a19007388 */ /* 0x000fe20000000800 */
[----:B----4-:R-:W-:-:S03]  /*ea70*/  @P2 IMAD R206, R61, c[0x0][0x234], R206 ;  /* 0x00008d003dce2a24 */ /* 0x010fc600078e02ce */
[----:B------:R3:W-:Y:S04]  /*ea80*/  STS [R27], R60 ;  /* 0x0000003c1b007388 */ /* 0x0007e80000000800 */
[----:B------:R1:W-:Y:S04]  /*ea90*/  STS [R27+0x400], R62 ;  /* 0x0004003e1b007388 */ /* 0x0003e80000000800 */
[----:B------:R2:W-:Y:S04]  /*eaa0*/  STS [R13+0x2000], R64 ;  /* 0x002000400d007388 */ /* 0x0005e80000000800 */
[----:B------:R4:W-:Y:S04]  /*eab0*/  STS [R13+0x2400], R66 ;  /* 0x002400420d007388 */ /* 0x0009e80000000800 */
[----:B------:R4:W-:Y:S04]  /*eac0*/  STS [R15+0x2000], R68 ;  /* 0x002000440f007388 */ /* 0x0009e80000000800 */
[----:B------:R4:W-:Y:S04]  /*ead0*/  STS [R15+0x2400], R70 ;  /* 0x002400460f007388 */ /* 0x0009e80000000800 */
[----:B------:R4:W-:Y:S01]  /*eae0*/  STS [R17+0x2000], R72 ;  /* 0x0020004811007388 */ /* 0x0009e20000000800 */
[----:B---3--:R-:W-:-:S03]  /*eaf0*/  SHF.R.S32.HI R60, RZ, 0x1f, R11 ;  /* 0x0000001fff3c7819 */ /* 0x008fc6000001140b */
[----:B------:R4:W-:Y:S01]  /*eb00*/  STS [R17+0x2400], R74 ;  /* 0x0024004a11007388 */ /* 0x0009e20000000800 */
[----:B-1----:R-:W-:Y:S02]  /*eb10*/  @!P0 SHF.R.S32.HI R62, RZ, 0x1f, R5 ;  /* 0x0000001fff3e8819 */ /* 0x002fe40000011405 */
[----:B------:R-:W-:Y:S01]  /*eb20*/  LEA.HI R63, R60, R11, RZ, 0x5 ;  /* 0x0000000b3c3f7211 */ /* 0x000fe200078f28ff */
[----:B------:R4:W-:Y:S01]  /*eb30*/  STS [R19+0x2000], R76 ;  /* 0x0020004c13007388 */ /* 0x0009e20000000800 */
[----:B--2---:R-:W-:-:S03]  /*eb40*/  @!P0 IMAD.WIDE.U32 R64, R5, c[0x0][0x1e0], RZ ;  /* 0x0000780005408a25 */ /* 0x004fc600078e00ff */
[----:B------:R4:W-:Y:S01]  /*eb50*/  STS [R19+0x2400], R78 ;  /* 0x0024004e13007388 */ /* 0x0009e20000000800 */
[----:B------:R-:W-:Y:S01]  /*eb60*/  @!P0 IMAD R62, R62, c[0x0][0x1e0], RZ ;  /* 0x000078003e3e8a24 */ /* 0x000fe200078e02ff */
[----:B------:R-:W-:Y:S02]  /*eb70*/  @!P0 MOV R6, R64 ;  /* 0x0000004000068202 */ /* 0x000fe40000000f00 */
[----:B------:R4:W-:Y:S01]  /*eb80*/  STS [R21+0x2000], R80 ;  /* 0x0020005015007388 */ /* 0x0009e20000000800 */
[----:B------:R-:W-:Y:S01]  /*eb90*/  @!P0 IMAD R62, R5, c[0x0][0x1e4], R62 ;  /* 0x00007900053e8a24 */ /* 0x000fe200078e023e */
[----:B------:R-:W-:Y:S01]  /*eba0*/  IADD3 R64, -R7, R8, RZ ;  /* 0x0000000807407210 */ /* 0x000fe20007ffe1ff */
[----:B------:R-:W-:Y:S01]  /*ebb0*/  @!P2 IMAD R5, R5, c[0x0][0x1c0], R61 ;  /* 0x000070000505aa24 */ /* 0x000fe200078e023d */
[----:B------:R4:W-:Y:S02]  /*ebc0*/  STS [R21+0x2400], R82 ;  /* 0x0024005215007388 */ /* 0x0009e40000000800 */
[----:B------:R-:W-:Y:S01]  /*ebd0*/  @!P0 IADD3 R4, R65, R62, RZ ;  /* 0x0000003e41048210 */ /* 0x000fe20007ffe0ff */
[----:B------:R-:W-:Y:S01]  /*ebe0*/  @P5 FMUL.FTZ R65, R2, 0.69314718246459960938 ;  /* 0x3f31721802415820 */ /* 0x000fe20000410000 */
[----:B------:R4:W-:Y:S01]  /*ebf0*/  STS [R23+0x2000], R84 ;  /* 0x0020005417007388 */ /* 0x0009e20000000800 */
[----:B------:R-:W-:Y:S01]  /*ec00*/  LOP3.LUT R62, R63, 0xffffffe0, RZ, 0xc0, !PT ;  /* 0xffffffe03f3e7812 */ /* 0x000fe200078ec0ff */
[----:B------:R-:W-:Y:S01]  /*ec10*/  @!P2 IMAD R206, R5, c[0x0][0x214], RZ ;  /* 0x0000850005ceaa24 */ /* 0x000fe200078e02ff */
[----:B------:R-:W-:Y:S01]  /*ec20*/  SHF.R.S32.HI R63, RZ, 0x1f, R10 ;  /* 0x0000001fff3f7819 */ /* 0x000fe2000001140a */
[----:B------:R4:W-:Y:S01]  /*ec30*/  STS [R23+0x2400], R86 ;  /* 0x0024005617007388 */ /* 0x0009e20000000800 */
[----:B------:R-:W-:-:S02]  /*ec40*/  IADD3 R62, -R62, R11, RZ ;  /* 0x0000000b3e3e7210 */ /* 0x000fc40007ffe1ff */
[----:B------:R-:W-:Y:S01]  /*ec50*/  LOP3.LUT P0, RZ, R64, 0x3, RZ, 0xc0, !PT ;  /* 0x0000000340ff7812 */ /* 0x000fe2000780c0ff */
[----:B------:R4:W-:Y:S01]  /*ec60*/  STS [R25+0x2000], R88 ;  /* 0x0020005819007388 */ /* 0x0009e20000000800 */
[----:B------:R-:W-:Y:S02]  /*ec70*/  LEA.HI R63, R63, R10, RZ, 0x2 ;  /* 0x0000000a3f3f7211 */ /* 0x000fe400078f10ff */
[----:B------:R-:W-:Y:S01]  /*ec80*/  SHF.R.S32.HI R7, RZ, 0x1f, R62 ;  /* 0x0000001fff077819 */ /* 0x000fe2000001143e */
[----:B------:R4:W-:Y:S01]  /*ec90*/  STS [R25+0x2400], R90 ;  /* 0x0024005a19007388 */ /* 0x0009e20000000800 */
[----:B------:R-:W-:Y:S02]  /*eca0*/  LOP3.LUT R63, R63, 0xffffffc, RZ, 0xc0, !PT ;  /* 0x0ffffffc3f3f7812 */ /* 0x000fe400078ec0ff */
[----:B------:R-:W-:Y:S01]  /*ecb0*/  LEA.HI R7, R7, R62, RZ, 0x2 ;  /* 0x0000003e07077211 */ /* 0x000fe200078f10ff */
[----:B------:R4:W-:Y:S01]  /*ecc0*/  STS [R27+0x2000], R92 ;  /* 0x0020005c1b007388 */ /* 0x0009e20000000800 */
[----:B------:R-:W-:-:S02]  /*ecd0*/  IADD3 R63, R10, -R63, RZ ;  /* 0x8000003f0a3f7210 */ /* 0x000fc40007ffe0ff */
[----:B------:R-:W-:Y:S01]  /*ece0*/  SHF.R.S32.HI R2, RZ, 0x2, R7 ;  /* 0x00000002ff027819 */ /* 0x000fe20000011407 */
[----:B------:R4:W-:Y:S01]  /*ecf0*/  STS [R27+0x2400], R94 ;  /* 0x0024005e1b007388 */ /* 0x0009e20000000800 */
[----:B------:R-:W-:Y:S01]  /*ed00*/  MOV R10, 0x7f800000 ;  /* 0x7f800000000a7802 */ /* 0x000fe20000000f00 */
[----:B------:R-:W-:Y:S01]  /*ed10*/  @P5 FFMA.FTZ R10, R132, c[0x0][0x238], R65 ;  /* 0x00008e00840a5a23 */ /* 0x000fe20000010041 */
[----:B------:R-:W-:Y:S01]  /*ed20*/  MOV R62, 0x7f800000 ;  /* 0x7f800000003e7802 */ /* 0x000fe20000000f00 */
[----:B------:R4:W-:Y:S01]  /*ed30*/  STS [R13+0x4000], R96 ;  /* 0x004000600d007388 */ /* 0x0009e20000000800 */
[----:B------:R-:W-:Y:S01]  /*ed40*/  @P4 FFMA.FTZ R62, R3, c[0x0][0x238], R0 ;  /* 0x00008e00033e4a23 */ /* 0x000fe20000010000 */
[----:B------:R-:W-:Y:S02]  /*ed50*/  LEA R2, R63, R2, 0x4 ;  /* 0x000000023f027211 */ /* 0x000fe400078e20ff */
[----:B------:R4:W-:Y:S04]  /*ed60*/  STS [R13+0x4400], R98 ;  /* 0x004400620d007388 */ /* 0x0009e80000000800 */
        /* <DEDUP_REMOVED lines=14> */
[----:B------:R-:W-:Y:S06]  /*ee50*/  BAR.SYNC.DEFER_BLOCKING 0x0 ;  /* 0x0000000000007b1d */ /* 0x000fec0000010000 */
[----:B------:R4:W1:Y:S04]  /*ee60*/  LDS.128 R52, [R208] ;  /* 0x00000000d0347984 */ /* 0x0008680000000c00 */
[----:B------:R4:W2:Y:S04]  /*ee70*/  LDS.128 R48, [R208+0x800] ;  /* 0x00080000d0307984 */ /* 0x0008a80000000c00 */
[----:B------:R4:W3:Y:S04]  /*ee80*/  LDS.128 R44, [R208+0x1000] ;  /* 0x00100000d02c7984 */ /* 0x0008e80000000c00 */
[----:B------:R4:W1:Y:S04]  /*ee90*/  LDS.128 R40, [R208+0x1800] ;  /* 0x00180000d0287984 */ /* 0x0008680000000c00 */
[----:B------:R4:W1:Y:S04]  /*eea0*/  LDS.128 R36, [R208+0x2000] ;  /* 0x00200000d0247984 */ /* 0x0008680000000c00 */
[----:B------:R4:W1:Y:S04]  /*eeb0*/  LDS.128 R32, [R208+0x2800] ;  /* 0x00280000d0207984 */ /* 0x0008680000000c00 */
[----:B------:R4:W1:Y:S04]  /*eec0*/  LDS.128 R28, [R208+0x3000] ;  /* 0x00300000d01c7984 */ /* 0x0008680000000c00 */
[----:B------:R4:W1:Y:S04]  /*eed0*/  LDS.128 R24, [R208+0x3800] ;  /* 0x00380000d0187984 */ /* 0x0008680000000c00 */
[----:B------:R4:W1:Y:S04]  /*eee0*/  LDS.128 R20, [R208+0x4000] ;  /* 0x00400000d0147984 */ /* 0x0008680000000c00 */
[----:B------:R4:W1:Y:S04]  /*eef0*/  LDS.128 R16, [R208+0x4800] ;  /* 0x00480000d0107984 */ /* 0x0008680000000c00 */
[----:B------:R4:W1:Y:S04]  /*ef00*/  LDS.128 R12, [R208+0x5000] ;  /* 0x00500000d00c7984 */ /* 0x0008680000000c00 */
[----:B------:R4:W1:Y:S01]  /*ef10*/  LDS.128 R56, [R208+0x5800] ;  /* 0x00580000d0387984 */ /* 0x0008620000000c00 */
[----:B------:R-:W-:Y:S05]  /*ef20*/  @P0 BRA `(.L_x_731) ;  /* 0x000000c000000947 */ /* 0x000fea0003800000 */
[----:B--2---:R-:W2:Y:S01]  /*ef30*/  S2R R5, SR_CTAID.X ;  /* 0x0000000000057919 */ /* 0x004ea20000002500 */
[----:B------:R-:W-:-:S02]  /*ef40*/  IADD3 R64, R2, 0x8, RZ ;  /* 0x0000000802407810 */ /* 0x000fc40007ffe0ff */
[-C--:B------:R-:W-:Y:S02]  /*ef50*/  ISETP.GE.AND P2, PT, R2, R199.reuse, PT ;  /* 0x000000c70200720c */ /* 0x080fe40003f46270 */
[----:B------:R-:W-:Y:S01]  /*ef60*/  ISETP.GE.AND P1, PT, R64, R199, PT ;  /* 0x000000c74000720c */ /* 0x000fe20003f26270 */
[----:B--2---:R-:W-:-:S05]  /*ef70*/  IMAD R5, R5, 0x40, R206 ;  /* 0x0000004005057824 */ /* 0x004fca00078e02ce */
[----:B------:R-:W-:Y:S02]  /*ef80*/  SHF.R.S32.HI R3, RZ, 0x1f, R5 ;  /* 0x0000001fff037819 */ /* 0x000fe40000011405 */
[----:B------:R-:W-:-:S04]  /*ef90*/  IADD3 R0, P0, R2, R5, RZ ;  /* 0x0000000502007210 */ /* 0x000fc80007f1e0ff */
[----:B------:R-:W-:Y:S02]  /*efa0*/  LEA.HI.X.SX32 R3, R2, R3, 0x1, P0 ;  /* 0x0000000302037211 */ /* 0x000fe400000f0eff */
[----:B------:R-:W-:-:S04]  /*efb0*/  LEA R2, P0, R0, c[0x0][0x200], 0x2 ;  /* 0x0000800000027a11 */ /* 0x000fc800078010ff */
[----:B------:R-:W-:-:S05]  /*efc0*/  LEA.HI.X R3, R0, c[0x0][0x204], R3, 0x2, P0 ;  /* 0x0000810000037a11 */ /* 0x000fca00000f1403 */
[----:B------:R2:W-:Y:S04]  /*efd0*/  @!P2 STG.E [R2.64], R10 ;  /* 0x0000000a0200a986 */ /* 0x0005e8000c101904 */
[----:B------:R2:W-:Y:S02]  /*efe0*/  @!P1 STG.E [R2.64+0x20], R62 ;  /* 0x0000203e02009986 */ /* 0x0005e4000c101904 */
.L_x_731:
[----:B--2---:R-:W-:Y:S05]  /*eff0*/  BSYNC B0 ;  /* 0x0000000000007941 */ /* 0x004fea0003800000 */
.L_x_730:
[----:B------:R-:W2:Y:S01]  /*f000*/  S2R R3, SR_CTAID.X ;  /* 0x0000000000037919 */ /* 0x000ea20000002500 */
[----:B------:R-:W-:Y:S01]  /*f010*/  SHF.R.S32.HI R211, RZ, 0x1f, R210 ;  /* 0x0000001fffd37819 */ /* 0x000fe200000114d2 */
[----:B------:R-:W-:Y:S01]  /*f020*/  BSSY B0, `(.L_x_732) ;  /* 0x0000022000007945 */ /* 0x000fe20003800000 */
[----:B------:R-:W-:Y:S02]  /*f030*/  LEA.HI R8, R9, R8, RZ, 0x3 ;  /* 0x0000000809087211 */ /* 0x000fe400078f18ff */
[----:B------:R-:W-:Y:S02]  /*f040*/  LEA.HI R11, R60, R11, RZ, 0x3 ;  /* 0x0000000b3c0b7211 */ /* 0x000fe400078f18ff */
[----:B------:R-:W-:-:S02]  /*f050*/  SHF.R.S32.HI R8, RZ, 0x3, R8 ;  /* 0x00000003ff087819 */ /* 0x000fc40000011408 */
[----:B------:R-:W-:-:S04]  /*f060*/  SHF.R.S32.HI R2, RZ, 0x3, R11 ;  /* 0x00000003ff027819 */ /* 0x000fc8000001140b */
[----:B------:R-:W-:Y:S01]  /*f070*/  SHF.R.S32.HI R2, RZ, 0x1f, R2 ;  /* 0x0000001fff027819 */ /* 0x000fe20000011402 */
[----:B--2---:R-:W-:-:S04]  /*f080*/  IMAD.SHL.U32 R3, R3, 0x40, RZ ;  /* 0x0000004003037824 */ /* 0x004fc800078e00ff */
[----:B------:R-:W-:Y:S01]  /*f090*/  IMAD.WIDE.U32 R62, R3, c[0x0][0x1e8], R210 ;  /* 0x00007a00033e7a25 */ /* 0x000fe200078e00d2 */
[----:B------:R-:W-:-:S04]  /*f0a0*/  SHF.R.S32.HI R0, RZ, 0x1f, R3 ;  /* 0x0000001fff007819 */ /* 0x000fc80000011403 */
[----:B------:R-:W-:Y:S01]  /*f0b0*/  IADD3 R6, P0, R6, R62, RZ ;  /* 0x0000003e06067210 */ /* 0x000fe20007f1e0ff */
[----:B------:R-:W-:-:S04]  /*f0c0*/  IMAD R0, R0, c[0x0][0x1e8], RZ ;  /* 0x00007a0000007a24 */ /* 0x000fc800078e02ff */
[----:B------:R-:W-:Y:S01]  /*f0d0*/  IMAD R5, R3, c[0x0][0x1ec], R0 ;  /* 0x00007b0003057a24 */ /* 0x000fe200078e0200 */
[----:B------:R-:W-:Y:S01]  /*f0e0*/  SHF.R.S32.HI R0, RZ, 0x1f, R61 ;  /* 0x0000001fff007819 */ /* 0x000fe2000001143d */
[----:B------:R-:W-:-:S03]  /*f0f0*/  IMAD.IADD R3, R209, 0x1, -R3 ;  /* 0x00000001d1037824 */ /* 0x000fc600078e0a03 */
[----:B------:R-:W-:Y:S01]  /*f100*/  IADD3.X R7, R4, R63, R5, P0, !PT ;  /* 0x0000003f04077210 */ /* 0x000fe200007fe405 */
[----:B------:R-:W-:Y:S01]  /*f110*/  IMAD R0, R0, c[0x0][0x1f0], RZ ;  /* 0x00007c0000007a24 */ /* 0x000fe200078e02ff */
[----:B------:R-:W-:-:S03]  /*f120*/  ISETP.GE.AND P0, PT, R8, R3, PT ;  /* 0x000000030800720c */ /* 0x000fc60003f06270 */
[C---:B------:R-:W-:Y:S02]  /*f130*/  IMAD R0, R61.reuse, c[0x0][0x1f4], R0 ;  /* 0x00007d003d007a24 */ /* 0x040fe400078e0200 */
[----:B------:R-:W-:-:S04]  /*f140*/  IMAD.WIDE.U32 R4, R61, c[0x0][0x1f0], R6 ;  /* 0x00007c003d047a25 */ /* 0x000fc800078e0006 */
[----:B------:R-:W-:-:S04]  /*f150*/  IMAD.IADD R7, R0, 0x1, R5 ;  /* 0x0000000100077824 */ /* 0x000fc800078e0205 */
[----:B------:R-:W-:Y:S05]  /*f160*/  @P0 BRA `(.L_x_733) ;  /* 0x000000d000000947 */ /* 0x000fea0003800000 */
[----:B------:R-:W-:Y:S01]  /*f170*/  IMAD R3, R2, c[0x0][0x1e8], RZ ;  /* 0x00007a0002037a24 */ /* 0x000fe200078e02ff */
[----:B------:R-:W-:Y:S01]  /*f180*/  ISETP.GE.AND P2, PT, R210, c[0x0][0x220], PT ;  /* 0x00008800d2007a0c */ /* 0x000fe20003f46270 */
[----:B------:R-:W-:Y:S01]  /*f190*/  IMAD.MOV.U32 R6, RZ, RZ, R4 ;  /* 0x000000ffff067224 */ /* 0x000fe200078e0004 */
[----:B------:R-:W-:Y:S01]  /*f1a0*/  ISETP.GE.AND P1, PT, R201, c[0x0][0x220], PT ;  /* 0x00008800c9007a0c */ /* 0x000fe20003f26270 */
[----:B------:R-:W-:Y:S01]  /*f1b0*/  IMAD R0, R8, c[0x0][0x1ec], R3 ;  /* 0x00007b0008007a24 */ /* 0x000fe200078e0203 */
[----:B------:R-:W-:Y:S01]  /*f1c0*/  ISETP.GE.AND P0, PT, R200, c[0x0][0x220], PT ;  /* 0x00008800c8007a0c */ /* 0x000fe20003f06270 */
[----:B------:R-:W-:-:S04]  /*f1d0*/  IMAD.WIDE.U32 R10, R8, c[0x0][0x1e8], R6 ;  /* 0x00007a00080a7a25 */ /* 0x000fc800078e0006 */
[----:B------:R-:W-:Y:S01]  /*f1e0*/  IMAD.IADD R0, R0, 0x1, R11 ;  /* 0x0000000100007824 */ /* 0x000fe200078e020b */
[----:B------:R-:W-:-:S04]  /*f1f0*/  LEA R60, P3, R10, c[0x0][0x1d0], 0x1 ;  /* 0x000074000a3c7a11 */ /* 0x000fc800078608ff */
[----:B------:R-:W-:-:S05]  /*f200*/  LEA.HI.X R61, R10, c[0x0][0x1d4], R0, 0x1, P3 ;  /* 0x000075000a3d7a11 */ /* 0x000fca00018f0c00 */
[----:B-1----:R1:W-:Y:S04]  /*f210*/  @!P2 STG.E.128 [R60.64], R52 ;  /* 0x000000343c00a986 */ /* 0x0023e8000c101d04 */
[----:B------:R1:W-:Y:S04]  /*f220*/  @!P1 STG.E.128 [R60.64+0x80], R36 ;  /* 0x000080243c009986 */ /* 0x0003e8000c101d04 */
[----:B------:R1:W-:Y:S02]  /*f230*/  @!P0 STG.E.128 [R60.64+0x100], R20 ;  /* 0x000100143c008986 */ /* 0x0003e4000c101d04 */
.L_x_733:
[----:B------:R-:W-:Y:S05]  /*f240*/  BSYNC B0 ;  /* 0x0000000000007941 */ /* 0x000fea0003800000 */
.L_x_732:
        /* <DEDUP_REMOVED lines=16> */
[----:B----4-:R-:W-:-:S05]  /*f350*/  LEA.HI.X R21, R10, c[0x0][0x1d4], R0, 0x1, P3 ;  /* 0x000075000a157a11 */ /* 0x010fca00018f0c00 */
[----:B------:R1:W-:Y:S04]  /*f360*/  @!P2 STG.E.128 [R20.64], R48 ;  /* 0x000000301400a986 */ /* 0x0003e8000c101d04 */
[----:B------:R1:W-:Y:S04]  /*f370*/  @!P1 STG.E.128 [R20.64+0x80], R32 ;  /* 0x0000802014009986 */ /* 0x0003e8000c101d04 */
[----:B------:R1:W-:Y:S02]  /*f380*/  @!P0 STG.E.128 [R20.64+0x100], R16 ;  /* 0x0001001014008986 */ /* 0x0003e4000c101d04 */
.L_x_735:
[----:B------:R-:W-:Y:S05]  /*f390*/  BSYNC B0 ;  /* 0x0000000000007941 */ /* 0x000fea0003800000 */
.L_x_734:
        /* <DEDUP_REMOVED lines=17> */
[----:B---3--:R1:W-:Y:S04]  /*f4b0*/  @!P2 STG.E.128 [R16.64], R44 ;  /* 0x0000002c1000a986 */ /* 0x0083e8000c101d04 */
[----:B------:R1:W-:Y:S04]  /*f4c0*/  @!P1 STG.E.128 [R16.64+0x80], R28 ;  /* 0x0000801c10009986 */ /* 0x0003e8000c101d04 */
[----:B------:R1:W-:Y:S02]  /*f4d0*/  @!P0 STG.E.128 [R16.64+0x100], R12 ;  /* 0x0001000c10008986 */ /* 0x0003e4000c101d04 */
.L_x_737:
[----:B------:R-:W-:Y:S05]  /*f4e0*/  BSYNC B0 ;  /* 0x0000000000007941 */ /* 0x000fea0003800000 */
.L_x_736:
[----:B------:R-:W-:-:S04]  /*f4f0*/  IADD3 R0, R8, 0x30, RZ ;  /* 0x0000003008007810 */ /* 0x000fc80007ffe0ff */
[----:B------:R-:W-:-:S13]  /*f500*/  ISETP.GE.AND P0, PT, R0, R199, PT ;  /* 0x000000c70000720c */ /* 0x000fda0003f06270 */
[----:B------:R-:W-:Y:S05]  /*f510*/  @P0 EXIT ;  /* 0x000000000000094d */ /* 0x000fea0003800000 */
[----:B------:R-:W-:Y:S01]  /*f520*/  IADD3 R8, P0, R8, 0x30, RZ ;  /* 0x0000003008087810 */ /* 0x000fe20007f1e0ff */
[----:B------:R-:W-:Y:S01]  /*f530*/  IMAD.MOV.U32 R5, RZ, RZ, R7 ;  /* 0x000000ffff057224 */ /* 0x000fe200078e0007 */
[----:B------:R-:W-:-:S03]  /*f540*/  ISETP.GE.AND P1, PT, R210, c[0x0][0x220], PT ;  /* 0x00008800d2007a0c */ /* 0x000fc60003f26270 */
        /* <DEDUP_REMOVED lines=8> */
[----:B-1----:R1:W-:Y:S01]  /*f5d0*/  @!P0 STG.E.128 [R2.64+0x80], R24 ;  /* 0x0000801802008986 */ /* 0x0023e2000c101d04 */
[----:B------:R-:W-:-:S03]  /*f5e0*/  ISETP.GE.AND P0, PT, R200, c[0x0][0x220], PT ;  /* 0x00008800c8007a0c */ /* 0x000fc60003f06270 */
[----:B------:R1:W-:Y:S10]  /*f5f0*/  @!P1 STG.E.128 [R2.64], R40 ;  /* 0x0000002802009986 */ /* 0x0003f4000c101d04 */
[----:B------:R-:W-:Y:S05]  /*f600*/  @P0 EXIT ;  /* 0x000000000000094d */ /* 0x000fea0003800000 */
[----:B------:R-:W-:Y:S01]  /*f610*/  STG.E.128 [R2.64+0x100], R56 ;  /* 0x0001003802007986 */ /* 0x000fe2000c101d04 */
[----:B------:R-:W-:Y:S05]  /*f620*/  EXIT ;  /* 0x000000000000794d */ /* 0x000fea0003800000 */
.L_x_738:
        /* <DEDUP_REMOVED lines=13> */
.L_x_4420:


//--------------------- .text._ZN5flash24flash_fwd_splitkv_kernelI23Flash_fwd_kernel_traitsILi192ELi64ELi64ELi4ELb0ELb0EN7cutlass10bfloat16_tE19Flash_kernel_traitsILi192ELi64ELi64ELi4ES3_EELb1ELb0ELb0ELb0ELb0ELb1ELb0ELb0EEEvNS_16Flash_fwd_paramsE --------------------------
	.section	.text._ZN5flash24flash_fwd_splitkv_kernelI23Flash_fwd_kernel_traitsILi192ELi64ELi64ELi4ELb0ELb0EN7cutlass10bfloat16_tE19Flash_kernel_traitsILi192ELi64ELi64ELi4ES3_EELb1ELb0ELb0ELb0ELb0ELb1ELb0ELb0EEEvNS_16Flash_fwd_paramsE,"ax",@progbits
	.sectioninfo	@"SHI_REGISTERS=255"
	.align	128
        .global         _ZN5flash24flash_fwd_splitkv_kernelI23Flash_fwd_kernel_traitsILi192ELi64ELi64ELi4ELb0ELb0EN7cutlass10bfloat16_tE19Flash_kernel_traitsILi192ELi64ELi64ELi4ES3_EELb1ELb0ELb0ELb0ELb0ELb1ELb0ELb0EEEvNS_16Flash_fwd_paramsE
        .type           _ZN5flash24flash_fwd_splitkv_kernelI23Flash_fwd_kernel_traitsILi192ELi64ELi64ELi4ELb0ELb0EN7cutlass10bfloat16_tE19Flash_kernel_traitsILi192ELi64ELi64ELi4ES3_EELb1ELb0ELb0ELb0ELb0ELb1ELb0ELb0EEEvNS_16Flash_fwd_paramsE,@function
        .size           _ZN5flash24flash_fwd_splitkv_kernelI23Flash_fwd_kernel_traitsILi192ELi64ELi64ELi4ELb0ELb0EN7cutlass10bfloat16_tE19Flash_kernel_traitsILi192ELi64ELi64ELi4ES3_EELb1ELb0ELb0ELb0ELb0ELb1ELb0ELb0EEEvNS_16Flash_fwd_paramsE,(.L_x_4421 - _ZN5flash24flash_fwd_splitkv_kernelI23Flash_fwd_kernel_traitsILi192ELi64ELi64ELi4ELb0ELb0EN7cutlass10bfloat16_tE19Flash_kernel_traitsILi192ELi64ELi64ELi4ES3_EELb1ELb0ELb0ELb0ELb0ELb1ELb0ELb0EEEvNS_16Flash_fwd_paramsE)
        .other          _ZN5flash24flash_fwd_splitkv_kernelI23Flash_fwd_kernel_traitsILi192ELi64ELi64ELi4ELb0ELb0EN7cutlass10bfloat16_tE19Flash_kernel_traitsILi192ELi64ELi64ELi4ES3_EELb1ELb0ELb0ELb0ELb0ELb1ELb0ELb0EEEvNS_16Flash_fwd_paramsE,@"STO_CUDA_ENTRY STV_DEFAULT"
_ZN5flash24flash_fwd_splitkv_kernelI23Flash_fwd_kernel_traitsILi192ELi64ELi64ELi4ELb0ELb0EN7cutlass10bfloat16_tE19Flash_kernel_traitsILi192ELi64ELi64ELi4ES3_EELb1ELb0ELb0ELb0ELb0ELb1ELb0ELb0EEEvNS_16Flash_fwd_paramsE:
.text._ZN5flash24flash_fwd_splitkv_kernelI23Flash_fwd_kernel_traitsILi192ELi64ELi64ELi4ELb0ELb0EN7cutlass10bfloat16_tE19Flash_kernel_traitsILi192ELi64ELi64ELi4ES3_EELb1ELb0ELb0ELb0ELb0ELb1ELb0ELb0EEEvNS_16Flash_fwd_paramsE:
        /* <DEDUP_REMOVED lines=33> */
.L_x_739:
[----:B-1-34-:R-:W-:Y:S02]  /*0210*/  MOV R0, c[0x0][0x218] ;  /* 0x0000860000007a02 */ /* 0x01afe40000000f00 */
.L_x_740:
        /* <DEDUP_REMOVED lines=81> */
.L_x_743:
[----:B------:R-:W-:Y:S05]  /*0730*/  BSYNC B0 ;  /* 0x0000000000007941 */ /* 0x000fea0003800000 */
.L_x_742:
        /* <DEDUP_REMOVED lines=20> */
.L_x_745:
[----:B------:R-:W-:Y:S05]  /*0880*/  BSYNC B0 ;  /* 0x0000000000007941 */ /* 0x000fea0003800000 */
.L_x_744:
        /* <DEDUP_REMOVED lines=20> */
.L_x_747:
[----:B------:R-:W-:Y:S05]  /*09d0*/  BSYNC B0 ;  /* 0x0000000000007941 */ /* 0x000fea0003800000 */
.L_x_746:
        /* <DEDUP_REMOVED lines=19> */
.L_x_749:
[----:B------:R-:W-:Y:S05]  /*0b10*/  BSYNC B0 ;  /* 0x0000000000007941 */ /* 0x000fea0003800000 */
.L_x_748:
        /* <DEDUP_REMOVED lines=19> */
.L_x_741:
        /* <DEDUP_REMOVED lines=92> */
.L_x_750:
        /* <DEDUP_REMOVED lines=15> */
.L_x_752:
        /* <DEDUP_REMOVED lines=51> */
.L_x_751:
        /* <DEDUP_REMOVED lines=116> */
.L_x_754:
[----:B------:R-:W-:Y:S05]  /*1d70*/  BSYNC B0 ;  /* 0x0000000000007941 */ /* 0x000fea0003800000 */
.L_x_753:
        /* <DEDUP_REMOVED lines=37> */
.L_x_756:
[----:B------:R-:W-:Y:S05]  /*1fd0*/  BSYNC B0 ;  /* 0x0000000000007941 */ /* 0x000fea0003800000 */
.L_x_755:
        /* <DEDUP_REMOVED lines=37> */
.L_x_758:
[----:B------:R-:W-:Y:S05]  /*2230*/  BSYNC B0 ;  /* 0x0000000000007941 */ /* 0x000fea0003800000 */
.L_x_757:
        /* <DEDUP_REMOVED lines=36> */
.L_x_760:
[----:B------:R-:W-:Y:S05]  /*2480*/  BSYNC B0 ;  /* 0x0000000000007941 */ /* 0x000fea0003800000 */
.L_x_759:
        /* <DEDUP_REMOVED lines=31> */
.L_x_762:
[----:B------:R-:W-:Y:S05]  /*2680*/  BSYNC B0 ;  /* 0x0000000000007941 */ /* 0x000fea0003800000 */
.L_x_761:
        /* <DEDUP_REMOVED lines=33> */
.L_x_764:
[----:B------:R-:W-:Y:S05]  /*28a0*/  BSYNC B0 ;  /* 0x0000000000007941 */ /* 0x000fea0003800000 */
.L_x_763:
        /* <DEDUP_REMOVED lines=31> */
.L_x_766:
[----:B------:R-:W-:Y:S05]  /*2aa0*/  BSYNC B0 ;  /* 0x0000000000007941 */ /* 0x000fea0003800000 */
.L_x_765:
        /* <DEDUP_REMOVED lines=32> */
.L_x_768:
[----:B------:R-:W-:Y:S05]  /*2cb0*/  BSYNC B0 ;  /* 0x0000000000007941 */ /* 0x000fea0003800000 */
.L_x_767:
        /* <DEDUP_REMOVED lines=34> */
.L_x_770:
[----:B------:R-:W-:Y:S05]  /*2ee0*/  BSYNC B0 ;  /* 0x0000000000007941 */ /* 0x000fea0003800000 */
.L_x_769:
        /* <DEDUP_REMOVED lines=34> */
.L_x_772:
[----:B------:R-:W-:Y:S05]  /*3110*/  BSYNC B0 ;  /* 0x0000000000007941 */ /* 0x000fea0003800000 */
.L_x_771:
        /* <DEDUP_REMOVED lines=34> */
.L_x_774:
[----:B------:R-:W-:Y:S05]  /*3340*/  BSYNC B0 ;  /* 0x0000000000007941 */ /* 0x000fea0003800000 */
.L_x_773:
        /* <DEDUP_REMOVED lines=42> */
.L_x_776:
[----:B------:R-:W-:Y:S05]  /*35f0*/  BSYNC B0 ;  /* 0x0000000000007941 */ /* 0x000fea0003800000 */
.L_x_775:
[----:B----4-:R-:W-:Y:S01]  /*3600*/  SHF.L.U32 R8, R2, 0x6, RZ ;  /* 0x0000000602087819 */ /* 0x010fe200000006ff */
[----:B------:R-:W-:Y:S01]  /*3610*/  IMAD R206, R95, 0x400, R0 ;  /* 0x000004005fce7824 */ /* 0x000fe200078e0200 */
[----:B------:R-:W-:Y:S01]  /*3620*/  SHF.L.U32 R14, R14, 0x3, RZ ;  /* 0x000000030e0e7819 */ /* 0x000fe200000006ff */
[----:B------:R-:W0:Y:S01]  /*3630*/  LDGDEPBAR ;  /* 0x00000000000079af */ /* 0x000e220000000000 */
[----:B------:R-:W-:Y:S01]  /*3640*/  LOP3.LUT R9, R8, 0x1c0, RZ, 0xc0, !PT ;  /* 0x000001c008097812 */ /* 0x000fe200078ec0ff */
[----:B------:R-:W-:Y:S01]  /*3650*/  IMAD.SHL.U32 R206, R206, 0x2, RZ ;  /* 0x00000002cece7824 */ /* 0x000fe200078e00ff */
[----:B------:R-:W-:Y:S02]  /*3660*/  R2P PR, R2, 0x6 ;  /* 0x0000000602007804 */ /* 0x000fe40000000000 */
[----:B------:R-:W-:Y:S02]  /*3670*/  LOP3.LUT R8, R9, 0x8, R14, 0xf8, !PT ;  /* 0x0000000809087812 */ /* 0x000fe400078ef80e */
[----:B------:R-:W-:Y:S01]  /*3680*/  SHF.R.U32.HI R9, RZ, 0x3, R9 ;  /* 0x00000003ff097819 */ /* 0x000fe20000011609 */
[----:B------:R-:W-:Y:S01]  /*3690*/  LDSM.16.M88.4 R56, [R206] ;  /* 0x00000000ce38783b */ /* 0x000fe20000000200 */
[----:B------:R-:W-:-:S02]  /*36a0*/  LEA R204, R7, R206, 0x1 ;  /* 0x000000ce07cc7211 */ /* 0x000fc400078e08ff */
[----:B------:R-:W-:Y:S02]  /*36b0*/  LOP3.LUT R8, R8, R9, RZ, 0x3c, !PT ;  /* 0x0000000908087212 */ /* 0x000fe400078e3cff */
[----:B------:R-:W-:Y:S01]  /*36c0*/  LEA R202, R5, R206, 0x1 ;  /* 0x000000ce05ca7211 */ /* 0x000fe200078e08ff */
[----:B------:R-:W-:Y:S01]  /*36d0*/  LDSM.16.M88.4 R36, [R204] ;  /* 0x00000000cc24783b */ /* 0x000fe20000000200 */
[----:B------:R-:W-:Y:S01]  /*36e0*/  LEA R205, R205, R8, 0x9 ;  /* 0x00000008cdcd7211 */ /* 0x000fe200078e48ff */
[----:B------:R-:W-:Y:S01]  /*36f0*/  IMAD R201, R5, 0x2, R204 ;  /* 0x0000000205c97824 */ /* 0x000fe200078e02cc */
[----:B------:R-:W-:Y:S01]  /*3700*/  LEA R96, R95, R96, 0x4 ;  /* 0x000000605f607211 */ /* 0x000fe200078e20ff */
[----:B------:R-:W-:Y:S01]  /*3710*/  LDSM.16.M88.4 R8, [R202] ;  /* 0x00000000ca08783b */ /* 0x000fe20000000200 */
[----:B------:R-:W-:Y:S02]  /*3720*/  SHF.L.U32 R205, R205, 0x1, RZ ;  /* 0x00000001cdcd7819 */ /* 0x000fe400000006ff */
[----:B------:R-:W-:Y:S01]  /*3730*/  ISETP.GE.AND P6, PT, R133, 0x2, PT ;  /* 0x000000028500780c */ /* 0x000fe20003fc6270 */
[----:B------:R-:W-:Y:S01]  /*3740*/  LDSM.16.M88.4 R80, [R201+0x2000] ;  /* 0x00200000c950783b */ /* 0x000fe20000000200 */
[----:B------:R-:W-:-:S02]  /*3750*/  IADD3 R2, R205, 0x6000, RZ ;  /* 0x00006000cd027810 */ /* 0x000fc40007ffe0ff */
[----:B------:R-:W-:Y:S01]  /*3760*/  IADD3 R203, R205, 0x6020, RZ ;  /* 0x00006020cdcb7810 */ /* 0x000fe20007ffe0ff */
[----:B--2---:R-:W2:Y:S01]  /*3770*/  LDSM.16.M88.4 R16, [R205+0x6000] ;  /* 0x00600000cd10783b */ /* 0x004ea20000000200 */
[----:B------:R-:W-:Y:S01]  /*3780*/  @P1 IADD3 R203, R2, -0x20, RZ ;  /* 0xffffffe002cb1810 */ /* 0x000fe20007ffe0ff */
[----:B------:R-:W-:Y:S02]  /*3790*/  IMAD.MOV.U32 R2, RZ, RZ, 0x40 ;  /* 0x00000040ff027424 */ /* 0x000fe400078e00ff */
[----:B------:R-:W4:Y:S01]  /*37a0*/  LDSM.16.M88.4 R44, [R205+0x6800] ;  /* 0x00680000cd2c783b */ /* 0x000f220000000200 */
[C---:B------:R-:W-:Y:S02]  /*37b0*/  IADD3 R195, R203.reuse, 0x800, RZ ;  /* 0x00000800cbc37810 */ /* 0x040fe40007ffe0ff */
[----:B------:R-:W-:Y:S01]  /*37c0*/  SEL R2, R2, 0xffffffc0, !P2 ;  /* 0xffffffc002027807 */ /* 0x000fe20005000000 */
[----:B------:R-:W5:Y:S01]  /*37d0*/  LDSM.16.M88.4 R64, [R205+0x7000] ;  /* 0x00700000cd40783b */ /* 0x000f620000000200 */
[----:B------:R-:W-:-:S02]  /*37e0*/  IADD3 R194, R203, 0x1000, RZ ;  /* 0x00001000cbc27810 */ /* 0x000fc40007ffe0ff */
[----:B------:R-:W-:Y:S01]  /*37f0*/  IADD3 R199, R205, R2, RZ ;  /* 0x00000002cdc77210 */ /* 0x000fe20007ffe0ff */
[----:B------:R-:W1:Y:S01]  /*3800*/  LDSM.16.M88.4 R52, [R203] ;  /* 0x00000000cb34783b */ /* 0x000e620000000200 */
[----:B------:R-:W-:Y:S02]  /*3810*/  IADD3 R192, R2, R203, RZ ;  /* 0x000000cb02c07210 */ /* 0x000fe40007ffe0ff */
[C---:B------:R-:W-:Y:S01]  /*3820*/  IADD3 R193, R203.reuse, 0x1800, RZ ;  /* 0x00001800cbc17810 */ /* 0x040fe20007ffe0ff */
[----:B------:R-:W3:Y:S01]  /*3830*/  LDSM.16.M88.4 R72, [R205+0x7800] ;  /* 0x00780000cd48783b */ /* 0x000ee20000000200 */
[C---:B------:R-:W-:Y:S02]  /*3840*/  IADD3 R191, R203.reuse, 0x2000, RZ ;  /* 0x00002000cbbf7810 */ /* 0x040fe40007ffe0ff */
[C---:B------:R-:W-:Y:S01]  /*3850*/  IADD3 R190, R203.reuse, 0x2800, RZ ;  /* 0x00002800cbbe7810 */ /* 0x040fe20007ffe0ff */
[----:B------:R-:W1:Y:S01]  /*3860*/  LDSM.16.M88.4 R12, [R203+0x800] ;  /* 0x00080000cb0c783b */ /* 0x000e620000000200 */
[----:B------:R-:W-:-:S02]  /*3870*/  IADD3 R189, R203, 0x3000, RZ ;  /* 0x00003000cbbd7810 */ /* 0x000fc40007ffe0ff */
[C---:B------:R-:W-:Y:S01]  /*3880*/  IADD3 R188, R203.reuse, 0x3800, RZ ;  /* 0x00003800cbbc7810 */ /* 0x040fe20007ffe0ff */
[----:B------:R-:W1:Y:S01]  /*3890*/  LDSM.16.M88.4 R48, [R203+0x1000] ;  /* 0x00100000cb30783b */ /* 0x000e620000000200 */
[C---:B------:R-:W-:Y:S02]  /*38a0*/  IADD3 R187, R203.reuse, 0x4000, RZ ;  /* 0x00004000cbbb7810 */ /* 0x040fe40007ffe0ff */
[C---:B------:R-:W-:Y:S01]  /*38b0*/  IADD3 R186, R203.reuse, 0x4800, RZ ;  /* 0x00004800cbba7810 */ /* 0x040fe20007ffe0ff */
[----:B-1----:R-:W1:Y:S01]  /*38c0*/  LDSM.16.M88.4 R24, [R199+0x6000] ;  /* 0x00600000c718783b */ /* 0x002e620000000200 */
[C---:B------:R-:W-:Y:S02]  /*38d0*/  IADD3 R185, R203.reuse, 0x5000, RZ ;  /* 0x00005000cbb97810 */ /* 0x040fe40007ffe0ff */
[----:B------:R-:W-:Y:S01]  /*38e0*/  IADD3 R184, R203, 0x5800, RZ ;  /* 0x00005800cbb87810 */ /* 0x000fe20007ffe0ff */
[----:B------:R-:W1:Y:S04]  /*38f0*/  LDSM.16.M88.4 R40, [R203+0x1800] ;  /* 0x00180000cb28783b */ /* 0x000e680000000200 */
[----:B------:R-:W1:Y:S01]  /*3900*/  LDSM.16.M88.4 R28, [R199+0x6800] ;  /* 0x00680000c71c783b */ /* 0x000e620000000200 */
[C---:B--2---:R-:W-:Y:S03]  /*3910*/  HMMA.16816.F32.BF16 R20, R56.reuse, R16, RZ ;  /* 0x000000103814723c */ /* 0x044fe600000418ff */
[----:B------:R-:W-:Y:S04]  /*3920*/  LDSM.16.M88.4 R76, [R203+0x2000] ;  /* 0x00200000cb4c783b */ /* 0x000fe80000000200 */
[----:B------:R-:W-:Y:S01]  /*3930*/  LDSM.16.M88.4 R88, [R192+0x2800] ;  /* 0x00280000c058783b */ /* 0x000fe20000000200 */
[C---:B------:R-:W-:Y:S03]  /*3940*/  HMMA.16816.F32.BF16 R16, R56.reuse, R18, RZ ;  /* 0x000000123810723c */ /* 0x040fe600000418ff */
[----:B------:R-:W-:Y:S05]  /*3950*/  LDSM.16.M88.4 R84, [R205+0xa800] ;  /* 0x00a80000cd54783b */ /* 0x000fea0000000200 */
[C---:B----4-:R-:W-:Y:S08]  /*3960*/  HMMA.16816.F32.BF16 R32, R56.reuse, R44, RZ ;  /* 0x0000002c3820723c */ /* 0x050ff000000418ff */
[C---:B------:R-:W-:Y:S08]  /*3970*/  HMMA.16816.F32.BF16 R44, R56.reuse, R46, RZ ;  /* 0x0000002e382c723c */ /* 0x040ff000000418ff */
[C---:B-----5:R-:W-:Y:S08]  /*3980*/  HMMA.16816.F32.BF16 R68, R56.reuse, R64, RZ ;  /* 0x000000403844723c */ /* 0x060ff000000418ff */
[----:B------:R-:W-:Y:S08]  /*3990*/  HMMA.16816.F32.BF16 R64, R56, R66, RZ ;  /* 0x000000423840723c */ /* 0x000ff000000418ff */
[C---:B------:R-:W-:Y:S08]  /*39a0*/  HMMA.16816.F32.BF16 R20, R36.reuse, R52, R20 ;  /* 0x000000342414723c */ /* 0x040ff00000041814 */
[----:B------:R-:W-:Y:S01]  /*39b0*/  HMMA.16816.F32.BF16 R16, R36, R54, R16 ;  /* 0x000000362410723c */ /* 0x000fe20000041810 */
[----:B------:R-:W-:Y:S07]  /*39c0*/  LDSM.16.M88.4 R52, [R192+0x800] ;  /* 0x00080000c034783b */ /* 0x000fee0000000200 */
[C---:B---3--:R-:W-:Y:S08]  /*39d0*/  HMMA.16816.F32.BF16 R60, R56.reuse, R72, RZ ;  /* 0x00000048383c723c */ /* 0x048ff000000418ff */
[----:B------:R-:W-:Y:S01]  /*39e0*/  HMMA.16816.F32.BF16 R56, R56, R74, RZ ;  /* 0x0000004a3838723c */ /* 0x000fe200000418ff */
[----:B------:R-:W-:Y:S07]  /*39f0*/  LDSM.16.M88.4 R72, [R192] ;  /* 0x00000000c048783b */ /* 0x000fee0000000200 */
[C---:B------:R-:W-:Y:S08]  /*3a00*/  HMMA.16816.F32.BF16 R32, R36.reuse, R12, R32 ;  /* 0x0000000c2420723c */ /* 0x040ff00000041820 */
[C---:B------:R-:W-:Y:S01]  /*3a10*/  HMMA.16816.F32.BF16 R44, R36.reuse, R14, R44 ;  /* 0x0000000e242c723c */ /* 0x040fe2000004182c */
[----:B------:R-:W2:Y:S07]  /*3a20*/  LDSM.16.M88.4 R12, [R199+0x7000] ;  /* 0x00700000c70c783b */ /* 0x000eae0000000200 */
[C---:B------:R-:W-:Y:S08]  /*3a30*/  HMMA.16816.F32.BF16 R68, R36.reuse, R48, R68 ;  /* 0x000000302444723c */ /* 0x040ff00000041844 */
[----:B------:R-:W-:Y:S01]  /*3a40*/  HMMA.16816.F32.BF16 R64, R36, R50, R64 ;  /* 0x000000322440723c */ /* 0x000fe20000041840 */
[----:B------:R-:W3:Y:S07]  /*3a50*/  LDSM.16.M88.4 R48, [R199+0x7800] ;  /* 0x00780000c730783b */ /* 0x000eee0000000200 */
[C---:B-1----:R-:W-:Y:S08]  /*3a60*/  HMMA.16816.F32.BF16 R20, R8.reuse, R24, R20 ;  /* 0x000000180814723c */ /* 0x042ff00000041814 */
[----:B------:R-:W-:Y:S01]  /*3a70*/  HMMA.16816.F32.BF16 R16, R8, R26, R16 ;  /* 0x0000001a0810723c */ /* 0x000fe20000041810 */
[----:B------:R-:W1:Y:S07]  /*3a80*/  LDSM.16.M88.4 R24, [R201] ;  /* 0x00000000c918783b */ /* 0x000e6e0000000200 */
[C---:B------:R-:W-:Y:S08]  /*3a90*/  HMMA.16816.F32.BF16 R60, R36.reuse, R40, R60 ;  /* 0x00000028243c723c */ /* 0x040ff0000004183c */
[----:B------:R-:W-:Y:S01]  /*3aa0*/  HMMA.16816.F32.BF16 R56, R36, R42, R56 ;  /* 0x0000002a2438723c */ /* 0x000fe20000041838 */
[----:B------:R-:W4:Y:S04]  /*3ab0*/  LDSM.16.M88.4 R40, [R192+0x1000] ;  /* 0x00100000c028783b */ /* 0x000f280000000200 */
[----:B------:R-:W-:Y:S03]  /*3ac0*/  LDSM.16.M88.4 R36, [R206+0x2000] ;  /* 0x00200000ce24783b */ /* 0x000fe60000000200 */
[C---:B------:R-:W-:Y:S08]  /*3ad0*/  HMMA.16816.F32.BF16 R32, R8.reuse, R28, R32 ;  /* 0x0000001c0820723c */ /* 0x040ff00000041820 */
[C---:B------:R-:W-:Y:S01]  /*3ae0*/  HMMA.16816.F32.BF16 R44, R8.reuse, R30, R44 ;  /* 0x0000001e082c723c */ /* 0x040fe2000004182c */
[----:B------:R-:W-:Y:S07]  /*3af0*/  LDSM.16.M88.4 R28, [R192+0x1800] ;  /* 0x00180000c01c783b */ /* 0x000fee0000000200 */
[C---:B--2---:R-:W-:Y:S08]  /*3b00*/  HMMA.16816.F32.BF16 R68, R8.reuse, R12, R68 ;  /* 0x0000000c0844723c */ /* 0x044ff00000041844 */
[C---:B------:R-:W-:Y:S01]  /*3b10*/  HMMA.16816.F32.BF16 R64, R8.reuse, R14, R64 ;  /* 0x0000000e0840723c */ /* 0x040fe20000041840 */
[----:B------:R-:W2:Y:S07]  /*3b20*/  LDSM.16.M88.4 R12, [R205+0x8000] ;  /* 0x00800000cd0c783b */ /* 0x000eae0000000200 */
[C---:B---3--:R-:W-:Y:S08]  /*3b30*/  HMMA.16816.F32.BF16 R60, R8.reuse, R48, R60 ;  /* 0x00000030083c723c */ /* 0x048ff0000004183c */
[----:B------:R-:W-:Y:S01]  /*3b40*/  HMMA.16816.F32.BF16 R56, R8, R50, R56 ;  /* 0x000000320838723c */ /* 0x000fe20000041838 */
[----:B------:R-:W3:Y:S04]  /*3b50*/  LDSM.16.M88.4 R8, [R205+0x8800] ;  /* 0x00880000cd08783b */ /* 0x000ee80000000200 */
[----:B------:R-:W-:Y:S03]  /*3b60*/  LDSM.16.M88.4 R48, [R205+0x9000] ;  /* 0x00900000cd30783b */ /* 0x000fe60000000200 */
[C---:B-1----:R-:W-:Y:S08]  /*3b70*/  HMMA.16816.F32.BF16 R20, R24.reuse, R72, R20 ;  /* 0x000000481814723c */ /* 0x042ff00000041814 */
[C---:B------:R-:W-:Y:S01]  /*3b80*/  HMMA.16816.F32.BF16 R16, R24.reuse, R74, R16 ;  /* 0x0000004a1810723c */ /* 0x040fe20000041810 */
[----:B------:R-:W-:Y:S07]  /*3b90*/  LDSM.16.M88.4 R72, [R192+0x2000] ;  /* 0x00200000c048783b */ /* 0x000fee0000000200 */
[C---:B------:R-:W-:Y:S08]  /*3ba0*/  HMMA.16816.F32.BF16 R32, R24.reuse, R52, R32 ;  /* 0x000000341820723c */ /* 0x040ff00000041820 */
[C---:B------:R-:W-:Y:S01]  /*3bb0*/  HMMA.16816.F32.BF16 R44, R24.reuse, R54, R44 ;  /* 0x00000036182c723c */ /* 0x040fe2000004182c */
[----:B------:R-:W-:Y:S07]  /*3bc0*/  LDSM.16.M88.4 R52, [R205+0x9800] ;  /* 0x00980000cd34783b */ /* 0x000fee0000000200 */
[C---:B----4-:R-:W-:Y:S08]  /*3bd0*/  HMMA.16816.F32.BF16 R68, R24.reuse, R40, R68 ;  /* 0x000000281844723c */ /* 0x050ff00000041844 */
[----:B------:R-:W-:Y:S01]  /*3be0*/  HMMA.16816.F32.BF16 R64, R24, R42, R64 ;  /* 0x0000002a1840723c */ /* 0x000fe20000041840 */
[----:B------:R-:W1:Y:S07]  /*3bf0*/  LDSM.16.M88.4 R40, [R204+0x2000] ;  /* 0x00200000cc28783b */ /* 0x000e6e0000000200 */
[C---:B--2---:R-:W-:Y:S08]  /*3c00*/  HMMA.16816.F32.BF16 R20, R36.reuse, R12, R20 ;  /* 0x0000000c2414723c */ /* 0x044ff00000041814 */
[C---:B------:R-:W-:Y:S01]  /*3c10*/  HMMA.16816.F32.BF16 R16, R36.reuse, R14, R16 ;  /* 0x0000000e2410723c */ /* 0x040fe20000041810 */
[----:B------:R-:W-:Y:S07]  /*3c20*/  LDSM.16.M88.4 R12, [R199+0x8000] ;  /* 0x00800000c70c783b */ /* 0x000fee0000000200 */
[C---:B---3--:R-:W-:Y:S08]  /*3c30*/  HMMA.16816.F32.BF16 R32, R36.reuse, R8, R32 ;  /* 0x000000082420723c */ /* 0x048ff00000041820 */
[----:B------:R-:W-:Y:S01]  /*3c40*/  HMMA.16816.F32.BF16 R44, R36, R10, R44 ;  /* 0x0000000a242c723c */ /* 0x000fe2000004182c */
[----:B------:R-:W2:Y:S07]  /*3c50*/  LDSM.16.M88.4 R8, [R202+0x2000] ;  /* 0x00200000ca08783b */ /* 0x000eae0000000200 */
[C---:B------:R-:W-:Y:S08]  /*3c60*/  HMMA.16816.F32.BF16 R60, R24.reuse, R28, R60 ;  /* 0x0000001c183c723c */ /* 0x040ff0000004183c */
[----:B------:R-:W-:Y:S01]  /*3c70*/  HMMA.16816.F32.BF16 R56, R24, R30, R56 ;  /* 0x0000001e1838723c */ /* 0x000fe20000041838 */
[----:B------:R-:W3:Y:S04]  /*3c80*/  LDSM.16.M88.4 R28, [R203+0x2800] ;  /* 0x00280000cb1c783b */ /* 0x000ee80000000200 */
[----:B------:R-:W4:Y:S03]  /*3c90*/  LDSM.16.M88.4 R24, [R203+0x3000] ;  /* 0x00300000cb18783b */ /* 0x000f260000000200 */
[C---:B-1----:R-:W-:Y:S08]  /*3ca0*/  HMMA.16816.F32.BF16 R20, R40.reuse, R76, R20 ;  /* 0x0000004c2814723c */ /* 0x042ff00000041814 */
[----:B------:R-:W-:Y:S01]  /*3cb0*/  HMMA.16816.F32.BF16 R16, R40, R78, R16 ;  /* 0x0000004e2810723c */ /* 0x000fe20000041810 */
[----:B------:R-:W-:Y:S07]  /*3cc0*/  LDSM.16.M88.4 R76, [R192+0x3000] ;  /* 0x00300000c04c783b */ /* 0x000fee0000000200 */
[C---:B------:R-:W-:Y:S08]  /*3cd0*/  HMMA.16816.F32.BF16 R68, R36.reuse, R48, R68 ;  /* 0x000000302444723c */ /* 0x040ff00000041844 */
[----:B------:R-:W-:Y:S01]  /*3ce0*/  HMMA.16816.F32.BF16 R64, R36, R50, R64 ;  /* 0x000000322440723c */ /* 0x000fe20000041840 */
[----:B------:R-:W1:Y:S07]  /*3cf0*/  LDSM.16.M88.4 R48, [R203+0x3800] ;  /* 0x00380000cb30783b */ /* 0x000e6e0000000200 */
[C---:B--2---:R-:W-:Y:S08]  /*3d00*/  HMMA.16816.F32.BF16 R20, R8.reuse, R12, R20 ;  /* 0x0000000c0814723c */ /* 0x044ff00000041814 */
[----:B------:R-:W-:Y:S01]  /*3d10*/  HMMA.16816.F32.BF16 R16, R8, R14, R16 ;  /* 0x0000000e0810723c */ /* 0x000fe20000041810 */
[----:B------:R-:W-:Y:S07]  /*3d20*/  LDSM.16.M88.4 R12, [R199+0x9800] ;  /* 0x00980000c70c783b */ /* 0x000fee0000000200 */
[C---:B------:R-:W-:Y:S08]  /*3d30*/  HMMA.16816.F32.BF16 R60, R36.reuse, R52, R60 ;  /* 0x00000034243c723c */ /* 0x040ff0000004183c */
[----:B------:R-:W-:Y:S01]  /*3d40*/  HMMA.16816.F32.BF16 R56, R36, R54, R56 ;  /* 0x000000362438723c */ /* 0x000fe20000041838 */
[----:B------:R-:W-:Y:S04]  /*3d50*/  LDSM.16.M88.4 R52, [R206+0x4000] ;  /* 0x00400000ce34783b */ /* 0x000fe80000000200 */
[----:B------:R-:W2:Y:S03]  /*3d60*/  LDSM.16.M88.4 R36, [R205+0xa000] ;  /* 0x00a00000cd24783b */ /* 0x000ea60000000200 */
[C---:B---3--:R-:W-:Y:S08]  /*3d70*/  HMMA.16816.F32.BF16 R32, R40.reuse, R28, R32 ;  /* 0x0000001c2820723c */ /* 0x048ff00000041820 */
[C---:B------:R-:W-:Y:S01]  /*3d80*/  HMMA.16816.F32.BF16 R44, R40.reuse, R30, R44 ;  /* 0x0000001e282c723c */ /* 0x040fe2000004182c */
[----:B------:R-:W3:Y:S07]  /*3d90*/  LDSM.16.M88.4 R28, [R199+0x8800] ;  /* 0x00880000c71c783b */ /* 0x000eee0000000200 */
[C---:B----4-:R-:W-:Y:S08]  /*3da0*/  HMMA.16816.F32.BF16 R68, R40.reuse, R24, R68 ;  /* 0x000000182844723c */ /* 0x050ff00000041844 */
[----:B------:R-:W-:Y:S01]  /*3db0*/  HMMA.16816.F32.BF16 R64, R40, R26, R64 ;  /* 0x0000001a2840723c */ /* 0x000fe20000041840 */
[----:B------:R-:W4:Y:S07]  /*3dc0*/  LDSM.16.M88.4 R24, [R199+0x9000] ;  /* 0x00900000c718783b */ /* 0x000f2e0000000200 */
[C---:B------:R-:W-:Y:S08]  /*3dd0*/  HMMA.16816.F32.BF16 R20, R80.reuse, R72, R20 ;  /* 0x000000485014723c */ /* 0x040ff00000041814 */
[----:B------:R-:W-:Y:S01]  /*3de0*/  HMMA.16816.F32.BF16 R16, R80, R74, R16 ;  /* 0x0000004a5010723c */ /* 0x000fe20000041810 */
[----:B------:R-:W-:Y:S07]  /*3df0*/  LDSM.16.M88.4 R72, [R192+0x3800] ;  /* 0x00380000c048783b */ /* 0x000fee0000000200 */
[C---:B-1----:R-:W-:Y:S08]  /*3e00*/  HMMA.16816.F32.BF16 R60, R40.reuse, R48, R60 ;  /* 0x00000030283c723c */ /* 0x042ff0000004183c */
[----:B------:R-:W-:Y:S01]  /*3e10*/  HMMA.16816.F32.BF16 R56, R40, R50, R56 ;  /* 0x000000322838723c */ /* 0x000fe20000041838 */
[----:B------:R-:W-:Y:S04]  /*3e20*/  LDSM.16.M88.4 R40, [R204+0x4000] ;  /* 0x00400000cc28783b */ /* 0x000fe80000000200 */
[----:B------:R-:W1:Y:S03]  /*3e30*/  LDSM.16.M88.4 R48, [R203+0x4000] ;  /* 0x00400000cb30783b */ /* 0x000e660000000200 */
[C---:B--2---:R-:W-:Y:S08]  /*3e40*/  HMMA.16816.F32.BF16 R20, R52.reuse, R36, R20 ;  /* 0x000000243414723c */ /* 0x044ff00000041814 */
[----:B------:R-:W-:Y:S01]  /*3e50*/  HMMA.16816.F32.BF16 R16, R52, R38, R16 ;  /* 0x000000263410723c */ /* 0x000fe20000041810 */
[----:B------:R-:W-:Y:S07]  /*3e60*/  LDSM.16.M88.4 R36, [R203+0x4800] ;  /* 0x00480000cb24783b */ /* 0x000fee0000000200 */
[C---:B---3--:R-:W-:Y:S08]  /*3e70*/  HMMA.16816.F32.BF16 R32, R8.reuse, R28, R32 ;  /* 0x0000001c0820723c */ /* 0x048ff00000041820 */
[C---:B------:R-:W-:Y:S01]  /*3e80*/  HMMA.16816.F32.BF16 R44, R8.reuse, R30, R44 ;  /* 0x0000001e082c723c */ /* 0x040fe2000004182c */
[----:B------:R-:W-:Y:S07]  /*3e90*/  LDSM.16.M88.4 R28, [R202+0x4000] ;  /* 0x00400000ca1c783b */ /* 0x000fee0000000200 */
[C---:B----4-:R-:W-:Y:S08]  /*3ea0*/  HMMA.16816.F32.BF16 R68, R8.reuse, R24, R68 ;  /* 0x000000180844723c */ /* 0x050ff00000041844 */
[----:B------:R-:W-:Y:S01]  /*3eb0*/  HMMA.16816.F32.BF16 R64, R8, R26, R64 ;  /* 0x0000001a0840723c */ /* 0x000fe20000041840 */
[----:B------:R-:W2:Y:S07]  /*3ec0*/  LDSM.16.M88.4 R24, [R199+0xa000] ;  /* 0x00a00000c718783b */ /* 0x000eae0000000200 */
[C---:B-1----:R-:W-:Y:S08]  /*3ed0*/  HMMA.16816.F32.BF16 R20, R40.reuse, R48, R20 ;  /* 0x000000302814723c */ /* 0x042ff00000041814 */
[----:B------:R-:W-:Y:S01]  /*3ee0*/  HMMA.16816.F32.BF16 R16, R40, R50, R16 ;  /* 0x000000322810723c */ /* 0x000fe20000041810 */
[----:B------:R-:W1:Y:S07]  /*3ef0*/  LDSM.16.M88.4 R48, [R205+0xb000] ;  /* 0x00b00000cd30783b */ /* 0x000e6e0000000200 */
[C---:B------:R-:W-:Y:S08]  /*3f00*/  HMMA.16816.F32.BF16 R60, R8.reuse, R12, R60 ;  /* 0x0000000c083c723c */ /* 0x040ff0000004183c */
[----:B------:R-:W-:Y:S01]  /*3f10*/  HMMA.16816.F32.BF16 R56, R8, R14, R56 ;  /* 0x0000000e0838723c */ /* 0x000fe20000041838 */
[----:B------:R-:W-:Y:S04]  /*3f20*/  LDSM.16.M88.4 R12, [R201+0x4000] ;  /* 0x00400000c90c783b */ /* 0x000fe80000000200 */
[----:B------:R-:W3:Y:S03]  /*3f30*/  LDSM.16.M88.4 R8, [R192+0x4000] ;  /* 0x00400000c008783b */ /* 0x000ee60000000200 */
[C---:B------:R-:W-:Y:S08]  /*3f40*/  HMMA.16816.F32.BF16 R32, R80.reuse, R88, R32 ;  /* 0x000000585020723c */ /* 0x040ff00000041820 */
[C---:B------:R-:W-:Y:S08]  /*3f50*/  HMMA.16816.F32.BF16 R44, R80.reuse, R90, R44 ;  /* 0x0000005a502c723c */ /* 0x040ff0000004182c */
[----:B------:R-:W-:Y:S01]  /*3f60*/  HMMA.16816.F32.BF16 R88, R80, R76, R68 ;  /* 0x0000004c5058723c */ /* 0x000fe20000041844 */
[----:B------:R-:W-:Y:S07]  /*3f70*/  LDSM.16.M88.4 R68, [R199+0xa800] ;  /* 0x00a80000c744783b */ /* 0x000fee0000000200 */
[C---:B--2---:R-:W-:Y:S08]  /*3f80*/  HMMA.16816.F32.BF16 R20, R28.reuse, R24, R20 ;  /* 0x000000181c14723c */ /* 0x044ff00000041814 */
[----:B------:R-:W-:Y:S01]  /*3f90*/  HMMA.16816.F32.BF16 R16, R28, R26, R16 ;  /* 0x0000001a1c10723c */ /* 0x000fe20000041810 */
[----:B------:R-:W2:Y:S07]  /*3fa0*/  LDSM.16.M88.4 R24, [R203+0x5000] ;  /* 0x00500000cb18783b */ /* 0x000eae0000000200 */
[----:B------:R-:W-:Y:S01]  /*3fb0*/  HMMA.16816.F32.BF16 R64, R80, R78, R64 ;  /* 0x0000004e5040723c */ /* 0x000fe20000041840 */
[----:B------:R-:W4:Y:S07]  /*3fc0*/  LDSM.16.M88.4 R76, [R205+0xb800] ;  /* 0x00b80000cd4c783b */ /* 0x000f2e0000000200 */
[----:B-1----:R-:W-:Y:S08]  /*3fd0*/  HMMA.16816.F32.BF16 R88, R52, R48, R88 ;  /* 0x000000303458723c */ /* 0x002ff00000041858 */
[----:B---3--:R-:W-:Y:S08]  /*3fe0*/  HMMA.16816.F32.BF16 R20, R12, R8, R20 ;  /* 0x000000080c14723c */ /* 0x008ff00000041814 */
[C---:B------:R-:W-:Y:S08]  /*3ff0*/  HMMA.16816.F32.BF16 R60, R80.reuse, R72, R60 ;  /* 0x00000048503c723c */ /* 0x040ff0000004183c */
[----:B------:R-:W-:Y:S01]  /*4000*/  HMMA.16816.F32.BF16 R72, R80, R74, R56 ;  /* 0x0000004a5048723c */ /* 0x000fe20000041838 */
[----:B------:R-:W-:Y:S07]  /*4010*/  LDSM.16.M88.4 R56, [R192+0x4800] ;  /* 0x00480000c038783b */ /* 0x000fee0000000200 */
[----:B------:R-:W-:Y:S01]  /*4020*/  HMMA.16816.F32.BF16 R16, R12, R10, R16 ;  /* 0x0000000a0c10723c */ /* 0x000fe20000041810 */
[----:B------:R-:W-:Y:S01]  /*4030*/  FMUL.FTZ R48, R20, c[0x0][0x2ec] ;  /* 0x0000bb0014307a20 */ /* 0x000fe20000410000 */
[----:B------:R-:W-:Y:S01]  /*4040*/  LDSM.16.M88.4 R8, [R199+0xb000] ;  /* 0x00b00000c708783b */ /* 0x000fe20000000200 */
[----:B------:R-:W-:-:S04]  /*4050*/  FMUL.FTZ R49, R21, c[0x0][0x2ec] ;  /* 0x0000bb0015317a20 */ /* 0x000fc80000410000 */
[----:B------:R-:W1:Y:S01]  /*4060*/  MUFU.TANH R48, R48 ;  /* 0x0000003000307308 */ /* 0x000e620000002400 */
[----:B------:R-:W-:Y:S07]  /*4070*/  HMMA.16816.F32.BF16 R64, R52, R50, R64 ;  /* 0x000000323440723c */ /* 0x000fee0000041840 */
[----:B------:R-:W3:Y:S01]  /*4080*/  MUFU.TANH R49, R49 ;  /* 0x0000003100317308 */ /* 0x000ee20000002400 */
[----:B--2---:R-:W-:Y:S07]  /*4090*/  HMMA.16816.F32.BF16 R88, R40, R24, R88 ;  /* 0x000000182858723c */ /* 0x004fee0000041858 */
[----:B------:R-:W-:Y:S01]  /*40a0*/  FMUL.FTZ R24, R22, c[0x0][0x2ec] ;  /* 0x0000bb0016187a20 */ /* 0x000fe20000410000 */
[----:B------:R-:W-:Y:S01]  /*40b0*/  HMMA.16816.F32.BF16 R32, R52, R84, R32 ;  /* 0x000000543420723c */ /* 0x000fe20000041820 */
[----:B------:R-:W-:-:S02]  /*40c0*/  FMUL.FTZ R25, R23, c[0x0][0x2ec] ;  /* 0x0000bb0017197a20 */ /* 0x000fc40000410000 */
[----:B------:R-:W2:Y:S01]  /*40d0*/  LDSM.16.M88.4 R20, [R203+0x5800] ;  /* 0x00580000cb14783b */ /* 0x000ea20000000200 */
[----:B------:R-:W-:Y:S01]  /*40e0*/  FMUL.FTZ R16, R16, c[0x0][0x2ec] ;  /* 0x0000bb0010107a20 */ /* 0x000fe20000410000 */
[----:B------:R-:W1:Y:S01]  /*40f0*/  MUFU.TANH R24, R24 ;  /* 0x0000001800187308 */ /* 0x000e620000002400 */
[----:B------:R-:W-:Y:S02]  /*4100*/  FMUL.FTZ R51, R17, c[0x0][0x2ec] ;  /* 0x0000bb0011337a20 */ /* 0x000fe40000410000 */
[C---:B------:R-:W-:Y:S05]  /*4110*/  HMMA.16816.F32.BF16 R44, R52.reuse, R86, R44 ;  /* 0x00000056342c723c */ /* 0x040fea000004182c */
[----:B------:R5:W1:Y:S03]  /*4120*/  MUFU.TANH R50, R16 ;  /* 0x0000001000327308 */ /* 0x000a660000002400 */
[C---:B----4-:R-:W-:Y:S05]  /*4130*/  HMMA.16816.F32.BF16 R60, R52.reuse, R76, R60 ;  /* 0x0000004c343c723c */ /* 0x050fea000004183c */
[----:B------:R-:W4:Y:S03]  /*4140*/  MUFU.TANH R25, R25 ;  /* 0x0000001900197308 */ /* 0x000f260000002400 */
[----:B------:R-:W-:Y:S05]  /*4150*/  HMMA.16816.F32.BF16 R72, R52, R78, R72 ;  /* 0x0000004e3448723c */ /* 0x000fea0000041848 */
[----:B------:R-:W1:Y:S03]  /*4160*/  MUFU.TANH R51, R51 ;  /* 0x0000003300337308 */ /* 0x000e660000002400 */
[C---:B------:R-:W-:Y:S07]  /*4170*/  HMMA.16816.F32.BF16 R64, R40.reuse, R26, R64 ;  /* 0x0000001a2840723c */ /* 0x040fee0000041840 */
[----:B------:R-:W-:Y:S01]  /*4180*/  FMUL.FTZ R26, R18, c[0x0][0x2ec] ;  /* 0x0000bb00121a7a20 */ /* 0x000fe20000410000 */
[----:B------:R-:W-:Y:S01]  /*4190*/  HMMA.16816.F32.BF16 R32, R40, R36, R32 ;  /* 0x000000242820723c */ /* 0x000fe20000041820 */
[----:B------:R-:W-:-:S02]  /*41a0*/  FMUL.FTZ R27, R19, c[0x0][0x2ec] ;  /* 0x0000bb00131b7a20 */ /* 0x000fc40000410000 */
[----:B-----5:R-:W5:Y:S02]  /*41b0*/  LDSM.16.M88.4 R16, [R199+0xb800] ;  /* 0x00b80000c710783b */ /* 0x020f640000000200 */
[----:B------:R-:W1:Y:S03]  /*41c0*/  MUFU.TANH R26, R26 ;  /* 0x0000001a001a7308 */ /* 0x000e660000002400 */
[C---:B------:R-:W-:Y:S01]  /*41d0*/  HMMA.16816.F32.BF16 R44, R40.reuse, R38, R44 ;  /* 0x00000026282c723c */ /* 0x040fe2000004182c */
[----:B------:R-:W1:Y:S04]  /*41e0*/  LDSM.16.M88.4 R36, [R192+0x5000] ;  /* 0x00500000c024783b */ /* 0x000e680000000200 */
[----:B------:R-:W1:Y:S03]  /*41f0*/  MUFU.TANH R27, R27 ;  /* 0x0000001b001b7308 */ /* 0x000e660000002400 */
[C---:B--2---:R-:W-:Y:S08]  /*4200*/  HMMA.16816.F32.BF16 R60, R40.reuse, R20, R60 ;  /* 0x00000014283c723c */ /* 0x044ff0000004183c */
[----:B------:R-:W-:Y:S08]  /*4210*/  HMMA.16816.F32.BF16 R72, R40, R22, R72 ;  /* 0x000000162848723c */ /* 0x000ff00000041848 */
[C---:B------:R-:W-:Y:S08]  /*4220*/  HMMA.16816.F32.BF16 R88, R28.reuse, R8, R88 ;  /* 0x000000081c58723c */ /* 0x040ff00000041858 */
[----:B------:R-:W-:Y:S01]  /*4230*/  HMMA.16816.F32.BF16 R64, R28, R10, R64 ;  /* 0x0000000a1c40723c */ /* 0x000fe20000041840 */
[----:B------:R-:W2:Y:S01]  /*4240*/  LDSM.16.M88.4 R8, [R192+0x5800] ;  /* 0x00580000c008783b */ /* 0x000ea20000000200 */
[----:B------:R-:W-:-:S06]  /*4250*/  DEPBAR.LE SB0, 0x0 ;  /* 0x000080000000791a */ /* 0x000fcc0000000000 */
[C---:B------:R-:W-:Y:S08]  /*4260*/  HMMA.16816.F32.BF16 R32, R28.reuse, R68, R32 ;  /* 0x000000441c20723c */ /* 0x040ff00000041820 */
[C---:B------:R-:W-:Y:S08]  /*4270*/  HMMA.16816.F32.BF16 R44, R28.reuse, R70, R44 ;  /* 0x000000461c2c723c */ /* 0x040ff0000004182c */
[C---:B-----5:R-:W-:Y:S08]  /*4280*/  HMMA.16816.F32.BF16 R60, R28.reuse, R16, R60 ;  /* 0x000000101c3c723c */ /* 0x060ff0000004183c */
[----:B------:R-:W-:Y:S08]  /*4290*/  HMMA.16816.F32.BF16 R72, R28, R18, R72 ;  /* 0x000000121c48723c */ /* 0x000ff00000041848 */
[C---:B------:R-:W-:Y:S08]  /*42a0*/  HMMA.16816.F32.BF16 R32, R12.reuse, R56, R32 ;  /* 0x000000380c20723c */ /* 0x040ff00000041820 */
[C---:B------:R-:W-:Y:S08]  /*42b0*/  HMMA.16816.F32.BF16 R44, R12.reuse, R58, R44 ;  /* 0x0000003a0c2c723c */ /* 0x040ff0000004182c */
[C---:B-1----:R-:W-:Y:S08]  /*42c0*/  HMMA.16816.F32.BF16 R88, R12.reuse, R36, R88 ;  /* 0x000000240c58723c */ /* 0x042ff00000041858 */
[----:B------:R-:W-:Y:S01]  /*42d0*/  HMMA.16816.F32.BF16 R64, R12, R38, R64 ;  /* 0x000000260c40723c */ /* 0x000fe20000041840 */
[----:B------:R-:W-:-:S02]  /*42e0*/  FMUL.FTZ R20, R34, c[0x0][0x2ec] ;  /* 0x0000bb0022147a20 */ /* 0x000fc40000410000 */
[----:B------:R-:W-:Y:S02]  /*42f0*/  FMUL.FTZ R34, R35, c[0x0][0x2ec] ;  /* 0x0000bb0023227a20 */ /* 0x000fe40000410000 */
[----:B------:R-:W-:Y:S02]  /*4300*/  FMUL.FTZ R32, R32, c[0x0][0x2ec] ;  /* 0x0000bb0020207a20 */ /* 0x000fe40000410000 */
[----:B------:R-:W-:Y:S01]  /*4310*/  FMUL.FTZ R33, R33, c[0x0][0x2ec] ;  /* 0x0000bb0021217a20 */ /* 0x000fe20000410000 */
[----:B--2---:R-:W-:Y:S01]  /*4320*/  HMMA.16816.F32.BF16 R60, R12, R8, R60 ;  /* 0x000000080c3c723c */ /* 0x004fe2000004183c */
[----:B------:R-:W-:Y:S01]  /*4330*/  FMUL.FTZ R36, R44, c[0x0][0x2ec] ;  /* 0x0000bb002c247a20 */ /* 0x000fe20000410000 */
[----:B------:R-:W1:Y:S01]  /*4340*/  MUFU.TANH R20, R20 ;  /* 0x0000001400147308 */ /* 0x000e620000002400 */
[----:B------:R-:W-:Y:S02]  /*4350*/  FMUL.FTZ R35, R45, c[0x0][0x2ec] ;  /* 0x0000bb002d237a20 */ /* 0x000fe40000410000 */
[----:B------:R-:W-:-:S02]  /*4360*/  FMUL.FTZ R22, R46, c[0x0][0x2ec] ;  /* 0x0000bb002e167a20 */ /* 0x000fc40000410000 */
[----:B------:R-:W-:Y:S01]  /*4370*/  FMUL.FTZ R16, R47, c[0x0][0x2ec] ;  /* 0x0000bb002f107a20 */ /* 0x000fe20000410000 */
[----:B------:R-:W-:Y:S01]  /*4380*/  HMMA.16816.F32.BF16 R72, R12, R10, R72 ;  /* 0x0000000a0c48723c */ /* 0x000fe20000041848 */
[----:B------:R-:W-:Y:S01]  /*4390*/  FMUL.FTZ R88, R88, c[0x0][0x2ec] ;  /* 0x0000bb0058587a20 */ /* 0x000fe20000410000 */
[----:B------:R-:W2:Y:S01]  /*43a0*/  MUFU.TANH R32, R32 ;  /* 0x0000002000207308 */ /* 0x000ea20000002400 */
[----:B------:R-:W-:Y:S02]  /*43b0*/  FMUL.FTZ R89, R89, c[0x0][0x2ec] ;  /* 0x0000bb0059597a20 */ /* 0x000fe40000410000 */
[----:B------:R-:W-:Y:S02]  /*43c0*/  FMUL.FTZ R90, R90, c[0x0][0x2ec] ;  /* 0x0000bb005a5a7a20 */ /* 0x000fe40000410000 */
[----:B------:R-:W-:Y:S01]  /*43d0*/  FMUL.FTZ R91, R91, c[0x0][0x2ec] ;  /* 0x0000bb005b5b7a20 */ /* 0x000fe20000410000 */
[----:B------:R-:W-:Y:S01]  /*43e0*/  IADD3 R11, R96, 0x1, R93 ;  /* 0x00000001600b7810 */ /* 0x000fe20007ffe05d */
[----:B------:R-:W-:Y:S01]  /*43f0*/  FMUL.FTZ R64, R64, c[0x0][0x2ec] ;  /* 0x0000bb0040407a20 */ /* 0x000fe20000410000 */
[----:B------:R-:W1:Y:S01]  /*4400*/  MUFU.TANH R33, R33 ;  /* 0x0000002100217308 */ /* 0x000e620000002400 */
[----:B------:R-:W-:Y:S01]  /*4410*/  FMUL.FTZ R65, R65, c[0x0][0x2ec] ;  /* 0x0000bb0041417a20 */ /* 0x000fe20000410000 */
[----:B------:R-:W-:Y:S01]  /*4420*/  IADD3 R11, R94, R11, -R217 ;  /* 0x0000000b5e0b7210 */ /* 0x000fe20007ffe8d9 */
[----:B------:R-:W-:-:S02]  /*4430*/  FMUL.FTZ R66, R66, c[0x0][0x2ec] ;  /* 0x0000bb0042427a20 */ /* 0x000fc40000410000 */
[----:B------:R-:W-:Y:S01]  /*4440*/  FMUL.FTZ R67, R67, c[0x0][0x2ec] ;  /* 0x0000bb0043437a20 */ /* 0x000fe20000410000 */
[----:B------:R-:W-:Y:S01]  /*4450*/  IADD3 R11, R11, c[0x0][0x2e8], RZ ;  /* 0x0000ba000b0b7a10 */ /* 0x000fe20007ffe0ff */
[----:B------:R-:W-:Y:S01]  /*4460*/  FMUL.FTZ R60, R60, c[0x0][0x2ec] ;  /* 0x0000bb003c3c7a20 */ /* 0x000fe20000410000 */
[----:B------:R-:W1:Y:S01]  /*4470*/  MUFU.TANH R34, R34 ;  /* 0x0000002200227308 */ /* 0x000e620000002400 */
[----:B------:R-:W-:Y:S01]  /*4480*/  FMUL.FTZ R61, R61, c[0x0][0x2ec] ;  /* 0x0000bb003d3d7a20 */ /* 0x000fe20000410000 */
[C---:B------:R-:W-:Y:S01]  /*4490*/  IADD3 R9, R11.reuse, 0x8, RZ ;  /* 0x000000080b097810 */ /* 0x040fe20007ffe0ff */
[----:B------:R-:W-:Y:S01]  /*44a0*/  FMUL.FTZ R62, R62, c[0x0][0x2ec] ;  /* 0x0000bb003e3e7a20 */ /* 0x000fe20000410000 */
[-C--:B------:R-:W-:Y:S01]  /*44b0*/  IMNMX R222, R11, R94.reuse, PT ;  /* 0x0000005e0bde7217 */ /* 0x080fe20003800200 */
[----:B------:R-:W-:Y:S01]  /*44c0*/  FMUL.FTZ R63, R63, c[0x0][0x2ec] ;  /* 0x0000bb003f3f7a20 */ /* 0x000fe20000410000 */
[----:B------:R-:W-:Y:S01]  /*44d0*/  IMNMX R2, R9, R94, PT ;  /* 0x0000005e09027217 */ /* 0x000fe20003800200 */
[----:B------:R-:W-:Y:S01]  /*44e0*/  FMUL.FTZ R72, R72, c[0x0][0x2ec] ;  /* 0x0000bb0048487a20 */ /* 0x000fe20000410000 */
[----:B------:R-:W1:Y:S01]  /*44f0*/  MUFU.TANH R36, R36 ;  /* 0x0000002400247308 */ /* 0x000e620000002400 */
[----:B------:R-:W-:-:S02]  /*4500*/  FMUL.FTZ R73, R73, c[0x0][0x2ec] ;  /* 0x0000bb0049497a20 */ /* 0x000fc40000410000 */
[----:B------:R-:W-:Y:S02]  /*4510*/  FMUL.FTZ R74, R74, c[0x0][0x2ec] ;  /* 0x0000bb004a4a7a20 */ /* 0x000fe40000410000 */
[----:B------:R-:W-:-:S03]  /*4520*/  FMUL.FTZ R75, R75, c[0x0][0x2ec] ;  /* 0x0000bb004b4b7a20 */ /* 0x000fc60000410000 */
[----:B------:R-:W1:Y:S08]  /*4530*/  MUFU.TANH R35, R35 ;  /* 0x0000002300237308 */ /* 0x000e700000002400 */
[----:B------:R-:W1:Y:S08]  /*4540*/  MUFU.TANH R22, R22 ;  /* 0x0000001600167308 */ /* 0x000e700000002400 */
[----:B------:R-:W1:Y:S08]  /*4550*/  MUFU.TANH R16, R16 ;  /* 0x0000001000107308 */ /* 0x000e700000002400 */
[----:B------:R1:W1:Y:S08]  /*4560*/  MUFU.TANH R227, R88 ;  /* 0x0000005800e37308 */ /* 0x0002700000002400 */
        /* <DEDUP_REMOVED lines=14> */
[----:B------:R1:W1:Y:S01]  /*4650*/  MUFU.TANH R167, R75 ;  /* 0x0000004b00a77308 */ /* 0x0002620000002400 */
[----:B------:R-:W-:Y:S06]  /*4660*/  BAR.SYNC.DEFER_BLOCKING 0x0 ;  /* 0x0000000000007b1d */ /* 0x000fec0000010000 */
[----:B------:R-:W-:Y:S05]  /*4670*/  @!P6 BRA `(.L_x_777) ;  /* 0x00000b700000e947 */ /* 0x000fea0003800000 */
[----:B--234-:R-:W-:Y:S05]  /*4680*/  @!P0 BRA `(.L_x_778) ;  /* 0x0000039000008947 */ /* 0x01cfea0003800000 */
[----:B------:R-:W2:Y:S01]  /*4690*/  I2F.RP R13, R6 ;  /* 0x00000006000d7306 */ /* 0x000ea20000209400 */
[----:B------:R-:W-:-:S02]  /*46a0*/  IADD3 R12, R3, -0x40, RZ ;  /* 0xffffffc0030c7810 */ /* 0x000fc40007ffe0ff */
[----:B------:R-:W-:Y:S02]  /*46b0*/  IABS R8, R3 ;  /* 0x0000000300087213 */ /* 0x000fe40000000000 */
[----:B------:R-:W-:Y:S02]  /*46c0*/  IABS R4, R12 ;  /* 0x0000000c00047213 */ /* 0x000fe40000000000 */
[----:B------:R-:W-:Y:S01]  /*46d0*/  LOP3.LUT R12, R12, c[0x0][0x2d0], RZ, 0x3c, !PT ;  /* 0x0000b4000c0c7a12 */ /* 0x000fe200078e3cff */
[----:B--2---:R-:W2:Y:S02]  /*46e0*/  MUFU.RCP R10, R13 ;  /* 0x0000000d000a7308 */ /* 0x004ea40000001000 */
[----:B--2---:R-:W-:-:S06]  /*46f0*/  IADD3 R10, R10, 0xffffffe, RZ ;  /* 0x0ffffffe0a0a7810 */ /* 0x004fcc0007ffe0ff */
[----:B------:R-:W2:Y:S02]  /*4700*/  F2I.FTZ.U32.TRUNC.NTZ R11, R10 ;  /* 0x0000000a000b7305 */ /* 0x000ea4000021f000 */
[----:B--2---:R-:W-:Y:S02]  /*4710*/  IMAD.MOV R9, RZ, RZ, -R11 ;  /* 0x000000ffff097224 */ /* 0x004fe400078e0a0b */
        /* <DEDUP_REMOVED lines=48> */
.L_x_778:
[----:B------:R-:W-:-:S04]  /*4a20*/  LEA R13, -R4, RZ, 0x6 ;  /* 0x000000ff040d7211 */ /* 0x000fc800078e31ff */
[----:B------:R-:W-:Y:S02]  /*4a30*/  SHF.R.S32.HI R10, RZ, 0x1f, R13 ;  /* 0x0000001fff0a7819 */ /* 0x000fe4000001140d */
.L_x_779:
        /* <DEDUP_REMOVED lines=113> */
[----:B--2---:R-:W-:-:S04]  /*5150*/  LEA R14, P1, R11, c[0x0][0x168], 0x1 ;  /* 0x00005a000b0e7a11 */ /* 0x004fc800078208ff */
[----:B------:R-:W-:-:S05]  /*5160*/  LEA.HI.X R15, R11, c[0x0][0x16c], R8, 0x1, P1 ;  /* 0x00005b000b0f7a11 */ /* 0x000fca00008f0c08 */
[----:B------:R-:W-:Y:S01]  /*5170*/  @!PT LDS RZ, [RZ] ;  /* 0x00000000fffff984 */ /* 0x000fe20000000800 */
[----:B------:R-:W-:Y:S01]  /*5180*/  @!PT LDS RZ, [RZ] ;  /* 0x00000000fffff984 */ /* 0x000fe20000000800 */
[----:B------:R-:W-:Y:S01]  /*5190*/  @!PT LDS RZ, [RZ] ;  /* 0x00000000fffff984 */ /* 0x000fe20000000800 */
[----:B------:R2:W-:Y:S04]  /*51a0*/  LDGSTS.E.BYPASS.LTC128B.128 [R216+0xb800], [R14.64+0x100] ;  /* 0x0b8001000ed87fae */ /* 0x0005e8000b901d46 */
.L_x_781:
[----:B------:R-:W-:Y:S05]  /*51b0*/  BSYNC B0 ;  /* 0x0000000000007941 */ /* 0x000fea0003800000 */
.L_x_780:
[----:B------:R-:W0:Y:S01]  /*51c0*/  LDGDEPBAR ;  /* 0x00000000000079af */ /* 0x000e220000000000 */
[----:B------:R-:W-:-:S04]  /*51d0*/  IADD3 R134, P1, R13, R134, RZ ;  /* 0x000000860d867210 */ /* 0x000fc80007f3e0ff */
[----:B------:R-:W-:Y:S02]  /*51e0*/  IADD3.X R135, R10, R135, RZ, P1, !PT ;  /* 0x000000870a877210 */ /* 0x000fe40000ffe4ff */
.L_x_777:
[----:B--234-:R-:W-:Y:S02]  /*51f0*/  IMAD.IADD R3, R3, 0x1, R92 ;  /* 0x0000000103037824 */ /* 0x01cfe400078e025c */
        /* <DEDUP_REMOVED lines=9> */
[----:B------:R-:W-:Y:S01]  /*5290*/  IADD3 R9, R3, 0x9, RZ ;  /* 0x0000000903097810 */ /* 0x000fe20007ffe0ff */
[----:B------:R-:W-:Y:S01]  /*52a0*/  LDSM.16.MT88.4 R124, [R200+0xc000] ;  /* 0x00c00000c87c783b */ /* 0x000fe20000004200 */
[----:B------:R-:W-:-:S02]  /*52b0*/  FSEL R49, R49, -INF , !P4 ;  /* 0xff80000031317808 */ /* 0x000fc40006000000 */
[C---:B------:R-:W-:Y:S01]  /*52c0*/  ISETP.GE.AND P5, PT, R9.reuse, R222, PT ;  /* 0x000000de0900720c */ /* 0x040fe20003fa6270 */
[----:B------:R-:W-:Y:S01]  /*52d0*/  LDSM.16.MT88.4 R116, [R198+0xc000] ;  /* 0x00c00000c674783b */ /* 0x000fe20000004200 */
[-C--:B------:R-:W-:Y:S02]  /*52e0*/  ISETP.GE.AND P4, PT, R9, R2.reuse, PT ;  /* 0x000000020900720c */ /* 0x080fe40003f86270 */
[----:B------:R-:W-:Y:S01]  /*52f0*/  IADD3 R9, R3, 0x11, RZ ;  /* 0x0000001103097810 */ /* 0x000fe20007ffe0ff */
[----:B------:R-:W-:Y:S01]  /*5300*/  LDSM.16.MT88.4 R108, [R197+0xc000] ;  /* 0x00c00000c56c783b */ /* 0x000fe20000004200 */
[----:B------:R-:W-:Y:S02]  /*5310*/  FSEL R51, R51, -INF , !P5 ;  /* 0xff80000033337808 */ /* 0x000fe40006800000 */
[----:B------:R-:W-:Y:S01]  /*5320*/  ISETP.GE.AND P5, PT, R9, R2, PT ;  /* 0x000000020900720c */ /* 0x000fe20003fa6270 */
[----:B------:R-:W-:Y:S01]  /*5330*/  LDSM.16.MT88.4 R100, [R196+0xc000] ;  /* 0x00c00000c464783b */ /* 0x000fe20000004200 */
[----:B------:R-:W-:-:S02]  /*5340*/  ISETP.GE.AND P2, PT, R11, R222, PT ;  /* 0x000000de0b00720c */ /* 0x000fc40003f46270 */
[----:B------:R-:W-:Y:S01]  /*5350*/  ISETP.GE.AND P3, PT, R11, R2, PT ;  /* 0x000000020b00720c */ /* 0x000fe20003f66270 */
[----:B------:R-:W-:Y:S01]  /*5360*/  LDSM.16.MT88.4 R56, [R197+0xe000] ;  /* 0x00e00000c538783b */ /* 0x000fe20000004200 */
[C---:B------:R-:W-:Y:S02]  /*5370*/  IADD3 R11, R3.reuse, 0x10, RZ ;  /* 0x00000010030b7810 */ /* 0x040fe40007ffe0ff */
[----:B-1----:R-:W-:Y:S01]  /*5380*/  FSEL R13, R34, -INF , !P5 ;  /* 0xff800000220d7808 */ /* 0x002fe20006800000 */
[----:B------:R-:W-:Y:S01]  /*5390*/  LDSM.16.MT88.4 R64, [R196+0xe000] ;  /* 0x00e00000c440783b */ /* 0x000fe20000004200 */
[----:B------:R-:W-:Y:S02]  /*53a0*/  ISETP.GE.AND P5, PT, R3, R222, PT ;  /* 0x000000de0300720c */ /* 0x000fe40003fa6270 */
[----:B------:R-:W-:Y:S01]  /*53b0*/  FSEL R29, R25, -INF , !P1 ;  /* 0xff800000191d7808 */ /* 0x000fe20004800000 */
[----:B------:R-:W-:Y:S01]  /*53c0*/  LDSM.16.MT88.4 R72, [R200+0x10000] ;  /* 0x01000000c848783b */ /* 0x000fe20000004200 */
[----:B------:R-:W-:-:S02]  /*53d0*/  FSEL R31, R50, -INF , !P2 ;  /* 0xff800000321f7808 */ /* 0x000fc40005000000 */
[C---:B------:R-:W-:Y:S01]  /*53e0*/  ISETP.GE.AND P1, PT, R11.reuse, R222, PT ;  /* 0x000000de0b00720c */ /* 0x040fe20003f26270 */
[----:B------:R-:W-:Y:S01]  /*53f0*/  LDSM.16.MT88.4 R80, [R198+0x10000] ;  /* 0x01000000c650783b */ /* 0x000fe20000004200 */
[----:B------:R-:W-:Y:S02]  /*5400*/  ISETP.GE.AND P2, PT, R11, R2, PT ;  /* 0x000000020b00720c */ /* 0x000fe40003f46270 */
[----:B------:R-:W-:Y:S01]  /*5410*/  IADD3 R11, R3, 0x18, RZ ;  /* 0x00000018030b7810 */ /* 0x000fe20007ffe0ff */
[----:B------:R-:W-:Y:S01]  /*5420*/  LDSM.16.MT88.4 R88, [R197+0x10000] ;  /* 0x01000000c558783b */ /* 0x000fe20000004200 */
[----:B------:R-:W-:Y:S02]  /*5430*/  FSEL R25, R26, -INF , !P3 ;  /* 0xff8000001a197808 */ /* 0x000fe40005800000 */
[----:B------:R-:W-:Y:S01]  /*5440*/  FSEL R48, R48, -INF , !P5 ;  /* 0xff80000030307808 */ /* 0x000fe20006800000 */
[----:B------:R-:W-:Y:S01]  /*5450*/  LDSM.16.MT88.4 R136, [R198+0xc800] ;  /* 0x00c80000c688783b */ /* 0x000fe20000004200 */
        /* <DEDUP_REMOVED lines=34> */
[----:B------:R-:W-:Y:S02]  /*5680*/  FMNMX.FTZ R6, R17, R6, !PT ;  /* 0x0000000611067209 */ /* 0x000fe40007810000 */
[----:B------:R-:W-:Y:S02]  /*5690*/  FMNMX.FTZ R4, R13, R4, !PT ;  /* 0x000000040d047209 */ /* 0x000fe40007810000 */
[----:B------:R-:W-:-:S02]  /*56a0*/  FSEL R223, R223, -INF , !P1 ;  /* 0xff800000dfdf7808 */ /* 0x000fc40004800000 */
[----:B------:R-:W-:Y:S02]  /*56b0*/  FMNMX.FTZ R4, R11, R4, !PT ;  /* 0x000000040b047209 */ /* 0x000fe40007810000 */
[C---:B------:R-:W-:Y:S02]  /*56c0*/  ISETP.GE.AND P4, PT, R33.reuse, R222, PT ;  /* 0x000000de2100720c */ /* 0x040fe40003f86270 */
[----:B------:R-:W-:Y:S02]  /*56d0*/  ISETP.GE.AND P1, PT, R33, R2, PT ;  /* 0x000000022100720c */ /* 0x000fe40003f26270 */
[----:B------:R-:W-:Y:S02]  /*56e0*/  IADD3 R33, R3, 0x29, RZ ;  /* 0x0000002903217810 */ /* 0x000fe40007ffe0ff */
[----:B------:R-:W-:Y:S02]  /*56f0*/  FSEL R165, R165, -INF , !P5 ;  /* 0xff800000a5a57808 */ /* 0x000fe40006800000 */
[----:B------:R-:W-:-:S02]  /*5700*/  FMNMX.FTZ R6, R227, R6, !PT ;  /* 0x00000006e3067209 */ /* 0x000fc40007810000 */
[----:B------:R-:W-:Y:S02]  /*5710*/  FMNMX.FTZ R4, R9, R4, !PT ;  /* 0x0000000409047209 */ /* 0x000fe40007810000 */
[----:B------:R-:W-:Y:S02]  /*5720*/  IADD3 R37, R3, 0x30, RZ ;  /* 0x0000003003257810 */ /* 0x000fe40007ffe0ff */
[----:B------:R-:W-:Y:S02]  /*5730*/  ISETP.GE.AND P5, PT, R33, R222, PT ;  /* 0x000000de2100720c */ /* 0x000fe40003fa6270 */
[----:B------:R-:W-:Y:S02]  /*5740*/  FSEL R163, R163, -INF , !P4 ;  /* 0xff800000a3a37808 */ /* 0x000fe40006000000 */
[----:B------:R-:W-:Y:S02]  /*5750*/  FMNMX.FTZ R6, R165, R6, !PT ;  /* 0x00000006a5067209 */ /* 0x000fe40007810000 */
[----:B------:R-:W-:-:S02]  /*5760*/  FSEL R169, R169, -INF , !P2 ;  /* 0xff800000a9a97808 */ /* 0x000fc40005000000 */
[----:B------:R-:W-:Y:S02]  /*5770*/  FMNMX.FTZ R4, R223, R4, !PT ;  /* 0x00000004df047209 */ /* 0x000fe40007810000 */
[----:B------:R-:W-:Y:S02]  /*5780*/  ISETP.GE.AND P3, PT, R33, R2, PT ;  /* 0x000000022100720c */ /* 0x000fe40003f66270 */
        /* <DEDUP_REMOVED lines=24> */
[----:B------:R-:W-:Y:S02]  /*5910*/  FSEL R143, R143, -INF , !P2 ;  /* 0xff8000008f8f7808 */ /* 0x000fe40005000000 */
[----:B------:R-:W-:Y:S02]  /*5920*/  FMNMX.FTZ R8, R171, R8, !PT ;  /* 0x00000008ab087209 */ /* 0x000fe40007810000 */
[----:B------:R-:W-:Y:S02]  /*5930*/  FSEL R173, R173, -INF , !P4 ;  /* 0xff800000adad7808 */ /* 0x000fe40006000000 */
        /* <DEDUP_REMOVED lines=26> */
[--C-:B------:R-:W-:Y:S01]  /*5ae0*/  FFMA.FTZ R156, R31, c[0x0][0x23c], -R140.reuse ;  /* 0x00008f001f9c7a23 */ /* 0x100fe2000001088c */
[----:B------:R-:W-:Y:S01]  /*5af0*/  LEA R224, P1, R134, c[0x0][0x168], 0x1 ;  /* 0x00005a0086e07a11 */ /* 0x000fe200078208ff */
[----:B------:R-:W-:Y:S01]  /*5b00*/  FFMA.FTZ R155, R51, c[0x0][0x23c], -R140 ;  /* 0x00008f00339b7a23 */ /* 0x000fe2000001088c */
[----:B------:R-:W-:Y:S01]  /*5b10*/  MUFU.EX2 R161, R161 ;  /* 0x000000a100a17308 */ /* 0x000fe20000000800 */
[--C-:B------:R-:W-:Y:S01]  /*5b20*/  FFMA.FTZ R157, R24, c[0x0][0x23c], -R166.reuse ;  /* 0x00008f00189d7a23 */ /* 0x100fe200000108a6 */
[----:B------:R-:W1:Y:S01]  /*5b30*/  LDSM.16.MT88.4 R48, [R198+0xe000] ;  /* 0x00e00000c630783b */ /* 0x000e620000004200 */
[----:B------:R-:W-:-:S02]  /*5b40*/  FFMA.FTZ R158, R29, c[0x0][0x23c], -R166 ;  /* 0x00008f001d9e7a23 */ /* 0x000fc400000108a6 */
[--C-:B------:R-:W-:Y:S01]  /*5b50*/  FFMA.FTZ R159, R25, c[0x0][0x23c], -R166.reuse ;  /* 0x00008f00199f7a23 */ /* 0x100fe200000108a6 */
[----:B------:R-:W-:Y:S01]  /*5b60*/  LDSM.16.MT88.4 R28, [R196+0xc800] ;  /* 0x00c80000c41c783b */ /* 0x000fe20000004200 */
        /* <DEDUP_REMOVED lines=22> */
[----:B------:R-:W-:Y:S01]  /*5cd0*/  FFMA.FTZ R164, R225, c[0x0][0x23c], -R140 ;  /* 0x00008f00e1a47a23 */ /* 0x000fe2000001088c */
[----:B------:R-:W-:Y:S01]  /*5ce0*/  LEA.HI.X R225, R134, c[0x0][0x16c], R135, 0x1, P1 ;  /* 0x00005b0086e17a11 */ /* 0x000fe200008f0c87 */
[----:B------:R-:W-:-:S02]  /*5cf0*/  FFMA.FTZ R168, R223, c[0x0][0x23c], -R166 ;  /* 0x00008f00dfa87a23 */ /* 0x000fc400000108a6 */
[--C-:B------:R-:W-:Y:S02]  /*5d00*/  FFMA.FTZ R169, R169, c[0x0][0x23c], -R166.reuse ;  /* 0x00008f00a9a97a23 */ /* 0x100fe400000108a6 */
[--C-:B------:R-:W-:Y:S01]  /*5d10*/  FFMA.FTZ R170, R183, c[0x0][0x23c], -R166.reuse ;  /* 0x00008f00b7aa7a23 */ /* 0x100fe200000108a6 */
[----:B------:R-:W1:Y:S01]  /*5d20*/  MUFU.EX2 R158, R158 ;  /* 0x0000009e009e7308 */ /* 0x000e620000000800 */
[----:B-----5:R-:W-:Y:S01]  /*5d30*/  F2FP.BF16.PACK_AB R98, R155, R156 ;  /* 0x0000009c9b62723e */ /* 0x020fe200000010ff */
[----:B------:R-:W-:Y:S02]  /*5d40*/  FFMA.FTZ R175, R175, c[0x0][0x23c], -R166 ;  /* 0x00008f00afaf7a23 */ /* 0x000fe400000108a6 */
[----:B------:R-:W-:Y:S02]  /*5d50*/  FFMA.FTZ R229, R173, c[0x0][0x23c], -R140 ;  /* 0x00008f00ade57a23 */ /* 0x000fe4000001088c */
[--C-:B------:R-:W-:Y:S02]  /*5d60*/  FFMA.FTZ R171, R171, c[0x0][0x23c], -R166.reuse ;  /* 0x00008f00abab7a23 */ /* 0x100fe400000108a6 */
[----:B------:R-:W-:Y:S01]  /*5d70*/  MUFU.EX2 R159, R159 ;  /* 0x0000009f009f7308 */ /* 0x000fe20000000800 */
[----:B------:R-:W-:-:S02]  /*5d80*/  FFMA.FTZ R176, R143, c[0x0][0x23c], -R166 ;  /* 0x00008f008fb07a23 */ /* 0x000fc400000108a6 */
[----:B------:R-:W-:Y:S02]  /*5d90*/  FFMA.FTZ R173, R141, c[0x0][0x23c], -R166 ;  /* 0x00008f008dad7a23 */ /* 0x000fe400000108a6 */
[--C-:B------:R-:W-:Y:S02]  /*5da0*/  FFMA.FTZ R172, R181, c[0x0][0x23c], -R140.reuse ;  /* 0x00008f00b5ac7a23 */ /* 0x100fe4000001088c */
[--C-:B------:R-:W-:Y:S01]  /*5db0*/  FFMA.FTZ R179, R179, c[0x0][0x23c], -R140.reuse ;  /* 0x00008f00b3b37a23 */ /* 0x100fe2000001088c */
[----:B------:R-:W5:Y:S01]  /*5dc0*/  MUFU.EX2 R152, R152 ;  /* 0x0000009800987308 */ /* 0x000f620000000800 */
[----:B-1----:R-:W-:Y:S01]  /*5dd0*/  F2FP.BF16.PACK_AB R97, R158, R157 ;  /* 0x0000009d9e61723e */ /* 0x002fe200000010ff */
[----:B------:R-:W-:Y:S02]  /*5de0*/  FFMA.FTZ R174, R177, c[0x0][0x23c], -R140 ;  /* 0x00008f00b1ae7a23 */ /* 0x000fe4000001088c */
[----:B------:R-:W-:Y:S01]  /*5df0*/  FFMA.FTZ R166, R167, c[0x0][0x23c], -R166 ;  /* 0x00008f00a7a67a23 */ /* 0x000fe200000108a6 */
[----:B------:R-:W-:Y:S01]  /*5e00*/  LDSM.16.MT88.4 R140, [R198+0xd800] ;  /* 0x00d80000c68c783b */ /* 0x000fe20000004200 */
[----:B------:R-:W-:-:S02]  /*5e10*/  FADD.FTZ R161, R161, R160 ;  /* 0x000000a0a1a17221 */ /* 0x000fc40000010000 */
        /* <DEDUP_REMOVED lines=146> */
[----:B------:R-:W-:-:S03]  /*6740*/  F2FP.BF16.PACK_AB R7, R166, R173 ;  /* 0x000000ada607723e */ /* 0x000fc600000010ff */
[----:B------:R-:W-:-:S04]  /*6750*/  FADD.FTZ R176, R176, R171 ;  /* 0x000000abb0b07221 */ /* 0x000fc80000010000 */
[----:B--2---:R-:W-:Y:S01]  /*6760*/  HMMA.16816.F32.BF16 R128, R4, R12, R128 ;  /* 0x0000000c0480723c */ /* 0x004fe20000041880 */
[----:B------:R-:W-:-:S04]  /*6770*/  FADD.FTZ R173, R173, R176 ;  /* 0x000000b0adad7221 */ /* 0x000fc80000010000 */
[----:B------:R-:W-:-:S03]  /*6780*/  FADD.FTZ R227, R166, R173 ;  /* 0x000000ada6e37221 */ /* 0x000fc60000010000 */
        /* <DEDUP_REMOVED lines=102> */
.L_x_783:
[----:B------:R-:W-:-:S05]  /*6df0*/  IMAD.MOV.U32 R8, RZ, RZ, c[0x0][0x1a0] ;  /* 0x00006800ff087624 */ /* 0x000fca00078e00ff */
[----:B------:R-:W-:-:S04]  /*6e00*/  LEA R8, -R8, RZ, 0x6 ;  /* 0x000000ff08087211 */ /* 0x000fc800078e31ff */
[----:B------:R-:W-:Y:S02]  /*6e10*/  SHF.R.S32.HI R7, RZ, 0x1f, R8 ;  /* 0x0000001fff077819 */ /* 0x000fe40000011408 */
.L_x_784:
        /* <DEDUP_REMOVED lines=76> */
[----:B------:R-:W-:Y:S01]  /*72e0*/  @!P2 IMAD.X R7, R7, 0x1, R144, P1 ;  /* 0x000000010707a824 */ /* 0x000fe200008e0690 */
[C---:B------:R-:W-:Y:S01]  /*72f0*/  @!P2 LEA R26, P1, R146.reuse, c[0x0][0x170], 0x1 ;  /* 0x00005c00921aaa11 */ /* 0x040fe200078208ff */
[----:B------:R-:W-:Y:S01]  /*7300*/  @P4 STS.128 [R216+0xd000], RZ ;  /* 0x00d000ffd8004388 */ /* 0x000fe20000000c00 */
[----:B------:R-:W-:Y:S02]  /*7310*/  IMAD.MOV.U32 R231, RZ, RZ, R241 ;  /* 0x000000ffffe77224 */ /* 0x000fe400078e00f1 */
[----:B------:R-:W-:Y:S01]  /*7320*/  @!P2 LEA.HI.X R27, R146, c[0x0][0x174], R7, 0x1, P1 ;  /* 0x00005d00921baa11 */ /* 0x000fe200008f0c07 */
[----:B------:R-:W-:Y:S01]  /*7330*/  @!PT LDS RZ, [RZ] ;  /* 0x00000000fffff984 */ /* 0x000fe20000000800 */
[----:B------:R-:W-:Y:S01]  /*7340*/  @!PT LDS RZ, [RZ] ;  /* 0x00000000fffff984 */ /* 0x000fe20000000800 */
[----:B------:R-:W-:Y:S01]  /*7350*/  @!PT LDS RZ, [RZ] ;  /* 0x00000000fffff984 */ /* 0x000fe20000000800 */
[----:B------:R5:W-:Y:S01]  /*7360*/  @!P4 LDGSTS.E.BYPASS.LTC128B.128 [R216+0xd000], [R24.64] ;  /* 0x0d00000018d8cfae */ /* 0x000be2000b901d44 */
[----:B------:R-:W-:-:S03]  /*7370*/  @!P3 LEA.HI.X R7, R4, c[0x0][0x174], R5, 0x1, P5 ;  /* 0x00005d000407ba11 */ /* 0x000fc600028f0c05 */
        /* <DEDUP_REMOVED lines=26> */
[----:B--2---:R-:W2:Y:S04]  /*7520*/  LDSM.16.M88.4 R16, [R205+0x6000] ;  /* 0x00600000cd10783b */ /* 0x004ea80000000200 */
[----:B------:R-:W5:Y:S04]  /*7530*/  LDSM.16.M88.4 R136, [R205+0x6800] ;  /* 0x00680000cd88783b */ /* 0x000f680000000200 */
[----:B------:R-:W5:Y:S04]  /*7540*/  LDSM.16.M88.4 R152, [R205+0x7000] ;  /* 0x00700000cd98783b */ /* 0x000f680000000200 */
[----:B------:R-:W-:Y:S04]  /*7550*/  LDSM.16.M88.4 R144, [R204] ;  /* 0x00000000cc90783b */ /* 0x000fe80000000200 */
[----:B------:R-:W5:Y:S04]  /*7560*/  LDSM.16.M88.4 R28, [R203] ;  /* 0x00000000cb1c783b */ /* 0x000f680000000200 */
[----:B------:R-:W5:Y:S04]  /*7570*/  LDSM.16.M88.4 R164, [R205+0x7800] ;  /* 0x00780000cda4783b */ /* 0x000f680000000200 */
[----:B----4-:R-:W4:Y:S04]  /*7580*/  LDSM.16.M88.4 R8, [R195] ;  /* 0x00000000c308783b */ /* 0x010f280000000200 */
[----:B-1----:R-:W1:Y:S04]  /*7590*/  LDSM.16.M88.4 R20, [R194] ;  /* 0x00000000c214783b */ /* 0x002e680000000200 */
[----:B------:R-:W-:Y:S04]  /*75a0*/  LDSM.16.M88.4 R160, [R202] ;  /* 0x00000000caa0783b */ /* 0x000fe80000000200 */
[----:B------:R-:W1:Y:S01]  /*75b0*/  LDSM.16.M88.4 R32, [R199+0x6000] ;  /* 0x00600000c720783b */ /* 0x000e620000000200 */
[C---:B--2---:R-:W-:Y:S03]  /*75c0*/  HMMA.16816.F32.BF16 R4, R172.reuse, R16, RZ ;  /* 0x00000010ac04723c */ /* 0x044fe600000418ff */
[----:B------:R-:W2:Y:S04]  /*75d0*/  LDSM.16.M88.4 R168, [R193] ;  /* 0x00000000c1a8783b */ /* 0x000ea80000000200 */
[----:B---3--:R-:W3:Y:S01]  /*75e0*/  LDSM.16.M88.4 R12, [R199+0x6800] ;  /* 0x00680000c70c783b */ /* 0x008ee20000000200 */
[C---:B------:R-:W-:Y:S03]  /*75f0*/  HMMA.16816.F32.BF16 R16, R172.reuse, R18, RZ ;  /* 0x00000012ac10723c */ /* 0x040fe600000418ff */
[----:B------:R-:W1:Y:S04]  /*7600*/  LDSM.16.M88.4 R140, [R199+0x7000] ;  /* 0x00700000c78c783b */ /* 0x000e680000000200 */
[----:B------:R-:W-:Y:S01]  /*7610*/  LDSM.16.M88.4 R176, [R199+0x7800] ;  /* 0x00780000c7b0783b */ /* 0x000fe20000000200 */
[C---:B-----5:R-:W-:Y:S03]  /*7620*/  HMMA.16816.F32.BF16 R24, R172.reuse, R136, RZ ;  /* 0x00000088ac18723c */ /* 0x060fe600000418ff */
[----:B------:R-:W-:Y:S04]  /*7630*/  LDSM.16.M88.4 R232, [R205+0xa800] ;  /* 0x00a80000cde8783b */ /* 0x000fe80000000200 */
[----:B------:R-:W-:Y:S01]  /*7640*/  LDSM.16.M88.4 R236, [R199+0x9800] ;  /* 0x00980000c7ec783b */ /* 0x000fe20000000200 */
[C---:B------:R-:W-:Y:S03]  /*7650*/  HMMA.16816.F32.BF16 R136, R172.reuse, R138, RZ ;  /* 0x0000008aac88723c */ /* 0x040fe600000418ff */
[----:B------:R-:W-:Y:S04]  /*7660*/  LDSM.16.M88.4 R180, [R199+0xa000] ;  /* 0x00a00000c7b4783b */ /* 0x000fe80000000200 */
[----:B------:R-:W0:Y:S01]  /*7670*/  LDGDEPBAR ;  /* 0x00000000000079af */ /* 0x000e220000000000 */
[C---:B------:R-:W-:Y:S08]  /*7680*/  HMMA.16816.F32.BF16 R156, R172.reuse, R152, RZ ;  /* 0x00000098ac9c723c */ /* 0x040ff000000418ff */
[----:B------:R-:W-:Y:S08]  /*7690*/  HMMA.16816.F32.BF16 R152, R172, R154, RZ ;  /* 0x0000009aac98723c */ /* 0x000ff000000418ff */
[C---:B------:R-:W-:Y:S08]  /*76a0*/  HMMA.16816.F32.BF16 R4, R144.reuse, R28, R4 ;  /* 0x0000001c9004723c */ /* 0x040ff00000041804 */
[----:B------:R-:W-:Y:S01]  /*76b0*/  HMMA.16816.F32.BF16 R16, R144, R30, R16 ;  /* 0x0000001e9010723c */ /* 0x000fe20000041810 */
[----:B------:R-:W-:Y:S07]  /*76c0*/  LDSM.16.M88.4 R28, [R192] ;  /* 0x00000000c01c783b */ /* 0x000fee0000000200 */
[C---:B------:R-:W-:Y:S08]  /*76d0*/  HMMA.16816.F32.BF16 R148, R172.reuse, R164, RZ ;  /* 0x000000a4ac94723c */ /* 0x040ff000000418ff */
[----:B------:R-:W-:Y:S01]  /*76e0*/  HMMA.16816.F32.BF16 R172, R172, R166, RZ ;  /* 0x000000a6acac723c */ /* 0x000fe200000418ff */
[----:B------:R-:W5:Y:S07]  /*76f0*/  LDSM.16.M88.4 R164, [R201] ;  /* 0x00000000c9a4783b */ /* 0x000f6e0000000200 */
[C---:B----4-:R-:W-:Y:S08]  /*7700*/  HMMA.16816.F32.BF16 R24, R144.reuse, R8, R24 ;  /* 0x000000089018723c */ /* 0x050ff00000041818 */
[C---:B------:R-:W-:Y:S01]  /*7710*/  HMMA.16816.F32.BF16 R136, R144.reuse, R10, R136 ;  /* 0x0000000a9088723c */ /* 0x040fe20000041888 */
[----:B------:R-:W4:Y:S07]  /*7720*/  LDSM.16.M88.4 R8, [R192+0x800] ;  /* 0x00080000c008783b */ /* 0x000f2e0000000200 */
[C---:B-1----:R-:W-:Y:S08]  /*7730*/  HMMA.16816.F32.BF16 R156, R144.reuse, R20, R156 ;  /* 0x00000014909c723c */ /* 0x042ff0000004189c */
[----:B------:R-:W-:Y:S01]  /*7740*/  HMMA.16816.F32.BF16 R152, R144, R22, R152 ;  /* 0x000000169098723c */ /* 0x000fe20000041898 */
[----:B------:R-:W1:Y:S07]  /*7750*/  LDSM.16.M88.4 R20, [R192+0x1000] ;  /* 0x00100000c014783b */ /* 0x000e6e0000000200 */
[C---:B------:R-:W-:Y:S08]  /*7760*/  HMMA.16816.F32.BF16 R4, R160.reuse, R32, R4 ;  /* 0x00000020a004723c */ /* 0x040ff00000041804 */
[----:B------:R-:W-:Y:S01]  /*7770*/  HMMA.16816.F32.BF16 R16, R160, R34, R16 ;  /* 0x00000022a010723c */ /* 0x000fe20000041810 */
[----:B------:R-:W-:Y:S07]  /*7780*/  LDSM.16.M88.4 R32, [R205+0x8000] ;  /* 0x00800000cd20783b */ /* 0x000fee0000000200 */
[C---:B--2---:R-:W-:Y:S08]  /*7790*/  HMMA.16816.F32.BF16 R148, R144.reuse, R168, R148 ;  /* 0x000000a89094723c */ /* 0x044ff00000041894 */
[----:B------:R-:W-:Y:S01]  /*77a0*/  HMMA.16816.F32.BF16 R172, R144, R170, R172 ;  /* 0x000000aa90ac723c */ /* 0x000fe200000418ac */
[----:B------:R-:W2:Y:S04]  /*77b0*/  LDSM.16.M88.4 R144, [R206+0x2000] ;  /* 0x00200000ce90783b */ /* 0x000ea80000000200 */
[----:B------:R-:W1:Y:S03]  /*77c0*/  LDSM.16.M88.4 R168, [R192+0x1800] ;  /* 0x00180000c0a8783b */ /* 0x000e660000000200 */
[C---:B---3--:R-:W-:Y:S08]  /*77d0*/  HMMA.16816.F32.BF16 R24, R160.reuse, R12, R24 ;  /* 0x0000000ca018723c */ /* 0x048ff00000041818 */
[C---:B------:R-:W-:Y:S01]  /*77e0*/  HMMA.16816.F32.BF16 R136, R160.reuse, R14, R136 ;  /* 0x0000000ea088723c */ /* 0x040fe20000041888 */
[----:B------:R-:W3:Y:S07]  /*77f0*/  LDSM.16.M88.4 R12, [R205+0x8800] ;  /* 0x00880000cd0c783b */ /* 0x000eee0000000200 */
[C---:B------:R-:W-:Y:S08]  /*7800*/  HMMA.16816.F32.BF16 R156, R160.reuse, R140, R156 ;  /* 0x0000008ca09c723c */ /* 0x040ff0000004189c */
[----:B------:R-:W-:Y:S01]  /*7810*/  HMMA.16816.F32.BF16 R152, R160, R142, R152 ;  /* 0x0000008ea098723c */ /* 0x000fe20000041898 */
[----:B------:R-:W1:Y:S07]  /*7820*/  LDSM.16.M88.4 R140, [R205+0x9000] ;  /* 0x00900000cd8c783b */ /* 0x000e6e0000000200 */
[C---:B-----5:R-:W-:Y:S08]  /*7830*/  HMMA.16816.F32.BF16 R4, R164.reuse, R28, R4 ;  /* 0x0000001ca404723c */ /* 0x060ff00000041804 */
[C---:B------:R-:W-:Y:S01]  /*7840*/  HMMA.16816.F32.BF16 R16, R164.reuse, R30, R16 ;  /* 0x0000001ea410723c */ /* 0x040fe20000041810 */
[----:B------:R-:W-:Y:S07]  /*7850*/  LDSM.16.M88.4 R28, [R191] ;  /* 0x00000000bf1c783b */ /* 0x000fee0000000200 */
[C---:B----4-:R-:W-:Y:S08]  /*7860*/  HMMA.16816.F32.BF16 R24, R164.reuse, R8, R24 ;  /* 0x00000008a418723c */ /* 0x050ff00000041818 */
[----:B------:R-:W-:Y:S01]  /*7870*/  HMMA.16816.F32.BF16 R136, R164, R10, R136 ;  /* 0x0000000aa488723c */ /* 0x000fe20000041888 */
[----:B------:R-:W4:Y:S07]  /*7880*/  LDSM.16.M88.4 R8, [R204+0x2000] ;  /* 0x00200000cc08783b */ /* 0x000f2e0000000200 */
[C---:B------:R-:W-:Y:S08]  /*7890*/  HMMA.16816.F32.BF16 R148, R160.reuse, R176, R148 ;  /* 0x000000b0a094723c */ /* 0x040ff00000041894 */
[----:B------:R-:W-:Y:S01]  /*78a0*/  HMMA.16816.F32.BF16 R172, R160, R178, R172 ;  /* 0x000000b2a0ac723c */ /* 0x000fe200000418ac */
[----:B------:R-:W5:Y:S04]  /*78b0*/  LDSM.16.M88.4 R160, [R205+0x9800] ;  /* 0x00980000cda0783b */ /* 0x000f680000000200 */
[----:B------:R-:W-:Y:S03]  /*78c0*/  LDSM.16.M88.4 R176, [R202+0x2000] ;  /* 0x00200000cab0783b */ /* 0x000fe60000000200 */
[C---:B-1----:R-:W-:Y:S08]  /*78d0*/  HMMA.16816.F32.BF16 R156, R164.reuse, R20, R156 ;  /* 0x00000014a49c723c */ /* 0x042ff0000004189c */
[----:B------:R-:W-:Y:S01]  /*78e0*/  HMMA.16816.F32.BF16 R152, R164, R22, R152 ;  /* 0x00000016a498723c */ /* 0x000fe20000041898 */
[----:B------:R-:W-:Y:S07]  /*78f0*/  LDSM.16.M88.4 R20, [R190] ;  /* 0x00000000be14783b */ /* 0x000fee0000000200 */
[C---:B--2---:R-:W-:Y:S08]  /*7900*/  HMMA.16816.F32.BF16 R4, R144.reuse, R32, R4 ;  /* 0x000000209004723c */ /* 0x044ff00000041804 */
[----:B------:R-:W-:Y:S01]  /*7910*/  HMMA.16816.F32.BF16 R16, R144, R34, R16 ;  /* 0x000000229010723c */ /* 0x000fe20000041810 */
[----:B------:R-:W1:Y:S07]  /*7920*/  LDSM.16.M88.4 R32, [R199+0x8000] ;  /* 0x00800000c720783b */ /* 0x000e6e0000000200 */
[C---:B------:R-:W-:Y:S08]  /*7930*/  HMMA.16816.F32.BF16 R148, R164.reuse, R168, R148 ;  /* 0x000000a8a494723c */ /* 0x040ff00000041894 */
[----:B------:R-:W-:Y:S01]  /*7940*/  HMMA.16816.F32.BF16 R172, R164, R170, R172 ;  /* 0x000000aaa4ac723c */ /* 0x000fe200000418ac */
[----:B------:R-:W-:Y:S04]  /*7950*/  LDSM.16.M88.4 R168, [R201+0x2000] ;  /* 0x00200000c9a8783b */ /* 0x000fe80000000200 */
[----:B------:R-:W-:Y:S03]  /*7960*/  LDSM.16.M88.4 R164, [R192+0x3000] ;  /* 0x00300000c0a4783b */ /* 0x000fe60000000200 */
[C---:B---3--:R-:W-:Y:S08]  /*7970*/  HMMA.16816.F32.BF16 R24, R144.reuse, R12, R24 ;  /* 0x0000000c9018723c */ /* 0x048ff00000041818 */
[C---:B------:R-:W-:Y:S01]  /*7980*/  HMMA.16816.F32.BF16 R136, R144.reuse, R14, R136 ;  /* 0x0000000e9088723c */ /* 0x040fe20000041888 */
[----:B------:R-:W2:Y:S07]  /*7990*/  LDSM.16.M88.4 R12, [R189] ;  /* 0x00000000bd0c783b */ /* 0x000eae0000000200 */
[C---:B------:R-:W-:Y:S08]  /*79a0*/  HMMA.16816.F32.BF16 R156, R144.reuse, R140, R156 ;  /* 0x0000008c909c723c */ /* 0x040ff0000004189c */
[----:B------:R-:W-:Y:S01]  /*79b0*/  HMMA.16816.F32.BF16 R152, R144, R142, R152 ;  /* 0x0000008e9098723c */ /* 0x000fe20000041898 */
[----:B------:R-:W3:Y:S07]  /*79c0*/  LDSM.16.M88.4 R140, [R188] ;  /* 0x00000000bc8c783b */ /* 0x000eee0000000200 */
[C---:B----4-:R-:W-:Y:S08]  /*79d0*/  HMMA.16816.F32.BF16 R4, R8.reuse, R28, R4 ;  /* 0x0000001c0804723c */ /* 0x050ff00000041804 */
[----:B------:R-:W-:Y:S01]  /*79e0*/  HMMA.16816.F32.BF16 R16, R8, R30, R16 ;  /* 0x0000001e0810723c */ /* 0x000fe20000041810 */
[----:B------:R-:W4:Y:S07]  /*79f0*/  LDSM.16.M88.4 R28, [R192+0x2000] ;  /* 0x00200000c01c783b */ /* 0x000f2e0000000200 */
[C---:B-----5:R-:W-:Y:S08]  /*7a00*/  HMMA.16816.F32.BF16 R148, R144.reuse, R160, R148 ;  /* 0x000000a09094723c */ /* 0x060ff00000041894 */
[----:B------:R-:W-:Y:S01]  /*7a10*/  HMMA.16816.F32.BF16 R172, R144, R162, R172 ;  /* 0x000000a290ac723c */ /* 0x000fe200000418ac */
[----:B------:R-:W5:Y:S04]  /*7a20*/  LDSM.16.M88.4 R160, [R199+0x8800] ;  /* 0x00880000c7a0783b */ /* 0x000f680000000200 */
[----:B------:R-:W-:Y:S03]  /*7a30*/  LDSM.16.M88.4 R144, [R206+0x4000] ;  /* 0x00400000ce90783b */ /* 0x000fe60000000200 */
[C---:B-1----:R-:W-:Y:S08]  /*7a40*/  HMMA.16816.F32.BF16 R4, R176.reuse, R32, R4 ;  /* 0x00000020b004723c */ /* 0x042ff00000041804 */
[----:B------:R-:W-:Y:S01]  /*7a50*/  HMMA.16816.F32.BF16 R16, R176, R34, R16 ;  /* 0x00000022b010723c */ /* 0x000fe20000041810 */
[----:B------:R-:W-:Y:S07]  /*7a60*/  LDSM.16.M88.4 R32, [R204+0x4000] ;  /* 0x00400000cc20783b */ /* 0x000fee0000000200 */
[C---:B------:R-:W-:Y:S08]  /*7a70*/  HMMA.16816.F32.BF16 R24, R8.reuse, R20, R24 ;  /* 0x000000140818723c */ /* 0x040ff00000041818 */
[C---:B--2---:R-:W-:Y:S08]  /*7a80*/  HMMA.16816.F32.BF16 R156, R8.reuse, R12, R156 ;  /* 0x0000000c089c723c */ /* 0x044ff0000004189c */
[C---:B------:R-:W-:Y:S01]  /*7a90*/  HMMA.16816.F32.BF16 R152, R8.reuse, R14, R152 ;  /* 0x0000000e0898723c */ /* 0x040fe20000041898 */
[----:B------:R-:W1:Y:S07]  /*7aa0*/  LDSM.16.M88.4 R12, [R205+0xa000] ;  /* 0x00a00000cd0c783b */ /* 0x000e6e0000000200 */
[C---:B------:R-:W-:Y:S01]  /*7ab0*/  HMMA.16816.F32.BF16 R136, R8.reuse, R22, R136 ;  /* 0x000000160888723c */ /* 0x040fe20000041888 */
[----:B------:R-:W-:Y:S07]  /*7ac0*/  LDSM.16.M88.4 R20, [R199+0x9000] ;  /* 0x00900000c714783b */ /* 0x000fee0000000200 */
[C---:B---3--:R-:W-:Y:S08]  /*7ad0*/  HMMA.16816.F32.BF16 R148, R8.reuse, R140, R148 ;  /* 0x0000008c0894723c */ /* 0x048ff00000041894 */
[----:B------:R-:W-:Y:S01]  /*7ae0*/  HMMA.16816.F32.BF16 R172, R8, R142, R172 ;  /* 0x0000008e08ac723c */ /* 0x000fe200000418ac */
[----:B------:R-:W2:Y:S04]  /*7af0*/  LDSM.16.M88.4 R8, [R192+0x2800] ;  /* 0x00280000c008783b */ /* 0x000ea80000000200 */
[----:B------:R-:W3:Y:S03]  /*7b00*/  LDSM.16.M88.4 R140, [R187] ;  /* 0x00000000bb8c783b */ /* 0x000ee60000000200 */
[C---:B----4-:R-:W-:Y:S08]  /*7b10*/  HMMA.16816.F32.BF16 R4, R168.reuse, R28, R4 ;  /* 0x0000001ca804723c */ /* 0x050ff00000041804 */
[----:B------:R-:W-:Y:S01]  /*7b20*/  HMMA.16816.F32.BF16 R16, R168, R30, R16 ;  /* 0x0000001ea810723c */ /* 0x000fe20000041810 */
[----:B------:R-:W-:Y:S07]  /*7b30*/  LDSM.16.M88.4 R28, [R186] ;  /* 0x00000000ba1c783b */ /* 0x000fee0000000200 */
[C---:B-----5:R-:W-:Y:S08]  /*7b40*/  HMMA.16816.F32.BF16 R24, R176.reuse, R160, R24 ;  /* 0x000000a0b018723c */ /* 0x060ff00000041818 */
[----:B------:R-:W-:Y:S01]  /*7b50*/  HMMA.16816.F32.BF16 R136, R176, R162, R136 ;  /* 0x000000a2b088723c */ /* 0x000fe20000041888 */
[----:B------:R-:W-:Y:S07]  /*7b60*/  LDSM.16.M88.4 R160, [R192+0x3800] ;  /* 0x00380000c0a0783b */ /* 0x000fee0000000200 */
[C---:B-1----:R-:W-:Y:S08]  /*7b70*/  HMMA.16816.F32.BF16 R4, R144.reuse, R12, R4 ;  /* 0x0000000c9004723c */ /* 0x042ff00000041804 */
[----:B------:R-:W-:Y:S01]  /*7b80*/  HMMA.16816.F32.BF16 R16, R144, R14, R16 ;  /* 0x0000000e9010723c */ /* 0x000fe20000041810 */
[----:B------:R-:W-:Y:S07]  /*7b90*/  LDSM.16.M88.4 R12, [R201+0x4000] ;  /* 0x00400000c90c783b */ /* 0x000fee0000000200 */
[----:B--2---:R-:W-:Y:S08]  /*7ba0*/  HMMA.16816.F32.BF16 R24, R168, R8, R24 ;  /* 0x00000008a818723c */ /* 0x004ff00000041818 */
[C---:B------:R-:W-:Y:S08]  /*7bb0*/  HMMA.16816.F32.BF16 R156, R176.reuse, R20, R156 ;  /* 0x00000014b09c723c */ /* 0x040ff0000004189c */
[----:B------:R-:W-:Y:S01]  /*7bc0*/  HMMA.16816.F32.BF16 R152, R176, R22, R152 ;  /* 0x00000016b098723c */ /* 0x000fe20000041898 */
[----:B------:R-:W1:Y:S07]  /*7bd0*/  LDSM.16.M88.4 R20, [R202+0x4000] ;  /* 0x00400000ca14783b */ /* 0x000e6e0000000200 */
[----:B------:R-:W-:Y:S01]  /*7be0*/  HMMA.16816.F32.BF16 R136, R168, R10, R136 ;  /* 0x0000000aa888723c */ /* 0x000fe20000041888 */
[----:B------:R-:W-:Y:S07]  /*7bf0*/  LDSM.16.M88.4 R8, [R192+0x4000] ;  /* 0x00400000c008783b */ /* 0x000fee0000000200 */
[C---:B---3--:R-:W-:Y:S08]  /*7c00*/  HMMA.16816.F32.BF16 R4, R32.reuse, R140, R4 ;  /* 0x0000008c2004723c */ /* 0x048ff00000041804 */
[----:B------:R-:W-:Y:S01]  /*7c10*/  HMMA.16816.F32.BF16 R16, R32, R142, R16 ;  /* 0x0000008e2010723c */ /* 0x000fe20000041810 */
[----:B------:R-:W2:Y:S07]  /*7c20*/  LDSM.16.M88.4 R140, [R205+0xb000] ;  /* 0x00b00000cd8c783b */ /* 0x000eae0000000200 */
[----:B------:R-:W-:Y:S08]  /*7c30*/  HMMA.16816.F32.BF16 R24, R144, R232, R24 ;  /* 0x000000e89018723c */ /* 0x000ff00000041818 */
[C---:B------:R-:W-:Y:S08]  /*7c40*/  HMMA.16816.F32.BF16 R148, R176.reuse, R236, R148 ;  /* 0x000000ecb094723c */ /* 0x040ff00000041894 */
[----:B------:R-:W-:Y:S01]  /*7c50*/  HMMA.16816.F32.BF16 R176, R176, R238, R172 ;  /* 0x000000eeb0b0723c */ /* 0x000fe200000418ac */
[----:B------:R-:W3:Y:S07]  /*7c60*/  LDSM.16.M88.4 R172, [R199+0xa800] ;  /* 0x00a80000c7ac783b */ /* 0x000eee0000000200 */
[----:B------:R-:W-:Y:S08]  /*7c70*/  HMMA.16816.F32.BF16 R136, R144, R234, R136 ;  /* 0x000000ea9088723c */ /* 0x000ff00000041888 */
[----:B------:R-:W-:Y:S08]  /*7c80*/  HMMA.16816.F32.BF16 R156, R168, R164, R156 ;  /* 0x000000a4a89c723c */ /* 0x000ff0000004189c */
[C---:B-1----:R-:W-:Y:S08]  /*7c90*/  HMMA.16816.F32.BF16 R4, R20.reuse, R180, R4 ;  /* 0x000000b41404723c */ /* 0x042ff00000041804 */
[----:B------:R-:W-:Y:S08]  /*7ca0*/  HMMA.16816.F32.BF16 R16, R20, R182, R16 ;  /* 0x000000b61410723c */ /* 0x000ff00000041810 */
[----:B------:R-:W-:Y:S08]  /*7cb0*/  HMMA.16816.F32.BF16 R24, R32, R28, R24 ;  /* 0x0000001c2018723c */ /* 0x000ff00000041818 */
[C---:B------:R-:W-:Y:S01]  /*7cc0*/  HMMA.16816.F32.BF16 R152, R168.reuse, R166, R152 ;  /* 0x000000a6a898723c */ /* 0x040fe20000041898 */
[----:B------:R-:W1:Y:S07]  /*7cd0*/  LDSM.16.M88.4 R164, [R185] ;  /* 0x00000000b9a4783b */ /* 0x000e6e0000000200 */
[----:B------:R-:W-:Y:S01]  /*7ce0*/  HMMA.16816.F32.BF16 R180, R168, R160, R148 ;  /* 0x000000a0a8b4723c */ /* 0x000fe20000041894 */
[----:B------:R-:W4:Y:S07]  /*7cf0*/  LDSM.16.M88.4 R148, [R192+0x4800] ;  /* 0x00480000c094783b */ /* 0x000f2e0000000200 */
[----:B------:R-:W-:Y:S01]  /*7d00*/  HMMA.16816.F32.BF16 R136, R32, R30, R136 ;  /* 0x0000001e2088723c */ /* 0x000fe20000041888 */
[----:B------:R-:W5:Y:S07]  /*7d10*/  LDSM.16.M88.4 R28, [R205+0xb800] ;  /* 0x00b80000cd1c783b */ /* 0x000f6e0000000200 */
[----:B--2---:R-:W-:Y:S08]  /*7d20*/  HMMA.16816.F32.BF16 R156, R144, R140, R156 ;  /* 0x0000008c909c723c */ /* 0x004ff0000004189c */
[C---:B------:R-:W-:Y:S08]  /*7d30*/  HMMA.16816.F32.BF16 R4, R12.reuse, R8, R4 ;  /* 0x000000080c04723c */ /* 0x040ff00000041804 */
[----:B------:R-:W-:Y:S01]  /*7d40*/  HMMA.16816.F32.BF16 R16, R12, R10, R16 ;  /* 0x0000000a0c10723c */ /* 0x000fe20000041810 */
[----:B------:R-:W2:Y:S07]  /*7d50*/  LDSM.16.M88.4 R8, [R199+0xb000] ;  /* 0x00b00000c708783b */ /* 0x000eae0000000200 */
[----:B---3--:R-:W-:Y:S08]  /*7d60*/  HMMA.16816.F32.BF16 R24, R20, R172, R24 ;  /* 0x000000ac1418723c */ /* 0x008ff00000041818 */
[----:B-1----:R-:W-:Y:S01]  /*7d70*/  HMMA.16816.F32.BF16 R156, R32, R164, R156 ;  /* 0x000000a4209c723c */ /* 0x002fe2000004189c */
[----:B------:R-:W-:-:S02]  /*7d80*/  FMUL.FTZ R4, R4, c[0x0][0x2ec] ;  /* 0x0000bb0004047a20 */ /* 0x000fc40000410000 */
[----:B------:R-:W-:Y:S02]  /*7d90*/  FMUL.FTZ R5, R5, c[0x0][0x2ec] ;  /* 0x0000bb0005057a20 */ /* 0x000fe40000410000 */
[----:B------:R-:W-:Y:S01]  /*7da0*/  MUFU.TANH R140, R4 ;  /* 0x00000004008c7308 */ /* 0x000fe20000002400 */
[----:B------:R-:W-:Y:S02]  /*7db0*/  FMUL.FTZ R141, R6, c[0x0][0x2ec] ;  /* 0x0000bb00068d7a20 */ /* 0x000fe40000410000 */
[----:B------:R-:W-:Y:S01]  /*7dc0*/  HMMA.16816.F32.BF16 R136, R20, R174, R136 ;  /* 0x000000ae1488723c */ /* 0x000fe20000041888 */
[----:B------:R-:W-:Y:S02]  /*7dd0*/  FMUL.FTZ R16, R16, c[0x0][0x2ec] ;  /* 0x0000bb0010107a20 */ /* 0x000fe40000410000 */
[----:B------:R-:W-:Y:S02]  /*7de0*/  FMUL.FTZ R161, R7, c[0x0][0x2ec] ;  /* 0x0000bb0007a17a20 */ /* 0x000fe40000410000 */
[----:B------:R1:W3:Y:S03]  /*7df0*/  MUFU.TANH R160, R5 ;  /* 0x0000000500a07308 */ /* 0x0002e60000002400 */
[----:B------:R-:W-:Y:S05]  /*7e00*/  HMMA.16816.F32.BF16 R152, R144, R142, R152 ;  /* 0x0000008e9098723c */ /* 0x000fea0000041898 */
[----:B------:R-:W2:Y:S02]  /*7e10*/  MUFU.TANH R161, R161 ;  /* 0x000000a100a17308 */ /* 0x000ea40000002400 */
[----:B------:R-:W-:Y:S01]  /*7e20*/  FMUL.FTZ R142, R17, c[0x0][0x2ec] ;  /* 0x0000bb00118e7a20 */ /* 0x000fe20000410000 */
[----:B------:R-:W-:Y:S01]  /*7e30*/  HMMA.16816.F32.BF16 R176, R168, R162, R176 ;  /* 0x000000a2a8b0723c */ /* 0x000fe200000418b0 */
[----:B-1----:R-:W1:Y:S04]  /*7e40*/  LDSM.16.M88.4 R4, [R192+0x5000] ;  /* 0x00500000c004783b */ /* 0x002e680000000200 */
[----:B------:R-:W-:Y:S03]  /*7e50*/  MUFU.TANH R142, R142 ;  /* 0x0000008e008e7308 */ /* 0x000fe60000002400 */
[----:B----4-:R-:W-:Y:S05]  /*7e60*/  HMMA.16816.F32.BF16 R24, R12, R148, R24 ;  /* 0x000000940c18723c */ /* 0x010fea0000041818 */
[----:B------:R4:W1:Y:S03]  /*7e70*/  MUFU.TANH R148, R16 ;  /* 0x0000001000947308 */ /* 0x0008660000002400 */
[----:B-----5:R-:W-:Y:S05]  /*7e80*/  HMMA.16816.F32.BF16 R180, R144, R28, R180 ;  /* 0x0000001c90b4723c */ /* 0x020fea00000418b4 */
[----:B------:R-:W-:Y:S02]  /*7e90*/  MUFU.TANH R141, R141 ;  /* 0x0000008d008d7308 */ /* 0x000fe40000002400 */
[----:B------:R-:W-:Y:S01]  /*7ea0*/  FMUL.FTZ R28, R18, c[0x0][0x2ec] ;  /* 0x0000bb00121c7a20 */ /* 0x000fe20000410000 */
[----:B--2---:R-:W-:Y:S01]  /*7eb0*/  HMMA.16816.F32.BF16 R156, R20, R8, R156 ;  /* 0x00000008149c723c */ /* 0x004fe2000004189c */
[----:B------:R-:W-:-:S02]  /*7ec0*/  FMUL.FTZ R29, R19, c[0x0][0x2ec] ;  /* 0x0000bb00131d7a20 */ /* 0x000fc40000410000 */
[----:B----4-:R-:W2:Y:S02]  /*7ed0*/  LDSM.16.M88.4 R16, [R184] ;  /* 0x00000000b810783b */ /* 0x010ea40000000200 */
[----:B------:R-:W4:Y:S03]  /*7ee0*/  MUFU.TANH R28, R28 ;  /* 0x0000001c001c7308 */ /* 0x000f260000002400 */
[----:B------:R-:W-:Y:S01]  /*7ef0*/  HMMA.16816.F32.BF16 R136, R12, R150, R136 ;  /* 0x000000960c88723c */ /* 0x000fe20000041888 */
[----:B------:R-:W-:Y:S02]  /*7f00*/  FMUL.FTZ R143, R24, c[0x0][0x2ec] ;  /* 0x0000bb00188f7a20 */ /* 0x000fe40000410000 */
[----:B------:R-:W-:Y:S02]  /*7f10*/  FMUL.FTZ R149, R25, c[0x0][0x2ec] ;  /* 0x0000bb0019957a20 */ /* 0x000fe40000410000 */
[----:B------:R-:W-:Y:S01]  /*7f20*/  FMUL.FTZ R8, R27, c[0x0][0x2ec] ;  /* 0x0000bb001b087a20 */ /* 0x000fe20000410000 */
[----:B------:R-:W5:Y:S02]  /*7f30*/  MUFU.TANH R29, R29 ;  /* 0x0000001d001d7308 */ /* 0x000f640000002400 */
[----:B------:R-:W-:Y:S06]  /*7f40*/  HMMA.16816.F32.BF16 R152, R32, R166, R152 ;  /* 0x000000a62098723c */ /* 0x000fec0000041898 */
[----:B------:R-:W2:Y:S02]  /*7f50*/  MUFU.TANH R143, R143 ;  /* 0x0000008f008f7308 */ /* 0x000ea40000002400 */
[----:B------:R-:W-:Y:S07]  /*7f60*/  HMMA.16816.F32.BF16 R176, R144, R30, R176 ;  /* 0x0000001e90b0723c */ /* 0x000fee00000418b0 */
[----:B------:R-:W-:Y:S01]  /*7f70*/  FMUL.FTZ R30, R26, c[0x0][0x2ec] ;  /* 0x0000bb001a1e7a20 */ /* 0x000fe20000410000 */
[----:B-1----:R-:W-:Y:S01]  /*7f80*/  HMMA.16816.F32.BF16 R156, R12, R4, R156 ;  /* 0x000000040c9c723c */ /* 0x002fe2000004189c */
[----:B------:R-:W1:Y:S01]  /*7f90*/  LDSM.16.M88.4 R24, [R199+0xb800] ;  /* 0x00b80000c718783b */ /* 0x000e620000000200 */
[----:B------:R3:W-:Y:S01]  /*7fa0*/  MUFU.TANH R5, R8 ;  /* 0x0000000800057308 */ /* 0x0007e20000002400 */
[----:B------:R-:W-:-:S02]  /*7fb0*/  FMUL.FTZ R31, R137, c[0x0][0x2ec] ;  /* 0x0000bb00891f7a20 */ /* 0x000fc40000410000 */
[----:B------:R-:W-:Y:S02]  /*7fc0*/  FMUL.FTZ R138, R138, c[0x0][0x2ec] ;  /* 0x0000bb008a8a7a20 */ /* 0x000fe40000410000 */
[----:B------:R-:W-:Y:S01]  /*7fd0*/  FMUL.FTZ R4, R136, c[0x0][0x2ec] ;  /* 0x0000bb0088047a20 */ /* 0x000fe20000410000 */
[----:B------:R-:W-:Y:S01]  /*7fe0*/  HMMA.16816.F32.BF16 R152, R20, R10, R152 ;  /* 0x0000000a1498723c */ /* 0x000fe20000041898 */
[----:B------:R-:W4:Y:S01]  /*7ff0*/  S2R R136, SR_TID.X ;  /* 0x0000000000887919 */ /* 0x000f220000002100 */
[----:B------:R-:W-:Y:S06]  /*8000*/  MUFU.TANH R149, R149 ;  /* 0x0000009500957308 */ /* 0x000fec0000002400 */
[----:B--2---:R-:W-:Y:S01]  /*8010*/  HMMA.16816.F32.BF16 R180, R32, R16, R180 ;  /* 0x0000001020b4723c */ /* 0x004fe200000418b4 */
[----:B---3--:R-:W2:Y:S01]  /*8020*/  LDSM.16.M88.4 R8, [R192+0x5800] ;  /* 0x00580000c008783b */ /* 0x008ea20000000200 */
[----:B------:R-:W3:Y:S01]  /*8030*/  MUFU.TANH R30, R30 ;  /* 0x0000001e001e7308 */ /* 0x000ee20000002400 */
[----:B------:R-:W-:-:S05]  /*8040*/  DEPBAR.LE SB0, 0x0 ;  /* 0x000080000000791a */ /* 0x000fca0000000000 */
[----:B------:R-:W-:Y:S01]  /*8050*/  HMMA.16816.F32.BF16 R176, R32, R18, R176 ;  /* 0x0000001220b0723c */ /* 0x000fe200000418b0 */
[----:B------:R-:W-:Y:S01]  /*8060*/  FMUL.FTZ R16, R139, c[0x0][0x2ec] ;  /* 0x0000bb008b107a20 */ /* 0x000fe20000410000 */
[----:B------:R-:W2:Y:S01]  /*8070*/  MUFU.TANH R4, R4 ;  /* 0x0000000400047308 */ /* 0x000ea20000002400 */
[----:B------:R-:W-:Y:S02]  /*8080*/  FMUL.FTZ R156, R156, c[0x0][0x2ec] ;  /* 0x0000bb009c9c7a20 */ /* 0x000fe40000410000 */
[----:B------:R-:W-:-:S03]  /*8090*/  FMUL.FTZ R158, R158, c[0x0][0x2ec] ;  /* 0x0000bb009e9e7a20 */ /* 0x000fc60000410000 */
[----:B------:R-:W-:Y:S01]  /*80a0*/  HMMA.16816.F32.BF16 R152, R12, R6, R152 ;  /* 0x000000060c98723c */ /* 0x000fe20000041898 */
[----:B------:R-:W-:Y:S01]  /*80b0*/  FMUL.FTZ R157, R157, c[0x0][0x2ec] ;  /* 0x0000bb009d9d7a20 */ /* 0x000fe20000410000 */
[----:B------:R-:W-:Y:S01]  /*80c0*/  MUFU.TANH R31, R31 ;  /* 0x0000001f001f7308 */ /* 0x000fe20000002400 */
[----:B------:R-:W-:-:S04]  /*80d0*/  FMUL.FTZ R159, R159, c[0x0][0x2ec] ;  /* 0x0000bb009f9f7a20 */ /* 0x000fc80000410000 */
[----:B----4-:R-:W-:Y:S01]  /*80e0*/  IMAD.SHL.U32 R6, R136, 0x2, RZ ;  /* 0x0000000288067824 */ /* 0x010fe200078e00ff */
[----:B-1----:R-:W-:Y:S02]  /*80f0*/  HMMA.16816.F32.BF16 R180, R20, R24, R180 ;  /* 0x0000001814b4723c */ /* 0x002fe400000418b4 */
[----:B------:R1:W4:Y:S02]  /*8100*/  MUFU.TANH R17, R138 ;  /* 0x0000008a00117308 */ /* 0x0003240000002400 */
[----:B------:R-:W-:-:S04]  /*8110*/  LOP3.LUT R6, R6, 0x6, RZ, 0xc0, !PT ;  /* 0x0000000606067812 */ /* 0x000fc800078ec0ff */
[----:B------:R-:W-:Y:S01]  /*8120*/  HMMA.16816.F32.BF16 R176, R20, R26, R176 ;  /* 0x0000001a14b0723c */ /* 0x000fe200000418b0 */
[----:B------:R-:W-:Y:S01]  /*8130*/  IMAD R7, R215, 0x40, R6 ;  /* 0x00000040d7077824 */ /* 0x000fe200078e0206 */
[----:B------:R-:W1:Y:S04]  /*8140*/  MUFU.TANH R16, R16 ;  /* 0x0000001000107308 */ /* 0x000e680000002400 */
[C---:B------:R-:W-:Y:S02]  /*8150*/  IADD3 R19, R7.reuse, 0x1, RZ ;  /* 0x0000000107137810 */ /* 0x040fe40007ffe0ff */
[----:B------:R-:W-:Y:S01]  /*8160*/  FMUL.FTZ R152, R152, c[0x0][0x2ec] ;  /* 0x0000bb0098987a20 */ /* 0x000fe20000410000 */
[----:B------:R-:W-:Y:S01]  /*8170*/  IADD3 R21, R7, 0x9, RZ ;  /* 0x0000000907157810 */ /* 0x000fe20007ffe0ff */
[----:B------:R-:W-:Y:S01]  /*8180*/  FMUL.FTZ R153, R153, c[0x0][0x2ec] ;  /* 0x0000bb0099997a20 */ /* 0x000fe20000410000 */
[C---:B------:R-:W-:Y:S01]  /*8190*/  ISETP.GE.AND P1, PT, R19.reuse, R222, PT ;  /* 0x000000de1300720c */ /* 0x040fe20003f26270 */
[----:B------:R-:W1:Y:S01]  /*81a0*/  MUFU.TANH R168, R156 ;  /* 0x0000009c00a87308 */ /* 0x000e620000002400 */
[----:B------:R-:W-:Y:S01]  /*81b0*/  ISETP.GE.AND P6, PT, R19, R2, PT ;  /* 0x000000021300720c */ /* 0x000fe20003fc6270 */
[----:B------:R-:W-:Y:S01]  /*81c0*/  FMUL.FTZ R154, R154, c[0x0][0x2ec] ;  /* 0x0000bb009a9a7a20 */ /* 0x000fe20000410000 */
[----:B------:R-:W-:Y:S01]  /*81d0*/  IADD3 R19, R7, 0x8, RZ ;  /* 0x0000000807137810 */ /* 0x000fe20007ffe0ff */
[----:B------:R-:W-:Y:S01]  /*81e0*/  FMUL.FTZ R155, R155, c[0x0][0x2ec] ;  /* 0x0000bb009b9b7a20 */ /* 0x000fe20000410000 */
[----:B--2---:R-:W-:Y:S01]  /*81f0*/  HMMA.16816.F32.BF16 R180, R12, R8, R180 ;  /* 0x000000080cb4723c */ /* 0x004fe200000418b4 */
[----:B------:R-:W-:-:S02]  /*8200*/  FSEL R160, R160, -INF , !P1 ;  /* 0xff800000a0a07808 */ /* 0x000fc40004800000 */
[----:B------:R-:W-:Y:S01]  /*8210*/  ISETP.GE.AND P5, PT, R19, R222, PT ;  /* 0x000000de1300720c */ /* 0x000fe20003fa6270 */
[----:B------:R-:W2:Y:S01]  /*8220*/  MUFU.TANH R169, R158 ;  /* 0x0000009e00a97308 */ /* 0x000ea20000002400 */
[----:B------:R-:W-:Y:S02]  /*8230*/  FSEL R161, R161, -INF , !P6 ;  /* 0xff800000a1a17808 */ /* 0x000fe40007000000 */
[----:B------:R-:W-:Y:S01]  /*8240*/  FSEL R148, R148, -INF , !P5 ;  /* 0xff80000094947808 */ /* 0x000fe20006800000 */
[----:B------:R-:W-:Y:S01]  /*8250*/  HMMA.16816.F32.BF16 R176, R12, R10, R176 ;  /* 0x0000000a0cb0723c */ /* 0x000fe200000418b0 */
[----:B------:R-:W-:Y:S02]  /*8260*/  ISETP.GE.AND P1, PT, R19, R2, PT ;  /* 0x000000021300720c */ /* 0x000fe40003f26270 */
[C---:B------:R-:W-:Y:S01]  /*8270*/  ISETP.GE.AND P6, PT, R21.reuse, R222, PT ;  /* 0x000000de1500720c */ /* 0x040fe20003fc6270 */
[----:B------:R-:W1:Y:S01]  /*8280*/  MUFU.TANH R170, R157 ;  /* 0x0000009d00aa7308 */ /* 0x000e620000002400 */
[----:B------:R-:W-:-:S02]  /*8290*/  ISETP.GE.AND P5, PT, R21, R2, PT ;  /* 0x000000021500720c */ /* 0x000fc40003fa6270 */
[----:B------:R-:W-:Y:S02]  /*82a0*/  IADD3 R21, R7, 0x10, RZ ;  /* 0x0000001007157810 */ /* 0x000fe40007ffe0ff */
[----:B------:R-:W-:Y:S02]  /*82b0*/  FSEL R9, R28, -INF , !P1 ;  /* 0xff8000001c097808 */ /* 0x000fe40004800000 */
[----:B------:R-:W-:Y:S01]  /*82c0*/  ISETP.GE.AND P1, PT, R21, R222, PT ;  /* 0x000000de1500720c */ /* 0x000fe20003f26270 */
[----:B------:R-:W2:Y:S01]  /*82d0*/  MUFU.TANH R167, R159 ;  /* 0x0000009f00a77308 */ /* 0x000ea20000002400 */
[----:B------:R-:W-:Y:S02]  /*82e0*/  IADD3 R19, R7, 0x11, RZ ;  /* 0x0000001107137810 */ /* 0x000fe40007ffe0ff */
[----:B------:R-:W-:Y:S01]  /*82f0*/  FSEL R6, R142, -INF , !P6 ;  /* 0xff8000008e067808 */ /* 0x000fe20007000000 */
[----:B------:R-:W-:Y:S01]  /*8300*/  FMUL.FTZ R151, R182, c[0x0][0x2ec] ;  /* 0x0000bb00b6977a20 */ /* 0x000fe20000410000 */
[----:B-----5:R-:W-:Y:S01]  /*8310*/  FSEL R29, R29, -INF , !P5 ;  /* 0xff8000001d1d7808 */ /* 0x020fe20006800000 */
[----:B------:R-:W-:Y:S01]  /*8320*/  FMUL.FTZ R180, R180, c[0x0][0x2ec] ;  /* 0x0000bb00b4b47a20 */ /* 0x000fe20000410000 */
[----:B------:R-:W-:Y:S01]  /*8330*/  FSEL R26, R143, -INF , !P1 ;  /* 0xff8000008f1a7808 */ /* 0x000fe20004800000 */
[----:B------:R5:W2:Y:S01]  /*8340*/  MUFU.TANH R166, R152 ;  /* 0x0000009800a67308 */ /* 0x000aa20000002400 */
[----:B------:R-:W-:Y:S01]  /*8350*/  ISETP.GE.AND P6, PT, R21, R2, PT ;  /* 0x000000021500720c */ /* 0x000fe20003fc6270 */
[----:B------:R-:W-:Y:S01]  /*8360*/  FMUL.FTZ R137, R183, c[0x0][0x2ec] ;  /* 0x0000bb00b7897a20 */ /* 0x000fe20000410000 */
[C---:B------:R-:W-:Y:S01]  /*8370*/  ISETP.GE.AND P5, PT, R19.reuse, R222, PT ;  /* 0x000000de1300720c */ /* 0x040fe20003fa6270 */
[----:B------:R-:W-:Y:S01]  /*8380*/  FMUL.FTZ R139, R178, c[0x0][0x2ec] ;  /* 0x0000bb00b28b7a20 */ /* 0x000fe20000410000 */
[----:B------:R-:W-:Y:S01]  /*8390*/  ISETP.GE.AND P1, PT, R19, R2, PT ;  /* 0x000000021300720c */ /* 0x000fe20003f26270 */
[----:B-1----:R-:W-:Y:S01]  /*83a0*/  FMUL.FTZ R138, R176, c[0x0][0x2ec] ;  /* 0x0000bb00b08a7a20 */ /* 0x002fe20000410000 */
[C---:B------:R-:W-:Y:S01]  /*83b0*/  IADD3 R21, R7.reuse, 0x18, RZ ;  /* 0x0000001807157810 */ /* 0x040fe20007ffe0ff */
[----:B------:R-:W-:Y:S01]  /*83c0*/  MUFU.TANH R164, R153 ;  /* 0x0000009900a47308 */ /* 0x000fe20000002400 */
[----:B------:R-:W-:Y:S01]  /*83d0*/  IADD3 R19, R7, 0x19, RZ ;  /* 0x0000001907137810 */ /* 0x000fe20007ffe0ff */
[----:B------:R-:W-:Y:S01]  /*83e0*/  FMUL.FTZ R136, R177, c[0x0][0x2ec] ;  /* 0x0000bb00b1887a20 */ /* 0x000fe20000410000 */
[----:B---3--:R-:W-:-:S02]  /*83f0*/  FSEL R27, R30, -INF , !P6 ;  /* 0xff8000001e1b7808 */ /* 0x008fc40007000000 */
[----:B------:R-:W-:Y:S01]  /*8400*/  FSEL R24, R149, -INF , !P5 ;  /* 0xff80000095187808 */ /* 0x000fe20006800000 */
[----:B------:R-:W-:Y:S01]  /*8410*/  FMUL.FTZ R149, R179, c[0x0][0x2ec] ;  /* 0x0000bb00b3957a20 */ /* 0x000fe20000410000 */
[----:B------:R-:W-:Y:S01]  /*8420*/  FSEL R25, R5, -INF , !P1 ;  /* 0xff80000005197808 */ /* 0x000fe20004800000 */
[----:B-----5:R-:W-:Y:S01]  /*8430*/  FMUL.FTZ R152, R181, c[0x0][0x2ec] ;  /* 0x0000bb00b5987a20 */ /* 0x020fe20000410000 */
[C---:B------:R-:W-:Y:S01]  /*8440*/  ISETP.GE.AND P6, PT, R21.reuse, R222, PT ;  /* 0x000000de1500720c */ /* 0x040fe20003fc6270 */
[----:B------:R-:W1:Y:S01]  /*8450*/  MUFU.TANH R165, R154 ;  /* 0x0000009a00a57308 */ /* 0x000e620000002400 */
[----:B------:R-:W-:Y:S02]  /*8460*/  ISETP.GE.AND P5, PT, R21, R2, PT ;  /* 0x000000021500720c */ /* 0x000fe40003fa6270 */
[----:B------:R-:W-:Y:S02]  /*8470*/  ISETP.GE.AND P1, PT, R19, R222, PT ;  /* 0x000000de1300720c */ /* 0x000fe40003f26270 */
[----:B------:R-:W-:-:S02]  /*8480*/  IADD3 R11, R7, 0x20, RZ ;  /* 0x00000020070b7810 */ /* 0x000fc40007ffe0ff */
[----:B------:R-:W-:Y:S01]  /*8490*/  FSEL R22, R4, -INF , !P6 ;  /* 0xff80000004167808 */ /* 0x000fe20007000000 */
[----:B------:R-:W3:Y:S01]  /*84a0*/  MUFU.TANH R163, R155 ;  /* 0x0000009b00a37308 */ /* 0x000ee20000002400 */
[----:B----4-:R-:W-:Y:S02]  /*84b0*/  FSEL R23, R17, -INF , !P5 ;  /* 0xff80000011177808 */ /* 0x010fe40006800000 */
[----:B------:R-:W-:Y:S02]  /*84c0*/  FSEL R20, R31, -INF , !P1 ;  /* 0xff8000001f147808 */ /* 0x000fe40004800000 */
[----:B------:R-:W-:Y:S02]  /*84d0*/  ISETP.GE.AND P6, PT, R19, R2, PT ;  /* 0x000000021300720c */ /* 0x000fe40003fc6270 */
[C---:B------:R-:W-:Y:S01]  /*84e0*/  ISETP.GE.AND P5, PT, R11.reuse, R222, PT ;  /* 0x000000de0b00720c */ /* 0x040fe20003fa6270 */
[----:B------:R-:W4:Y:S01]  /*84f0*/  MUFU.TANH R152, R152 ;  /* 0x0000009800987308 */ /* 0x000f220000002400 */
[----:B------:R-:W-:-:S02]  /*8500*/  ISETP.GE.AND P1, PT, R11, R2, PT ;  /* 0x000000020b00720c */ /* 0x000fc40003f26270 */
[C---:B------:R-:W-:Y:S02]  /*8510*/  IADD3 R5, R7.reuse, 0x21, RZ ;  /* 0x0000002107057810 */ /* 0x040fe40007ffe0ff */
[----:B------:R-:W-:Y:S02]  /*8520*/  IADD3 R11, R7, 0x28, RZ ;  /* 0x00000028070b7810 */ /* 0x000fe40007ffe0ff */
[----:B------:R-:W-:Y:S01]  /*8530*/  FSEL R21, R16, -INF , !P6 ;  /* 0xff80000010157808 */ /* 0x000fe20007000000 */
[----:B------:R-:W-:Y:S01]  /*8540*/  MUFU.TANH R139, R139 ;  /* 0x0000008b008b7308 */ /* 0x000fe20000002400 */
[----:B------:R-:W-:Y:S02]  /*8550*/  FSEL R168, R168, -INF , !P5 ;  /* 0xff800000a8a87808 */ /* 0x000fe40006800000 */
[----:B--2---:R-:W-:Y:S02]  /*8560*/  FSEL R169, R169, -INF , !P1 ;  /* 0xff800000a9a97808 */ /* 0x004fe40004800000 */
[----:B------:R-:W-:-:S02]  /*8570*/  ISETP.GE.AND P6, PT, R5, R222, PT ;  /* 0x000000de0500720c */ /* 0x000fc40003fc6270 */
[----:B------:R-:W-:Y:S01]  /*8580*/  ISETP.GE.AND P5, PT, R5, R2, PT ;  /* 0x000000020500720c */ /* 0x000fe20003fa6270 */
[----:B------:R-:W2:Y:S01]  /*8590*/  MUFU.TANH R154, R180 ;  /* 0x000000b4009a7308 */ /* 0x000ea20000002400 */
[----:B------:R-:W-:Y:S02]  /*85a0*/  ISETP.GE.AND P1, PT, R11, R222, PT ;  /* 0x000000de0b00720c */ /* 0x000fe40003f26270 */
[----:B------:R-:W-:Y:S02]  /*85b0*/  IADD3 R5, R7, 0x29, RZ ;  /* 0x0000002907057810 */ /* 0x000fe40007ffe0ff */
[----:B------:R-:W-:Y:S02]  /*85c0*/  FSEL R170, R170, -INF , !P6 ;  /* 0xff800000aaaa7808 */ /* 0x000fe40007000000 */
[----:B------:R-:W-:Y:S01]  /*85d0*/  FSEL R167, R167, -INF , !P5 ;  /* 0xff800000a7a77808 */ /* 0x000fe20006800000 */
[----:B------:R-:W5:Y:S01]  /*85e0*/  MUFU.TANH R151, R151 ;  /* 0x0000009700977308 */ /* 0x000f620000002400 */
[----:B------:R-:W-:Y:S01]  /*85f0*/  FSEL R166, R166, -INF , !P1 ;  /* 0xff800000a6a67808 */ /* 0x000fe20004800000 */
[----:B------:R-:W-:Y:S01]  /*8600*/  BAR.SYNC.DEFER_BLOCKING 0x0 ;  /* 0x0000000000007b1d */ /* 0x000fe20000010000 */
[----:B------:R-:W-:-:S02]  /*8610*/  ISETP.GE.AND P6, PT, R11, R2, PT ;  /* 0x000000020b00720c */ /* 0x000fc40003fc6270 */
[C---:B------:R-:W-:Y:S02]  /*8620*/  ISETP.GE.AND P5, PT, R5.reuse, R222, PT ;  /* 0x000000de0500720c */ /* 0x040fe40003fa6270 */
[----:B------:R-:W-:Y:S01]  /*8630*/  ISETP.GE.AND P1, PT, R5, R2, PT ;  /* 0x000000020500720c */ /* 0x000fe20003f26270 */
[----:B------:R-:W2:Y:S01]  /*8640*/  MUFU.TANH R137, R137 ;  /* 0x0000008900897308 */ /* 0x000ea20000002400 */
[C---:B------:R-:W-:Y:S02]  /*8650*/  IADD3 R5, R7.reuse, 0x30, RZ ;  /* 0x0000003007057810 */ /* 0x040fe40007ffe0ff */
[----:B------:R-:W-:Y:S02]  /*8660*/  IADD3 R11, R7, 0x31, RZ ;  /* 0x00000031070b7810 */ /* 0x000fe40007ffe0ff */
[----:B-1----:R-:W-:Y:S02]  /*8670*/  FSEL R165, R165, -INF , !P6 ;  /* 0xff800000a5a57808 */ /* 0x002fe40007000000 */
[----:B------:R-:W-:Y:S01]  /*8680*/  FSEL R164, R164, -INF , !P5 ;  /* 0xff800000a4a47808 */ /* 0x000fe20006800000 */
[----:B------:R-:W1:Y:S01]  /*8690*/  MUFU.TANH R138, R138 ;  /* 0x0000008a008a7308 */ /* 0x000e620000002400 */
[----:B---3--:R-:W-:-:S02]  /*86a0*/  FSEL R163, R163, -INF , !P1 ;  /* 0xff800000a3a37808 */ /* 0x008fc40004800000 */
[C---:B------:R-:W-:Y:S02]  /*86b0*/  ISETP.GE.AND P6, PT, R5.reuse, R222, PT ;  /* 0x000000de0500720c */ /* 0x040fe40003fc6270 */
[----:B------:R-:W-:Y:S02]  /*86c0*/  ISETP.GE.AND P5, PT, R5, R2, PT ;  /* 0x000000020500720c */ /* 0x000fe40003fa6270 */
[----:B------:R-:W-:Y:S01]  /*86d0*/  ISETP.GE.AND P1, PT, R11, R222, PT ;  /* 0x000000de0b00720c */ /* 0x000fe20003f26270 */
[----:B------:R-:W3:Y:S01]  /*86e0*/  MUFU.TANH R136, R136 ;  /* 0x0000008800887308 */ /* 0x000ee20000002400 */
[----:B------:R-:W-:Y:S02]  /*86f0*/  IADD3 R5, R7, 0x38, RZ ;  /* 0x0000003807057810 */ /* 0x000fe40007ffe0ff */
[----:B----4-:R-:W-:Y:S02]  /*8700*/  FSEL R152, R152, -INF , !P1 ;  /* 0xff80000098987808 */ /* 0x010fe40004800000 */
[----:B------:R-:W-:-:S02]  /*8710*/  ISETP.GE.AND P1, PT, R5, R2, PT ;  /* 0x000000020500720c */ /* 0x000fc40003f26270 */
[----:B--2---:R-:W-:Y:S01]  /*8720*/  FSEL R154, R154, -INF , !P6 ;  /* 0xff8000009a9a7808 */ /* 0x004fe20007000000 */
[----:B------:R-:W2:Y:S01]  /*8730*/  MUFU.TANH R149, R149 ;  /* 0x0000009500957308 */ /* 0x000ea20000002400 */
[----:B------:R-:W-:Y:S02]  /*8740*/  FSEL R139, R139, -INF , !P1 ;  /* 0xff8000008b8b7808 */ /* 0x000fe40004800000 */
[----:B-----5:R-:W-:Y:S02]  /*8750*/  FSEL R151, R151, -INF , !P5 ;  /* 0xff80000097977808 */ /* 0x020fe40006800000 */
[----:B------:R-:W-:Y:S02]  /*8760*/  ISETP.GE.AND P1, PT, R133, 0x3, PT ;  /* 0x000000038500780c */ /* 0x000fe40003f26270 */
[----:B------:R-:W-:Y:S02]  /*8770*/  ISETP.GE.AND P6, PT, R11, R2, PT ;  /* 0x000000020b00720c */ /* 0x000fe40003fc6270 */
[----:B------:R-:W-:-:S02]  /*8780*/  ISETP.GE.AND P5, PT, R5, R222, PT ;  /* 0x000000de0500720c */ /* 0x000fc40003fa6270 */
[----:B------:R-:W-:Y:S02]  /*8790*/  IADD3 R5, R7, 0x39, RZ ;  /* 0x0000003907057810 */ /* 0x000fe40007ffe0ff */
[----:B------:R-:W-:Y:S02]  /*87a0*/  FSEL R137, R137, -INF , !P6 ;  /* 0xff80000089897808 */ /* 0x000fe40007000000 */
[----:B-1----:R-:W-:Y:S02]  /*87b0*/  FSEL R138, R138, -INF , !P5 ;  /* 0xff8000008a8a7808 */ /* 0x002fe40006800000 */
[-C--:B------:R-:W-:Y:S02]  /*87c0*/  ISETP.GE.AND P6, PT, R7, R222.reuse, PT ;  /* 0x000000de0700720c */ /* 0x080fe40003fc6270 */
[----:B------:R-:W-:Y:S02]  /*87d0*/  ISETP.GE.AND P5, PT, R5, R222, PT ;  /* 0x000000de0500720c */ /* 0x000fe40003fa6270 */
[----:B------:R-:W-:-:S02]  /*87e0*/  FSEL R140, R140, -INF , !P6 ;  /* 0xff8000008c8c7808 */ /* 0x000fc40007000000 */
[----:B---3--:R-:W-:Y:S02]  /*87f0*/  FSEL R136, R136, -INF , !P5 ;  /* 0xff80000088887808 */ /* 0x008fe40006800000 */
[-C--:B------:R-:W-:Y:S02]  /*8800*/  ISETP.GE.AND P6, PT, R7, R2.reuse, PT ;  /* 0x000000020700720c */ /* 0x080fe40003fc6270 */
[----:B------:R-:W-:Y:S02]  /*8810*/  ISETP.GE.AND P5, PT, R5, R2, PT ;  /* 0x000000020500720c */ /* 0x000fe40003fa6270 */
[----:B------:R-:W-:Y:S02]  /*8820*/  FSEL R2, R141, -INF , !P6 ;  /* 0xff8000008d027808 */ /* 0x000fe40007000000 */
[----:B--2---:R-:W-:Y:S01]  /*8830*/  FSEL R149, R149, -INF , !P5 ;  /* 0xff80000095957808 */ /* 0x004fe20006800000 */
        /* <DEDUP_REMOVED lines=46> */
[----:B------:R-:W-:-:S04]  /*8b20*/  IMAD R5, R0, c[0x0][0x2d0], -R5 ;  /* 0x0000b40000057a24 */ /* 0x000fc800078e0a05 */
[----:B------:R-:W-:Y:S01]  /*8b30*/  IMAD.WIDE.U32 R10, R5, c[0x0][0x198], RZ ;  /* 0x00006600050a7a25 */ /* 0x000fe200078e00ff */
[----:B------:R-:W-:-:S05]  /*8b40*/  SHF.R.S32.HI R0, RZ, 0x1f, R5 ;  /* 0x0000001fff007819 */ /* 0x000fca0000011405 */
[----:B------:R-:W-:-:S04]  /*8b50*/  IMAD R0, R0, c[0x0][0x198], RZ ;  /* 0x0000660000007a24 */ /* 0x000fc800078e02ff */
[----:B------:R-:W-:-:S05]  /*8b60*/  IMAD R0, R5, c[0x0][0x19c], R0 ;  /* 0x0000670005007a24 */ /* 0x000fca00078e0200 */
[----:B------:R-:W-:Y:S01]  /*8b70*/  IADD3 R11, R11, R0, RZ ;  /* 0x000000000b0b7210 */ /* 0x000fe20007ffe0ff */
[----:B--2---:R-:W-:-:S04]  /*8b80*/  IMAD.IADD R7, R7, 0x1, -R4 ;  /* 0x0000000107077824 */ /* 0x004fc800078e0a04 */
[----:B------:R-:W-:Y:S01]  /*8b90*/  IMAD.WIDE.U32 R10, R7, c[0x0][0x180], R10 ;  /* 0x00006000070a7a25 */ /* 0x000fe200078e000a */
[----:B------:R-:W-:-:S05]  /*8ba0*/  SHF.R.S32.HI R4, RZ, 0x1f, R7 ;  /* 0x0000001fff047819 */ /* 0x000fca0000011407 */
[----:B------:R-:W-:-:S04]  /*8bb0*/  IMAD R4, R4, c[0x0][0x180], RZ ;  /* 0x0000600004047a24 */ /* 0x000fc800078e02ff */
[----:B------:R-:W-:-:S04]  /*8bc0*/  IMAD R4, R7, c[0x0][0x184], R4 ;  /* 0x0000610007047a24 */ /* 0x000fc800078e0204 */
[----:B------:R-:W-:Y:S01]  /*8bd0*/  IMAD.IADD R8, R11, 0x1, R4 ;  /* 0x000000010b087824 */ /* 0x000fe200078e0204 */
[----:B------:R-:W-:Y:S01]  /*8be0*/  MOV R11, R10 ;  /* 0x0000000a000b7202 */ /* 0x000fe20000000f00 */
[----:B------:R-:W-:Y:S05]  /*8bf0*/  BRA `(.L_x_787) ;  /* 0x0000003000007947 */ /* 0x000fea0003800000 */
.L_x_786:
[----:B------:R-:W-:-:S05]  /*8c00*/  IMAD.MOV.U32 R11, RZ, RZ, c[0x0][0x198] ;  /* 0x00006600ff0b7624 */ /* 0x000fca00078e00ff */
[----:B------:R-:W-:-:S04]  /*8c10*/  LEA R11, -R11, RZ, 0x6 ;  /* 0x000000ff0b0b7211 */ /* 0x000fc800078e31ff */
[----:B------:R-:W-:Y:S02]  /*8c20*/  SHF.R.S32.HI R8, RZ, 0x1f, R11 ;  /* 0x0000001fff087819 */ /* 0x000fe4000001140b */
.L_x_787:
        /* <DEDUP_REMOVED lines=23> */
[C---:B------:R-:W-:Y:S02]  /*8da0*/  @!P2 LEA R14, P1, R10.reuse, c[0x0][0x168], 0x1 ;  /* 0x00005a000a0eaa11 */ /* 0x040fe400078208ff */
        /* <DEDUP_REMOVED lines=84> */
.L_x_789:
[----:B------:R-:W-:Y:S05]  /*92f0*/  BSYNC B0 ;  /* 0x0000000000007941 */ /* 0x000fea0003800000 */
.L_x_788:
[----:B------:R-:W0:Y:S01]  /*9300*/  LDGDEPBAR ;  /* 0x00000000000079af */ /* 0x000e220000000000 */
[----:B------:R-:W-:-:S04]  /*9310*/  LEA R224, P1, R11, R224, 0x1 ;  /* 0x000000e00be07211 */ /* 0x000fc800078208ff */
[----:B------:R-:W-:Y:S02]  /*9320*/  LEA.HI.X R225, R11, R225, R8, 0x1, P1 ;  /* 0x000000e10be17211 */ /* 0x000fe400008f0c08 */
.L_x_785:
[----:B------:R-:W-:Y:S01]  /*9330*/  FMNMX.FTZ R5, R132, R140, !PT ;  /* 0x0000008c84057209 */ /* 0x000fe20007810000 */
[----:B-1----:R-:W-:Y:S01]  /*9340*/  LDSM.16.MT88.4 R12, [R198+0xc000] ;  /* 0x00c00000c60c783b */ /* 0x002fe20000004200 */
[----:B------:R-:W-:Y:S02]  /*9350*/  FMNMX.FTZ R0, R3, R2, !PT ;  /* 0x0000000203007209 */ /* 0x000fe40007810000 */
[----:B------:R-:W-:Y:S01]  /*9360*/  FMNMX.FTZ R5, R160, R5, !PT ;  /* 0x00000005a0057209 */ /* 0x000fe20007810000 */
[----:B------:R-:W-:Y:S01]  /*9370*/  LDSM.16.MT88.4 R16, [R200+0xc000] ;  /* 0x00c00000c810783b */ /* 0x000fe20000004200 */
[----:B------:R-:W-:Y:S02]  /*9380*/  FMNMX.FTZ R0, R161, R0, !PT ;  /* 0x00000000a1007209 */ /* 0x000fe40007810000 */
[----:B------:R-:W-:Y:S01]  /*9390*/  FMNMX.FTZ R5, R148, R5, !PT ;  /* 0x0000000594057209 */ /* 0x000fe20007810000 */
[----:B------:R-:W-:Y:S01]  /*93a0*/  LDSM.16.MT88.4 R32, [R197+0xc800] ;  /* 0x00c80000c520783b */ /* 0x000fe20000004200 */
        /* <DEDUP_REMOVED lines=26> */
[----:B------:R-:W-:-:S03]  /*9550*/  FMNMX.FTZ R7, R149, R0, !PT ;  /* 0x0000000095077209 */ /* 0x000fc60007810000 */
[----:B------:R-:W1:Y:S04]  /*9560*/  SHFL.BFLY PT, R5, R4, 0x2, 0x1f ;  /* 0x0c401f0004057f89 */ /* 0x000e6800000e0000 */
[----:B------:R-:W2:Y:S01]  /*9570*/  SHFL.BFLY PT, R0, R7, 0x2, 0x1f ;  /* 0x0c401f0007007f89 */ /* 0x000ea200000e0000 */
[----:B-1----:R-:W-:Y:S02]  /*9580*/  FMNMX.FTZ R5, R4, R5, !PT ;  /* 0x0000000504057209 */ /* 0x002fe40007810000 */
[----:B--2---:R-:W-:-:S03]  /*9590*/  FMNMX.FTZ R0, R7, R0, !PT ;  /* 0x0000000007007209 */ /* 0x004fc60007810000 */
[----:B------:R-:W1:Y:S04]  /*95a0*/  SHFL.BFLY PT, R146, R5, 0x1, 0x1f ;  /* 0x0c201f0005927f89 */ /* 0x000e6800000e0000 */
[----:B------:R-:W2:Y:S01]  /*95b0*/  SHFL.BFLY PT, R145, R0, 0x1, 0x1f ;  /* 0x0c201f0000917f89 */ /* 0x000ea200000e0000 */
[----:B-1----:R-:W-:-:S04]  /*95c0*/  FMNMX.FTZ R146, R5, R146, !PT ;  /* 0x0000009205927209 */ /* 0x002fc80007810000 */
[C---:B------:R-:W-:Y:S01]  /*95d0*/  FSETP.NEU.FTZ.AND P2, PT, R146.reuse, -INF , PT ;  /* 0xff8000009200780b */ /* 0x040fe20003f5d000 */
[----:B------:R-:W-:Y:S01]  /*95e0*/  FMUL.FTZ R153, R146, c[0x0][0x23c] ;  /* 0x00008f0092997a20 */ /* 0x000fe20000410000 */
[----:B--2---:R-:W-:Y:S02]  /*95f0*/  FMNMX.FTZ R145, R0, R145, !PT ;  /* 0x0000009100917209 */ /* 0x004fe40007810000 */
[----:B------:R-:W-:Y:S02]  /*9600*/  FSEL R5, R146, RZ, P2 ;  /* 0x000000ff92057208 */ /* 0x000fe40001000000 */
[----:B------:R-:W-:Y:S01]  /*9610*/  FSEL R153, R153, RZ, P2 ;  /* 0x000000ff99997208 */ /* 0x000fe20001000000 */
[C---:B------:R-:W-:Y:S01]  /*9620*/  FMUL.FTZ R150, R145.reuse, c[0x0][0x23c] ;  /* 0x00008f0091967a20 */ /* 0x040fe20000410000 */
[C---:B------:R-:W-:Y:S01]  /*9630*/  FSETP.NEU.FTZ.AND P1, PT, R145.reuse, -INF , PT ;  /* 0xff8000009100780b */ /* 0x040fe20003f3d000 */
[----:B------:R-:W-:Y:S02]  /*9640*/  FADD.FTZ R4, R132, -R5 ;  /* 0x8000000584047221 */ /* 0x000fe40000010000 */
[--C-:B------:R-:W-:Y:S01]  /*9650*/  FFMA.FTZ R141, R6, c[0x0][0x23c], -R153.reuse ;  /* 0x00008f00068d7a23 */ /* 0x100fe20000010899 */
[----:B------:R-:W-:Y:S01]  /*9660*/  FSEL R6, R145, RZ, P1 ;  /* 0x000000ff91067208 */ /* 0x000fe20000800000 */
[--C-:B------:R-:W-:Y:S01]  /*9670*/  FFMA.FTZ R144, R140, c[0x0][0x23c], -R153.reuse ;  /* 0x00008f008c907a23 */ /* 0x100fe20000010899 */
[----:B------:R-:W-:Y:S01]  /*9680*/  FSEL R150, R150, RZ, P1 ;  /* 0x000000ff96967208 */ /* 0x000fe20000800000 */
[----:B------:R-:W-:Y:S01]  /*9690*/  FFMA.FTZ R142, R148, c[0x0][0x23c], -R153 ;  /* 0x00008f00948e7a23 */ /* 0x000fe20000010899 */
[----:B------:R-:W-:Y:S01]  /*96a0*/  LDSM.16.MT88.4 R132, [R198+0xc800] ;  /* 0x00c80000c684783b */ /* 0x000fe20000004200 */
[----:B------:R-:W-:Y:S01]  /*96b0*/  FADD.FTZ R6, R3, -R6 ;  /* 0x8000000603067221 */ /* 0x000fe20000010000 */
[----:B------:R-:W-:Y:S01]  /*96c0*/  MUFU.EX2 R141, R141 ;  /* 0x0000008d008d7308 */ /* 0x000fe20000000800 */
[----:B------:R-:W-:-:S02]  /*96d0*/  FFMA.FTZ R140, R2, c[0x0][0x23c], -R150 ;  /* 0x00008f00028c7a23 */ /* 0x000fc40000010896 */
[--C-:B------:R-:W-:Y:S02]  /*96e0*/  FFMA.FTZ R143, R160, c[0x0][0x23c], -R153.reuse ;  /* 0x00008f00a08f7a23 */ /* 0x100fe40000010899 */
[--C-:B------:R-:W-:Y:S02]  /*96f0*/  FFMA.FTZ R2, R161, c[0x0][0x23c], -R150.reuse ;  /* 0x00008f00a1027a23 */ /* 0x100fe40000010896 */
[--C-:B------:R-:W-:Y:S01]  /*9700*/  FFMA.FTZ R0, R9, c[0x0][0x23c], -R150.reuse ;  /* 0x00008f0009007a23 */ /* 0x100fe20000010896 */
[----:B------:R-:W-:Y:S01]  /*9710*/  MUFU.EX2 R144, R144 ;  /* 0x0000009000907308 */ /* 0x000fe20000000800 */
[----:B------:R-:W-:Y:S01]  /*9720*/  FFMA.FTZ R147, R29, c[0x0][0x23c], -R150 ;  /* 0x00008f001d937a23 */ /* 0x000fe20000010896 */
[----:B------:R-:W1:Y:S01]  /*9730*/  LDSM.16.MT88.4 R8, [R197+0xc000] ;  /* 0x00c00000c508783b */ /* 0x000e620000004200 */
[----:B------:R-:W-:Y:S02]  /*9740*/  FMUL.FTZ R148, R4, c[0x0][0x23c] ;  /* 0x00008f0004947a20 */ /* 0x000fe40000410000 */
[----:B------:R-:W-:Y:S01]  /*9750*/  FMUL.FTZ R3, R6, c[0x0][0x23c] ;  /* 0x00008f0006037a20 */ /* 0x000fe20000410000 */
[----:B------:R-:W-:Y:S01]  /*9760*/  LDSM.16.MT88.4 R28, [R196+0xc800] ;  /* 0x00c80000c41c783b */ /* 0x000fe20000004200 */
[--C-:B------:R-:W-:Y:S01]  /*9770*/  FFMA.FTZ R155, R26, c[0x0][0x23c], -R153.reuse ;  /* 0x00008f001a9b7a23 */ /* 0x100fe20000010899 */
[----:B------:R-:W2:Y:S01]  /*9780*/  MUFU.EX2 R143, R143 ;  /* 0x0000008f008f7308 */ /* 0x000ea20000000800 */
[----:B------:R-:W-:-:S02]  /*9790*/  FFMA.FTZ R156, R24, c[0x0][0x23c], -R153 ;  /* 0x00008f00189c7a23 */ /* 0x000fc40000010899 */
[--C-:B------:R-:W-:Y:S02]  /*97a0*/  FFMA.FTZ R157, R22, c[0x0][0x23c], -R153.reuse ;  /* 0x00008f00169d7a23 */ /* 0x100fe40000010899 */
[----:B------:R-:W-:Y:S02]  /*97b0*/  FFMA.FTZ R158, R20, c[0x0][0x23c], -R153 ;  /* 0x00008f00149e7a23 */ /* 0x000fe40000010899 */
[--C-:B------:R-:W-:Y:S01]  /*97c0*/  FFMA.FTZ R159, R27, c[0x0][0x23c], -R150.reuse ;  /* 0x00008f001b9f7a23 */ /* 0x100fe20000010896 */
[----:B------:R-:W3:Y:S01]  /*97d0*/  MUFU.EX2 R142, R142 ;  /* 0x0000008e008e7308 */ /* 0x000ee20000000800 */
[--C-:B------:R-:W-:Y:S02]  /*97e0*/  FFMA.FTZ R162, R25, c[0x0][0x23c], -R150.reuse ;  /* 0x00008f0019a27a23 */ /* 0x100fe40000010896 */
[--C-:B------:R-:W-:Y:S01]  /*97f0*/  FFMA.FTZ R160, R23, c[0x0][0x23c], -R150.reuse ;  /* 0x00008f0017a07a23 */ /* 0x100fe20000010896 */
[----:B------:R-:W-:Y:S01]  /*9800*/  LDSM.16.MT88.4 R24, [R200+0xe800] ;  /* 0x00e80000c818783b */ /* 0x000fe20000004200 */
[----:B------:R-:W-:-:S02]  /*9810*/  FFMA.FTZ R161, R21, c[0x0][0x23c], -R150 ;  /* 0x00008f0015a17a23 */ /* 0x000fc40000010896 */
[--C-:B------:R-:W-:Y:S01]  /*9820*/  FFMA.FTZ R171, R170, c[0x0][0x23c], -R153.reuse ;  /* 0x00008f00aaab7a23 */ /* 0x100fe20000010899 */
[----:B------:R-:W-:Y:S01]  /*9830*/  MUFU.EX2 R140, R140 ;  /* 0x0000008c008c7308 */ /* 0x000fe20000000800 */
[----:B--2---:R-:W-:Y:S01]  /*9840*/  F2FP.BF16.PACK_AB R4, R143, R144 ;  /* 0x000000908f04723e */ /* 0x004fe200000010ff */
[----:B------:R-:W-:Y:S01]  /*9850*/  LDSM.16.MT88.4 R20, [R198+0xe800] ;  /* 0x00e80000c614783b */ /* 0x000fe20000004200 */
[--C-:B------:R-:W-:Y:S02]  /*9860*/  FFMA.FTZ R173, R164, c[0x0][0x23c], -R153.reuse ;  /* 0x00008f00a4ad7a23 */ /* 0x100fe40000010899 */
[--C-:B------:R-:W-:Y:S02]  /*9870*/  FFMA.FTZ R168, R168, c[0x0][0x23c], -R153.reuse ;  /* 0x00008f00a8a87a23 */ /* 0x100fe40000010899 */
[----:B------:R-:W-:Y:S01]  /*9880*/  FFMA.FTZ R166, R166, c[0x0][0x23c], -R153 ;  /* 0x00008f00a6a67a23 */ /* 0x000fe20000010899 */
[----:B------:R-:W2:Y:S01]  /*9890*/  MUFU.EX2 R2, R2 ;  /* 0x0000000200027308 */ /* 0x000ea20000000800 */
[----:B---3--:R-:W-:Y:S01]  /*98a0*/  F2FP.BF16.PACK_AB R6, R141, R142 ;  /* 0x0000008e8d06723e */ /* 0x008fe200000010ff */
[----:B------:R-:W-:-:S02]  /*98b0*/  FFMA.FTZ R164, R169, c[0x0][0x23c], -R150 ;  /* 0x00008f00a9a47a23 */ /* 0x000fc40000010896 */
[--C-:B------:R-:W-:Y:S02]  /*98c0*/  FFMA.FTZ R167, R167, c[0x0][0x23c], -R150.reuse ;  /* 0x00008f00a7a77a23 */ /* 0x100fe40000010896 */
[--C-:B------:R-:W-:Y:S02]  /*98d0*/  FFMA.FTZ R165, R165, c[0x0][0x23c], -R150.reuse ;  /* 0x00008f00a5a57a23 */ /* 0x100fe40000010896 */
[----:B------:R-:W-:Y:S01]  /*98e0*/  MUFU.EX2 R0, R0 ;  /* 0x0000000000007308 */ /* 0x000fe20000000800 */
[--C-:B------:R-:W-:Y:S02]  /*98f0*/  FFMA.FTZ R170, R163, c[0x0][0x23c], -R150.reuse ;  /* 0x00008f00a3aa7a23 */ /* 0x100fe40000010896 */
[--C-:B------:R-:W-:Y:S02]  /*9900*/  FFMA.FTZ R163, R152, c[0x0][0x23c], -R153.reuse ;  /* 0x00008f0098a37a23 */ /* 0x100fe40000010899 */
[--C-:B------:R-:W-:Y:S02]  /*9910*/  FFMA.FTZ R154, R154, c[0x0][0x23c], -R153.reuse ;  /* 0x00008f009a9a7a23 */ /* 0x100fe40000010899 */
[----:B------:R-:W-:Y:S01]  /*9920*/  FFMA.FTZ R152, R138, c[0x0][0x23c], -R153 ;  /* 0x00008f008a987a23 */ /* 0x000fe20000010899 */
[----:B------:R-:W3:Y:S01]  /*9930*/  MUFU.EX2 R147, R147 ;  /* 0x0000009300937308 */ /* 0x000ee20000000800 */
[----:B--2---:R-:W-:Y:S01]  /*9940*/  F2FP.BF16.PACK_AB R5, R2, R140 ;  /* 0x0000008c0205723e */ /* 0x004fe200000010ff */
[----:B------:R-:W-:-:S02]  /*9950*/  FFMA.FTZ R151, R151, c[0x0][0x23c], -R150 ;  /* 0x00008f0097977a23 */ /* 0x000fc40000010896 */
[--C-:B------:R-:W-:Y:S02]  /*9960*/  FFMA.FTZ R172, R137, c[0x0][0x23c], -R150.reuse ;  /* 0x00008f0089ac7a23 */ /* 0x100fe40000010896 */
[--C-:B------:R-:W-:Y:S02]  /*9970*/  FFMA.FTZ R169, R139, c[0x0][0x23c], -R150.reuse ;  /* 0x00008f008ba97a23 */ /* 0x100fe40000010896 */
[----:B------:R-:W2:Y:S01]  /*9980*/  MUFU.EX2 R148, R148 ;  /* 0x0000009400947308 */ /* 0x000ea20000000800 */
[----:B------:R-:W-:Y:S02]  /*9990*/  FFMA.FTZ R153, R136, c[0x0][0x23c], -R153 ;  /* 0x00008f0088997a23 */ /* 0x000fe40000010899 */
[----:B------:R-:W-:Y:S01]  /*99a0*/  FFMA.FTZ R150, R149, c[0x0][0x23c], -R150 ;  /* 0x00008f0095967a23 */ /* 0x000fe20000010896 */
[----:B------:R-:W-:Y:S04]  /*99b0*/  LDSM.16.MT88.4 R136, [R198+0xd800] ;  /* 0x00d80000c688783b */ /* 0x000fe80000004200 */
[----:B------:R-:W4:Y:S01]  /*99c0*/  MUFU.EX2 R3, R3 ;  /* 0x0000000300037308 */ /* 0x000f220000000800 */
[----:B---3--:R-:W-:Y:S01]  /*99d0*/  F2FP.BF16.PACK_AB R7, R147, R0 ;  /* 0x000000009307723e */ /* 0x008fe200000010ff */
[----:B--2---:R-:W-:-:S06]  /*99e0*/  FMUL.FTZ R120, R120, R148 ;  /* 0x0000009478787220 */ /* 0x004fcc0000410000 */
[----:B------:R-:W-:Y:S01]  /*99f0*/  MUFU.EX2 R155, R155 ;  /* 0x0000009b009b7308 */ /* 0x000fe20000000800 */
[-C--:B------:R-:W-:Y:S02]  /*9a00*/  FMUL.FTZ R121, R121, R148.reuse ;  /* 0x0000009479797220 */ /* 0x080fe40000410000 */
[-C--:B------:R-:W-:Y:S02]  /*9a10*/  FMUL.FTZ R116, R116, R148.reuse ;  /* 0x0000009474747220 */ /* 0x080fe40000410000 */
[----:B------:R-:W-:Y:S02]  /*9a20*/  FMUL.FTZ R117, R117, R148 ;  /* 0x0000009475757220 */ /* 0x000fe40000410000 */
[-C--:B----4-:R-:W-:Y:S01]  /*9a30*/  FMUL.FTZ R122, R122, R3.reuse ;  /* 0x000000037a7a7220 */ /* 0x090fe20000410000 */
[----:B------:R-:W2:Y:S01]  /*9a40*/  MUFU.EX2 R156, R156 ;  /* 0x0000009c009c7308 */ /* 0x000ea20000000800 */
[-C--:B------:R-:W-:Y:S02]  /*9a50*/  FMUL.FTZ R123, R123, R3.reuse ;  /* 0x000000037b7b7220 */ /* 0x080fe40000410000 */
[----:B------:R-:W-:-:S02]  /*9a60*/  FMUL.FTZ R118, R118, R3 ;  /* 0x0000000376767220 */ /* 0x000fc40000410000 */
[-C--:B------:R-:W-:Y:S02]  /*9a70*/  FMUL.FTZ R119, R119, R3.reuse ;  /* 0x0000000377777220 */ /* 0x080fe40000410000 */
[-C--:B------:R-:W-:Y:S01]  /*9a80*/  FMUL.FTZ R128, R128, R148.reuse ;  /* 0x0000009480807220 */ /* 0x080fe20000410000 */
[C---:B------:R-:W-:Y:S01]  /*9a90*/  HMMA.16816.F32.BF16 R120, R4.reuse, R12, R120 ;  /* 0x0000000c0478723c */ /* 0x040fe20000041878 */
[-C--:B------:R-:W-:Y:S01]  /*9aa0*/  FMUL.FTZ R129, R129, R148.reuse ;  /* 0x0000009481817220 */ /* 0x080fe20000410000 */
[----:B------:R-:W-:Y:S01]  /*9ab0*/  MUFU.EX2 R157, R157 ;  /* 0x0000009d009d7308 */ /* 0x000fe20000000800 */
[-C--:B------:R-:W-:Y:S02]  /*9ac0*/  FMUL.FTZ R130, R130, R3.reuse ;  /* 0x0000000382827220 */ /* 0x080fe40000410000 */
[-C--:B------:R-:W-:Y:S02]  /*9ad0*/  FMUL.FTZ R131, R131, R3.reuse ;  /* 0x0000000383837220 */ /* 0x080fe40000410000 */
[-C--:B------:R-:W-:Y:S01]  /*9ae0*/  FMUL.FTZ R124, R124, R148.reuse ;  /* 0x000000947c7c7220 */ /* 0x080fe20000410000 */
[----:B------:R-:W-:Y:S01]  /*9af0*/  HMMA.16816.F32.BF16 R116, R4, R14, R116 ;  /* 0x0000000e0474723c */ /* 0x000fe20000041874 */
[----:B------:R-:W3:Y:S01]  /*9b00*/  LDSM.16.MT88.4 R12, [R200+0xe000] ;  /* 0x00e00000c80c783b */ /* 0x000ee20000004200 */
[----:B------:R-:W-:Y:S01]  /*9b10*/  FMUL.FTZ R125, R125, R148 ;  /* 0x000000947d7d7220 */ /* 0x000fe20000410000 */
[----:B------:R-:W-:Y:S01]  /*9b20*/  MUFU.EX2 R158, R158 ;  /* 0x0000009e009e7308 */ /* 0x000fe20000000800 */
        /* <DEDUP_REMOVED lines=10> */
[----:B------:R-:W-:Y:S01]  /*9bd0*/  FMUL.FTZ R109, R109, R148 ;  /* 0x000000946d6d7220 */ /* 0x000fe20000410000 */
[----:B------:R-:W4:Y:S01]  /*9be0*/  LDSM.16.MT88.4 R16, [R196+0xc000] ;  /* 0x00c00000c410783b */ /* 0x000f220000004200 */
[-C--:B------:R-:W-:Y:S01]  /*9bf0*/  FMUL.FTZ R110, R110, R3.reuse ;  /* 0x000000036e6e7220 */ /* 0x080fe20000410000 */
[----:B------:R-:W5:Y:S01]  /*9c00*/  MUFU.EX2 R162, R162 ;  /* 0x000000a200a27308 */ /* 0x000f620000000800 */
[----:B------:R-:W-:-:S02]  /*9c10*/  FMUL.FTZ R111, R111, R3 ;  /* 0x000000036f6f7220 */ /* 0x000fc40000410000 */
[-C--:B------:R-:W-:Y:S01]  /*9c20*/  FMUL.FTZ R36, R36, R148.reuse ;  /* 0x0000009424247220 */ /* 0x080fe20000410000 */
[C---:B-1----:R-:W-:Y:S01]  /*9c30*/  HMMA.16816.F32.BF16 R112, R4.reuse, R8, R112 ;  /* 0x000000080470723c */ /* 0x042fe20000041870 */
[-C--:B------:R-:W-:Y:S02]  /*9c40*/  FMUL.FTZ R37, R37, R148.reuse ;  /* 0x0000009425257220 */ /* 0x080fe40000410000 */
[-C--:B------:R-:W-:Y:S01]  /*9c50*/  FMUL.FTZ R38, R38, R3.reuse ;  /* 0x0000000326267220 */ /* 0x080fe20000410000 */
[----:B------:R-:W-:Y:S01]  /*9c60*/  MUFU.EX2 R160, R160 ;  /* 0x000000a000a07308 */ /* 0x000fe20000000800 */
[----:B------:R-:W-:Y:S02]  /*9c70*/  FMUL.FTZ R39, R39, R3 ;  /* 0x0000000327277220 */ /* 0x000fe40000410000 */
[-C--:B------:R-:W-:Y:S01]  /*9c80*/  FMUL.FTZ R40, R40, R148.reuse ;  /* 0x0000009428287220 */ /* 0x080fe20000410000 */
[----:B------:R-:W-:Y:S01]  /*9c90*/  HMMA.16816.F32.BF16 R108, R4, R10, R108 ;  /* 0x0000000a046c723c */ /* 0x000fe2000004186c */
[----:B------:R-:W1:Y:S01]  /*9ca0*/  LDSM.16.MT88.4 R8, [R198+0xe000] ;  /* 0x00e00000c608783b */ /* 0x000e620000004200 */
[----:B------:R-:W-:-:S02]  /*9cb0*/  FMUL.FTZ R41, R41, R148 ;  /* 0x0000009429297220 */ /* 0x000fc40000410000 */
[-C--:B------:R-:W-:Y:S01]  /*9cc0*/  FMUL.FTZ R42, R42, R3.reuse ;  /* 0x000000032a2a7220 */ /* 0x080fe20000410000 */
[----:B------:R-:W1:Y:S01]  /*9cd0*/  MUFU.EX2 R161, R161 ;  /* 0x000000a100a17308 */ /* 0x000e620000000800 */
[-C--:B------:R-:W-:Y:S02]  /*9ce0*/  FMUL.FTZ R43, R43, R3.reuse ;  /* 0x000000032b2b7220 */ /* 0x080fe40000410000 */
[C---:B---3--:R-:W-:Y:S01]  /*9cf0*/  HMMA.16816.F32.BF16 R36, R4.reuse, R12, R36 ;  /* 0x0000000c0424723c */ /* 0x048fe20000041824 */
[-C--:B------:R-:W-:Y:S02]  /*9d00*/  FMUL.FTZ R104, R104, R148.reuse ;  /* 0x0000009468687220 */ /* 0x080fe40000410000 */
[-C--:B------:R-:W-:Y:S02]  /*9d10*/  FMUL.FTZ R105, R105, R148.reuse ;  /* 0x0000009469697220 */ /* 0x080fe40000410000 */
[-C--:B------:R-:W-:Y:S01]  /*9d20*/  FMUL.FTZ R106, R106, R3.reuse ;  /* 0x000000036a6a7220 */ /* 0x080fe20000410000 */
[----:B------:R-:W-:Y:S01]  /*9d30*/  MUFU.EX2 R168, R168 ;  /* 0x000000a800a87308 */ /* 0x000fe20000000800 */
[----:B------:R-:W-:Y:S01]  /*9d40*/  FMUL.FTZ R107, R107, R3 ;  /* 0x000000036b6b7220 */ /* 0x000fe20000410000 */
[----:B------:R-:W-:Y:S01]  /*9d50*/  HMMA.16816.F32.BF16 R40, R4, R14, R40 ;  /* 0x0000000e0428723c */ /* 0x000fe20000041828 */
[----:B------:R-:W3:Y:S01]  /*9d60*/  LDSM.16.MT88.4 R12, [R196+0xe000] ;  /* 0x00e00000c40c783b */ /* 0x000ee20000004200 */
[----:B------:R-:W-:-:S02]  /*9d70*/  FMUL.FTZ R100, R100, R148 ;  /* 0x0000009464647220 */ /* 0x000fc40000410000 */
[-C--:B------:R-:W-:Y:S02]  /*9d80*/  FMUL.FTZ R101, R101, R148.reuse ;  /* 0x0000009465657220 */ /* 0x080fe40000410000 */
[-C--:B------:R-:W-:Y:S01]  /*9d90*/  FMUL.FTZ R102, R102, R3.reuse ;  /* 0x0000000366667220 */ /* 0x080fe20000410000 */
[----:B------:R-:W-:Y:S01]  /*9da0*/  MUFU.EX2 R171, R171 ;  /* 0x000000ab00ab7308 */ /* 0x000fe20000000800 */
[-C--:B------:R-:W-:Y:S02]  /*9db0*/  FMUL.FTZ R103, R103, R3.reuse ;  /* 0x0000000367677220 */ /* 0x080fe40000410000 */
[-C--:B------:R-:W-:Y:S01]  /*9dc0*/  FMUL.FTZ R44, R44, R148.reuse ;  /* 0x000000942c2c7220 */ /* 0x080fe20000410000 */
[----:B----4-:R-:W-:Y:S01]  /*9dd0*/  HMMA.16816.F32.BF16 R104, R4, R16, R104 ;  /* 0x000000100468723c */ /* 0x010fe20000041868 */
[----:B------:R-:W-:Y:S02]  /*9de0*/  FMUL.FTZ R45, R45, R148 ;  /* 0x000000942d2d7220 */ /* 0x000fe40000410000 */
[-C--:B------:R-:W-:Y:S01]  /*9df0*/  FMUL.FTZ R46, R46, R3.reuse ;  /* 0x000000032e2e7220 */ /* 0x080fe20000410000 */
[----:B------:R-:W-:Y:S01]  /*9e00*/  MUFU.EX2 R166, R166 ;  /* 0x000000a600a67308 */ /* 0x000fe20000000800 */
[----:B------:R-:W-:-:S02]  /*9e10*/  FMUL.FTZ R47, R47, R3 ;  /* 0x000000032f2f7220 */ /* 0x000fc40000410000 */
[-C--:B------:R-:W-:Y:S01]  /*9e20*/  FMUL.FTZ R48, R48, R148.reuse ;  /* 0x0000009430307220 */ /* 0x080fe20000410000 */
[C---:B------:R-:W-:Y:S01]  /*9e30*/  HMMA.16816.F32.BF16 R100, R4.reuse, R18, R100 ;  /* 0x000000120464723c */ /* 0x040fe20000041864 */
[-C--:B------:R-:W-:Y:S01]  /*9e40*/  FMUL.FTZ R49, R49, R148.reuse ;  /* 0x0000009431317220 */ /* 0x080fe20000410000 */
[----:B------:R-:W4:Y:S01]  /*9e50*/  LDSM.16.MT88.4 R16, [R197+0xe000] ;  /* 0x00e00000c510783b */ /* 0x000f220000004200 */
[-C--:B------:R-:W-:Y:S01]  /*9e60*/  FMUL.FTZ R50, R50, R3.reuse ;  /* 0x0000000332327220 */ /* 0x080fe20000410000 */
[----:B------:R-:W-:Y:S01]  /*9e70*/  MUFU.EX2 R173, R173 ;  /* 0x000000ad00ad7308 */ /* 0x000fe20000000800 */
[----:B------:R-:W-:Y:S02]  /*9e80*/  FMUL.FTZ R51, R51, R3 ;  /* 0x0000000333337220 */ /* 0x000fe40000410000 */
[-C--:B------:R-:W-:Y:S01]  /*9e90*/  FMUL.FTZ R60, R60, R148.reuse ;  /* 0x000000943c3c7220 */ /* 0x080fe20000410000 */
[----:B-1----:R-:W-:Y:S01]  /*9ea0*/  HMMA.16816.F32.BF16 R44, R4, R8, R44 ;  /* 0x00000008042c723c */ /* 0x002fe2000004182c */
[----:B------:R-:W-:-:S02]  /*9eb0*/  FMUL.FTZ R61, R61, R148 ;  /* 0x000000943d3d7220 */ /* 0x000fc40000410000 */
[-C--:B------:R-:W-:Y:S01]  /*9ec0*/  FMUL.FTZ R62, R62, R3.reuse ;  /* 0x000000033e3e7220 */ /* 0x080fe20000410000 */
[----:B------:R-:W1:Y:S01]  /*9ed0*/  MUFU.EX2 R164, R164 ;  /* 0x000000a400a47308 */ /* 0x000e620000000800 */
[-C--:B------:R-:W-:Y:S02]  /*9ee0*/  FMUL.FTZ R63, R63, R3.reuse ;  /* 0x000000033f3f7220 */ /* 0x080fe40000410000 */
[-C--:B------:R-:W-:Y:S01]  /*9ef0*/  FMUL.FTZ R64, R64, R148.reuse ;  /* 0x0000009440407220 */ /* 0x080fe20000410000 */
[----:B------:R-:W-:Y:S01]  /*9f00*/  HMMA.16816.F32.BF16 R48, R4, R10, R48 ;  /* 0x0000000a0430723c */ /* 0x000fe20000041830 */
[----:B------:R-:W1:Y:S01]  /*9f10*/  LDSM.16.MT88.4 R8, [R200+0x10000] ;  /* 0x01000000c808783b */ /* 0x000e620000004200 */
[----:B------:R-:W-:Y:S02]  /*9f20*/  FMUL.FTZ R65, R65, R148 ;  /* 0x0000009441417220 */ /* 0x000fe40000410000 */
[-C--:B------:R-:W-:Y:S01]  /*9f30*/  FMUL.FTZ R66, R66, R3.reuse ;  /* 0x0000000342427220 */ /* 0x080fe20000410000 */
[----:B------:R-:W1:Y:S01]  /*9f40*/  MUFU.EX2 R167, R167 ;  /* 0x000000a700a77308 */ /* 0x000e620000000800 */
[----:B------:R-:W-:-:S02]  /*9f50*/  FMUL.FTZ R67, R67, R3 ;  /* 0x0000000343437220 */ /* 0x000fc40000410000 */
        /* <DEDUP_REMOVED lines=11> */
[----:B------:R-:W1:Y:S01]  /*a010*/  MUFU.EX2 R170, R170 ;  /* 0x000000aa00aa7308 */ /* 0x000e620000000800 */
        /* <DEDUP_REMOVED lines=12> */
[----:B------:R-:W2:Y:S01]  /*a0e0*/  MUFU.EX2 R163, R163 ;  /* 0x000000a300a37308 */ /* 0x000ea20000000800 */
[----:B------:R-:W-:Y:S02]  /*a0f0*/  FMUL.FTZ R75, R75, R3 ;  /* 0x000000034b4b7220 */ /* 0x000fe40000410000 */
[-C--:B------:R-:W-:Y:S01]  /*a100*/  FMUL.FTZ R84, R84, R148.reuse ;  /* 0x0000009454547220 */ /* 0x080fe20000410000 */
[----:B-1----:R-:W-:Y:S01]  /*a110*/  HMMA.16816.F32.BF16 R68, R4, R8, R68 ;  /* 0x000000080444723c */ /* 0x002fe20000041844 */
[----:B------:R-:W-:-:S02]  /*a120*/  FMUL.FTZ R85, R85, R148 ;  /* 0x0000009455557220 */ /* 0x000fc40000410000 */
[-C--:B------:R-:W-:Y:S01]  /*a130*/  FMUL.FTZ R86, R86, R3.reuse ;  /* 0x0000000356567220 */ /* 0x080fe20000410000 */
[----:B------:R-:W-:Y:S01]  /*a140*/  MUFU.EX2 R152, R152 ;  /* 0x0000009800987308 */ /* 0x000fe20000000800 */
[-C--:B------:R-:W-:Y:S02]  /*a150*/  FMUL.FTZ R87, R87, R3.reuse ;  /* 0x0000000357577220 */ /* 0x080fe40000410000 */
[-C--:B------:R-:W-:Y:S01]  /*a160*/  FMUL.FTZ R88, R88, R148.reuse ;  /* 0x0000009458587220 */ /* 0x080fe20000410000 */
[----:B------:R-:W-:Y:S01]  /*a170*/  HMMA.16816.F32.BF16 R72, R4, R10, R72 ;  /* 0x0000000a0448723c */ /* 0x000fe20000041848 */
[----:B------:R-:W1:Y:S01]  /*a180*/  LDSM.16.MT88.4 R8, [R196+0x10000] ;  /* 0x01000000c408783b */ /* 0x000e620000004200 */
[----:B------:R-:W-:Y:S02]  /*a190*/  FMUL.FTZ R89, R89, R148 ;  /* 0x0000009459597220 */ /* 0x000fe40000410000 */
[-C--:B------:R-:W-:Y:S01]  /*a1a0*/  FMUL.FTZ R90, R90, R3.reuse ;  /* 0x000000035a5a7220 */ /* 0x080fe20000410000 */
[----:B------:R-:W-:Y:S01]  /*a1b0*/  MUFU.EX2 R153, R153 ;  /* 0x0000009900997308 */ /* 0x000fe20000000800 */
        /* <DEDUP_REMOVED lines=26> */
[-C--:B------:R-:W-:Y:S02]  /*a360*/  FMUL.FTZ R99, R99, R3.reuse ;  /* 0x0000000363637220 */ /* 0x080fe40000410000 */
[----:B------:R-:W-:Y:S01]  /*a370*/  FFMA.FTZ R144, R229, R148, R144 ;  /* 0x00000094e5907223 */ /* 0x000fe20000010090 */
[----:B-1----:R-:W-:Y:S01]  /*a380*/  HMMA.16816.F32.BF16 R92, R4, R8, R92 ;  /* 0x00000008045c723c */ /* 0x002fe2000004185c */
        /* <DEDUP_REMOVED lines=9> */
[----:B--2---:R-:W-:Y:S01]  /*a420*/  F2FP.BF16.PACK_AB R4, R156, R155 ;  /* 0x0000009b9c04723e */ /* 0x004fe200000010ff */
[----:B------:R-:W-:Y:S01]  /*a430*/  FADD.FTZ R155, R155, R0 ;  /* 0x000000009b9b7221 */ /* 0x000fe20000010000 */
[----:B-----5:R-:W-:Y:S01]  /*a440*/  F2FP.BF16.PACK_AB R5, R162, R159 ;  /* 0x0000009fa205723e */ /* 0x020fe200000010ff */
[----:B------:R-:W-:Y:S01]  /*a450*/  FADD.FTZ R3, R159, R2 ;  /* 0x000000029f037221 */ /* 0x000fe20000010000 */
[----:B------:R-:W-:Y:S01]  /*a460*/  F2FP.BF16.PACK_AB R6, R158, R157 ;  /* 0x0000009d9e06723e */ /* 0x000fe200000010ff */
[----:B------:R-:W-:Y:S01]  /*a470*/  FADD.FTZ R156, R156, R155 ;  /* 0x0000009b9c9c7221 */ /* 0x000fe20000010000 */
[----:B------:R-:W-:Y:S01]  /*a480*/  F2FP.BF16.PACK_AB R7, R161, R160 ;  /* 0x000000a0a107723e */ /* 0x000fe200000010ff */
[----:B------:R-:W-:-:S02]  /*a490*/  FADD.FTZ R3, R162, R3 ;  /* 0x00000003a2037221 */ /* 0x000fc40000010000 */
[----:B------:R-:W-:Y:S02]  /*a4a0*/  FADD.FTZ R157, R157, R156 ;  /* 0x0000009c9d9d7221 */ /* 0x000fe40000010000 */
[----:B------:R-:W-:Y:S02]  /*a4b0*/  FADD.FTZ R160, R160, R3 ;  /* 0x00000003a0a07221 */ /* 0x000fe40000010000 */
[----:B---3--:R-:W-:Y:S01]  /*a4c0*/  HMMA.16816.F32.BF16 R128, R4, R12, R128 ;  /* 0x0000000c0480723c */ /* 0x008fe20000041880 */
[----:B------:R-:W-:Y:S02]  /*a4d0*/  FADD.FTZ R3, R158, R157 ;  /* 0x0000009d9e037221 */ /* 0x000fe40000010000 */
[----:B------:R-:W-:-:S04]  /*a4e0*/  FADD.FTZ R161, R161, R160 ;  /* 0x000000a0a1a17221 */ /* 0x000fc80000010000 */
[----:B------:R-:W-:Y:S01]  /*a4f0*/  FADD.FTZ R0, R164, R161 ;  /* 0x000000a1a4007221 */ /* 0x000fe20000010000 */
[----:B------:R-:W-:Y:S01]  /*a500*/  HMMA.16816.F32.BF16 R124, R4, R14, R124 ;  /* 0x0000000e047c723c */ /* 0x000fe2000004187c */
[----:B------:R-:W1:Y:S02]  /*a510*/  LDSM.16.MT88.4 R12, [R200+0x10800] ;  /* 0x01080000c80c783b */ /* 0x000e640000004200 */
[----:B------:R-:W-:-:S05]  /*a520*/  FADD.FTZ R0, R167, R0 ;  /* 0x00000000a7007221 */ /* 0x000fca0000010000 */
[C---:B------:R-:W-:Y:S08]  /*a530*/  HMMA.16816.F32.BF16 R36, R4.reuse, R24, R36 ;  /* 0x000000180424723c */ /* 0x040ff00000041824 */
[C---:B------:R-:W-:Y:S01]  /*a540*/  HMMA.16816.F32.BF16 R40, R4.reuse, R26, R40 ;  /* 0x0000001a0428723c */ /* 0x040fe20000041828 */
[----:B------:R-:W2:Y:S07]  /*a550*/  LDSM.16.MT88.4 R24, [R198+0x10800] ;  /* 0x01080000c618783b */ /* 0x000eae0000004200 */
[C---:B------:R-:W-:Y:S08]  /*a560*/  HMMA.16816.F32.BF16 R44, R4.reuse, R20, R44 ;  /* 0x00000014042c723c */ /* 0x040ff0000004182c */
[C---:B------:R-:W-:Y:S01]  /*a570*/  HMMA.16816.F32.BF16 R48, R4.reuse, R22, R48 ;  /* 0x000000160430723c */ /* 0x040fe20000041830 */
[----:B------:R-:W3:Y:S07]  /*a580*/  LDSM.16.MT88.4 R20, [R197+0x10800] ;  /* 0x01080000c514783b */ /* 0x000eee0000004200 */
[C---:B----4-:R-:W-:Y:S08]  /*a590*/  HMMA.16816.F32.BF16 R52, R4.reuse, R16, R52 ;  /* 0x000000100434723c */ /* 0x050ff00000041834 */
[C---:B------:R-:W-:Y:S01]  /*a5a0*/  HMMA.16816.F32.BF16 R56, R4.reuse, R18, R56 ;  /* 0x000000120438723c */ /* 0x040fe20000041838 */
[----:B------:R-:W4:Y:S07]  /*a5b0*/  LDSM.16.MT88.4 R16, [R196+0x10800] ;  /* 0x01080000c410783b */ /* 0x000f2e0000004200 */
        /* <DEDUP_REMOVED lines=15> */
[C---:B--2---:R-:W-:Y:S08]  /*a6b0*/  HMMA.16816.F32.BF16 R76, R4.reuse, R24, R76 ;  /* 0x00000018044c723c */ /* 0x044ff0000004184c */
[C---:B------:R-:W-:Y:S01]  /*a6c0*/  HMMA.16816.F32.BF16 R80, R4.reuse, R26, R80 ;  /* 0x0000001a0450723c */ /* 0x040fe20000041850 */
[----:B------:R-:W2:Y:S07]  /*a6d0*/  LDSM.16.MT88.4 R24, [R200+0xf000] ;  /* 0x00f00000c818783b */ /* 0x000eae0000004200 */
[C---:B---3--:R-:W-:Y:S08]  /*a6e0*/  HMMA.16816.F32.BF16 R84, R4.reuse, R20, R84 ;  /* 0x000000140454723c */ /* 0x048ff00000041854 */
[C---:B------:R-:W-:Y:S01]  /*a6f0*/  HMMA.16816.F32.BF16 R88, R4.reuse, R22, R88 ;  /* 0x000000160458723c */ /* 0x040fe20000041858 */
[----:B------:R-:W-:Y:S07]  /*a700*/  LDSM.16.MT88.4 R20, [R198+0xf000] ;  /* 0x00f00000c614783b */ /* 0x000fee0000004200 */
[C---:B----4-:R-:W-:Y:S08]  /*a710*/  HMMA.16816.F32.BF16 R92, R4.reuse, R16, R92 ;  /* 0x00000010045c723c */ /* 0x050ff0000004185c */
[----:B------:R-:W-:Y:S01]  /*a720*/  HMMA.16816.F32.BF16 R96, R4, R18, R96 ;  /* 0x000000120460723c */ /* 0x000fe20000041860 */
[----:B------:R-:W3:Y:S06]  /*a730*/  LDSM.16.MT88.4 R16, [R197+0xf000] ;  /* 0x00f00000c510783b */ /* 0x000eec0000004200 */
[----:B------:R-:W-:Y:S01]  /*a740*/  F2FP.BF16.PACK_AB R4, R171, R168 ;  /* 0x000000a8ab04723e */ /* 0x000fe200000010ff */
[----:B------:R-:W-:Y:S01]  /*a750*/  FADD.FTZ R168, R168, R3 ;  /* 0x00000003a8a87221 */ /* 0x000fe20000010000 */
[----:B------:R-:W-:-:S02]  /*a760*/  F2FP.BF16.PACK_AB R5, R167, R164 ;  /* 0x000000a4a705723e */ /* 0x000fc400000010ff */
[----:B------:R-:W-:Y:S01]  /*a770*/  F2FP.BF16.PACK_AB R6, R173, R166 ;  /* 0x000000a6ad06723e */ /* 0x000fe200000010ff */
[----:B------:R-:W-:Y:S01]  /*a780*/  FADD.FTZ R171, R171, R168 ;  /* 0x000000a8abab7221 */ /* 0x000fe20000010000 */
[----:B------:R-:W-:Y:S01]  /*a790*/  F2FP.BF16.PACK_AB R7, R170, R165 ;  /* 0x000000a5aa07723e */ /* 0x000fe200000010ff */
[----:B------:R-:W-:Y:S01]  /*a7a0*/  FADD.FTZ R165, R165, R0 ;  /* 0x00000000a5a57221 */ /* 0x000fe20000010000 */
[----:B------:R-:W-:Y:S01]  /*a7b0*/  MOV R3, R145 ;  /* 0x0000009100037202 */ /* 0x000fe20000000f00 */
[----:B------:R-:W-:Y:S02]  /*a7c0*/  FADD.FTZ R166, R166, R171 ;  /* 0x000000aba6a67221 */ /* 0x000fe40000010000 */
[----:B------:R-:W-:Y:S02]  /*a7d0*/  FADD.FTZ R170, R170, R165 ;  /* 0x000000a5aaaa7221 */ /* 0x000fe40000010000 */
[----:B-1----:R-:W-:Y:S01]  /*a7e0*/  HMMA.16816.F32.BF16 R128, R4, R12, R128 ;  /* 0x0000000c0480723c */ /* 0x002fe20000041880 */
[----:B------:R-:W-:-:S07]  /*a7f0*/  FADD.FTZ R173, R173, R166 ;  /* 0x000000a6adad7221 */ /* 0x000fce0000010000 */
[C---:B------:R-:W-:Y:S01]  /*a800*/  HMMA.16816.F32.BF16 R124, R4.reuse, R14, R124 ;  /* 0x0000000e047c723c */ /* 0x040fe2000004187c */
[----:B------:R-:W1:Y:S07]  /*a810*/  LDSM.16.MT88.4 R12, [R196+0xf000] ;  /* 0x00f00000c40c783b */ /* 0x000e6e0000004200 */
[C---:B-----5:R-:W-:Y:S08]  /*a820*/  HMMA.16816.F32.BF16 R120, R4.reuse, R8, R120 ;  /* 0x000000080478723c */ /* 0x060ff00000041878 */
[C---:B------:R-:W-:Y:S01]  /*a830*/  HMMA.16816.F32.BF16 R116, R4.reuse, R10, R116 ;  /* 0x0000000a0474723c */ /* 0x040fe20000041874 */
[----:B------:R-:W4:Y:S07]  /*a840*/  LDSM.16.MT88.4 R8, [R200+0x11000] ;  /* 0x01100000c808783b */ /* 0x000f2e0000004200 */
[C---:B--2---:R-:W-:Y:S08]  /*a850*/  HMMA.16816.F32.BF16 R36, R4.reuse, R24, R36 ;  /* 0x000000180424723c */ /* 0x044ff00000041824 */
[C---:B------:R-:W-:Y:S01]  /*a860*/  HMMA.16816.F32.BF16 R40, R4.reuse, R26, R40 ;  /* 0x0000001a0428723c */ /* 0x040fe20000041828 */
[----:B------:R-:W2:Y:S07]  /*a870*/  LDSM.16.MT88.4 R24, [R198+0x11000] ;  /* 0x01100000c618783b */ /* 0x000eae0000004200 */
[C---:B---3--:R-:W-:Y:S08]  /*a880*/  HMMA.16816.F32.BF16 R52, R4.reuse, R16, R52 ;  /* 0x000000100434723c */ /* 0x048ff00000041834 */
[C---:B-1----:R-:W-:Y:S08]  /*a890*/  HMMA.16816.F32.BF16 R60, R4.reuse, R12, R60 ;  /* 0x0000000c043c723c */ /* 0x042ff0000004183c */
[C---:B------:R-:W-:Y:S01]  /*a8a0*/  HMMA.16816.F32.BF16 R64, R4.reuse, R14, R64 ;  /* 0x0000000e0440723c */ /* 0x040fe20000041840 */
[----:B------:R-:W1:Y:S07]  /*a8b0*/  LDSM.16.MT88.4 R12, [R196+0x11000] ;  /* 0x01100000c40c783b */ /* 0x000e6e0000004200 */
[C---:B------:R-:W-:Y:S01]  /*a8c0*/  HMMA.16816.F32.BF16 R56, R4.reuse, R18, R56 ;  /* 0x000000120438723c */ /* 0x040fe20000041838 */
[----:B------:R-:W3:Y:S07]  /*a8d0*/  LDSM.16.MT88.4 R16, [R197+0x11000] ;  /* 0x01100000c510783b */ /* 0x000eee0000004200 */
[C---:B----4-:R-:W-:Y:S08]  /*a8e0*/  HMMA.16816.F32.BF16 R68, R4.reuse, R8, R68 ;  /* 0x000000080444723c */ /* 0x050ff00000041844 */
        /* <DEDUP_REMOVED lines=17> */
[C---:B---3--:R-:W-:Y:S08]  /*aa00*/  HMMA.16816.F32.BF16 R84, R4.reuse, R16, R84 ;  /* 0x000000100454723c */ /* 0x048ff00000041854 */
[----:B------:R-:W-:Y:S01]  /*aa10*/  HMMA.16816.F32.BF16 R88, R4, R18, R88 ;  /* 0x000000120458723c */ /* 0x000fe20000041858 */
[----:B------:R-:W3:Y:S06]  /*aa20*/  LDSM.16.MT88.4 R16, [R196+0xf800] ;  /* 0x00f80000c410783b */ /* 0x000eec0000004200 */
        /* <DEDUP_REMOVED lines=30> */
[C---:B---3--:R-:W-:Y:S08]  /*ac10*/  HMMA.16816.F32.BF16 R60, R4.reuse, R16, R60 ;  /* 0x00000010043c723c */ /* 0x048ff0000004183c */
[C---:B------:R-:W-:Y:S08]  /*ac20*/  HMMA.16816.F32.BF16 R64, R4.reuse, R18, R64 ;  /* 0x000000120440723c */ /* 0x040ff00000041840 */
[C---:B----4-:R-:W-:Y:S08]  /*ac30*/  HMMA.16816.F32.BF16 R76, R4.reuse, R8, R76 ;  /* 0x00000008044c723c */ /* 0x050ff0000004184c */
[C---:B------:R-:W-:Y:S08]  /*ac40*/  HMMA.16816.F32.BF16 R80, R4.reuse, R10, R80 ;  /* 0x0000000a0450723c */ /* 0x040ff00000041850 */
[C---:B--2---:R-:W-:Y:S08]  /*ac50*/  HMMA.16816.F32.BF16 R84, R4.reuse, R24, R84 ;  /* 0x000000180454723c */ /* 0x044ff00000041854 */
[C---:B------:R-:W-:Y:S08]  /*ac60*/  HMMA.16816.F32.BF16 R88, R4.reuse, R26, R88 ;  /* 0x0000001a0458723c */ /* 0x040ff00000041858 */
[C---:B-1----:R-:W-:Y:S08]  /*ac70*/  HMMA.16816.F32.BF16 R92, R4.reuse, R12, R92 ;  /* 0x0000000c045c723c */ /* 0x042ff0000004185c */
[C---:B------:R-:W-:Y:S08]  /*ac80*/  HMMA.16816.F32.BF16 R96, R4.reuse, R14, R96 ;  /* 0x0000000e0460723c */ /* 0x040ff00000041860 */
[----:B------:R-:W-:Y:S07]  /*ac90*/  HMMA.16816.F32.BF16 R112, R4, R132, R112 ;  /* 0x000000840470723c */ /* 0x000fee0000041870 */
[----:B------:R-:W-:-:S02]  /*aca0*/  MOV R132, R146 ;  /* 0x0000009200847202 */ /* 0x000fc40000000f00 */
.L_x_782:
        /* <DEDUP_REMOVED lines=13> */
.L_x_794:
        /* <DEDUP_REMOVED lines=30> */
[--C-:B------:R-:W-:Y:S01]  /*af60*/  @!P2 IMAD.IADD R4, R4, 0x1, -R2.reuse ;  /* 0x000000010404a824 */ /* 0x100fe200078e0a02 */
[----:B------:R-:W-:Y:S01]  /*af70*/  @!P2 IADD3 R8, R8, 0x1, RZ ;  /* 0x000000010808a810 */ /* 0x000fe20007ffe0ff */
[----:B------:R-:W-:Y:S01]  /*af80*/  @!P4 IMAD.IADD R6, R6, 0x1, -R2 ;  /* 0x000000010606c824 */ /* 0x000fe200078e0a02 */
[----:B------:R-:W-:Y:S02]  /*af90*/  @!P4 IADD3 R9, R9, 0x1, RZ ;  /* 0x000000010909c810 */ /* 0x000fe40007ffe0ff */
[-C--:B------:R-:W-:Y:S02]  /*afa0*/  ISETP.GE.U32.AND P5, PT, R4, R2.reuse, PT ;  /* 0x000000020400720c */ /* 0x080fe40003fa6070 */
[----:B------:R-:W-:Y:S02]  /*afb0*/  ISETP.GE.U32.AND P6, PT, R6, R2, PT ;  /* 0x000000020600720c */ /* 0x000fe40003fc6070 */
[----:B------:R-:W-:Y:S02]  /*afc0*/  ISETP.NE.AND P2, PT, RZ, c[0x0][0x2d0], PT ;  /* 0x0000b400ff007a0c */ /* 0x000fe40003f45270 */
[----:B------:R-:W-:Y:S07]  /*afd0*/  LOP3.LUT R2, RZ, c[0x0][0x2d0], RZ, 0x33, !PT ;  /* 0x0000b400ff027a12 */ /* 0x000fee00078e33ff */
[----:B------:R-:W-:Y:S02]  /*afe0*/  @P5 IADD3 R8, R8, 0x1, RZ ;  /* 0x0000000108085810 */ /* 0x000fe40007ffe0ff */
[----:B------:R-:W-:Y:S03]  /*aff0*/  @P6 IADD3 R9, R9, 0x1, RZ ;  /* 0x0000000109096810 */ /* 0x000fe60007ffe0ff */
[----:B------:R-:W-:Y:S02]  /*b000*/  @!P1 IMAD.MOV R8, RZ, RZ, -R8 ;  /* 0x000000ffff089224 */ /* 0x000fe400078e0a08 */
[----:B------:R-:W-:Y:S03]  /*b010*/  @!P3 IMAD.MOV R9, RZ, RZ, -R9 ;  /* 0x000000ffff09b224 */ /* 0x000fe600078e0a09 */
        /* <DEDUP_REMOVED lines=22> */
.L_x_791:
[----:B------:R-:W-:Y:S02]  /*b180*/  ISETP.GE.AND P5, PT, R218, c[0x0][0x220], PT ;  /* 0x00008800da007a0c */ /* 0x000fe40003fa6270 */
[----:B------:R-:W-:Y:S02]  /*b190*/  LEA R2, P1, R132, R230, 0x1 ;  /* 0x000000e684027211 */ /* 0x000fe400078208ff */
[----:B------:R-:W-:Y:S02]  /*b1a0*/  IADD3 R233, P2, R213, R132, RZ ;  /* 0x00000084d5e97210 */ /* 0x000fe40007f5e0ff */
[----:B------:R-:W-:Y:S02]  /*b1b0*/  ISETP.GE.AND P4, PT, R209, c[0x0][0x220], PT ;  /* 0x00008800d1007a0c */ /* 0x000fe40003f86270 */
[----:B------:R-:W-:Y:S02]  /*b1c0*/  IADD3.X R134, R212, R3, RZ, P2, !PT ;  /* 0x00000003d4867210 */ /* 0x000fe400017fe4ff */
[-C--:B------:R-:W-:Y:S02]  /*b1d0*/  LEA.HI.X R3, R132, R231.reuse, R3, 0x1, P1 ;  /* 0x000000e784037211 */ /* 0x080fe400008f0c03 */
[----:B------:R-:W-:Y:S01]  /*b1e0*/  ISETP.GE.AND P3, PT, R208, c[0x0][0x220], PT ;  /* 0x00008800d0007a0c */ /* 0x000fe20003f66270 */
[----:B------:R-:W-:Y:S01]  /*b1f0*/  @P5 STS.128 [R216+0xc000], RZ ;  /* 0x00c000ffd8005388 */ /* 0x000fe20000000c00 */
[CC--:B------:R-:W-:Y:S04]  /*b200*/  @!P5 LEA R236, P6, R233.reuse, R230.reuse, 0x1 ;  /* 0x000000e6e9ecd211 */ /* 0x0c0fe800078c08ff */
[C-C-:B------:R-:W-:Y:S01]  /*b210*/  @!P5 LEA.HI.X R237, R233.reuse, R231, R134.reuse, 0x1, P6 ;  /* 0x000000e7e9edd211 */ /* 0x140fe200030f0c86 */
[----:B------:R-:W-:Y:S01]  /*b220*/  @!PT LDS RZ, [RZ] ;  /* 0x00000000fffff984 */ /* 0x000fe20000000800 */
[----:B------:R-:W-:Y:S01]  /*b230*/  @!PT LDS RZ, [RZ] ;  /* 0x00000000fffff984 */ /* 0x000fe20000000800 */
[----:B------:R-:W-:Y:S01]  /*b240*/  @!PT LDS RZ, [RZ] ;  /* 0x00000000fffff984 */ /* 0x000fe20000000800 */
[----:B------:R1:W-:Y:S01]  /*b250*/  @!P5 LDGSTS.E.BYPASS.LTC128B.128 [R216+0xc000], [R2.64] ;  /* 0x0c00000002d8dfae */ /* 0x0003e2000b901d48 */
[-C--:B------:R-:W-:Y:S02]  /*b260*/  @!P4 LEA R234, P2, R233, R230.reuse, 0x1 ;  /* 0x000000e6e9eac211 */ /* 0x080fe400078408ff */
[----:B------:R-:W-:Y:S02]  /*b270*/  IADD3 R133, P6, R213, R233, RZ ;  /* 0x000000e9d5857210 */ /* 0x000fe40007fde0ff */
[CCC-:B------:R-:W-:Y:S01]  /*b280*/  @!P4 LEA.HI.X R235, R233.reuse, R231.reuse, R134.reuse, 0x1, P2 ;  /* 0x000000e7e9ebc211 */ /* 0x1c0fe200010f0c86 */
[----:B------:R-:W-:Y:S01]  /*b290*/  @P4 STS.128 [R216+0xe000], RZ ;  /* 0x00e000ffd8004388 */ /* 0x000fe20000000c00 */
[-C--:B------:R-:W-:Y:S02]  /*b2a0*/  @!P3 LEA R232, P1, R233, R230.reuse, 0x1 ;  /* 0x000000e6e9e8b211 */ /* 0x080fe400078208ff */
[----:B------:R-:W-:Y:S02]  /*b2b0*/  @!P4 LEA R240, P2, R133, R230, 0x1 ;  /* 0x000000e685f0c211 */ /* 0x000fe400078408ff */
[-C--:B------:R-:W-:Y:S01]  /*b2c0*/  @!P3 LEA.HI.X R233, R233, R231.reuse, R134, 0x1, P1 ;  /* 0x000000e7e9e9b211 */ /* 0x080fe200008f0c86 */
[----:B------:R-:W-:Y:S01]  /*b2d0*/  @!PT LDS RZ, [RZ] ;  /* 0x00000000fffff984 */ /* 0x000fe20000000800 */
[----:B------:R-:W-:Y:S01]  /*b2e0*/  @!PT LDS RZ, [RZ] ;  /* 0x00000000fffff984 */ /* 0x000fe20000000800 */
[----:B------:R-:W-:Y:S01]  /*b2f0*/  @!PT LDS RZ, [RZ] ;  /* 0x00000000fffff984 */ /* 0x000fe20000000800 */
[----:B------:R1:W-:Y:S01]  /*b300*/  @!P4 LDGSTS.E.BYPASS.LTC128B.128 [R216+0xe000], [R2.64+0x80] ;  /* 0x0e00008002d8cfae */ /* 0x0003e2000b901d48 */
[C---:B------:R-:W-:Y:S02]  /*b310*/  IADD3.X R134, R212.reuse, R134, RZ, P6, !PT ;  /* 0x00000086d4867210 */ /* 0x040fe400037fe4ff */
[CC--:B------:R-:W-:Y:S02]  /*b320*/  @!P5 LEA R242, P6, R133.reuse, R230.reuse, 0x1 ;  /* 0x000000e685f2d211 */ /* 0x0c0fe400078c08ff */
[CCC-:B------:R-:W-:Y:S01]  /*b330*/  @!P4 LEA.HI.X R241, R133.reuse, R231.reuse, R134.reuse, 0x1, P2 ;  /* 0x000000e785f1c211 */ /* 0x1c0fe200010f0c86 */
[----:B------:R-:W-:Y:S01]  /*b340*/  @P3 STS.128 [R216+0x10000], RZ ;  /* 0x010000ffd8003388 */ /* 0x000fe20000000c00 */
[C-C-:B------:R-:W-:Y:S02]  /*b350*/  @!P5 LEA.HI.X R243, R133.reuse, R231, R134.reuse, 0x1, P6 ;  /* 0x000000e785f3d211 */ /* 0x140fe400030f0c86 */
[----:B------:R-:W-:Y:S02]  /*b360*/  @!P3 LEA R238, P1, R133, R230, 0x1 ;  /* 0x000000e685eeb211 */ /* 0x000fe400078208ff */
[----:B------:R-:W-:Y:S01]  /*b370*/  IADD3 R132, P6, R213, R133, RZ ;  /* 0x00000085d5847210 */ /* 0x000fe20007fde0ff */
[----:B------:R-:W-:Y:S01]  /*b380*/  @!PT LDS RZ, [RZ] ;  /* 0x00000000fffff984 */ /* 0x000fe20000000800 */
[----:B------:R-:W-:Y:S01]  /*b390*/  @!PT LDS RZ, [RZ] ;  /* 0x00000000fffff984 */ /* 0x000fe20000000800 */
[----:B------:R-:W-:Y:S01]  /*b3a0*/  @!PT LDS RZ, [RZ] ;  /* 0x00000000fffff984 */ /* 0x000fe20000000800 */
[----:B------:R1:W-:Y:S01]  /*b3b0*/  @!P3 LDGSTS.E.BYPASS.LTC128B.128 [R216+0x10000], [R2.64+0x100] ;  /* 0x1000010002d8bfae */ /* 0x0003e2000b901d48 */
[-C--:B------:R-:W-:Y:S02]  /*b3c0*/  @!P3 LEA.HI.X R239, R133, R231.reuse, R134, 0x1, P1 ;  /* 0x000000e785efb211 */ /* 0x080fe400008f0c86 */
[----:B------:R-:W-:Y:S02]  /*b3d0*/  IADD3.X R134, R212, R134, RZ, P6, !PT ;  /* 0x00000086d4867210 */ /* 0x000fe400037fe4ff */
[CC--:B------:R-:W-:Y:S01]  /*b3e0*/  @!P5 LEA R246, P6, R132.reuse, R230.reuse, 0x1 ;  /* 0x000000e684f6d211 */ /* 0x0c0fe200078c08ff */
[----:B------:R-:W-:Y:S01]  /*b3f0*/  @P5 STS.128 [R216+0xc800], RZ ;  /* 0x00c800ffd8005388 */ /* 0x000fe20000000c00 */
[CC--:B------:R-:W-:Y:S02]  /*b400*/  @!P4 LEA R244, P2, R132.reuse, R230.reuse, 0x1 ;  /* 0x000000e684f4c211 */ /* 0x0c0fe400078408ff */
[CCC-:B------:R-:W-:Y:S02]  /*b410*/  @!P5 LEA.HI.X R247, R132.reuse, R231.reuse, R134.reuse, 0x1, P6 ;  /* 0x000000e784f7d211 */ /* 0x1c0fe400030f0c86 */
[CCC-:B------:R-:W-:Y:S01]  /*b420*/  @!P4 LEA.HI.X R245, R132.reuse, R231.reuse, R134.reuse, 0x1, P2 ;  /* 0x000000e784f5c211 */ /* 0x1c0fe200010f0c86 */
[----:B------:R-:W-:Y:S01]  /*b430*/  @!PT LDS RZ, [RZ] ;  /* 0x00000000fffff984 */ /* 0x000fe20000000800 */
[----:B------:R-:W-:Y:S01]  /*b440*/  @!PT LDS RZ, [RZ] ;  /* 0x00000000fffff984 */ /* 0x000fe20000000800 */
[----:B------:R-:W-:Y:S01]  /*b450*/  @!PT LDS RZ, [RZ] ;  /* 0x00000000fffff984 */ /* 0x000fe20000000800 */
[----:B------:R2:W-:Y:S01]  /*b460*/  @!P5 LDGSTS.E.BYPASS.LTC128B.128 [R216+0xc800], [R236.64] ;  /* 0x0c800000ecd8dfae */ /* 0x0005e2000b901d48 */
[C---:B------:R-:W-:Y:S04]  /*b470*/  @!P3 LEA R230, P1, R132.reuse, R230, 0x1 ;  /* 0x000000e684e6b211 */ /* 0x040fe800078208ff */
[----:B------:R-:W-:Y:S01]  /*b480*/  @!P3 LEA.HI.X R231, R132, R231, R134, 0x1, P1 ;  /* 0x000000e784e7b211 */ /* 0x000fe200008f0c86 */
[----:B------:R-:W-:Y:S01]  /*b490*/  @P4 STS.128 [R216+0xe800], RZ ;  /* 0x00e800ffd8004388 */ /* 0x000fe20000000c00 */
[----:B------:R-:W-:Y:S05]  /*b4a0*/  ISETP.GE.AND P1, PT, R215, 0x2, PT ;  /* 0x00000002d700780c */ /* 0x000fea0003f26270 */
[----:B------:R-:W-:Y:S01]  /*b4b0*/  @!PT LDS RZ, [RZ] ;  /* 0x00000000fffff984 */ /* 0x000fe20000000800 */
[----:B------:R-:W-:Y:S01]  /*b4c0*/  @!PT LDS RZ, [RZ] ;  /* 0x00000000fffff984 */ /* 0x000fe20000000800 */
[----:B------:R-:W-:Y:S01]  /*b4d0*/  @!PT LDS RZ, [RZ] ;  /* 0x00000000fffff984 */ /* 0x000fe20000000800 */
[----:B------:R3:W-:Y:S06]  /*b4e0*/  @!P4 LDGSTS.E.BYPASS.LTC128B.128 [R216+0xe800], [R234.64+0x80] ;  /* 0x0e800080ead8cfae */ /* 0x0007ec000b901d48 */
[----:B------:R-:W-:Y:S06]  /*b4f0*/  @P3 STS.128 [R216+0x10800], RZ ;  /* 0x010800ffd8003388 */ /* 0x000fec0000000c00 */
        /* <DEDUP_REMOVED lines=8> */
[----:B------:R5:W-:Y:S06]  /*b580*/  @!P5 LDGSTS.E.BYPASS.LTC128B.128 [R216+0xd000], [R242.64] ;  /* 0x0d000000f2d8dfae */ /* 0x000bec000b901d48 */
        /* <DEDUP_REMOVED lines=25> */
[----:B------:R-:W-:Y:S06]  /*b720*/  LDSM.16.M88.4 R136, [R206] ;  /* 0x00000000ce88783b */ /* 0x000fec0000000200 */
[----:B------:R-:W2:Y:S06]  /*b730*/  LDSM.16.M88.4 R140, [R205+0x6000] ;  /* 0x00600000cd8c783b */ /* 0x000eac0000000200 */
[----:B------:R-:W3:Y:S06]  /*b740*/  LDSM.16.M88.4 R144, [R205+0x6800] ;  /* 0x00680000cd90783b */ /* 0x000eec0000000200 */
[----:B------:R-:W3:Y:S01]  /*b750*/  LDSM.16.M88.4 R148, [R205+0x7000] ;  /* 0x00700000cd94783b */ /* 0x000ee20000000200 */
[----:B-1----:R-:W-:Y:S02]  /*b760*/  MOV R230, R2 ;  /* 0x0000000200e67202 */ /* 0x002fe40000000f00 */
[----:B------:R-:W-:Y:S03]  /*b770*/  MOV R231, R3 ;  /* 0x0000000300e77202 */ /* 0x000fe60000000f00 */
[----:B------:R-:W0:Y:S06]  /*b780*/  LDGDEPBAR ;  /* 0x00000000000079af */ /* 0x000e2c0000000000 */
[----:B------:R-:W1:Y:S06]  /*b790*/  LDSM.16.M88.4 R152, [R205+0x7800] ;  /* 0x00780000cd98783b */ /* 0x000e6c0000000200 */
[----:B------:R-:W-:Y:S06]  /*b7a0*/  LDSM.16.M88.4 R156, [R204] ;  /* 0x00000000cc9c783b */ /* 0x000fec0000000200 */
[----:B------:R-:W1:Y:S01]  /*b7b0*/  LDSM.16.M88.4 R160, [R203] ;  /* 0x00000000cba0783b */ /* 0x000e620000000200 */
[C---:B--2---:R-:W-:Y:S05]  /*b7c0*/  HMMA.16816.F32.BF16 R4, R136.reuse, R140, RZ ;  /* 0x0000008c8804723c */ /* 0x044fea00000418ff */
[----:B------:R-:W2:Y:S03]  /*b7d0*/  LDSM.16.M88.4 R164, [R195] ;  /* 0x00000000c3a4783b */ /* 0x000ea60000000200 */
[C---:B------:R-:W-:Y:S03]  /*b7e0*/  HMMA.16816.F32.BF16 R8, R136.reuse, R142, RZ ;  /* 0x0000008e8808723c */ /* 0x040fe600000418ff */
[----:B------:R-:W2:Y:S06]  /*b7f0*/  LDSM.16.M88.4 R168, [R194] ;  /* 0x00000000c2a8783b */ /* 0x000eac0000000200 */
[----:B------:R-:W2:Y:S01]  /*b800*/  LDSM.16.M88.4 R172, [R193] ;  /* 0x00000000c1ac783b */ /* 0x000ea20000000200 */
[C---:B---3--:R-:W-:Y:S05]  /*b810*/  HMMA.16816.F32.BF16 R12, R136.reuse, R144, RZ ;  /* 0x00000090880c723c */ /* 0x048fea00000418ff */
[----:B------:R-:W-:Y:S03]  /*b820*/  LDSM.16.M88.4 R176, [R202] ;  /* 0x00000000cab0783b */ /* 0x000fe60000000200 */
[C---:B------:R-:W-:Y:S03]  /*b830*/  HMMA.16816.F32.BF16 R16, R136.reuse, R146, RZ ;  /* 0x000000928810723c */ /* 0x040fe600000418ff */
[----:B------:R-:W3:Y:S05]  /*b840*/  LDSM.16.M88.4 R180, [R199+0x6000] ;  /* 0x00600000c7b4783b */ /* 0x000eea0000000200 */
[C---:B------:R-:W-:Y:S01]  /*b850*/  HMMA.16816.F32.BF16 R20, R136.reuse, R148, RZ ;  /* 0x000000948814723c */ /* 0x040fe200000418ff */
[----:B------:R-:W-:Y:S06]  /*b860*/  LDSM.16.M88.4 R140, [R199+0x7000] ;  /* 0x00700000c78c783b */ /* 0x000fec0000000200 */
[----:B------:R-:W-:Y:S01]  /*b870*/  LDSM.16.M88.4 R144, [R199+0x7800] ;  /* 0x00780000c790783b */ /* 0x000fe20000000200 */
[C---:B------:R-:W-:Y:S05]  /*b880*/  HMMA.16816.F32.BF16 R24, R136.reuse, R150, RZ ;  /* 0x000000968818723c */ /* 0x040fea00000418ff */
[----:B------:R-:W-:Y:S03]  /*b890*/  LDSM.16.M88.4 R148, [R201] ;  /* 0x00000000c994783b */ /* 0x000fe60000000200 */
[C---:B-1----:R-:W-:Y:S08]  /*b8a0*/  HMMA.16816.F32.BF16 R28, R136.reuse, R152, RZ ;  /* 0x00000098881c723c */ /* 0x042ff000000418ff */
[----:B------:R-:W-:Y:S01]  /*b8b0*/  HMMA.16816.F32.BF16 R32, R136, R154, RZ ;  /* 0x0000009a8820723c */ /* 0x000fe200000418ff */
[----:B------:R-:W1:Y:S06]  /*b8c0*/  LDSM.16.M88.4 R136, [R199+0x6800] ;  /* 0x00680000c788783b */ /* 0x000e6c0000000200 */
[----:B------:R-:W1:Y:S01]  /*b8d0*/  LDSM.16.M88.4 R152, [R192] ;  /* 0x00000000c098783b */ /* 0x000e620000000200 */
[C---:B------:R-:W-:Y:S08]  /*b8e0*/  HMMA.16816.F32.BF16 R4, R156.reuse, R160, R4 ;  /* 0x000000a09c04723c */ /* 0x040ff00000041804 */
[C---:B------:R-:W-:Y:S01]  /*b8f0*/  HMMA.16816.F32.BF16 R8, R156.reuse, R162, R8 ;  /* 0x000000a29c08723c */ /* 0x040fe20000041808 */
[----:B------:R-:W-:Y:S07]  /*b900*/  LDSM.16.M88.4 R160, [R192+0x1000] ;  /* 0x00100000c0a0783b */ /* 0x000fee0000000200 */
[C---:B--2---:R-:W-:Y:S08]  /*b910*/  HMMA.16816.F32.BF16 R12, R156.reuse, R164, R12 ;  /* 0x000000a49c0c723c */ /* 0x044ff0000004180c */
[C---:B------:R-:W-:Y:S01]  /*b920*/  HMMA.16816.F32.BF16 R16, R156.reuse, R166, R16 ;  /* 0x000000a69c10723c */ /* 0x040fe20000041810 */
[----:B------:R-:W-:Y:S07]  /*b930*/  LDSM.16.M88.4 R164, [R192+0x1800] ;  /* 0x00180000c0a4783b */ /* 0x000fee0000000200 */
[C---:B------:R-:W-:Y:S08]  /*b940*/  HMMA.16816.F32.BF16 R20, R156.reuse, R168, R20 ;  /* 0x000000a89c14723c */ /* 0x040ff00000041814 */
[C---:B------:R-:W-:Y:S01]  /*b950*/  HMMA.16816.F32.BF16 R24, R156.reuse, R170, R24 ;  /* 0x000000aa9c18723c */ /* 0x040fe20000041818 */
[----:B------:R-:W-:Y:S07]  /*b960*/  LDSM.16.M88.4 R168, [R206+0x2000] ;  /* 0x00200000cea8783b */ /* 0x000fee0000000200 */
[C---:B------:R-:W-:Y:S08]  /*b970*/  HMMA.16816.F32.BF16 R28, R156.reuse, R172, R28 ;  /* 0x000000ac9c1c723c */ /* 0x040ff0000004181c */
[----:B------:R-:W-:Y:S01]  /*b980*/  HMMA.16816.F32.BF16 R32, R156, R174, R32 ;  /* 0x000000ae9c20723c */ /* 0x000fe20000041820 */
[----:B------:R-:W2:Y:S06]  /*b990*/  LDSM.16.M88.4 R156, [R192+0x800] ;  /* 0x00080000c09c783b */ /* 0x000eac0000000200 */
[----:B------:R-:W2:Y:S01]  /*b9a0*/  LDSM.16.M88.4 R172, [R205+0x8000] ;  /* 0x00800000cdac783b */ /* 0x000ea20000000200 */
[C---:B---3--:R-:W-:Y:S08]  /*b9b0*/  HMMA.16816.F32.BF16 R4, R176.reuse, R180, R4 ;  /* 0x000000b4b004723c */ /* 0x048ff00000041804 */
[C---:B------:R-:W-:Y:S01]  /*b9c0*/  HMMA.16816.F32.BF16 R8, R176.reuse, R182, R8 ;  /* 0x000000b6b008723c */ /* 0x040fe20000041808 */
[----:B------:R-:W-:Y:S07]  /*b9d0*/  LDSM.16.M88.4 R180, [R191] ;  /* 0x00000000bfb4783b */ /* 0x000fee0000000200 */
[C---:B-1----:R-:W-:Y:S08]  /*b9e0*/  HMMA.16816.F32.BF16 R12, R176.reuse, R136, R12 ;  /* 0x00000088b00c723c */ /* 0x042ff0000004180c */
[C---:B------:R-:W-:Y:S01]  /*b9f0*/  HMMA.16816.F32.BF16 R16, R176.reuse, R138, R16 ;  /* 0x0000008ab010723c */ /* 0x040fe20000041810 */
[----:B------:R-:W1:Y:S07]  /*ba00*/  LDSM.16.M88.4 R136, [R205+0x8800] ;  /* 0x00880000cd88783b */ /* 0x000e6e0000000200 */
[C---:B------:R-:W-:Y:S08]  /*ba10*/  HMMA.16816.F32.BF16 R20, R176.reuse, R140, R20 ;  /* 0x0000008cb014723c */ /* 0x040ff00000041814 */
[C---:B------:R-:W-:Y:S01]  /*ba20*/  HMMA.16816.F32.BF16 R24, R176.reuse, R142, R24 ;  /* 0x0000008eb018723c */ /* 0x040fe20000041818 */
[----:B------:R-:W3:Y:S07]  /*ba30*/  LDSM.16.M88.4 R140, [R205+0x9000] ;  /* 0x00900000cd8c783b */ /* 0x000eee0000000200 */
[C---:B------:R-:W-:Y:S08]  /*ba40*/  HMMA.16816.F32.BF16 R28, R176.reuse, R144, R28 ;  /* 0x00000090b01c723c */ /* 0x040ff0000004181c */
[----:B------:R-:W-:Y:S01]  /*ba50*/  HMMA.16816.F32.BF16 R32, R176, R146, R32 ;  /* 0x00000092b020723c */ /* 0x000fe20000041820 */
[----:B------:R-:W1:Y:S06]  /*ba60*/  LDSM.16.M88.4 R144, [R205+0x9800] ;  /* 0x00980000cd90783b */ /* 0x000e6c0000000200 */
[----:B------:R-:W1:Y:S01]  /*ba70*/  LDSM.16.M88.4 R176, [R204+0x2000] ;  /* 0x00200000ccb0783b */ /* 0x000e620000000200 */
[C---:B------:R-:W-:Y:S08]  /*ba80*/  HMMA.16816.F32.BF16 R4, R148.reuse, R152, R4 ;  /* 0x000000989404723c */ /* 0x040ff00000041804 */
[C---:B------:R-:W-:Y:S01]  /*ba90*/  HMMA.16816.F32.BF16 R8, R148.reuse, R154, R8 ;  /* 0x0000009a9408723c */ /* 0x040fe20000041808 */
[----:B------:R-:W-:Y:S07]  /*baa0*/  LDSM.16.M88.4 R152, [R189] ;  /* 0x00000000bd98783b */ /* 0x000fee0000000200 */
[C---:B--2---:R-:W-:Y:S08]  /*bab0*/  HMMA.16816.F32.BF16 R12, R148.reuse, R156, R12 ;  /* 0x0000009c940c723c */ /* 0x044ff0000004180c */
[C---:B------:R-:W-:Y:S01]  /*bac0*/  HMMA.16816.F32.BF16 R16, R148.reuse, R158, R16 ;  /* 0x0000009e9410723c */ /* 0x040fe20000041810 */
[----:B------:R-:W-:Y:S07]  /*bad0*/  LDSM.16.M88.4 R156, [R188] ;  /* 0x00000000bc9c783b */ /* 0x000fee0000000200 */
[C---:B------:R-:W-:Y:S08]  /*bae0*/  HMMA.16816.F32.BF16 R20, R148.reuse, R160, R20 ;  /* 0x000000a09414723c */ /* 0x040ff00000041814 */
[C---:B------:R-:W-:Y:S01]  /*baf0*/  HMMA.16816.F32.BF16 R24, R148.reuse, R162, R24 ;  /* 0x000000a29418723c */ /* 0x040fe20000041818 */
[----:B------:R-:W-:Y:S07]  /*bb00*/  LDSM.16.M88.4 R160, [R202+0x2000] ;  /* 0x00200000caa0783b */ /* 0x000fee0000000200 */
[C---:B------:R-:W-:Y:S08]  /*bb10*/  HMMA.16816.F32.BF16 R28, R148.reuse, R164, R28 ;  /* 0x000000a4941c723c */ /* 0x040ff0000004181c */
[----:B------:R-:W-:Y:S01]  /*bb20*/  HMMA.16816.F32.BF16 R32, R148, R166, R32 ;  /* 0x000000a69420723c */ /* 0x000fe20000041820 */
[----:B------:R-:W2:Y:S06]  /*bb30*/  LDSM.16.M88.4 R148, [R190] ;  /* 0x00000000be94783b */ /* 0x000eac0000000200 */
[----:B------:R-:W2:Y:S01]  /*bb40*/  LDSM.16.M88.4 R164, [R199+0x8000] ;  /* 0x00800000c7a4783b */ /* 0x000ea20000000200 */
[C---:B------:R-:W-:Y:S08]  /*bb50*/  HMMA.16816.F32.BF16 R4, R168.reuse, R172, R4 ;  /* 0x000000aca804723c */ /* 0x040ff00000041804 */
[C---:B------:R-:W-:Y:S01]  /*bb60*/  HMMA.16816.F32.BF16 R8, R168.reuse, R174, R8 ;  /* 0x000000aea808723c */ /* 0x040fe20000041808 */
[----:B------:R-:W-:Y:S07]  /*bb70*/  LDSM.16.M88.4 R172, [R192+0x2000] ;  /* 0x00200000c0ac783b */ /* 0x000fee0000000200 */
[C---:B-1----:R-:W-:Y:S08]  /*bb80*/  HMMA.16816.F32.BF16 R12, R168.reuse, R136, R12 ;  /* 0x00000088a80c723c */ /* 0x042ff0000004180c */
[C---:B------:R-:W-:Y:S01]  /*bb90*/  HMMA.16816.F32.BF16 R16, R168.reuse, R138, R16 ;  /* 0x0000008aa810723c */ /* 0x040fe20000041810 */
[----:B------:R-:W1:Y:S07]  /*bba0*/  LDSM.16.M88.4 R136, [R199+0x8800] ;  /* 0x00880000c788783b */ /* 0x000e6e0000000200 */
[C---:B---3--:R-:W-:Y:S08]  /*bbb0*/  HMMA.16816.F32.BF16 R20, R168.reuse, R140, R20 ;  /* 0x0000008ca814723c */ /* 0x048ff00000041814 */
        /* <DEDUP_REMOVED lines=8> */
[----:B------:R-:W-:Y:S07]  /*bc40*/  LDSM.16.M88.4 R180, [R205+0xa000] ;  /* 0x00a00000cdb4783b */ /* 0x000fee0000000200 */
[C---:B--2---:R-:W-:Y:S08]  /*bc50*/  HMMA.16816.F32.BF16 R12, R176.reuse, R148, R12 ;  /* 0x00000094b00c723c */ /* 0x044ff0000004180c */
[C---:B------:R-:W-:Y:S01]  /*bc60*/  HMMA.16816.F32.BF16 R16, R176.reuse, R150, R16 ;  /* 0x00000096b010723c */ /* 0x040fe20000041810 */
[----:B------:R-:W2:Y:S07]  /*bc70*/  LDSM.16.M88.4 R148, [R192+0x2800] ;  /* 0x00280000c094783b */ /* 0x000eae0000000200 */
[C---:B------:R-:W-:Y:S08]  /*bc80*/  HMMA.16816.F32.BF16 R20, R176.reuse, R152, R20 ;  /* 0x00000098b014723c */ /* 0x040ff00000041814 */
[C---:B------:R-:W-:Y:S01]  /*bc90*/  HMMA.16816.F32.BF16 R24, R176.reuse, R154, R24 ;  /* 0x0000009ab018723c */ /* 0x040fe20000041818 */
[----:B------:R-:W2:Y:S07]  /*bca0*/  LDSM.16.M88.4 R152, [R192+0x3000] ;  /* 0x00300000c098783b */ /* 0x000eae0000000200 */
[C---:B------:R-:W-:Y:S08]  /*bcb0*/  HMMA.16816.F32.BF16 R28, R176.reuse, R156, R28 ;  /* 0x0000009cb01c723c */ /* 0x040ff0000004181c */
[----:B------:R-:W-:Y:S01]  /*bcc0*/  HMMA.16816.F32.BF16 R32, R176, R158, R32 ;  /* 0x0000009eb020723c */ /* 0x000fe20000041820 */
[----:B------:R-:W2:Y:S06]  /*bcd0*/  LDSM.16.M88.4 R156, [R192+0x3800] ;  /* 0x00380000c09c783b */ /* 0x000eac0000000200 */
[----:B------:R-:W2:Y:S01]  /*bce0*/  LDSM.16.M88.4 R176, [R206+0x4000] ;  /* 0x00400000ceb0783b */ /* 0x000ea20000000200 */
[C---:B------:R-:W-:Y:S08]  /*bcf0*/  HMMA.16816.F32.BF16 R4, R160.reuse, R164, R4 ;  /* 0x000000a4a004723c */ /* 0x040ff00000041804 */
[C---:B------:R-:W-:Y:S01]  /*bd00*/  HMMA.16816.F32.BF16 R8, R160.reuse, R166, R8 ;  /* 0x000000a6a008723c */ /* 0x040fe20000041808 */
[----:B------:R-:W-:Y:S07]  /*bd10*/  LDSM.16.M88.4 R164, [R187] ;  /* 0x00000000bba4783b */ /* 0x000fee0000000200 */
        /* <DEDUP_REMOVED lines=15> */
[----:B------:R-:W2:Y:S07]  /*be10*/  LDSM.16.M88.4 R148, [R186] ;  /* 0x00000000ba94783b */ /* 0x000eae0000000200 */
[C---:B------:R-:W-:Y:S08]  /*be20*/  HMMA.16816.F32.BF16 R20, R168.reuse, R152, R20 ;  /* 0x00000098a814723c */ /* 0x040ff00000041814 */
[C---:B------:R-:W-:Y:S01]  /*be30*/  HMMA.16816.F32.BF16 R24, R168.reuse, R154, R24 ;  /* 0x0000009aa818723c */ /* 0x040fe20000041818 */
[----:B------:R-:W2:Y:S07]  /*be40*/  LDSM.16.M88.4 R152, [R185] ;  /* 0x00000000b998783b */ /* 0x000eae0000000200 */
        /* <DEDUP_REMOVED lines=18> */
[C---:B------:R-:W-:Y:S08]  /*bf70*/  HMMA.16816.F32.BF16 R8, R160.reuse, R166, R8 ;  /* 0x000000a6a008723c */ /* 0x040ff00000041808 */
[C---:B--2---:R-:W-:Y:S08]  /*bf80*/  HMMA.16816.F32.BF16 R12, R160.reuse, R148, R12 ;  /* 0x00000094a00c723c */ /* 0x044ff0000004180c */
[C---:B------:R-:W-:Y:S08]  /*bf90*/  HMMA.16816.F32.BF16 R16, R160.reuse, R150, R16 ;  /* 0x00000096a010723c */ /* 0x040ff00000041810 */
[C---:B------:R-:W-:Y:S08]  /*bfa0*/  HMMA.16816.F32.BF16 R20, R160.reuse, R152, R20 ;  /* 0x00000098a014723c */ /* 0x040ff00000041814 */
[C---:B------:R-:W-:Y:S08]  /*bfb0*/  HMMA.16816.F32.BF16 R24, R160.reuse, R154, R24 ;  /* 0x0000009aa018723c */ /* 0x040ff00000041818 */
[C---:B------:R-:W-:Y:S08]  /*bfc0*/  HMMA.16816.F32.BF16 R28, R160.reuse, R156, R28 ;  /* 0x0000009ca01c723c */ /* 0x040ff0000004181c */
[----:B------:R-:W-:Y:S08]  /*bfd0*/  HMMA.16816.F32.BF16 R32, R160, R158, R32 ;  /* 0x0000009ea020723c */ /* 0x000ff00000041820 */
[C---:B------:R-:W-:Y:S08]  /*bfe0*/  HMMA.16816.F32.BF16 R4, R168.reuse, R172, R4 ;  /* 0x000000aca804723c */ /* 0x040ff00000041804 */
[C---:B------:R-:W-:Y:S08]  /*bff0*/  HMMA.16816.F32.BF16 R8, R168.reuse, R174, R8 ;  /* 0x000000aea808723c */ /* 0x040ff00000041808 */
[C---:B-1----:R-:W-:Y:S08]  /*c000*/  HMMA.16816.F32.BF16 R12, R168.reuse, R136, R12 ;  /* 0x00000088a80c723c */ /* 0x042ff0000004180c */
[C---:B------:R-:W-:Y:S01]  /*c010*/  HMMA.16816.F32.BF16 R16, R168.reuse, R138, R16 ;  /* 0x0000008aa810723c */ /* 0x040fe20000041810 */
[----:B------:R-:W1:Y:S07]  /*c020*/  LDSM.16.M88.4 R136, [R192+0x4800] ;  /* 0x00480000c088783b */ /* 0x000e6e0000000200 */
[C---:B---3--:R-:W-:Y:S08]  /*c030*/  HMMA.16816.F32.BF16 R20, R168.reuse, R140, R20 ;  /* 0x0000008ca814723c */ /* 0x048ff00000041814 */
[C---:B------:R-:W-:Y:S01]  /*c040*/  HMMA.16816.F32.BF16 R24, R168.reuse, R142, R24 ;  /* 0x0000008ea818723c */ /* 0x040fe20000041818 */
[----:B------:R-:W2:Y:S07]  /*c050*/  LDSM.16.M88.4 R140, [R192+0x5000] ;  /* 0x00500000c08c783b */ /* 0x000eae0000000200 */
[C---:B------:R-:W-:Y:S08]  /*c060*/  HMMA.16816.F32.BF16 R28, R168.reuse, R144, R28 ;  /* 0x00000090a81c723c */ /* 0x040ff0000004181c */
[----:B------:R-:W-:Y:S08]  /*c070*/  HMMA.16816.F32.BF16 R32, R168, R146, R32 ;  /* 0x00000092a820723c */ /* 0x000ff00000041820 */
[C---:B------:R-:W-:Y:S08]  /*c080*/  HMMA.16816.F32.BF16 R4, R176.reuse, R180, R4 ;  /* 0x000000b4b004723c */ /* 0x040ff00000041804 */
[C---:B------:R-:W-:Y:S08]  /*c090*/  HMMA.16816.F32.BF16 R8, R176.reuse, R182, R8 ;  /* 0x000000b6b008723c */ /* 0x040ff00000041808 */
[C---:B-1----:R-:W-:Y:S08]  /*c0a0*/  HMMA.16816.F32.BF16 R12, R176.reuse, R136, R12 ;  /* 0x00000088b00c723c */ /* 0x042ff0000004180c */
[C---:B------:R-:W-:Y:S01]  /*c0b0*/  HMMA.16816.F32.BF16 R16, R176.reuse, R138, R16 ;  /* 0x0000008ab010723c */ /* 0x040fe20000041810 */
[----:B------:R-:W1:Y:S01]  /*c0c0*/  LDSM.16.M88.4 R136, [R192+0x5800] ;  /* 0x00580000c088783b */ /* 0x000e620000000200 */
[----:B------:R-:W-:Y:S04]  /*c0d0*/  DEPBAR.LE SB0, 0x0 ;  /* 0x000080000000791a */ /* 0x000fe80000000000 */
[----:B------:R-:W-:Y:S02]  /*c0e0*/  FMUL.FTZ R226, R4, c[0x0][0x2ec] ;  /* 0x0000bb0004e27a20 */ /* 0x000fe40000410000 */
[C---:B--2---:R-:W-:Y:S02]  /*c0f0*/  HMMA.16816.F32.BF16 R20, R176.reuse, R140, R20 ;  /* 0x0000008cb014723c */ /* 0x044fe40000041814 */
[----:B------:R-:W2:Y:S01]  /*c100*/  MUFU.TANH R170, R226 ;  /* 0x000000e200aa7308 */ /* 0x000ea20000002400 */
[----:B------:R-:W-:Y:S02]  /*c110*/  BAR.SYNC.DEFER_BLOCKING 0x0 ;  /* 0x0000000000007b1d */ /* 0x000fe40000010000 */
[----:B------:R-:W-:Y:S02]  /*c120*/  FMUL.FTZ R133, R5, c[0x0][0x2ec] ;  /* 0x0000bb0005857a20 */ /* 0x000fe40000410000 */
[----:B------:R-:W-:Y:S01]  /*c130*/  FMUL.FTZ R134, R7, c[0x0][0x2ec] ;  /* 0x0000bb0007867a20 */ /* 0x000fe20000410000 */
[C---:B------:R-:W-:Y:S04]  /*c140*/  HMMA.16816.F32.BF16 R24, R176.reuse, R142, R24 ;  /* 0x0000008eb018723c */ /* 0x040fe80000041818 */
[----:B------:R3:W2:Y:S01]  /*c150*/  MUFU.TANH R166, R133 ;  /* 0x0000008500a67308 */ /* 0x0006a20000002400 */
[----:B------:R-:W-:Y:S02]  /*c160*/  FMUL.FTZ R228, R9, c[0x0][0x2ec] ;  /* 0x0000bb0009e47a20 */ /* 0x000fe40000410000 */
[----:B------:R-:W-:Y:S02]  /*c170*/  FMUL.FTZ R132, R6, c[0x0][0x2ec] ;  /* 0x0000bb0006847a20 */ /* 0x000fe40000410000 */
[----:B------:R-:W-:Y:S03]  /*c180*/  FMUL.FTZ R252, R8, c[0x0][0x2ec] ;  /* 0x0000bb0008fc7a20 */ /* 0x000fe60000410000 */
[----:B------:R-:W-:Y:S02]  /*c190*/  FMUL.FTZ R250, R12, c[0x0][0x2ec] ;  /* 0x0000bb000cfa7a20 */ /* 0x000fe40000410000 */
[----:B------:R-:W2:Y:S01]  /*c1a0*/  MUFU.TANH R167, R134 ;  /* 0x0000008600a77308 */ /* 0x000ea20000002400 */
[----:B------:R-:W-:Y:S02]  /*c1b0*/  FMUL.FTZ R248, R13, c[0x0][0x2ec] ;  /* 0x0000bb000df87a20 */ /* 0x000fe40000410000 */
[----:B------:R-:W-:Y:S02]  /*c1c0*/  FMUL.FTZ R251, R14, c[0x0][0x2ec] ;  /* 0x0000bb000efb7a20 */ /* 0x000fe40000410000 */
[----:B------:R-:W-:Y:S02]  /*c1d0*/  FMUL.FTZ R249, R15, c[0x0][0x2ec] ;  /* 0x0000bb000ff97a20 */ /* 0x000fe40000410000 */
[----:B------:R-:W-:Y:S02]  /*c1e0*/  FMUL.FTZ R246, R16, c[0x0][0x2ec] ;  /* 0x0000bb0010f67a20 */ /* 0x000fe40000410000 */
[----:B------:R-:W-:Y:S01]  /*c1f0*/  FMUL.FTZ R244, R17, c[0x0][0x2ec] ;  /* 0x0000bb0011f47a20 */ /* 0x000fe20000410000 */
[----:B------:R2:W2:Y:S01]  /*c200*/  MUFU.TANH R182, R228 ;  /* 0x000000e400b67308 */ /* 0x0004a20000002400 */
[C---:B-1----:R-:W-:Y:S03]  /*c210*/  HMMA.16816.F32.BF16 R28, R176.reuse, R136, R28 ;  /* 0x00000088b01c723c */ /* 0x042fe6000004181c */
[----:B---3--:R-:W-:Y:S02]  /*c220*/  FMUL.FTZ R133, R10, c[0x0][0x2ec] ;  /* 0x0000bb000a857a20 */ /* 0x008fe40000410000 */
[----:B------:R-:W-:Y:S02]  /*c230*/  FMUL.FTZ R247, R18, c[0x0][0x2ec] ;  /* 0x0000bb0012f77a20 */ /* 0x000fe40000410000 */
[----:B------:R-:W-:Y:S01]  /*c240*/  FMUL.FTZ R245, R19, c[0x0][0x2ec] ;  /* 0x0000bb0013f57a20 */ /* 0x000fe20000410000 */
[----:B------:R-:W-:Y:S01]  /*c250*/  HMMA.16816.F32.BF16 R32, R176, R138, R32 ;  /* 0x0000008ab020723c */ /* 0x000fe20000041820 */
[----:B------:R1:W3:Y:S03]  /*c260*/  MUFU.TANH R169, R132 ;  /* 0x0000008400a97308 */ /* 0x0002e60000002400 */
[----:B-----5:R-:W-:Y:S02]  /*c270*/  FMUL.FTZ R242, R20, c[0x0][0x2ec] ;  /* 0x0000bb0014f27a20 */ /* 0x020fe40000410000 */
[----:B------:R-:W-:Y:S02]  /*c280*/  FMUL.FTZ R240, R21, c[0x0][0x2ec] ;  /* 0x0000bb0015f07a20 */ /* 0x000fe40000410000 */
[----:B------:R-:W-:Y:S03]  /*c290*/  FMUL.FTZ R243, R22, c[0x0][0x2ec] ;  /* 0x0000bb0016f37a20 */ /* 0x000fe60000410000 */
[----:B------:R-:W1:Y:S01]  /*c2a0*/  MUFU.TANH R252, R252 ;  /* 0x000000fc00fc7308 */ /* 0x000e620000002400 */
[----:B------:R-:W-:Y:S02]  /*c2b0*/  FMUL.FTZ R241, R23, c[0x0][0x2ec] ;  /* 0x0000bb0017f17a20 */ /* 0x000fe40000410000 */
[----:B------:R-:W-:Y:S02]  /*c2c0*/  FMUL.FTZ R238, R24, c[0x0][0x2ec] ;  /* 0x0000bb0018ee7a20 */ /* 0x000fe40000410000 */
[----:B------:R-:W-:Y:S02]  /*c2d0*/  FMUL.FTZ R236, R25, c[0x0][0x2ec] ;  /* 0x0000bb0019ec7a20 */ /* 0x000fe40000410000 */
[----:B------:R-:W-:Y:S02]  /*c2e0*/  FMUL.FTZ R239, R26, c[0x0][0x2ec] ;  /* 0x0000bb001aef7a20 */ /* 0x000fe40000410000 */
[----:B------:R-:W-:Y:S01]  /*c2f0*/  FMUL.FTZ R237, R27, c[0x0][0x2ec] ;  /* 0x0000bb001bed7a20 */ /* 0x000fe20000410000 */
[----:B------:R3:W3:Y:S01]  /*c300*/  MUFU.TANH R183, R133 ;  /* 0x0000008500b77308 */ /* 0x0006e20000002400 */
[----:B----4-:R-:W-:Y:S02]  /*c310*/  FMUL.FTZ R232, R28, c[0x0][0x2ec] ;  /* 0x0000bb001ce87a20 */ /* 0x010fe40000410000 */
[----:B------:R-:W-:Y:S02]  /*c320*/  FMUL.FTZ R234, R29, c[0x0][0x2ec] ;  /* 0x0000bb001dea7a20 */ /* 0x000fe40000410000 */
[----:B------:R-:W-:Y:S02]  /*c330*/  FMUL.FTZ R235, R30, c[0x0][0x2ec] ;  /* 0x0000bb001eeb7a20 */ /* 0x000fe40000410000 */
[----:B------:R-:W-:Y:S02]  /*c340*/  FMUL.FTZ R233, R31, c[0x0][0x2ec] ;  /* 0x0000bb001fe97a20 */ /* 0x000fe40000410000 */
[----:B--2---:R-:W-:Y:S01]  /*c350*/  FMUL.FTZ R228, R32, c[0x0][0x2ec] ;  /* 0x0000bb0020e47a20 */ /* 0x004fe20000410000 */
[----:B------:R-:W2:Y:S01]  /*c360*/  MUFU.TANH R250, R250 ;  /* 0x000000fa00fa7308 */ /* 0x000ea20000002400 */
[----:B------:R-:W-:Y:S02]  /*c370*/  FMUL.FTZ R226, R33, c[0x0][0x2ec] ;  /* 0x0000bb0021e27a20 */ /* 0x000fe40000410000 */
[----:B------:R-:W-:Y:S02]  /*c380*/  FMUL.FTZ R134, R34, c[0x0][0x2ec] ;  /* 0x0000bb0022867a20 */ /* 0x000fe40000410000 */
[----:B-1----:R-:W-:Y:S02]  /*c390*/  FMUL.FTZ R132, R11, c[0x0][0x2ec] ;  /* 0x0000bb000b847a20 */ /* 0x002fe40000410000 */
[----:B------:R-:W-:Y:S03]  /*c3a0*/  FMUL.FTZ R35, R35, c[0x0][0x2ec] ;  /* 0x0000bb0023237a20 */ /* 0x000fe60000410000 */
[----:B------:R1:W4:Y:S10]  /*c3b0*/  MUFU.TANH R181, R132 ;  /* 0x0000008400b57308 */ /* 0x0003340000002400 */
[----:B------:R-:W1:Y:S10]  /*c3c0*/  MUFU.TANH R248, R248 ;  /* 0x000000f800f87308 */ /* 0x000e740000002400 */
        /* <DEDUP_REMOVED lines=21> */
[----:B------:R1:W1:Y:S01]  /*c520*/  MUFU.TANH R133, R35 ;  /* 0x0000002300857308 */ /* 0x0002620000002400 */
[----:B------:R-:W-:-:S05]  /*c530*/  @!P1 BRA `(.L_x_792) ;  /* 0x0000098000009947 */ /* 0x000fca0003800000 */
[----:B--234-:R-:W-:Y:S02]  /*c540*/  MOV R6, UR6 ;  /* 0x0000000600067c02 */ /* 0x01cfe40008000f00 */
[----:B------:R-:W-:Y:S01]  /*c550*/  MOV R2, UR4 ;  /* 0x0000000400027c02 */ /* 0x000fe20008000f00 */
[----:B------:R-:W-:-:S05]  /*c560*/  @!P0 BRA `(.L_x_793) ;  /* 0x000003c000008947 */ /* 0x000fca0003800000 */
[----:B------:R-:W-:Y:S01]  /*c570*/  IMAD.SHL.U32 R9, R215, 0x40, RZ ;  /* 0x00000040d7097824 */ /* 0x000fe200078e00ff */
[----:B------:R-:W-:Y:S04]  /*c580*/  IABS R3, c[0x0][0x2d0] ;  /* 0x0000b40000037a13 */ /* 0x000fe80000000000 */
[----:B------:R-:W2:Y:S01]  /*c590*/  I2F.RP R4, R3 ;  /* 0x0000000300047306 */ /* 0x000ea20000209400 */
[C---:B------:R-:W-:Y:S02]  /*c5a0*/  IADD3 R8, R9.reuse, -0x80, RZ ;  /* 0xffffff8009087810 */ /* 0x040fe40007ffe0ff */
[----:B------:R-:W-:Y:S02]  /*c5b0*/  IADD3 R9, R9, -0x40, RZ ;  /* 0xffffffc009097810 */ /* 0x000fe40007ffe0ff */
[----:B------:R-:W-:Y:S02]  /*c5c0*/  IABS R5, R8 ;  /* 0x0000000800057213 */ /* 0x000fe40000000000 */
[----:B------:R-:W-:Y:S03]  /*c5d0*/  LOP3.LUT R8, R8, c[0x0][0x2d0], RZ, 0x3c, !PT ;  /* 0x0000b40008087a12 */ /* 0x000fe600078e3cff */
[----:B--2---:R-:W2:Y:S02]  /*c5e0*/  MUFU.RCP R2, R4 ;  /* 0x0000000400027308 */ /* 0x004ea40000001000 */
[----:B--2---:R-:W-:Y:S08]  /*c5f0*/  IADD3 R6, R2, 0xffffffe, RZ ;  /* 0x0ffffffe02067810 */ /* 0x004ff00007ffe0ff */
[----:B------:R-:W2:Y:S02]  /*c600*/  F2I.FTZ.U32.TRUNC.NTZ R7, R6 ;  /* 0x0000000600077305 */ /* 0x000ea4000021f000 */
[--C-:B--2---:R-:W-:Y:S02]  /*c610*/  IMAD.MOV R2, RZ, RZ, -R7.reuse ;  /* 0x000000ffff027224 */ /* 0x104fe400078e0a07 */
[----:B------:R-:W-:Y:S02]  /*c620*/  IMAD.MOV.U32 R6, RZ, RZ, RZ ;  /* 0x000000ffff067224 */ /* 0x000fe400078e00ff */
[----:B------:R-:W-:Y:S04]  /*c630*/  IMAD R2, R2, R3, RZ ;  /* 0x0000000302027224 */ /* 0x000fe800078e02ff */
[----:B------:R-:W-:Y:S01]  /*c640*/  IMAD.HI.U32 R2, R7, R2, R6 ;  /* 0x0000000207027227 */ /* 0x000fe200078e0006 */
[----:B------:R-:W-:Y:S02]  /*c650*/  IABS R6, R9 ;  /* 0x0000000900067213 */ /* 0x000fe40000000000 */
[----:B------:R-:W-:Y:S03]  /*c660*/  LOP3.LUT R9, R9, c[0x0][0x2d0], RZ, 0x3c, !PT ;  /* 0x0000b40009097a12 */ /* 0x000fe600078e3cff */
        /* <DEDUP_REMOVED lines=44> */
.L_x_793:
        /* <DEDUP_REMOVED lines=14> */
[CCC-:B------:R-:W-:Y:S02]  /*ca10*/  @!P4 LEA.HI.X R9, R5.reuse, R225.reuse, R4.reuse, 0x1, P2 ;  /* 0x000000e10509c211 */ /* 0x1c0fe400010f0c04 */
[--C-:B------:R-:W-:Y:S01]  /*ca20*/  @!P3 LEA.HI.X R7, R5, R225, R4.reuse, 0x1, P1 ;  /* 0x000000e10507b211 */ /* 0x100fe200008f0c04 */
[----:B------:R-:W-:Y:S01]  /*ca30*/  @!PT LDS RZ, [RZ] ;  /* 0x00000000fffff984 */ /* 0x000fe20000000800 */
[----:B------:R-:W-:Y:S01]  /*ca40*/  @!PT LDS RZ, [RZ] ;  /* 0x00000000fffff984 */ /* 0x000fe20000000800 */
[----:B------:R-:W-:Y:S01]  /*ca50*/  @!PT LDS RZ, [RZ] ;  /* 0x00000000fffff984 */ /* 0x000fe20000000800 */
[----:B------:R2:W-:Y:S01]  /*ca60*/  @!P4 LDGSTS.E.BYPASS.LTC128B.128 [R216+0x8000], [R12.64+0x80] ;  /* 0x080000800cd8cfae */ /* 0x0005e2000b901d48 */
[----:B------:R-:W-:Y:S03]  /*ca70*/  IADD3 R3, P6, R211, R5, RZ ;  /* 0x00000005d3037210 */ /* 0x000fe60007fde0ff */
[----:B------:R2:W-:Y:S01]  /*ca80*/  @P3 STS.128 [R216+0xa000], RZ ;  /* 0x00a000ffd8003388 */ /* 0x0005e20000000c00 */
        /* <DEDUP_REMOVED lines=67> */
.L_x_792:
[----:B--234-:R-:W-:Y:S01]  /*cec0*/  FMNMX.FTZ R11, R170, R135, !PT ;  /* 0x00000087aa0b7209 */ /* 0x01cfe20007810000 */
        /* <DEDUP_REMOVED lines=11> */
[----:B-1----:R-:W-:Y:S02]  /*cf80*/  FMNMX.FTZ R2, R251, R2, !PT ;  /* 0x00000002fb027209 */ /* 0x002fe40007810000 */
        /* <DEDUP_REMOVED lines=26> */
[----:B------:R-:W-:Y:S03]  /*d130*/  FMNMX.FTZ R7, R133, R2, !PT ;  /* 0x0000000285077209 */ /* 0x000fe60007810000 */
[----:B------:R-:W1:Y:S08]  /*d140*/  SHFL.BFLY PT, R6, R5, 0x2, 0x1f ;  /* 0x0c401f0005067f89 */ /* 0x000e7000000e0000 */
[----:B------:R-:W2:Y:S08]  /*d150*/  SHFL.BFLY PT, R2, R7, 0x2, 0x1f ;  /* 0x0c401f0007027f89 */ /* 0x000eb000000e0000 */
[----:B------:R-:W-:Y:S01]  /*d160*/  LDSM.16.MT88.4 R160, [R196+0xf800] ;  /* 0x00f80000c4a0783b */ /* 0x000fe20000004200 */
[----:B-1----:R-:W-:Y:S07]  /*d170*/  FMNMX.FTZ R9, R5, R6, !PT ;  /* 0x0000000605097209 */ /* 0x002fee0007810000 */
[----:B------:R-:W1:Y:S01]  /*d180*/  SHFL.BFLY PT, R132, R9, 0x1, 0x1f ;  /* 0x0c201f0009847f89 */ /* 0x000e6200000e0000 */
[----:B--2---:R-:W-:Y:S07]  /*d190*/  FMNMX.FTZ R4, R7, R2, !PT ;  /* 0x0000000207047209 */ /* 0x004fee0007810000 */
[----:B------:R-:W2:Y:S01]  /*d1a0*/  SHFL.BFLY PT, R3, R4, 0x1, 0x1f ;  /* 0x0c201f0004037f89 */ /* 0x000ea200000e0000 */
[----:B-1----:R-:W-:Y:S04]  /*d1b0*/  FMNMX.FTZ R132, R9, R132, !PT ;  /* 0x0000008409847209 */ /* 0x002fe80007810000 */
[C---:B------:R-:W-:Y:S01]  /*d1c0*/  FSETP.NEU.FTZ.AND P1, PT, R132.reuse, -INF , PT ;  /* 0xff8000008400780b */ /* 0x040fe20003f3d000 */
[C---:B------:R-:W-:Y:S02]  /*d1d0*/  FMUL.FTZ R145, R132.reuse, c[0x0][0x23c] ;  /* 0x00008f0084917a20 */ /* 0x040fe40000410000 */
[----:B------:R-:W-:Y:S01]  /*d1e0*/  FADD.FTZ R2, -R132, R135 ;  /* 0x0000008784027221 */ /* 0x000fe20000010100 */
[----:B--2---:R-:W-:Y:S02]  /*d1f0*/  FMNMX.FTZ R3, R4, R3, !PT ;  /* 0x0000000304037209 */ /* 0x004fe40007810000 */
[----:B------:R-:W-:Y:S01]  /*d200*/  FSEL R145, R145, RZ, P1 ;  /* 0x000000ff91917208 */ /* 0x000fe20000800000 */
[----:B------:R-:W-:Y:S01]  /*d210*/  FMUL.FTZ R6, R2, c[0x0][0x23c] ;  /* 0x00008f0002067a20 */ /* 0x000fe20000410000 */
[C---:B------:R-:W-:Y:S01]  /*d220*/  FSETP.NEU.FTZ.AND P1, PT, R3.reuse, -INF , PT ;  /* 0xff8000000300780b */ /* 0x040fe20003f3d000 */
[C---:B------:R-:W-:Y:S01]  /*d230*/  FMUL.FTZ R144, R3.reuse, c[0x0][0x23c] ;  /* 0x00008f0003907a20 */ /* 0x040fe20000410000 */
[----:B------:R-:W-:Y:S01]  /*d240*/  MOV R135, R132 ;  /* 0x0000008400877202 */ /* 0x000fe20000000f00 */
[----:B------:R-:W-:Y:S01]  /*d250*/  FADD.FTZ R5, -R3, R0 ;  /* 0x0000000003057221 */ /* 0x000fe20000010100 */
[----:B------:R-:W1:Y:S01]  /*d260*/  MUFU.EX2 R2, R6 ;  /* 0x0000000600027308 */ /* 0x000e620000000800 */
[--C-:B------:R-:W-:Y:S01]  /*d270*/  FFMA.FTZ R174, R166, c[0x0][0x23c], -R145.reuse ;  /* 0x00008f00a6ae7a23 */ /* 0x100fe20000010891 */
[----:B------:R-:W-:Y:S01]  /*d280*/  FSEL R144, R144, RZ, P1 ;  /* 0x000000ff90907208 */ /* 0x000fe20000800000 */
[--C-:B------:R-:W-:Y:S01]  /*d290*/  FFMA.FTZ R175, R170, c[0x0][0x23c], -R145.reuse ;  /* 0x00008f00aaaf7a23 */ /* 0x100fe20000010891 */
[----:B------:R-:W-:Y:S01]  /*d2a0*/  ISETP.GT.AND P1, PT, R215, 0x1, PT ;  /* 0x00000001d700780c */ /* 0x000fe20003f24270 */
[--C-:B------:R-:W-:Y:S02]  /*d2b0*/  FFMA.FTZ R173, R252, c[0x0][0x23c], -R145.reuse ;  /* 0x00008f00fcad7a23 */ /* 0x100fe40000010891 */
[--C-:B------:R-:W-:Y:S02]  /*d2c0*/  FFMA.FTZ R170, R167, c[0x0][0x23c], -R144.reuse ;  /* 0x00008f00a7aa7a23 */ /* 0x100fe40000010890 */
[--C-:B------:R-:W-:Y:S01]  /*d2d0*/  FFMA.FTZ R171, R169, c[0x0][0x23c], -R144.reuse ;  /* 0x00008f00a9ab7a23 */ /* 0x100fe20000010890 */
[----:B------:R-:W-:Y:S01]  /*d2e0*/  MUFU.EX2 R175, R175 ;  /* 0x000000af00af7308 */ /* 0x000fe20000000800 */
[--C-:B------:R-:W-:Y:S01]  /*d2f0*/  FFMA.FTZ R172, R182, c[0x0][0x23c], -R145.reuse ;  /* 0x00008f00b6ac7a23 */ /* 0x100fe20000010891 */
[----:B------:R-:W-:Y:S01]  /*d300*/  LDSM.16.MT88.4 R164, [R200+0x11800] ;  /* 0x01180000c8a4783b */ /* 0x000fe20000004200 */
[--C-:B------:R-:W-:Y:S02]  /*d310*/  FFMA.FTZ R169, R183, c[0x0][0x23c], -R144.reuse ;  /* 0x00008f00b7a97a23 */ /* 0x100fe40000010890 */
[--C-:B------:R-:W-:Y:S02]  /*d320*/  FFMA.FTZ R168, R181, c[0x0][0x23c], -R144.reuse ;  /* 0x00008f00b5a87a23 */ /* 0x100fe40000010890 */
[----:B------:R-:W-:Y:S02]  /*d330*/  FMUL.FTZ R0, R5, c[0x0][0x23c] ;  /* 0x00008f0005007a20 */ /* 0x000fe40000410000 */
[--C-:B------:R-:W-:Y:S01]  /*d340*/  FFMA.FTZ R176, R250, c[0x0][0x23c], -R145.reuse ;  /* 0x00008f00fab07a23 */ /* 0x100fe20000010891 */
[----:B------:R-:W2:Y:S01]  /*d350*/  MUFU.EX2 R174, R174 ;  /* 0x000000ae00ae7308 */ /* 0x000ea20000000800 */
[--C-:B------:R-:W-:Y:S02]  /*d360*/  FFMA.FTZ R177, R248, c[0x0][0x23c], -R145.reuse ;  /* 0x00008f00f8b17a23 */ /* 0x100fe40000010891 */
[--C-:B------:R-:W-:Y:S02]  /*d370*/  FFMA.FTZ R178, R251, c[0x0][0x23c], -R144.reuse ;  /* 0x00008f00fbb27a23 */ /* 0x100fe40000010890 */
[C---:B-1----:R-:W-:Y:S02]  /*d380*/  FMUL.FTZ R4, R2.reuse, R128 ;  /* 0x0000008002047220 */ /* 0x042fe40000410000 */
[C---:B------:R-:W-:Y:S02]  /*d390*/  FMUL.FTZ R5, R2.reuse, R129 ;  /* 0x0000008102057220 */ /* 0x040fe40000410000 */
[C---:B------:R-:W-:Y:S01]  /*d3a0*/  FMUL.FTZ R8, R2.reuse, R124 ;  /* 0x0000007c02087220 */ /* 0x040fe20000410000 */
[----:B------:R-:W1:Y:S01]  /*d3b0*/  MUFU.EX2 R0, R0 ;  /* 0x0000000000007308 */ /* 0x000e620000000800 */
[C---:B------:R-:W-:Y:S02]  /*d3c0*/  FMUL.FTZ R9, R2.reuse, R125 ;  /* 0x0000007d02097220 */ /* 0x040fe40000410000 */
[C---:B------:R-:W-:Y:S02]  /*d3d0*/  FMUL.FTZ R16, R2.reuse, R116 ;  /* 0x0000007402107220 */ /* 0x040fe40000410000 */
[C---:B------:R-:W-:Y:S02]  /*d3e0*/  FMUL.FTZ R17, R2.reuse, R117 ;  /* 0x0000007502117220 */ /* 0x040fe40000410000 */
[C---:B------:R-:W-:Y:S02]  /*d3f0*/  FMUL.FTZ R24, R2.reuse, R108 ;  /* 0x0000006c02187220 */ /* 0x040fe40000410000 */
[C---:B------:R-:W-:Y:S01]  /*d400*/  FMUL.FTZ R25, R2.reuse, R109 ;  /* 0x0000006d02197220 */ /* 0x040fe20000410000 */
[----:B------:R-:W-:Y:S01]  /*d410*/  MUFU.EX2 R171, R171 ;  /* 0x000000ab00ab7308 */ /* 0x000fe20000000800 */
[C---:B------:R-:W-:Y:S02]  /*d420*/  FMUL.FTZ R32, R2.reuse, R100 ;  /* 0x0000006402207220 */ /* 0x040fe40000410000 */
[----:B------:R-:W-:Y:S01]  /*d430*/  FMUL.FTZ R33, R2, R101 ;  /* 0x0000006502217220 */ /* 0x000fe20000410000 */
[----:B--2---:R-:W-:Y:S01]  /*d440*/  F2FP.BF16.PACK_AB R128, R174, R175 ;  /* 0x000000afae80723e */ /* 0x004fe200000010ff */
[C---:B------:R-:W-:Y:S02]  /*d450*/  FMUL.FTZ R36, R2.reuse, R36 ;  /* 0x0000002402247220 */ /* 0x040fe40000410000 */
[C---:B------:R-:W-:Y:S02]  /*d460*/  FMUL.FTZ R37, R2.reuse, R37 ;  /* 0x0000002502257220 */ /* 0x040fe40000410000 */
[C---:B------:R-:W-:Y:S01]  /*d470*/  FMUL.FTZ R40, R2.reuse, R40 ;  /* 0x0000002802287220 */ /* 0x040fe20000410000 */
[----:B------:R-:W2:Y:S01]  /*d480*/  MUFU.EX2 R170, R170 ;  /* 0x000000aa00aa7308 */ /* 0x000ea20000000800 */
[C---:B------:R-:W-:Y:S02]  /*d490*/  FMUL.FTZ R41, R2.reuse, R41 ;  /* 0x0000002902297220 */ /* 0x040fe40000410000 */
[----:B------:R-:W-:Y:S02]  /*d4a0*/  FMUL.FTZ R44, R2, R44 ;  /* 0x0000002c022c7220 */ /* 0x000fe40000410000 */
[C---:B-1----:R-:W-:Y:S02]  /*d4b0*/  FMUL.FTZ R6, R0.reuse, R130 ;  /* 0x0000008200067220 */ /* 0x042fe40000410000 */
[C---:B------:R-:W-:Y:S02]  /*d4c0*/  FMUL.FTZ R7, R0.reuse, R131 ;  /* 0x0000008300077220 */ /* 0x040fe40000410000 */
[C---:B------:R-:W-:Y:S01]  /*d4d0*/  FMUL.FTZ R10, R0.reuse, R126 ;  /* 0x0000007e000a7220 */ /* 0x040fe20000410000 */
[----:B------:R-:W-:Y:S01]  /*d4e0*/  MUFU.EX2 R173, R173 ;  /* 0x000000ad00ad7308 */ /* 0x000fe20000000800 */
[C---:B------:R-:W-:Y:S02]  /*d4f0*/  FMUL.FTZ R11, R0.reuse, R127 ;  /* 0x0000007f000b7220 */ /* 0x040fe40000410000 */
[C---:B------:R-:W-:Y:S01]  /*d500*/  FMUL.FTZ R18, R0.reuse, R118 ;  /* 0x0000007600127220 */ /* 0x040fe20000410000 */
[----:B------:R-:W-:Y:S01]  /*d510*/  LDSM.16.MT88.4 R124, [R200+0xe800] ;  /* 0x00e80000c87c783b */ /* 0x000fe20000004200 */
[C---:B------:R-:W-:Y:S02]  /*d520*/  FMUL.FTZ R19, R0.reuse, R119 ;  /* 0x0000007700137220 */ /* 0x040fe40000410000 */
[C---:B------:R-:W-:Y:S02]  /*d530*/  FMUL.FTZ R26, R0.reuse, R110 ;  /* 0x0000006e001a7220 */ /* 0x040fe40000410000 */
[C---:B------:R-:W-:Y:S01]  /*d540*/  FMUL.FTZ R27, R0.reuse, R111 ;  /* 0x0000006f001b7220 */ /* 0x040fe20000410000 */
[----:B------:R-:W1:Y:S01]  /*d550*/  MUFU.EX2 R172, R172 ;  /* 0x000000ac00ac7308 */ /* 0x000e620000000800 */
[C---:B------:R-:W-:Y:S01]  /*d560*/  FMUL.FTZ R34, R0.reuse, R102 ;  /* 0x0000006600227220 */ /* 0x040fe20000410000 */
[----:B------:R-:W-:Y:S01]  /*d570*/  LDSM.16.MT88.4 R108, [R196+0xe000] ;  /* 0x00e00000c46c783b */ /* 0x000fe20000004200 */
[----:B------:R-:W-:Y:S01]  /*d580*/  FMUL.FTZ R35, R0, R103 ;  /* 0x0000006700237220 */ /* 0x000fe20000410000 */
[----:B--2---:R-:W-:Y:S01]  /*d590*/  F2FP.BF16.PACK_AB R129, R170, R171 ;  /* 0x000000abaa81723e */ /* 0x004fe200000010ff */
[C---:B------:R-:W-:Y:S02]  /*d5a0*/  FMUL.FTZ R38, R0.reuse, R38 ;  /* 0x0000002600267220 */ /* 0x040fe40000410000 */
[C---:B------:R-:W-:Y:S02]  /*d5b0*/  FMUL.FTZ R39, R0.reuse, R39 ;  /* 0x0000002700277220 */ /* 0x040fe40000410000 */
[C---:B------:R-:W-:Y:S01]  /*d5c0*/  FMUL.FTZ R42, R0.reuse, R42 ;  /* 0x0000002a002a7220 */ /* 0x040fe20000410000 */
[----:B------:R-:W-:Y:S01]  /*d5d0*/  MUFU.EX2 R169, R169 ;  /* 0x000000a900a97308 */ /* 0x000fe20000000800 */
[----:B------:R-:W-:Y:S01]  /*d5e0*/  LDSM.16.MT88.4 R100, [R197+0xe000] ;  /* 0x00e00000c564783b */ /* 0x000fe20000004200 */
[----:B------:R-:W-:Y:S02]  /*d5f0*/  FMUL.FTZ R43, R0, R43 ;  /* 0x0000002b002b7220 */ /* 0x000fe40000410000 */
[----:B------:R-:W-:Y:S02]  /*d600*/  FMUL.FTZ R45, R2, R45 ;  /* 0x0000002d022d7220 */ /* 0x000fe40000410000 */
[C---:B------:R-:W-:Y:S02]  /*d610*/  FMUL.FTZ R46, R0.reuse, R46 ;  /* 0x0000002e002e7220 */ /* 0x040fe40000410000 */
[----:B------:R-:W-:Y:S01]  /*d620*/  FMUL.FTZ R47, R0, R47 ;  /* 0x0000002f002f7220 */ /* 0x000fe20000410000 */
[----:B------:R-:W-:Y:S01]  /*d630*/  LDSM.16.MT88.4 R116, [R198+0xc800] ;  /* 0x00c80000c674783b */ /* 0x000fe20000004200 */
[----:B------:R-:W2:Y:S01]  /*d640*/  MUFU.EX2 R168, R168 ;  /* 0x000000a800a87308 */ /* 0x000ea20000000800 */
[C---:B------:R-:W-:Y:S02]  /*d650*/  FMUL.FTZ R48, R2.reuse, R48 ;  /* 0x0000003002307220 */ /* 0x040fe40000410000 */
[----:B------:R-:W-:Y:S01]  /*d660*/  FMUL.FTZ R49, R2, R49 ;  /* 0x0000003102317220 */ /* 0x000fe20000410000 */
[----:B-1----:R-:W-:Y:S01]  /*d670*/  F2FP.BF16.PACK_AB R130, R172, R173 ;  /* 0x000000adac82723e */ /* 0x002fe200000010ff */
        /* <DEDUP_REMOVED lines=9> */
[----:B------:R-:W1:Y:S01]  /*d710*/  MUFU.EX2 R177, R177 ;  /* 0x000000b100b17308 */ /* 0x000e620000000800 */
[C---:B------:R-:W-:Y:S02]  /*d720*/  FMUL.FTZ R58, R0.reuse, R58 ;  /* 0x0000003a003a7220 */ /* 0x040fe40000410000 */
[----:B------:R-:W-:Y:S01]  /*d730*/  FMUL.FTZ R59, R0, R59 ;  /* 0x0000003b003b7220 */ /* 0x000fe20000410000 */
[----:B--2---:R-:W-:Y:S01]  /*d740*/  F2FP.BF16.PACK_AB R131, R168, R169 ;  /* 0x000000a9a883723e */ /* 0x004fe200000010ff */
[C---:B------:R-:W-:Y:S02]  /*d750*/  FMUL.FTZ R60, R2.reuse, R60 ;  /* 0x0000003c023c7220 */ /* 0x040fe40000410000 */
[----:B------:R-:W-:Y:S02]  /*d760*/  FMUL.FTZ R61, R2, R61 ;  /* 0x0000003d023d7220 */ /* 0x000fe40000410000 */
[C---:B------:R-:W-:Y:S01]  /*d770*/  FMUL.FTZ R62, R0.reuse, R62 ;  /* 0x0000003e003e7220 */ /* 0x040fe20000410000 */
[----:B------:R-:W-:Y:S01]  /*d780*/  MUFU.EX2 R178, R178 ;  /* 0x000000b200b27308 */ /* 0x000fe20000000800 */
[C---:B------:R-:W-:Y:S05]  /*d790*/  HMMA.16816.F32.BF16 R4, R128.reuse, R12, R4 ;  /* 0x0000000c8004723c */ /* 0x040fea0000041804 */
[----:B------:R-:W-:Y:S02]  /*d7a0*/  FMUL.FTZ R63, R0, R63 ;  /* 0x0000003f003f7220 */ /* 0x000fe40000410000 */
[C---:B------:R-:W-:Y:S01]  /*d7b0*/  FMUL.FTZ R12, R2.reuse, R120 ;  /* 0x00000078020c7220 */ /* 0x040fe20000410000 */
[C---:B------:R-:W-:Y:S04]  /*d7c0*/  HMMA.16816.F32.BF16 R8, R128.reuse, R14, R8 ;  /* 0x0000000e8008723c */ /* 0x040fe80000041808 */
[C---:B------:R-:W-:Y:S02]  /*d7d0*/  FMUL.FTZ R13, R2.reuse, R121 ;  /* 0x00000079020d7220 */ /* 0x040fe40000410000 */
[----:B------:R-:W-:Y:S02]  /*d7e0*/  FMUL.FTZ R64, R2, R64 ;  /* 0x0000004002407220 */ /* 0x000fe40000410000 */
[C---:B------:R-:W-:Y:S04]  /*d7f0*/  FMUL.FTZ R14, R0.reuse, R122 ;  /* 0x0000007a000e7220 */ /* 0x040fe80000410000 */
[----:B------:R-:W-:Y:S02]  /*d800*/  FMUL.FTZ R15, R0, R123 ;  /* 0x0000007b000f7220 */ /* 0x000fe40000410000 */
[----:B------:R-:W2:Y:S01]  /*d810*/  LDSM.16.MT88.4 R120, [R196+0xc000] ;  /* 0x00c00000c478783b */ /* 0x000ea20000004200 */
[----:B------:R-:W-:Y:S02]  /*d820*/  FMUL.FTZ R65, R2, R65 ;  /* 0x0000004102417220 */ /* 0x000fe40000410000 */
[C---:B------:R-:W-:Y:S02]  /*d830*/  FMUL.FTZ R66, R0.reuse, R66 ;  /* 0x0000004200427220 */ /* 0x040fe40000410000 */
[C---:B------:R-:W-:Y:S03]  /*d840*/  HMMA.16816.F32.BF16 R12, R128.reuse, R20, R12 ;  /* 0x00000014800c723c */ /* 0x040fe6000004180c */
[----:B------:R-:W-:Y:S02]  /*d850*/  FMUL.FTZ R67, R0, R67 ;  /* 0x0000004300437220 */ /* 0x000fe40000410000 */
[C---:B------:R-:W-:Y:S02]  /*d860*/  FMUL.FTZ R68, R2.reuse, R68 ;  /* 0x0000004402447220 */ /* 0x040fe40000410000 */
[C---:B------:R-:W-:Y:S01]  /*d870*/  FMUL.FTZ R20, R2.reuse, R112 ;  /* 0x0000007002147220 */ /* 0x040fe20000410000 */
[C---:B------:R-:W-:Y:S04]  /*d880*/  HMMA.16816.F32.BF16 R16, R128.reuse, R22, R16 ;  /* 0x000000168010723c */ /* 0x040fe80000041810 */
[C---:B------:R-:W-:Y:S02]  /*d890*/  FMUL.FTZ R21, R2.reuse, R113 ;  /* 0x0000007102157220 */ /* 0x040fe40000410000 */
[----:B------:R-:W-:Y:S02]  /*d8a0*/  FMUL.FTZ R69, R2, R69 ;  /* 0x0000004502457220 */ /* 0x000fe40000410000 */
[C---:B------:R-:W-:Y:S04]  /*d8b0*/  FMUL.FTZ R22, R0.reuse, R114 ;  /* 0x0000007200167220 */ /* 0x040fe80000410000 */
[C---:B------:R-:W-:Y:S02]  /*d8c0*/  FMUL.FTZ R23, R0.reuse, R115 ;  /* 0x0000007300177220 */ /* 0x040fe40000410000 */
[----:B------:R-:W3:Y:S01]  /*d8d0*/  LDSM.16.MT88.4 R112, [R200+0xe000] ;  /* 0x00e00000c870783b */ /* 0x000ee20000004200 */
[C---:B------:R-:W-:Y:S02]  /*d8e0*/  FMUL.FTZ R70, R0.reuse, R70 ;  /* 0x0000004600467220 */ /* 0x040fe40000410000 */
[----:B------:R-:W-:Y:S02]  /*d8f0*/  FMUL.FTZ R71, R0, R71 ;  /* 0x0000004700477220 */ /* 0x000fe40000410000 */
[C---:B------:R-:W-:Y:S03]  /*d900*/  HMMA.16816.F32.BF16 R20, R128.reuse, R28, R20 ;  /* 0x0000001c8014723c */ /* 0x040fe60000041814 */
[C---:B------:R-:W-:Y:S02]  /*d910*/  FMUL.FTZ R72, R2.reuse, R72 ;  /* 0x0000004802487220 */ /* 0x040fe40000410000 */
[C---:B------:R-:W-:Y:S02]  /*d920*/  FMUL.FTZ R73, R2.reuse, R73 ;  /* 0x0000004902497220 */ /* 0x040fe40000410000 */
[C---:B------:R-:W-:Y:S01]  /*d930*/  FMUL.FTZ R28, R2.reuse, R104 ;  /* 0x00000068021c7220 */ /* 0x040fe20000410000 */
[C---:B------:R-:W-:Y:S04]  /*d940*/  HMMA.16816.F32.BF16 R24, R128.reuse, R30, R24 ;  /* 0x0000001e8018723c */ /* 0x040fe80000041818 */
[----:B------:R-:W-:Y:S02]  /*d950*/  FMUL.FTZ R29, R2, R105 ;  /* 0x00000069021d7220 */ /* 0x000fe40000410000 */
[C---:B------:R-:W-:Y:S02]  /*d960*/  FMUL.FTZ R74, R0.reuse, R74 ;  /* 0x0000004a004a7220 */ /* 0x040fe40000410000 */
[C---:B------:R-:W-:Y:S04]  /*d970*/  FMUL.FTZ R30, R0.reuse, R106 ;  /* 0x0000006a001e7220 */ /* 0x040fe80000410000 */
[C---:B------:R-:W-:Y:S02]  /*d980*/  FMUL.FTZ R31, R0.reuse, R107 ;  /* 0x0000006b001f7220 */ /* 0x040fe40000410000 */
[----:B------:R-:W4:Y:S01]  /*d990*/  LDSM.16.MT88.4 R104, [R198+0xe000] ;  /* 0x00e00000c668783b */ /* 0x000f220000004200 */
[----:B------:R-:W-:Y:S02]  /*d9a0*/  FMUL.FTZ R75, R0, R75 ;  /* 0x0000004b004b7220 */ /* 0x000fe40000410000 */
[C---:B------:R-:W-:Y:S02]  /*d9b0*/  FMUL.FTZ R76, R2.reuse, R76 ;  /* 0x0000004c024c7220 */ /* 0x040fe40000410000 */
[C---:B--2---:R-:W-:Y:S03]  /*d9c0*/  HMMA.16816.F32.BF16 R28, R128.reuse, R120, R28 ;  /* 0x00000078801c723c */ /* 0x044fe6000004181c */
[----:B------:R-:W-:Y:S02]  /*d9d0*/  FMUL.FTZ R77, R2, R77 ;  /* 0x0000004d024d7220 */ /* 0x000fe40000410000 */
[C---:B------:R-:W-:Y:S02]  /*d9e0*/  FMUL.FTZ R78, R0.reuse, R78 ;  /* 0x0000004e004e7220 */ /* 0x040fe40000410000 */
[----:B------:R-:W-:Y:S01]  /*d9f0*/  FMUL.FTZ R79, R0, R79 ;  /* 0x0000004f004f7220 */ /* 0x000fe20000410000 */
[C---:B------:R-:W-:Y:S01]  /*da00*/  HMMA.16816.F32.BF16 R32, R128.reuse, R122, R32 ;  /* 0x0000007a8020723c */ /* 0x040fe20000041820 */
[----:B------:R-:W-:Y:S03]  /*da10*/  LDSM.16.MT88.4 R120, [R196+0xc800] ;  /* 0x00c80000c478783b */ /* 0x000fe60000004200 */
[C---:B------:R-:W-:Y:S02]  /*da20*/  FMUL.FTZ R80, R2.reuse, R80 ;  /* 0x0000005002507220 */ /* 0x040fe40000410000 */
[----:B------:R-:W-:Y:S02]  /*da30*/  FMUL.FTZ R81, R2, R81 ;  /* 0x0000005102517220 */ /* 0x000fe40000410000 */
[C---:B---3--:R-:W-:Y:S04]  /*da40*/  HMMA.16816.F32.BF16 R36, R128.reuse, R112, R36 ;  /* 0x000000708024723c */ /* 0x048fe80000041824 */
[C---:B------:R-:W-:Y:S02]  /*da50*/  FMUL.FTZ R82, R0.reuse, R82 ;  /* 0x0000005200527220 */ /* 0x040fe40000410000 */
[----:B------:R-:W-:Y:S02]  /*da60*/  FMUL.FTZ R83, R0, R83 ;  /* 0x0000005300537220 */ /* 0x000fe40000410000 */
[C---:B------:R-:W-:Y:S01]  /*da70*/  HMMA.16816.F32.BF16 R40, R128.reuse, R114, R40 ;  /* 0x000000728028723c */ /* 0x040fe20000041828 */
[----:B------:R-:W-:Y:S03]  /*da80*/  LDSM.16.MT88.4 R112, [R200+0xc800] ;  /* 0x00c80000c870783b */ /* 0x000fe60000004200 */
[C---:B------:R-:W-:Y:S02]  /*da90*/  FMUL.FTZ R84, R2.reuse, R84 ;  /* 0x0000005402547220 */ /* 0x040fe40000410000 */
[----:B------:R-:W-:Y:S02]  /*daa0*/  FMUL.FTZ R85, R2, R85 ;  /* 0x0000005502557220 */ /* 0x000fe40000410000 */
[C---:B------:R-:W-:Y:S01]  /*dab0*/  FMUL.FTZ R86, R0.reuse, R86 ;  /* 0x0000005600567220 */ /* 0x040fe20000410000 */
[C---:B----4-:R-:W-:Y:S03]  /*dac0*/  HMMA.16816.F32.BF16 R44, R128.reuse, R104, R44 ;  /* 0x00000068802c723c */ /* 0x050fe6000004182c */
[----:B------:R-:W-:Y:S02]  /*dad0*/  FMUL.FTZ R87, R0, R87 ;  /* 0x0000005700577220 */ /* 0x000fe40000410000 */
[--C-:B------:R-:W-:Y:S02]  /*dae0*/  FFMA.FTZ R179, R249, c[0x0][0x23c], -R144.reuse ;  /* 0x00008f00f9b37a23 */ /* 0x100fe40000010890 */
[--C-:B------:R-:W-:Y:S01]  /*daf0*/  FFMA.FTZ R181, R246, c[0x0][0x23c], -R145.reuse ;  /* 0x00008f00f6b57a23 */ /* 0x100fe20000010891 */
[C---:B------:R-:W-:Y:S01]  /*db00*/  HMMA.16816.F32.BF16 R48, R128.reuse, R106, R48 ;  /* 0x0000006a8030723c */ /* 0x040fe20000041830 */
[----:B------:R-:W2:Y:S02]  /*db10*/  LDSM.16.MT88.4 R104, [R200+0x10000] ;  /* 0x01000000c868783b */ /* 0x000ea40000004200 */
[----:B------:R-:W3:Y:S01]  /*db20*/  MUFU.EX2 R179, R179 ;  /* 0x000000b300b37308 */ /* 0x000ee20000000800 */
[--C-:B------:R-:W-:Y:S02]  /*db30*/  FFMA.FTZ R180, R244, c[0x0][0x23c], -R145.reuse ;  /* 0x00008f00f4b47a23 */ /* 0x100fe40000010891 */
[--C-:B------:R-:W-:Y:S02]  /*db40*/  FFMA.FTZ R182, R247, c[0x0][0x23c], -R144.reuse ;  /* 0x00008f00f7b67a23 */ /* 0x100fe40000010890 */
[C---:B------:R-:W-:Y:S04]  /*db50*/  HMMA.16816.F32.BF16 R52, R128.reuse, R100, R52 ;  /* 0x000000648034723c */ /* 0x040fe80000041834 */
[--C-:B------:R-:W-:Y:S01]  /*db60*/  FFMA.FTZ R183, R245, c[0x0][0x23c], -R144.reuse ;  /* 0x00008f00f5b77a23 */ /* 0x100fe20000010890 */
[----:B------:R-:W-:Y:S01]  /*db70*/  MUFU.EX2 R181, R181 ;  /* 0x000000b500b57308 */ /* 0x000fe20000000800 */
[C---:B------:R-:W-:Y:S02]  /*db80*/  FMUL.FTZ R88, R2.reuse, R88 ;  /* 0x0000005802587220 */ /* 0x040fe40000410000 */
[C---:B------:R-:W-:Y:S01]  /*db90*/  HMMA.16816.F32.BF16 R56, R128.reuse, R102, R56 ;  /* 0x000000668038723c */ /* 0x040fe20000041838 */
[----:B------:R-:W4:Y:S03]  /*dba0*/  LDSM.16.MT88.4 R100, [R198+0x10000] ;  /* 0x01000000c664783b */ /* 0x000f260000004200 */
[----:B------:R-:W-:Y:S02]  /*dbb0*/  FMUL.FTZ R89, R2, R89 ;  /* 0x0000005902597220 */ /* 0x000fe40000410000 */
[C---:B------:R-:W-:Y:S01]  /*dbc0*/  FMUL.FTZ R90, R0.reuse, R90 ;  /* 0x0000005a005a7220 */ /* 0x040fe20000410000 */
[----:B------:R-:W5:Y:S01]  /*dbd0*/  MUFU.EX2 R180, R180 ;  /* 0x000000b400b47308 */ /* 0x000f620000000800 */
[C---:B------:R-:W-:Y:S04]  /*dbe0*/  HMMA.16816.F32.BF16 R60, R128.reuse, R108, R60 ;  /* 0x0000006c803c723c */ /* 0x040fe8000004183c */
[----:B------:R-:W-:Y:S02]  /*dbf0*/  FMUL.FTZ R91, R0, R91 ;  /* 0x0000005b005b7220 */ /* 0x000fe40000410000 */
[C---:B------:R-:W-:Y:S02]  /*dc00*/  FMUL.FTZ R92, R2.reuse, R92 ;  /* 0x0000005c025c7220 */ /* 0x040fe40000410000 */
[C---:B------:R-:W-:Y:S01]  /*dc10*/  HMMA.16816.F32.BF16 R64, R128.reuse, R110, R64 ;  /* 0x0000006e8040723c */ /* 0x040fe20000041840 */
[----:B------:R-:W5:Y:S01]  /*dc20*/  LDSM.16.MT88.4 R108, [R197+0x10000] ;  /* 0x01000000c56c783b */ /* 0x000f620000004200 */
[----:B------:R-:W-:Y:S02]  /*dc30*/  MUFU.EX2 R182, R182 ;  /* 0x000000b600b67308 */ /* 0x000fe40000000800 */
[----:B------:R-:W-:Y:S02]  /*dc40*/  FMUL.FTZ R93, R2, R93 ;  /* 0x0000005d025d7220 */ /* 0x000fe40000410000 */
[C---:B------:R-:W-:Y:S02]  /*dc50*/  FMUL.FTZ R94, R0.reuse, R94 ;  /* 0x0000005e005e7220 */ /* 0x040fe40000410000 */
[----:B------:R-:W-:Y:S01]  /*dc60*/  FMUL.FTZ R95, R0, R95 ;  /* 0x0000005f005f7220 */ /* 0x000fe20000410000 */
[C---:B--2---:R-:W-:Y:S03]  /*dc70*/  HMMA.16816.F32.BF16 R68, R128.reuse, R104, R68 ;  /* 0x000000688044723c */ /* 0x044fe60000041844 */
[C---:B------:R-:W-:Y:S01]  /*dc80*/  FMUL.FTZ R96, R2.reuse, R96 ;  /* 0x0000006002607220 */ /* 0x040fe20000410000 */
[----:B------:R-:W2:Y:S01]  /*dc90*/  MUFU.EX2 R183, R183 ;  /* 0x000000b700b77308 */ /* 0x000ea20000000800 */
[----:B------:R-:W-:Y:S02]  /*dca0*/  FMUL.FTZ R97, R2, R97 ;  /* 0x0000006102617220 */ /* 0x000fe40000410000 */
[C---:B------:R-:W-:Y:S01]  /*dcb0*/  FMUL.FTZ R98, R0.reuse, R98 ;  /* 0x0000006200627220 */ /* 0x040fe20000410000 */
[C---:B------:R-:W-:Y:S01]  /*dcc0*/  HMMA.16816.F32.BF16 R72, R128.reuse, R106, R72 ;  /* 0x0000006a8048723c */ /* 0x040fe20000041848 */
[----:B------:R-:W2:Y:S03]  /*dcd0*/  LDSM.16.MT88.4 R104, [R196+0x10000] ;  /* 0x01000000c468783b */ /* 0x000ea60000004200 */
[----:B------:R-:W-:Y:S02]  /*dce0*/  FMUL.FTZ R99, R0, R99 ;  /* 0x0000006300637220 */ /* 0x000fe40000410000 */
[--C-:B------:R-:W-:Y:S02]  /*dcf0*/  FFMA.FTZ R242, R242, c[0x0][0x23c], -R145.reuse ;  /* 0x00008f00f2f27a23 */ /* 0x100fe40000010891 */
[C---:B----4-:R-:W-:Y:S04]  /*dd00*/  HMMA.16816.F32.BF16 R76, R128.reuse, R100, R76 ;  /* 0x00000064804c723c */ /* 0x050fe8000004184c */
[--C-:B------:R-:W-:Y:S01]  /*dd10*/  FFMA.FTZ R245, R240, c[0x0][0x23c], -R145.reuse ;  /* 0x00008f00f0f57a23 */ /* 0x100fe20000010891 */
[----:B------:R-:W-:Y:S01]  /*dd20*/  MUFU.EX2 R242, R242 ;  /* 0x000000f200f27308 */ /* 0x000fe20000000800 */
[--C-:B------:R-:W-:Y:S01]  /*dd30*/  FFMA.FTZ R240, R243, c[0x0][0x23c], -R144.reuse ;  /* 0x00008f00f3f07a23 */ /* 0x100fe20000010890 */
[----:B-1----:R-:W-:Y:S01]  /*dd40*/  F2FP.BF16.PACK_AB R100, R177, R176 ;  /* 0x000000b0b164723e */ /* 0x002fe200000010ff */
[C---:B------:R-:W-:Y:S04]  /*dd50*/  HMMA.16816.F32.BF16 R80, R128.reuse, R102, R80 ;  /* 0x000000668050723c */ /* 0x040fe80000041850 */
[----:B---3--:R-:W-:Y:S01]  /*dd60*/  F2FP.BF16.PACK_AB R101, R179, R178 ;  /* 0x000000b2b365723e */ /* 0x008fe200000010ff */
[--C-:B------:R-:W-:Y:S02]  /*dd70*/  FFMA.FTZ R241, R241, c[0x0][0x23c], -R144.reuse ;  /* 0x00008f00f1f17a23 */ /* 0x100fe40000010890 */
[----:B-----5:R-:W-:Y:S01]  /*dd80*/  F2FP.BF16.PACK_AB R102, R180, R181 ;  /* 0x000000b5b466723e */ /* 0x020fe200000010ff */
[C---:B------:R-:W-:Y:S01]  /*dd90*/  HMMA.16816.F32.BF16 R84, R128.reuse, R108, R84 ;  /* 0x0000006c8054723c */ /* 0x040fe20000041854 */
[----:B------:R-:W1:Y:S03]  /*dda0*/  MUFU.EX2 R245, R245 ;  /* 0x000000f500f57308 */ /* 0x000e660000000800 */
[----:B--2---:R-:W-:Y:S01]  /*ddb0*/  F2FP.BF16.PACK_AB R103, R183, R182 ;  /* 0x000000b6b767723e */ /* 0x004fe200000010ff */
[--C-:B------:R-:W-:Y:S02]  /*ddc0*/  FFMA.FTZ R238, R238, c[0x0][0x23c], -R145.reuse ;  /* 0x00008f00eeee7a23 */ /* 0x100fe40000010891 */
[--C-:B------:R-:W-:Y:S01]  /*ddd0*/  FFMA.FTZ R243, R236, c[0x0][0x23c], -R145.reuse ;  /* 0x00008f00ecf37a23 */ /* 0x100fe20000010891 */
[C---:B------:R-:W-:Y:S01]  /*dde0*/  HMMA.16816.F32.BF16 R88, R128.reuse, R110, R88 ;  /* 0x0000006e8058723c */ /* 0x040fe20000041858 */
[----:B------:R-:W2:Y:S02]  /*ddf0*/  LDSM.16.MT88.4 R108, [R197+0xc800] ;  /* 0x00c80000c56c783b */ /* 0x000ea40000004200 */
[----:B------:R-:W-:Y:S01]  /*de00*/  MUFU.EX2 R240, R240 ;  /* 0x000000f000f07308 */ /* 0x000fe20000000800 */
[--C-:B------:R-:W-:Y:S02]  /*de10*/  FFMA.FTZ R236, R239, c[0x0][0x23c], -R144.reuse ;  /* 0x00008f00efec7a23 */ /* 0x100fe40000010890 */
[--C-:B------:R-:W-:Y:S02]  /*de20*/  FFMA.FTZ R237, R237, c[0x0][0x23c], -R144.reuse ;  /* 0x00008f00eded7a23 */ /* 0x100fe40000010890 */
[--C-:B------:R-:W-:Y:S01]  /*de30*/  FFMA.FTZ R232, R232, c[0x0][0x23c], -R145.reuse ;  /* 0x00008f00e8e87a23 */ /* 0x100fe20000010891 */
[C---:B------:R-:W-:Y:S03]  /*de40*/  HMMA.16816.F32.BF16 R92, R128.reuse, R104, R92 ;  /* 0x00000068805c723c */ /* 0x040fe6000004185c */
[--C-:B------:R-:W-:Y:S01]  /*de50*/  FFMA.FTZ R239, R234, c[0x0][0x23c], -R145.reuse ;  /* 0x00008f00eaef7a23 */ /* 0x100fe20000010891 */
[----:B------:R-:W3:Y:S01]  /*de60*/  MUFU.EX2 R241, R241 ;  /* 0x000000f100f17308 */ /* 0x000ee20000000800 */
[--C-:B------:R-:W-:Y:S02]  /*de70*/  FFMA.FTZ R234, R235, c[0x0][0x23c], -R144.reuse ;  /* 0x00008f00ebea7a23 */ /* 0x100fe40000010890 */
[--C-:B------:R-:W-:Y:S01]  /*de80*/  FFMA.FTZ R233, R233, c[0x0][0x23c], -R144.reuse ;  /* 0x00008f00e9e97a23 */ /* 0x100fe20000010890 */
[----:B------:R-:W-:Y:S01]  /*de90*/  HMMA.16816.F32.BF16 R96, R128, R106, R96 ;  /* 0x0000006a8060723c */ /* 0x000fe20000041860 */
[----:B------:R-:W4:Y:S03]  /*dea0*/  LDSM.16.MT88.4 R104, [R196+0xe800] ;  /* 0x00e80000c468783b */ /* 0x000f260000004200 */
[--C-:B------:R-:W-:Y:S02]  /*deb0*/  FFMA.FTZ R228, R228, c[0x0][0x23c], -R145.reuse ;  /* 0x00008f00e4e47a23 */ /* 0x100fe40000010891 */
[----:B------:R-:W-:Y:S01]  /*dec0*/  FFMA.FTZ R145, R226, c[0x0][0x23c], -R145 ;  /* 0x00008f00e2917a23 */ /* 0x000fe20000010891 */
[----:B------:R-:W-:Y:S01]  /*ded0*/  MUFU.EX2 R238, R238 ;  /* 0x000000ee00ee7308 */ /* 0x000fe20000000800 */
[C---:B------:R-:W-:Y:S01]  /*dee0*/  HMMA.16816.F32.BF16 R4, R100.reuse, R112, R4 ;  /* 0x000000706404723c */ /* 0x040fe20000041804 */
[----:B------:R-:W-:Y:S04]  /*def0*/  LDSM.16.MT88.4 R128, [R198+0xf000] ;  /* 0x00f00000c680783b */ /* 0x000fe80000004200 */
[--C-:B------:R-:W-:Y:S02]  /*df00*/  FFMA.FTZ R134, R134, c[0x0][0x23c], -R144.reuse ;  /* 0x00008f0086867a23 */ /* 0x100fe40000010890 */
[----:B------:R-:W-:Y:S01]  /*df10*/  FFMA.FTZ R144, R133, c[0x0][0x23c], -R144 ;  /* 0x00008f0085907a23 */ /* 0x000fe20000010890 */
[C---:B------:R-:W-:Y:S01]  /*df20*/  HMMA.16816.F32.BF16 R8, R100.reuse, R114, R8 ;  /* 0x000000726408723c */ /* 0x040fe20000041808 */
[----:B------:R-:W-:Y:S01]  /*df30*/  LDSM.16.MT88.4 R112, [R198+0x10800] ;  /* 0x01080000c670783b */ /* 0x000fe20000004200 */
[----:B------:R-:W-:Y:S02]  /*df40*/  MUFU.EX2 R235, R145 ;  /* 0x0000009100eb7308 */ /* 0x000fe40000000800 */
[----:B------:R-:W-:Y:S02]  /*df50*/  FFMA.FTZ R175, R2, R229, R175 ;  /* 0x000000e502af7223 */ /* 0x000fe400000100af */
[----:B------:R-:W-:Y:S01]  /*df60*/  FFMA.FTZ R171, R0, R227, R171 ;  /* 0x000000e300ab7223 */ /* 0x000fe200000100ab */
[----:B------:R-:W-:Y:S01]  /*df70*/  IADD3 R0, R215, -0x1, RZ ;  /* 0xffffffffd7007810 */ /* 0x000fe20007ffe0ff */
[C---:B------:R-:W-:Y:S04]  /*df80*/  HMMA.16816.F32.BF16 R12, R100.reuse, R116, R12 ;  /* 0x00000074640c723c */ /* 0x040fe8000004180c */
[----:B------:R5:W-:Y:S01]  /*df90*/  MUFU.EX2 R133, R144 ;  /* 0x0000009000857308 */ /* 0x000be20000000800 */
[----:B------:R-:W-:Y:S01]  /*dfa0*/  FADD.FTZ R174, R174, R175 ;  /* 0x000000afaeae7221 */ /* 0x000fe20000010000 */
[----:B------:R-:W-:Y:S01]  /*dfb0*/  MOV R215, R0 ;  /* 0x0000000000d77202 */ /* 0x000fe20000000f00 */
[----:B------:R-:W-:Y:S01]  /*dfc0*/  FADD.FTZ R170, R170, R171 ;  /* 0x000000abaaaa7221 */ /* 0x000fe20000010000 */
[C---:B------:R-:W-:Y:S01]  /*dfd0*/  HMMA.16816.F32.BF16 R16, R100.reuse, R118, R16 ;  /* 0x000000766410723c */ /* 0x040fe20000041810 */
[----:B------:R-:W-:Y:S03]  /*dfe0*/  LDSM.16.MT88.4 R116, [R197+0x10800] ;  /* 0x01080000c574783b */ /* 0x000fe60000004200 */
[----:B------:R-:W-:Y:S01]  /*dff0*/  FADD.FTZ R173, R173, R174 ;  /* 0x000000aeadad7221 */ /* 0x000fe20000010000 */
[----:B------:R-:W-:Y:S01]  /*e000*/  MOV R0, R3 ;  /* 0x0000000300007202 */ /* 0x000fe20000000f00 */
[----:B------:R-:W1:Y:S02]  /*e010*/  MUFU.EX2 R243, R243 ;  /* 0x000000f300f37308 */ /* 0x000e640000000800 */
[C---:B--2---:R-:W-:Y:S04]  /*e020*/  HMMA.16816.F32.BF16 R20, R100.reuse, R108, R20 ;  /* 0x0000006c6414723c */ /* 0x044fe80000041814 */
[----:B------:R-:W-:Y:S04]  /*e030*/  FADD.FTZ R173, R172, R173 ;  /* 0x000000adacad7221 */ /* 0x000fe80000010000 */
[C---:B------:R-:W-:Y:S01]  /*e040*/  HMMA.16816.F32.BF16 R24, R100.reuse, R110, R24 ;  /* 0x0000006e6418723c */ /* 0x040fe20000041818 */
[----:B------:R-:W2:Y:S01]  /*e050*/  LDSM.16.MT88.4 R108, [R200+0x10800] ;  /* 0x01080000c86c783b */ /* 0x000ea20000004200 */
[----:B------:R-:W-:Y:S02]  /*e060*/  MUFU.EX2 R236, R236 ;  /* 0x000000ec00ec7308 */ /* 0x000fe40000000800 */
[----:B------:R-:W-:Y:S04]  /*e070*/  FADD.FTZ R176, R176, R173 ;  /* 0x000000adb0b07221 */ /* 0x000fe80000010000 */
[C---:B------:R-:W-:Y:S01]  /*e080*/  HMMA.16816.F32.BF16 R28, R100.reuse, R120, R28 ;  /* 0x00000078641c723c */ /* 0x040fe2000004181c */
[----:B-----5:R-:W-:Y:S03]  /*e090*/  LDSM.16.MT88.4 R144, [R196+0xd800] ;  /* 0x00d80000c490783b */ /* 0x020fe60000004200 */
[----:B------:R-:W5:Y:S01]  /*e0a0*/  MUFU.EX2 R237, R237 ;  /* 0x000000ed00ed7308 */ /* 0x000f620000000800 */
[----:B------:R-:W-:Y:S03]  /*e0b0*/  FADD.FTZ R176, R177, R176 ;  /* 0x000000b0b1b07221 */ /* 0x000fe60000010000 */
[C---:B------:R-:W-:Y:S01]  /*e0c0*/  HMMA.16816.F32.BF16 R32, R100.reuse, R122, R32 ;  /* 0x0000007a6420723c */ /* 0x040fe20000041820 */
[----:B------:R-:W-:Y:S03]  /*e0d0*/  LDSM.16.MT88.4 R120, [R198+0xd000] ;  /* 0x00d00000c678783b */ /* 0x000fe60000004200 */
[----:B------:R-:W-:Y:S02]  /*e0e0*/  FADD.FTZ R181, R181, R176 ;  /* 0x000000b0b5b57221 */ /* 0x000fe40000010000 */
[----:B------:R-:W-:Y:S02]  /*e0f0*/  MUFU.EX2 R232, R232 ;  /* 0x000000e800e87308 */ /* 0x000fe40000000800 */
[C---:B------:R-:W-:Y:S04]  /*e100*/  HMMA.16816.F32.BF16 R36, R100.reuse, R124, R36 ;  /* 0x0000007c6424723c */ /* 0x040fe80000041824 */
[----:B------:R-:W-:Y:S04]  /*e110*/  FADD.FTZ R181, R180, R181 ;  /* 0x000000b5b4b57221 */ /* 0x000fe80000010000 */
[C---:B------:R-:W-:Y:S01]  /*e120*/  HMMA.16816.F32.BF16 R40, R100.reuse, R126, R40 ;  /* 0x0000007e6428723c */ /* 0x040fe20000041828 */
[----:B------:R-:W-:Y:S01]  /*e130*/  LDSM.16.MT88.4 R124, [R196+0xd000] ;  /* 0x00d00000c47c783b */ /* 0x000fe20000004200 */
[----:B------:R-:W1:Y:S06]  /*e140*/  MUFU.EX2 R239, R239 ;  /* 0x000000ef00ef7308 */ /* 0x000e6c0000000800 */
[C---:B------:R-:W-:Y:S04]  /*e150*/  HMMA.16816.F32.BF16 R44, R100.reuse, R136, R44 ;  /* 0x00000088642c723c */ /* 0x040fe8000004182c */
[----:B------:R-:W-:Y:S04]  /*e160*/  MUFU.EX2 R234, R234 ;  /* 0x000000ea00ea7308 */ /* 0x000fe80000000800 */
[C---:B------:R-:W-:Y:S01]  /*e170*/  HMMA.16816.F32.BF16 R48, R100.reuse, R138, R48 ;  /* 0x0000008a6430723c */ /* 0x040fe20000041830 */
[----:B------:R-:W-:Y:S05]  /*e180*/  LDSM.16.MT88.4 R136, [R197+0xf000] ;  /* 0x00f00000c588783b */ /* 0x000fea0000004200 */
[----:B------:R-:W1:Y:S02]  /*e190*/  MUFU.EX2 R233, R233 ;  /* 0x000000e900e97308 */ /* 0x000e640000000800 */
[C---:B------:R-:W-:Y:S08]  /*e1a0*/  HMMA.16816.F32.BF16 R52, R100.reuse, R140, R52 ;  /* 0x0000008c6434723c */ /* 0x040ff00000041834 */
[C---:B------:R-:W-:Y:S01]  /*e1b0*/  HMMA.16816.F32.BF16 R56, R100.reuse, R142, R56 ;  /* 0x0000008e6438723c */ /* 0x040fe20000041838 */
[----:B------:R-:W-:Y:S01]  /*e1c0*/  LDSM.16.MT88.4 R140, [R197+0xd800] ;  /* 0x00d80000c58c783b */ /* 0x000fe20000004200 */
[----:B------:R-:W1:Y:S06]  /*e1d0*/  MUFU.EX2 R228, R228 ;  /* 0x000000e400e47308 */ /* 0x000e6c0000000800 */
[C---:B----4-:R-:W-:Y:S04]  /*e1e0*/  HMMA.16816.F32.BF16 R60, R100.reuse, R104, R60 ;  /* 0x00000068643c723c */ /* 0x050fe8000004183c */
[----:B------:R-:W4:Y:S04]  /*e1f0*/  MUFU.EX2 R134, R134 ;  /* 0x0000008600867308 */ /* 0x000f280000000800 */
[C---:B------:R-:W-:Y:S01]  /*e200*/  HMMA.16816.F32.BF16 R64, R100.reuse, R106, R64 ;  /* 0x0000006a6440723c */ /* 0x040fe20000041840 */
[----:B------:R-:W1:Y:S07]  /*e210*/  LDSM.16.MT88.4 R104, [R196+0x10800] ;  /* 0x01080000c468783b */ /* 0x000e6e0000004200 */
[C---:B--2---:R-:W-:Y:S08]  /*e220*/  HMMA.16816.F32.BF16 R68, R100.reuse, R108, R68 ;  /* 0x0000006c6444723c */ /* 0x044ff00000041844 */
[C---:B------:R-:W-:Y:S01]  /*e230*/  HMMA.16816.F32.BF16 R72, R100.reuse, R110, R72 ;  /* 0x0000006e6448723c */ /* 0x040fe20000041848 */
[----:B------:R-:W2:Y:S07]  /*e240*/  LDSM.16.MT88.4 R108, [R200+0xd000] ;  /* 0x00d00000c86c783b */ /* 0x000eae0000004200 */
[C---:B------:R-:W-:Y:S08]  /*e250*/  HMMA.16816.F32.BF16 R76, R100.reuse, R112, R76 ;  /* 0x00000070644c723c */ /* 0x040ff0000004184c */
[C---:B------:R-:W-:Y:S01]  /*e260*/  HMMA.16816.F32.BF16 R80, R100.reuse, R114, R80 ;  /* 0x000000726450723c */ /* 0x040fe20000041850 */
[----:B------:R-:W2:Y:S07]  /*e270*/  LDSM.16.MT88.4 R112, [R197+0xd000] ;  /* 0x00d00000c570783b */ /* 0x000eae0000004200 */
[C---:B------:R-:W-:Y:S08]  /*e280*/  HMMA.16816.F32.BF16 R84, R100.reuse, R116, R84 ;  /* 0x000000746454723c */ /* 0x040ff00000041854 */
[C---:B------:R-:W-:Y:S01]  /*e290*/  HMMA.16816.F32.BF16 R88, R100.reuse, R118, R88 ;  /* 0x000000766458723c */ /* 0x040fe20000041858 */
[----:B------:R-:W4:Y:S07]  /*e2a0*/  LDSM.16.MT88.4 R116, [R200+0xf000] ;  /* 0x00f00000c874783b */ /* 0x000f2e0000004200 */
[C---:B-1----:R-:W-:Y:S08]  /*e2b0*/  HMMA.16816.F32.BF16 R92, R100.reuse, R104, R92 ;  /* 0x00000068645c723c */ /* 0x042ff0000004185c */
[----:B------:R-:W-:Y:S01]  /*e2c0*/  HMMA.16816.F32.BF16 R96, R100, R106, R96 ;  /* 0x0000006a6460723c */ /* 0x000fe20000041860 */
[----:B------:R-:W1:Y:S06]  /*e2d0*/  LDSM.16.MT88.4 R104, [R196+0xf000] ;  /* 0x00f00000c468783b */ /* 0x000e6c0000004200 */
[----:B------:R-:W-:Y:S01]  /*e2e0*/  F2FP.BF16.PACK_AB R100, R245, R242 ;  /* 0x000000f2f564723e */ /* 0x000fe200000010ff */
[----:B------:R-:W-:Y:S01]  /*e2f0*/  FADD.FTZ R242, R242, R181 ;  /* 0x000000b5f2f27221 */ /* 0x000fe20000010000 */
[----:B---3--:R-:W-:Y:S03]  /*e300*/  F2FP.BF16.PACK_AB R101, R241, R240 ;  /* 0x000000f0f165723e */ /* 0x008fe600000010ff */
[----:B------:R-:W-:Y:S01]  /*e310*/  F2FP.BF16.PACK_AB R102, R243, R238 ;  /* 0x000000eef366723e */ /* 0x000fe200000010ff */
[----:B------:R-:W-:Y:S01]  /*e320*/  FADD.FTZ R245, R245, R242 ;  /* 0x000000f2f5f57221 */ /* 0x000fe20000010000 */
[----:B-----5:R-:W-:Y:S03]  /*e330*/  F2FP.BF16.PACK_AB R103, R237, R236 ;  /* 0x000000eced67723e */ /* 0x020fe600000010ff */
[----:B------:R-:W-:Y:S04]  /*e340*/  FADD.FTZ R238, R238, R245 ;  /* 0x000000f5eeee7221 */ /* 0x000fe80000010000 */
[C---:B--2---:R-:W-:Y:S03]  /*e350*/  HMMA.16816.F32.BF16 R4, R100.reuse, R108, R4 ;  /* 0x0000006c6404723c */ /* 0x044fe60000041804 */
[----:B------:R-:W-:Y:S05]  /*e360*/  FADD.FTZ R243, R243, R238 ;  /* 0x000000eef3f37221 */ /* 0x000fea0000010000 */
[C---:B------:R-:W-:Y:S01]  /*e370*/  HMMA.16816.F32.BF16 R8, R100.reuse, R110, R8 ;  /* 0x0000006e6408723c */ /* 0x040fe20000041808 */
[----:B------:R-:W2:Y:S07]  /*e380*/  LDSM.16.MT88.4 R108, [R200+0x11000] ;  /* 0x01100000c86c783b */ /* 0x000eae0000004200 */
[C---:B------:R-:W-:Y:S08]  /*e390*/  HMMA.16816.F32.BF16 R12, R100.reuse, R120, R12 ;  /* 0x00000078640c723c */ /* 0x040ff0000004180c */
[C---:B------:R-:W-:Y:S08]  /*e3a0*/  HMMA.16816.F32.BF16 R16, R100.reuse, R122, R16 ;  /* 0x0000007a6410723c */ /* 0x040ff00000041810 */
[C---:B------:R-:W-:Y:S08]  /*e3b0*/  HMMA.16816.F32.BF16 R20, R100.reuse, R112, R20 ;  /* 0x000000706414723c */ /* 0x040ff00000041814 */
[C---:B------:R-:W-:Y:S01]  /*e3c0*/  HMMA.16816.F32.BF16 R24, R100.reuse, R114, R24 ;  /* 0x000000726418723c */ /* 0x040fe20000041818 */
[----:B------:R-:W3:Y:S07]  /*e3d0*/  LDSM.16.MT88.4 R112, [R198+0x11000] ;  /* 0x01100000c670783b */ /* 0x000eee0000004200 */
[C---:B------:R-:W-:Y:S08]  /*e3e0*/  HMMA.16816.F32.BF16 R28, R100.reuse, R124, R28 ;  /* 0x0000007c641c723c */ /* 0x040ff0000004181c */
[C---:B------:R-:W-:Y:S01]  /*e3f0*/  HMMA.16816.F32.BF16 R32, R100.reuse, R126, R32 ;  /* 0x0000007e6420723c */ /* 0x040fe20000041820 */
[----:B------:R-:W-:Y:S07]  /*e400*/  LDSM.16.MT88.4 R124, [R200+0xd800] ;  /* 0x00d80000c87c783b */ /* 0x000fee0000004200 */
[C---:B----4-:R-:W-:Y:S08]  /*e410*/  HMMA.16816.F32.BF16 R36, R100.reuse, R116, R36 ;  /* 0x000000746424723c */ /* 0x050ff00000041824 */
[C---:B------:R-:W-:Y:S01]  /*e420*/  HMMA.16816.F32.BF16 R40, R100.reuse, R118, R40 ;  /* 0x000000766428723c */ /* 0x040fe20000041828 */
[----:B------:R-:W4:Y:S07]  /*e430*/  LDSM.16.MT88.4 R116, [R197+0x11000] ;  /* 0x01100000c574783b */ /* 0x000f2e0000004200 */
[C---:B------:R-:W-:Y:S08]  /*e440*/  HMMA.16816.F32.BF16 R44, R100.reuse, R128, R44 ;  /* 0x00000080642c723c */ /* 0x040ff0000004182c */
[C---:B------:R-:W-:Y:S08]  /*e450*/  HMMA.16816.F32.BF16 R48, R100.reuse, R130, R48 ;  /* 0x000000826430723c */ /* 0x040ff00000041830 */
[C---:B------:R-:W-:Y:S07]  /*e460*/  HMMA.16816.F32.BF16 R52, R100.reuse, R136, R52 ;  /* 0x000000886434723c */ /* 0x040fee0000041834 */
[----:B------:R-:W-:Y:S01]  /*e470*/  F2FP.BF16.PACK_AB R136, R239, R232 ;  /* 0x000000e8ef88723e */ /* 0x000fe200000010ff */
[C---:B------:R-:W-:Y:S04]  /*e480*/  HMMA.16816.F32.BF16 R56, R100.reuse, R138, R56 ;  /* 0x0000008a6438723c */ /* 0x040fe80000041838 */
[----:B------:R-:W-:Y:S01]  /*e490*/  F2FP.BF16.PACK_AB R137, R233, R234 ;  /* 0x000000eae989723e */ /* 0x000fe200000010ff */
[----:B------:R-:W-:Y:S02]  /*e4a0*/  FADD.FTZ R232, R232, R243 ;  /* 0x000000f3e8e87221 */ /* 0x000fe40000010000 */
[----:B------:R-:W-:Y:S01]  /*e4b0*/  F2FP.BF16.PACK_AB R138, R235, R228 ;  /* 0x000000e4eb8a723e */ /* 0x000fe200000010ff */
[C---:B-1----:R-:W-:Y:S04]  /*e4c0*/  HMMA.16816.F32.BF16 R60, R100.reuse, R104, R60 ;  /* 0x00000068643c723c */ /* 0x042fe8000004183c */
[----:B------:R-:W-:Y:S01]  /*e4d0*/  F2FP.BF16.PACK_AB R139, R133, R134 ;  /* 0x00000086858b723e */ /* 0x000fe200000010ff */
[----:B------:R-:W-:Y:S03]  /*e4e0*/  FADD.FTZ R239, R239, R232 ;  /* 0x000000e8efef7221 */ /* 0x000fe60000010000 */
[C---:B------:R-:W-:Y:S01]  /*e4f0*/  HMMA.16816.F32.BF16 R64, R100.reuse, R106, R64 ;  /* 0x0000006a6440723c */ /* 0x040fe20000041840 */
[----:B------:R-:W1:Y:S03]  /*e500*/  LDSM.16.MT88.4 R104, [R196+0x11000] ;  /* 0x01100000c468783b */ /* 0x000e660000004200 */
[----:B------:R-:W-:Y:S04]  /*e510*/  FADD.FTZ R228, R228, R239 ;  /* 0x000000efe4e47221 */ /* 0x000fe80000010000 */
[C---:B--2---:R-:W-:Y:S04]  /*e520*/  HMMA.16816.F32.BF16 R68, R100.reuse, R108, R68 ;  /* 0x0000006c6444723c */ /* 0x044fe80000041844 */
[----:B------:R-:W-:Y:S04]  /*e530*/  FADD.FTZ R229, R235, R228 ;  /* 0x000000e4ebe57221 */ /* 0x000fe80000010000 */
[C---:B------:R-:W-:Y:S01]  /*e540*/  HMMA.16816.F32.BF16 R72, R100.reuse, R110, R72 ;  /* 0x0000006e6448723c */ /* 0x040fe20000041848 */
[----:B------:R-:W2:Y:S07]  /*e550*/  LDSM.16.MT88.4 R108, [R198+0xd800] ;  /* 0x00d80000c66c783b */ /* 0x000eae0000004200 */
[C---:B---3--:R-:W-:Y:S08]  /*e560*/  HMMA.16816.F32.BF16 R76, R100.reuse, R112, R76 ;  /* 0x00000070644c723c */ /* 0x048ff0000004184c */
[C---:B------:R-:W-:Y:S08]  /*e570*/  HMMA.16816.F32.BF16 R80, R100.reuse, R114, R80 ;  /* 0x000000726450723c */ /* 0x040ff00000041850 */
[C---:B----4-:R-:W-:Y:S08]  /*e580*/  HMMA.16816.F32.BF16 R84, R100.reuse, R116, R84 ;  /* 0x000000746454723c */ /* 0x050ff00000041854 */
[C---:B------:R-:W-:Y:S08]  /*e590*/  HMMA.16816.F32.BF16 R88, R100.reuse, R118, R88 ;  /* 0x000000766458723c */ /* 0x040ff00000041858 */
[C---:B-1----:R-:W-:Y:S08]  /*e5a0*/  HMMA.16816.F32.BF16 R92, R100.reuse, R104, R92 ;  /* 0x00000068645c723c */ /* 0x042ff0000004185c */
[----:B------:R-:W-:Y:S08]  /*e5b0*/  HMMA.16816.F32.BF16 R96, R100, R106, R96 ;  /* 0x0000006a6460723c */ /* 0x000ff00000041860 */
[C---:B------:R-:W-:Y:S01]  /*e5c0*/  HMMA.16816.F32.BF16 R128, R136.reuse, R124, R4 ;  /* 0x0000007c8880723c */ /* 0x040fe20000041804 */
[----:B------:R-:W1:Y:S07]  /*e5d0*/  LDSM.16.MT88.4 R4, [R198+0x11800] ;  /* 0x01180000c604783b */ /* 0x000e6e0000004200 */
[C---:B------:R-:W-:Y:S01]  /*e5e0*/  HMMA.16816.F32.BF16 R124, R136.reuse, R126, R8 ;  /* 0x0000007e887c723c */ /* 0x040fe20000041808 */
[----:B------:R-:W3:Y:S07]  /*e5f0*/  LDSM.16.MT88.4 R8, [R197+0x11800] ;  /* 0x01180000c508783b */ /* 0x000eee0000004200 */
[C---:B--2---:R-:W-:Y:S01]  /*e600*/  HMMA.16816.F32.BF16 R120, R136.reuse, R108, R12 ;  /* 0x0000006c8878723c */ /* 0x044fe2000004180c */
[----:B------:R-:W2:Y:S07]  /*e610*/  LDSM.16.MT88.4 R12, [R196+0x11800] ;  /* 0x01180000c40c783b */ /* 0x000eae0000004200 */
[C---:B------:R-:W-:Y:S08]  /*e620*/  HMMA.16816.F32.BF16 R116, R136.reuse, R110, R16 ;  /* 0x0000006e8874723c */ /* 0x040ff00000041810 */
        /* <DEDUP_REMOVED lines=14> */
[C---:B-1----:R-:W-:Y:S07]  /*e710*/  HMMA.16816.F32.BF16 R76, R136.reuse, R4, R76 ;  /* 0x00000004884c723c */ /* 0x042fee000004184c */
[----:B------:R-:W-:Y:S01]  /*e720*/  FADD.FTZ R5, R169, R170 ;  /* 0x000000aaa9057221 */ /* 0x000fe20000010000 */
[C---:B------:R-:W-:Y:S04]  /*e730*/  HMMA.16816.F32.BF16 R80, R136.reuse, R6, R80 ;  /* 0x000000068850723c */ /* 0x040fe80000041850 */
[----:B------:R-:W-:Y:S04]  /*e740*/  FADD.FTZ R5, R168, R5 ;  /* 0x00000005a8057221 */ /* 0x000fe80000010000 */
[C---:B---3--:R-:W-:Y:S04]  /*e750*/  HMMA.16816.F32.BF16 R84, R136.reuse, R8, R84 ;  /* 0x000000088854723c */ /* 0x048fe80000041854 */
[----:B------:R-:W-:Y:S04]  /*e760*/  FADD.FTZ R178, R178, R5 ;  /* 0x00000005b2b27221 */ /* 0x000fe80000010000 */
[C---:B------:R-:W-:Y:S04]  /*e770*/  HMMA.16816.F32.BF16 R88, R136.reuse, R10, R88 ;  /* 0x0000000a8858723c */ /* 0x040fe80000041858 */
[----:B------:R-:W-:Y:S04]  /*e780*/  FADD.FTZ R179, R179, R178 ;  /* 0x000000b2b3b37221 */ /* 0x000fe80000010000 */
[----:B------:R-:W-:Y:S01]  /*e790*/  FADD.FTZ R182, R182, R179 ;  /* 0x000000b3b6b67221 */ /* 0x000fe20000010000 */
[C---:B--2---:R-:W-:Y:S03]  /*e7a0*/  HMMA.16816.F32.BF16 R92, R136.reuse, R12, R92 ;  /* 0x0000000c885c723c */ /* 0x044fe6000004185c */
[----:B------:R-:W-:Y:S04]  /*e7b0*/  FADD.FTZ R183, R183, R182 ;  /* 0x000000b6b7b77221 */ /* 0x000fe80000010000 */
[----:B------:R-:W-:Y:S01]  /*e7c0*/  FADD.FTZ R240, R240, R183 ;  /* 0x000000b7f0f07221 */ /* 0x000fe20000010000 */
[----:B------:R-:W-:Y:S04]  /*e7d0*/  HMMA.16816.F32.BF16 R96, R136, R14, R96 ;  /* 0x0000000e8860723c */ /* 0x000fe80000041860 */
[----:B------:R-:W-:Y:S04]  /*e7e0*/  FADD.FTZ R241, R241, R240 ;  /* 0x000000f0f1f17221 */ /* 0x000fe80000010000 */
[----:B------:R-:W-:Y:S04]  /*e7f0*/  FADD.FTZ R236, R236, R241 ;  /* 0x000000f1ecec7221 */ /* 0x000fe80000010000 */
[----:B------:R-:W-:Y:S04]  /*e800*/  FADD.FTZ R237, R237, R236 ;  /* 0x000000eceded7221 */ /* 0x000fe80000010000 */
[----:B------:R-:W-:Y:S04]  /*e810*/  FADD.FTZ R234, R234, R237 ;  /* 0x000000edeaea7221 */ /* 0x000fe80000010000 */
[----:B------:R-:W-:Y:S04]  /*e820*/  FADD.FTZ R233, R233, R234 ;  /* 0x000000eae9e97221 */ /* 0x000fe80000010000 */
[----:B------:R-:W-:Y:S04]  /*e830*/  FADD.FTZ R134, R134, R233 ;  /* 0x000000e986867221 */ /* 0x000fe80000010000 */
[----:B------:R-:W-:Y:S01]  /*e840*/  FADD.FTZ R227, R133, R134 ;  /* 0x0000008685e37221 */ /* 0x000fe20000010000 */
[----:B------:R-:W-:-:S05]  /*e850*/  @P1 BRA `(.L_x_794) ;  /* 0xffffc52000001947 */ /* 0x000fca000383ffff */
.L_x_790:
        /* <DEDUP_REMOVED lines=223> */
[----:B------:R-:W-:Y:S04]  /*f650*/  STS [R27], R100 ;  /* 0x000000641b007388 */ /* 0x000fe80000000800 */
[----:B------:R-:W-:Y:S04]  /*f660*/  STS [R27+0x400], R102 ;  /* 0x000400661b007388 */ /* 0x000fe80000000800 */
        /* <DEDUP_REMOVED lines=12> */
[----:B------:R3:W-:Y:S04]  /*f730*/  STS [R25+0x2000], R60 ;  /* 0x0020003c19007388 */ /* 0x0007e80000000800 */
        /* <DEDUP_REMOVED lines=72> */
.L_x_796:
[----:B--2---:R-:W-:Y:S05]  /*fbc0*/  BSYNC B0 ;  /* 0x0000000000007941 */ /* 0x004fea0003800000 */
.L_x_795:
        /* <DEDUP_REMOVED lines=36> */
.L_x_798:
[----:B------:R-:W-:Y:S05]  /*fe10*/  BSYNC B0 ;  /* 0x0000000000007941 */ /* 0x000fea0003800000 */
.L_x_797:
        /* <DEDUP_REMOVED lines=20> */
.L_x_800:
[----:B------:R-:W-:Y:S05]  /*ff60*/  BSYNC B0 ;  /* 0x0000000000007941 */ /* 0x000fea0003800000 */
.L_x_799:
        /* <DEDUP_REMOVED lines=20> */
.L_x_802:
[----:B------:R-:W-:Y:S05]  /*100b0*/  BSYNC B0 ;  /* 0x0000000000007941 */ /* 0x000fea0003800000 */
.L_x_801:
        /* <DEDUP_REMOVED lines=20> */
.L_x_803:
        /* <DEDUP_REMOVED lines=16> */
.L_x_4421:


//--------------------- .text._ZN5flash24flash_fwd_splitkv_kernelI23Flash_fwd_kernel_traitsILi192ELi64ELi64ELi4ELb0ELb0EN7cutlass10bfloat16_tE19Flash_kernel_traitsILi192ELi64ELi64ELi4ES3_EELb1ELb0ELb0ELb0ELb0ELb0ELb0ELb1EEEvNS_16Flash_fwd_paramsE --------------------------
	.section	.text._ZN5flash24flash_fwd_splitkv_kernelI23Flash_fwd_kernel_traitsILi192ELi64ELi64ELi4ELb0ELb0EN7cutlass10bfloat16_tE19Flash_kernel_traitsILi192ELi64ELi64ELi4ES3_EELb1ELb0ELb0ELb0ELb0ELb0ELb0ELb1EEEvNS_16Flash_fwd_paramsE,"ax",@progbits
	.sectioninfo	@"SHI_REGISTERS=236"
	.align	128
        .global         _ZN5flash24flash_fwd_splitkv_kernelI23Flash_fwd_kernel_traitsILi192ELi64ELi64ELi4ELb0ELb0EN7cutlass10bfloat16_tE19Flash_kernel_traitsILi192ELi64ELi64ELi4ES3_EELb1ELb0ELb0ELb0ELb0ELb0ELb0ELb1EEEvNS_16Flash_fwd_paramsE
        .type           _ZN5flash24flash_fwd_splitkv_kernelI23Flash_fwd_kernel_traitsILi192ELi64ELi64ELi4ELb0ELb0EN7cutlass10bfloat16_tE19Flash_kernel_traitsILi192ELi64ELi64ELi4ES3_EELb1ELb0ELb0ELb0ELb0ELb0ELb0ELb1EEEvNS_16Flash_fwd_paramsE,@function
        .size           _ZN5flash24flash_fwd_splitkv_kernelI23Flash_fwd_kernel_traitsILi192ELi64ELi64ELi4ELb0ELb0EN7cutlass10bfloat16_tE19Flash_kernel_traitsILi192ELi64ELi64ELi4ES3_EELb1ELb0ELb0ELb0ELb0ELb0ELb0ELb1EEEvNS_16Flash_fwd_paramsE,(.L_x_4383 - _ZN5flash24flash_fwd_splitkv_kernelI23Flash_fwd_kernel_traitsILi192ELi64ELi64ELi4ELb0ELb0EN7cutlass10bfloat16_tE19Flash_kernel_traitsILi192ELi64ELi64ELi4ES3_EELb1ELb0ELb0ELb0ELb0ELb0ELb0ELb1EEEvNS_16Flash_fwd_paramsE)
        .other          _ZN5flash24flash_fwd_splitkv_kernelI23Flash_fwd_kernel_traitsILi192ELi64ELi64ELi4ELb0ELb0EN7cutlass10bfloat16_tE19Flash_kernel_traitsILi192ELi64ELi64ELi4ES3_EELb1ELb0ELb0ELb0ELb0ELb0ELb0ELb1EEEvNS_16Flash_fwd_paramsE,@"STO_CUDA_ENTRY STV_DEFAULT"
_ZN5flash24flash_fwd_splitkv_kernelI23Flash_fwd_kernel_traitsILi192ELi64ELi64ELi4ELb0ELb0EN7cutlass10bfloat16_tE19Flash_kernel_traitsILi192ELi64ELi64ELi4ES3_EELb1ELb0ELb0ELb0ELb0ELb0ELb0ELb1EEEvNS_16Flash_fwd_paramsE:
.text._ZN5flash24flash_fwd_splitkv_kernelI23Flash_fwd_kernel_traitsILi192ELi64ELi64ELi4ELb0ELb0EN7cutlass10bfloat16_tE19Flash_kernel_traitsILi192ELi64ELi64ELi4ES3_EELb1ELb0ELb0ELb0ELb0ELb0ELb0ELb1EEEvNS_16Flash_fwd_paramsE:
[----:B------:R-:W-:Y:S02]  /*0000*/  MOV R1, c[0x0][0x28] ;  /* 0x00000a0000017a02 */ /* 0x000fe40000000f00 */
[----:B------:R-:W1:Y:S01]  /*0010*/  S2R R208, SR_CTAID.X ;  /* 0x0000000000d07919 */ /* 0x000e620000002500 */
[----:B------:R-:W-:Y:S01]  /*0020*/  ULDC.64 UR4, c[0x0][0x40] ;  /* 0x0000100000047ab9 */ /* 0x000fe20000000a00 */
[----:B------:R-:W-:Y:S01]  /*0030*/  BSSY B4, `(.L_x_804) ;  /* 0x0000007000047945 */ /* 0x000fe20003800000 */
[----:B------:R-:W-:Y:S01]  /*0040*/  UIADD3 UR4, UP0, UR4, 0x160, URZ ;  /* 0x0000016004047890 */ /* 0x000fe2000ff1e03f */
[----:B------:R-:W2:Y:S01]  /*0050*/  S2R R207, SR_CTAID.Y ;  /* 0x0000000000cf7919 */ /* 0x000ea20000002600 */
[----:B------:R-:W-:Y:S02]  /*0060*/  MOV R206, 0xa0 ;  /* 0x000000a000ce7802 */ /* 0x000fe40000000f00 */
[----:B------:R-:W-:Y:S01]  /*0070*/  UIADD3.X UR5, URZ, UR5, URZ, UP0, !UPT ;  /* 0x000000053f057290 */ /* 0x000fe200087fe43f */
[----:B------:R-:W3:Y:S06]  /*0080*/  S2R R205, SR_CTAID.Z ;  /* 0x0000000000cd7919 */ /* 0x000eec0000002700 */
[----:B-123--:R-:W-:Y:S05]  /*0090*/  CALL.REL.NOINC `($_ZN5flash24flash_fwd_splitkv_kernelI23Flash_fwd_kernel_traitsILi192ELi64ELi64ELi4ELb0ELb0EN7cutlass10bfloat16_tE19Flash_kernel_traitsILi192ELi64ELi64ELi4ES3_EELb1ELb0ELb0ELb0ELb0ELb0ELb0ELb1EEEvNS_16Flash_fwd_paramsE$_ZN5flash30compute_attn_1rowblock_splitkvI23Flash_fwd_kernel_traitsILi192ELi64ELi64ELi4ELb0ELb0EN7cutlass10bfloat16_tE19Flash_kernel_traitsILi192ELi64ELi64ELi4ES3_EELb1ELb0ELb0ELb0ELb0ELb0ELb0ELb1ENS_16Flash_fwd_paramsEEEvRKT8_iiiii) ;  /* 0x0000002000007944 */ /* 0x00efea0003c00000 */
[----:B------:R-:W-:Y:S05]  /*00a0*/  BSYNC B4 ;  /* 0x0000000000047941 */ /* 0x000fea0003800000 */
.L_x_804:
[----:B------:R-:W-:Y:S05]  /*00b0*/  EXIT ;  /* 0x000000000000794d */ /* 0x000fea0003800000 */
        .type           $_ZN5flash24flash_fwd_splitkv_kernelI23Flash_fwd_kernel_traitsILi192ELi64ELi64ELi4ELb0ELb0EN7cutlass10bfloat16_tE19Flash_kernel_traitsILi192ELi64ELi64ELi4ES3_EELb1ELb0ELb0ELb0ELb0ELb0ELb0ELb1EEEvNS_16Flash_fwd_paramsE$_ZN5flash30compute_attn_1rowblock_splitkvI23Flash_fwd_kernel_traitsILi192ELi64ELi64ELi4ELb0ELb0EN7cutlass10bfloat16_tE19Flash_kernel_traitsILi192ELi64ELi64ELi4ES3_EELb1ELb0ELb0ELb0ELb0ELb0ELb0ELb1ENS_16Flash_fwd_paramsEEEvRKT8_iiiii,@function
        .size           $_ZN5flash24flash_fwd_splitkv_kernelI23Flash_fwd_kernel_traitsILi192ELi64ELi64ELi4ELb0ELb0EN7cutlass10bfloat16_tE19Flash_kernel_traitsILi192ELi64ELi64ELi4ES3_EELb1ELb0ELb0ELb0ELb0ELb0ELb0ELb1EEEvNS_16Flash_fwd_paramsE$_ZN5flash30compute_attn_1rowblock_splitkvI23Flash_fwd_kernel_traitsILi192ELi64ELi64ELi4ELb0ELb0EN7cutlass10bfloat16_tE19Flash_kernel_traitsILi192ELi64ELi64ELi4ES3_EELb1ELb0ELb0ELb0ELb0ELb0ELb0ELb1ENS_16Flash_fwd_paramsEEEvRKT8_iiiii,($__internal_14_$__cuda_sm70_shflsync_bfly_p - $_ZN5flash24flash_fwd_splitkv_kernelI23Flash_fwd_kernel_traitsILi192ELi64ELi64ELi4ELb0ELb0EN7cutlass10bfloat16_tE19Flash_kernel_traitsILi192ELi64ELi64ELi4ES3_EELb1ELb0ELb0ELb0ELb0ELb0ELb0ELb1EEEvNS_16Flash_fwd_paramsE$_ZN5flash30compute_attn_1rowblock_splitkvI23Flash_fwd_kernel_traitsILi192ELi64ELi64ELi4ELb0ELb0EN7cutlass10bfloat16_tE19Flash_kernel_traitsILi192ELi64ELi64ELi4ES3_EELb1ELb0ELb0ELb0ELb0ELb0ELb0ELb1ENS_16Flash_fwd_paramsEEEvRKT8_iiiii)
$_ZN5flash24flash_fwd_splitkv_kernelI23Flash_fwd_kernel_traitsILi192ELi64ELi64ELi4ELb0ELb0EN7cutlass10bfloat16_tE19Flash_kernel_traitsILi192ELi64ELi64ELi4ES3_EELb1ELb0ELb0ELb0ELb0ELb0ELb0ELb1EEEvNS_16Flash_fwd_paramsE$_ZN5flash30compute_attn_1rowblock_splitkvI23Flash_fwd_kernel_traitsILi192ELi64ELi64ELi4ELb0ELb0EN7cutlass10bfloat16_tE19Flash_kernel_traitsILi192ELi64ELi64ELi4ES3_EELb1ELb0ELb0ELb0ELb0ELb0ELb0ELb1ENS_16Flash_fwd_paramsEEEvRKT8_iiiii:
[----:B------:R-:W-:Y:S01]  /*00c0*/  IMAD.U32 R18, RZ, RZ, UR4 ;  /* 0x00000004ff127e24 */ /* 0x000fe2000f8e00ff */
[----:B------:R-:W-:Y:S01]  /*00d0*/  ULDC.64 UR6, c[0x0][0x118] ;  /* 0x0000460000067ab9 */ /* 0x000fe20000000a00 */
[----:B------:R-:W-:-:S05]  /*00e0*/  IMAD.U32 R19, RZ, RZ, UR5 ;  /* 0x00000005ff137e24 */ /* 0x000fca000f8e00ff */
[----:B------:R-:W2:Y:S04]  /*00f0*/  LD.E.64 R2, [R18.64+0xe0] ;  /* 0x0000e00612027980 */ /* 0x000ea8000c101b00 */
[----:B------:R-:W3:Y:S01]  /*0100*/  LD.E.64 R4, [R18.64+0xe8] ;  /* 0x0000e80612047980 */ /* 0x000ee2000c101b00 */
[----:B------:R-:W-:Y:S02]  /*0110*/  MOV R210, 0xffffffff ;  /* 0xffffffff00d27802 */ /* 0x000fe40000000f00 */
[----:B--2---:R-:W-:-:S04]  /*0120*/  ISETP.NE.U32.AND P1, PT, R2, RZ, PT ;  /* 0x000000ff0200720c */ /* 0x004fc80003f25070 */
[----:B------:R-:W-:Y:S01]  /*0130*/  ISETP.NE.AND.EX P1, PT, R3, RZ, PT, P1 ;  /* 0x000000ff0300720c */ /* 0x000fe20003f25310 */
[----:B------:R-:W-:-:S12]  /*0140*/  IMAD.WIDE R2, R207, 0x4, R2 ;  /* 0x00000004cf027825 */ /* 0x000fd800078e0202 */
[----:B------:R1:W5:Y:S01]  /*0150*/  @P1 LD.E R210, [R2.64] ;  /* 0x0000000602d21980 */ /* 0x000362000c101900 */
[----:B---3--:R-:W-:Y:S01]  /*0160*/  ISETP.NE.U32.AND P0, PT, R4, RZ, PT ;  /* 0x000000ff0400720c */ /* 0x008fe20003f05070 */
[----:B------:R-:W-:Y:S01]  /*0170*/  BSSY B0, `(.L_x_805) ;  /* 0x0000009000007945 */ /* 0x000fe20003800000 */
[----:B------:R-:W-:Y:S02]  /*0180*/  IMAD.MOV.U32 R12, RZ, RZ, -0x1 ;  /* 0xffffffffff0c7424 */ /* 0x000fe400078e00ff */
[----:B------:R-:W-:Y:S01]  /*0190*/  ISETP.NE.AND.EX P0, PT, R5, RZ, PT, P0 ;  /* 0x000000ff0500720c */ /* 0x000fe20003f05300 */
[----:B------:R-:W-:-:S12]  /*01a0*/  IMAD.WIDE R4, R207, 0x4, R4 ;  /* 0x00000004cf047825 */ /* 0x000fd800078e0204 */
[----:B------:R-:W-:Y:S05]  /*01b0*/  @!P0 BRA `(.L_x_806) ;  /* 0x0000004000008947 */ /* 0x000fea0003800000 */
[----:B------:R-:W2:Y:S02]  /*01c0*/  LD.E.U8 R0, [R18.64+0x1b2] ;  /* 0x0001b20612007980 */ /* 0x000ea4000c101100 */
[----:B--2---:R-:W-:-:S13]  /*01d0*/  ISETP.NE.AND P2, PT, R0, RZ, PT ;  /* 0x000000ff0000720c */ /* 0x004fda0003f45270 */
[----:B------:R-:W-:Y:S05]  /*01e0*/  @!P2 BRA `(.L_x_806) ;  /* 0x000000100000a947 */ /* 0x000fea0003800000 */
[----:B------:R2:W5:Y:S02]  /*01f0*/  LD.E R12, [R4.64] ;  /* 0x00000006040c7980 */ /* 0x000564000c101900 */
.L_x_806:
[----:B------:R-:W-:Y:S05]  /*0200*/  BSYNC B0 ;  /* 0x0000000000007941 */ /* 0x000fea0003800000 */
.L_x_805:
[----:B------:R-:W3:Y:S04]  /*0210*/  LD.E.64 R20, [R18.64+0xf0] ;  /* 0x0000f00612147980 */ /* 0x000ee8000c101b00 */
[----:B------:R-:W4:Y:S01]  /*0220*/  @P1 LD.E R209, [R2.64+0x4] ;  /* 0x0000040602d11980 */ /* 0x000f22000c101900 */
[----:B------:R-:W-:Y:S01]  /*0230*/  IMAD.MOV.U32 R11, RZ, RZ, RZ ;  /* 0x000000ffff0b7224 */ /* 0x000fe200078e00ff */
[----:B---3--:R-:W-:-:S04]  /*0240*/  ISETP.NE.U32.AND P4, PT, R20, RZ, PT ;  /* 0x000000ff1400720c */ /* 0x008fc80003f85070 */
[----:B------:R-:W-:Y:S01]  /*0250*/  ISETP.NE.AND.EX P4, PT, R21, RZ, PT, P4 ;  /* 0x000000ff1500720c */ /* 0x000fe20003f85340 */
[----:B------:R-:W-:Y:S01]  /*0260*/  IMAD.WIDE R20, R207, 0x4, R20 ;  /* 0x00000004cf147825 */ /* 0x000fe200078e0214 */
[----:B----45:R-:W-:-:S06]  /*0270*/  @P1 IADD3 R209, -R210, R209, RZ ;  /* 0x000000d1d2d11210 */ /* 0x030fcc0007ffe1ff */
[----:B------:R3:W5:Y:S05]  /*0280*/  @!P1 LD.E R209, [R18.64+0xb4] ;  /* 0x0000b40612d19980 */ /* 0x00076a000c101900 */
[----:B------:R3:W5:Y:S01]  /*0290*/  @P4 LD.E R11, [R20.64] ;  /* 0x00000006140b4980 */ /* 0x000762000c101900 */
[----:B------:R-:W-:Y:S01]  /*02a0*/  BSSY B0, `(.L_x_807) ;  /* 0x0000009000007945 */ /* 0x000fe20003800000 */
[----:B------:R-:W-:Y:S05]  /*02b0*/  @!P0 BRA `(.L_x_808) ;  /* 0x0000006000008947 */ /* 0x000fea0003800000 */
[----:B------:R-:W4:Y:S02]  /*02c0*/  LD.E.U8 R0, [R18.64+0x1b2] ;  /* 0x0001b20612007980 */ /* 0x000f24000c101100 */
[----:B----4-:R-:W-:-:S13]  /*02d0*/  ISETP.NE.AND P0, PT, R0, RZ, PT ;  /* 0x000000ff0000720c */ /* 0x010fda0003f05270 */
[----:B-1----:R-:W4:Y:S02]  /*02e0*/  @P0 LD.E R3, [R4.64+0x4] ;  /* 0x0000040604030980 */ /* 0x002f24000c101900 */
[----:B----4-:R-:W-:-:S06]  /*02f0*/  @P0 IADD3 R0, R3, -R12, RZ ;  /* 0x8000000c03000210 */ /* 0x010fcc0007ffe0ff */
[----:B------:R1:W5:Y:S01]  /*0300*/  @!P0 LD.E R0, [R4.64] ;  /* 0x0000000604008980 */ /* 0x000362000c101900 */
[----:B------:R-:W-:Y:S05]  /*0310*/  BRA `(.L_x_809) ;  /* 0x0000001000007947 */ /* 0x000fea0003800000 */
.L_x_808:
[----:B------:R4:W5:Y:S02]  /*0320*/  LD.E R0, [R18.64+0xb8] ;  /* 0x0000b80612007980 */ /* 0x000964000c101900 */
.L_x_809:
[----:B------:R-:W-:Y:S05]  /*0330*/  BSYNC B0 ;  /* 0x0000000000007941 */ /* 0x000fea0003800000 */
.L_x_807:
[----:B-12---:R-:W2:Y:S01]  /*0340*/  LD.E.64 R2, [R18.64+0xf8] ;  /* 0x0000f80612027980 */ /* 0x006ea2000c101b00 */
[----:B------:R-:W-:Y:S01]  /*0350*/  BSSY B1, `(.L_x_810) ;  /* 0x0000012000017945 */ /* 0x000fe20003800000 */
[----:B-----5:R-:W-:Y:S01]  /*0360*/  IMAD.IADD R75, R0, 0x1, -R11 ;  /* 0x00000001004b7824 */ /* 0x020fe200078e0a0b */
[----:B--2---:R-:W-:-:S04]  /*0370*/  ISETP.NE.U32.AND P0, PT, R2, RZ, PT ;  /* 0x000000ff0200720c */ /* 0x004fc80003f05070 */
[----:B------:R-:W-:-:S13]  /*0380*/  ISETP.NE.AND.EX P0, PT, R3, RZ, PT, P0 ;  /* 0x000000ff0300720c */ /* 0x000fda0003f05300 */
[----:B------:R-:W-:Y:S05]  /*0390*/  @!P0 BRA `(.L_x_811) ;  /* 0x0000004000008947 */ /* 0x000fea0003800000 */
[----:B------:R-:W-:-:S05]  /*03a0*/  IMAD.WIDE R2, R207, 0x4, R2 ;  /* 0x00000004cf027825 */ /* 0x000fca00078e0202 */
[----:B------:R-:W2:Y:S02]  /*03b0*/  LD.E R68, [R2.64] ;  /* 0x0000000602447980 */ /* 0x000ea4000c101900 */
[----:B--2---:R-:W-:Y:S01]  /*03c0*/  IADD3 R68, R68, -R11, RZ ;  /* 0x8000000b44447210 */ /* 0x004fe20007ffe0ff */
[----:B------:R-:W-:Y:S05]  /*03d0*/  BRA `(.L_x_812) ;  /* 0x0000009000007947 */ /* 0x000fea0003800000 */
.L_x_811:
[----:B------:R-:W2:Y:S01]  /*03e0*/  LD.E.64 R2, [R18.64+0x108] ;  /* 0x0001080612027980 */ /* 0x000ea2000c101b00 */
[----:B------:R-:W-:Y:S01]  /*03f0*/  BSSY B0, `(.L_x_813) ;  /* 0x0000006000007945 */ /* 0x000fe20003800000 */
[----:B------:R-:W-:Y:S01]  /*0400*/  IMAD.MOV.U32 R68, RZ, RZ, RZ ;  /* 0x000000ffff447224 */ /* 0x000fe200078e00ff */
[----:B--2---:R-:W-:-:S04]  /*0410*/  ISETP.NE.U32.AND P0, PT, R2, RZ, PT ;  /* 0x000000ff0200720c */ /* 0x004fc80003f05070 */
[----:B------:R-:W-:-:S13]  /*0420*/  ISETP.NE.AND.EX P0, PT, R3, RZ, PT, P0 ;  /* 0x000000ff0300720c */ /* 0x000fda0003f05300 */
[----:B------:R-:W-:Y:S05]  /*0430*/  @!P0 BRA `(.L_x_814) ;  /* 0x0000001000008947 */ /* 0x000fea0003800000 */
[----:B------:R1:W5:Y:S02]  /*0440*/  LD.E R68, [R18.64+0xbc] ;  /* 0x0000bc0612447980 */ /* 0x000364000c101900 */
.L_x_814:
[----:B------:R-:W-:Y:S05]  /*0450*/  BSYNC B0 ;  /* 0x0000000000007941 */ /* 0x000fea0003800000 */
.L_x_813:
[----:B-----5:R-:W-:Y:S02]  /*0460*/  IADD3 R68, R75, R68, RZ ;  /* 0x000000444b447210 */ /* 0x020fe40007ffe0ff */
.L_x_812:
[----:B------:R-:W-:Y:S05]  /*0470*/  BSYNC B1 ;  /* 0x0000000000017941 */ /* 0x000fea0003800000 */
.L_x_810:
[----:B------:R-:W-:Y:S01]  /*0480*/  IMAD.SHL.U32 R56, R208, 0x40, RZ ;  /* 0x00000040d0387824 */ /* 0x000fe200078e00ff */
[----:B------:R-:W-:Y:S01]  /*0490*/  MOV R2, R206 ;  /* 0x000000ce00027202 */ /* 0x000fe20000000f00 */
[----:B------:R-:W-:-:S03]  /*04a0*/  IMAD.MOV.U32 R3, RZ, RZ, 0x0 ;  /* 0x00000000ff037424 */ /* 0x000fc600078e00ff */
[----:B------:R-:W-:-:S13]  /*04b0*/  ISETP.GT.AND P0, PT, R209, R56, PT ;  /* 0x00000038d100720c */ /* 0x000fda0003f04270 */
[----:B------:R-:W-:Y:S05]  /*04c0*/  @!P0 RET.REL.NODEC R2 `(_ZN5flash24flash_fwd_splitkv_kernelI23Flash_fwd_kernel_traitsILi192ELi64ELi64ELi4ELb0ELb0EN7cutlass10bfloat16_tE19Flash_kernel_traitsILi192ELi64ELi64ELi4ES3_EELb1ELb0ELb0ELb0ELb0ELb0ELb0ELb1EEEvNS_16Flash_fwd_paramsE) ;  /* 0xfffffb3002008950 */ /* 0x000fea0003c3ffff */
[----:B------:R-:W2:Y:S04]  /*04d0*/  LD.E R7, [R18.64+0xb8] ;  /* 0x0000b80612077980 */ /* 0x000ea8000c101900 */
[----:B------:R-:W5:Y:S01]  /*04e0*/  LD.E R3, [R18.64+0x188] ;  /* 0x0001880612037980 */ /* 0x000f62000c101900 */
[----:B------:R-:W-:Y:S02]  /*04f0*/  IADD3 R0, -R209, 0x7f, R56 ;  /* 0x0000007fd1007810 */ /* 0x000fe40007ffe138 */
[----:B------:R-:W-:Y:S01]  /*0500*/  IADD3 R5, R68, 0x3f, RZ ;  /* 0x0000003f44057810 */ /* 0x000fe20007ffe0ff */
[----:B------:R-:W1:Y:S03]  /*0510*/  S2R R72, SR_TID.X ;  /* 0x0000000000487919 */ /* 0x000e660000002100 */
[----:B------:R-:W-:-:S04]  /*0520*/  SHF.R.S32.HI R2, RZ, 0x1f, R5 ;  /* 0x0000001fff027819 */ /* 0x000fc80000011405 */
[----:B------:R-:W-:-:S04]  /*0530*/  LEA.HI R2, R2, R5, RZ, 0x6 ;  /* 0x0000000502027211 */ /* 0x000fc800078f30ff */
[----:B------:R-:W-:Y:S02]  /*0540*/  SHF.R.S32.HI R2, RZ, 0x6, R2 ;  /* 0x00000006ff027819 */ /* 0x000fe40000011402 */
[----:B--2---:R-:W-:Y:S02]  /*0550*/  IADD3 R7, R7, 0x3f, RZ ;  /* 0x0000003f07077810 */ /* 0x004fe40007ffe0ff */
[----:B-----5:R-:W-:Y:S02]  /*0560*/  IADD3 R3, R3, R0, R68 ;  /* 0x0000000003037210 */ /* 0x020fe40007ffe044 */
[----:B------:R-:W-:Y:S02]  /*0570*/  SHF.R.S32.HI R4, RZ, 0x1f, R7 ;  /* 0x0000001fff047819 */ /* 0x000fe40000011407 */
[----:B------:R-:W-:Y:S02]  /*0580*/  SHF.R.S32.HI R0, RZ, 0x1f, R3 ;  /* 0x0000001fff007819 */ /* 0x000fe40000011403 */
[----:B------:R-:W-:-:S02]  /*0590*/  LEA.HI R4, R4, R7, RZ, 0x6 ;  /* 0x0000000704047211 */ /* 0x000fc400078f30ff */
[----:B------:R-:W-:Y:S02]  /*05a0*/  LEA.HI R0, R0, R3, RZ, 0x6 ;  /* 0x0000000300007211 */ /* 0x000fe400078f30ff */
[----:B------:R-:W-:Y:S02]  /*05b0*/  SHF.R.S32.HI R3, RZ, 0x6, R4 ;  /* 0x00000006ff037819 */ /* 0x000fe40000011404 */
[----:B------:R-:W-:Y:S02]  /*05c0*/  SHF.R.S32.HI R0, RZ, 0x6, R0 ;  /* 0x00000006ff007819 */ /* 0x000fe40000011400 */
[----:B------:R-:W-:-:S04]  /*05d0*/  IMNMX R3, R3, R2, PT ;  /* 0x0000000203037217 */ /* 0x000fc80003800200 */
[----:B------:R-:W-:-:S04]  /*05e0*/  IMNMX R133, R3, R0, PT ;  /* 0x0000000003857217 */ /* 0x000fc80003800200 */
[----:B------:R-:W-:-:S13]  /*05f0*/  ISETP.GT.AND P0, PT, R133, RZ, PT ;  /* 0x000000ff8500720c */ /* 0x000fda0003f04270 */
[----:B------:R-:W-:Y:S05]  /*0600*/  @P0 BRA `(.L_x_815) ;  /* 0x000008f000000947 */ /* 0x000fea0003800000 */
[----:B-1----:R-:W-:Y:S01]  /*0610*/  ISETP.NE.AND P0, PT, R210, -0x1, PT ;  /* 0xffffffffd200780c */ /* 0x002fe20003f05270 */
[----:B------:R-:W2:Y:S04]  /*0620*/  LD.E.64 R14, [R18.64+0x88] ;  /* 0x00008806120e7980 */ /* 0x000ea8000c101b00 */
[----:B---3--:R1:W3:Y:S04]  /*0630*/  LD.E.64 R4, [R18.64+0x90] ;  /* 0x0000900612047980 */ /* 0x0082e8000c101b00 */
[----:B----4-:R1:W4:Y:S04]  /*0640*/  LD.E R2, [R18.64+0x60] ;  /* 0x0000600612027980 */ /* 0x010328000c101900 */
[----:B------:R1:W3:Y:S04]  /*0650*/  @!P0 LD.E.64 R12, [R18.64+0x80] ;  /* 0x00008006120c8980 */ /* 0x0002e8000c101b00 */
[----:B------:R1:W4:Y:S01]  /*0660*/  LD.E R3, [R18.64+0xb4] ;  /* 0x0000b40612037980 */ /* 0x000322000c101900 */
[----:B------:R-:W-:-:S03]  /*0670*/  SHF.R.S32.HI R7, RZ, 0x1f, R72 ;  /* 0x0000001fff077819 */ /* 0x000fc60000011448 */
[----:B------:R1:W5:Y:S01]  /*0680*/  LD.E R0, [R18.64+0xc0] ;  /* 0x0000c00612007980 */ /* 0x000362000c101900 */
[----:B------:R-:W-:-:S03]  /*0690*/  LEA.HI R6, R7, R72, RZ, 0x3 ;  /* 0x0000004807067211 */ /* 0x000fc600078f18ff */
[----:B------:R1:W5:Y:S01]  /*06a0*/  LD.E.64 R10, [R18.64+0x70] ;  /* 0x00007006120a7980 */ /* 0x000362000c101b00 */
[----:B------:R-:W-:-:S03]  /*06b0*/  LOP3.LUT R7, R6, 0xfffffff8, RZ, 0xc0, !PT ;  /* 0xfffffff806077812 */ /* 0x000fc600078ec0ff */
[----:B------:R1:W5:Y:S02]  /*06c0*/  LD.E.64 R20, [R18.64+0xa0] ;  /* 0x0000a00612147980 */ /* 0x000364000c101b00 */
[----:B------:R-:W-:Y:S01]  /*06d0*/  IMAD.IADD R72, R72, 0x1, -R7 ;  /* 0x0000000148487824 */ /* 0x000fe200078e0a07 */
[----:B------:R-:W-:-:S04]  /*06e0*/  @!P0 SHF.R.S32.HI R8, RZ, 0x1f, R207 ;  /* 0x0000001fff088819 */ /* 0x000fc800000114cf */
[----:B------:R-:W-:-:S04]  /*06f0*/  SHF.L.U32 R22, R72, 0x3, RZ ;  /* 0x0000000348167819 */ /* 0x000fc800000006ff */
[----:B------:R-:W-:Y:S02]  /*0700*/  SHF.R.S32.HI R23, RZ, 0x1f, R22 ;  /* 0x0000001fff177819 */ /* 0x000fe40000011416 */
[----:B------:R-:W-:Y:S02]  /*0710*/  IADD3 R209, -R56, R209, RZ ;  /* 0x000000d138d17210 */ /* 0x000fe40007ffe1ff */
[----:B------:R-:W-:Y:S01]  /*0720*/  SHF.R.S32.HI R6, RZ, 0x3, R6 ;  /* 0x00000003ff067819 */ /* 0x000fe20000011406 */
[----:B------:R-:W-:Y:S01]  /*0730*/  BSSY B0, `(.L_x_816) ;  /* 0x0000028000007945 */ /* 0x000fe20003800000 */
[-C--:B--2---:R-:W-:Y:S02]  /*0740*/  @P0 IMAD R7, R15, R210.reuse, RZ ;  /* 0x000000d20f070224 */ /* 0x084fe400078e02ff */
[----:B------:R-:W-:-:S04]  /*0750*/  @P0 IMAD.WIDE.U32 R16, R14, R210, RZ ;  /* 0x000000d20e100225 */ /* 0x000fc800078e00ff */
[----:B-1----:R-:W-:-:S04]  /*0760*/  IMAD.WIDE.U32 R18, R56, R14, R22 ;  /* 0x0000000e38127225 */ /* 0x002fc800078e0016 */
[-C--:B---3--:R-:W-:Y:S02]  /*0770*/  @!P0 IMAD R9, R13, R207.reuse, RZ ;  /* 0x000000cf0d098224 */ /* 0x088fe400078e02ff */
[----:B------:R-:W-:-:S04]  /*0780*/  @!P0 IMAD.WIDE.U32 R24, R12, R207, RZ ;  /* 0x000000cf0c188225 */ /* 0x000fc800078e00ff */
[----:B------:R-:W-:Y:S01]  /*0790*/  @!P0 IMAD R8, R12, R8, R9 ;  /* 0x000000080c088224 */ /* 0x000fe200078e0209 */
[----:B------:R-:W-:Y:S01]  /*07a0*/  SHF.R.S32.HI R12, RZ, 0x1f, R56 ;  /* 0x0000001fff0c7819 */ /* 0x000fe20000011438 */
[----:B------:R-:W-:Y:S01]  /*07b0*/  IMAD R9, R15, R56, RZ ;  /* 0x000000380f097224 */ /* 0x000fe200078e02ff */
[----:B------:R-:W-:Y:S01]  /*07c0*/  @!P0 MOV R16, R24 ;  /* 0x0000001800108202 */ /* 0x000fe20000000f00 */
[----:B------:R-:W-:Y:S02]  /*07d0*/  @P0 IMAD.IADD R7, R17, 0x1, R7 ;  /* 0x0000000111070824 */ /* 0x000fe400078e0207 */
[----:B------:R-:W-:Y:S02]  /*07e0*/  IMAD R12, R14, R12, R9 ;  /* 0x0000000c0e0c7224 */ /* 0x000fe400078e0209 */
[----:B------:R-:W-:Y:S01]  /*07f0*/  @!P0 IMAD.IADD R7, R25, 0x1, R8 ;  /* 0x0000000119078824 */ /* 0x000fe200078e0208 */
[----:B------:R-:W-:-:S04]  /*0800*/  IADD3 R16, P0, R16, R18, RZ ;  /* 0x0000001210107210 */ /* 0x000fc80007f1e0ff */
[----:B------:R-:W-:Y:S02]  /*0810*/  IADD3.X R17, R7, R19, R12, P0, !PT ;  /* 0x0000001307117210 */ /* 0x000fe400007fe40c */
[----:B------:R-:W-:Y:S01]  /*0820*/  ISETP.GE.AND P0, PT, R6, R209, PT ;  /* 0x000000d10600720c */ /* 0x000fe20003f06270 */
[----:B------:R-:W-:Y:S01]  /*0830*/  IMAD R5, R5, R205, RZ ;  /* 0x000000cd05057224 */ /* 0x000fe200078e02ff */
[--C-:B------:R-:W-:Y:S01]  /*0840*/  SHF.R.S32.HI R7, RZ, 0x1f, R205.reuse ;  /* 0x0000001fff077819 */ /* 0x100fe200000114cd */
[----:B----4-:R-:W-:Y:S02]  /*0850*/  IMAD R207, R207, R2, R205 ;  /* 0x00000002cfcf7224 */ /* 0x010fe400078e02cd */
[----:B------:R-:W-:-:S04]  /*0860*/  IMAD.WIDE.U32 R12, R205, R4, R16 ;  /* 0x00000004cd0c7225 */ /* 0x000fc800078e0010 */
[----:B------:R-:W-:Y:S01]  /*0870*/  IMAD R2, R4, R7, R5 ;  /* 0x0000000704027224 */ /* 0x000fe200078e0205 */
[C---:B------:R-:W-:Y:S01]  /*0880*/  IADD3 R7, R22.reuse, 0x40, RZ ;  /* 0x0000004016077810 */ /* 0x040fe20007ffe0ff */
[----:B------:R-:W-:Y:S01]  /*0890*/  IMAD R56, R3, R207, R56 ;  /* 0x000000cf03387224 */ /* 0x000fe200078e0238 */
[----:B------:R-:W-:Y:S01]  /*08a0*/  SHF.R.S32.HI R3, RZ, 0x1f, R6 ;  /* 0x0000001fff037819 */ /* 0x000fe20000011406 */
[----:B------:R-:W-:Y:S01]  /*08b0*/  IMAD.IADD R19, R13, 0x1, R2 ;  /* 0x000000010d137824 */ /* 0x000fe200078e0202 */
[----:B------:R-:W-:Y:S01]  /*08c0*/  IADD3 R5, R22, 0x80, RZ ;  /* 0x0000008016057810 */ /* 0x000fe20007ffe0ff */
[----:B------:R-:W-:Y:S05]  /*08d0*/  @P0 BRA `(.L_x_817) ;  /* 0x000000d000000947 */ /* 0x000fea0003800000 */
[----:B------:R-:W-:Y:S01]  /*08e0*/  IMAD R2, R15, R6, RZ ;  /* 0x000000060f027224 */ /* 0x000fe200078e02ff */
[-C--:B-----5:R-:W-:Y:S01]  /*08f0*/  ISETP.GE.AND P3, PT, R22, R0.reuse, PT ;  /* 0x000000001600720c */ /* 0x0a0fe20003f66270 */
[----:B------:R-:W-:Y:S01]  /*0900*/  IMAD.MOV.U32 R18, RZ, RZ, R12 ;  /* 0x000000ffff127224 */ /* 0x000fe200078e000c */
[-C--:B------:R-:W-:Y:S01]  /*0910*/  ISETP.GE.AND P2, PT, R7, R0.reuse, PT ;  /* 0x000000000700720c */ /* 0x080fe20003f46270 */
[C---:B------:R-:W-:Y:S01]  /*0920*/  IMAD R2, R14.reuse, R3, R2 ;  /* 0x000000030e027224 */ /* 0x040fe200078e0202 */
[----:B------:R-:W-:Y:S01]  /*0930*/  ISETP.GE.AND P1, PT, R5, R0, PT ;  /* 0x000000000500720c */ /* 0x000fe20003f26270 */
[----:B------:R-:W-:-:S04]  /*0940*/  IMAD.WIDE.U32 R8, R14, R6, R18 ;  /* 0x000000060e087225 */ /* 0x000fc800078e0012 */
[----:B------:R-:W-:Y:S01]  /*0950*/  IMAD.IADD R9, R9, 0x1, R2 ;  /* 0x0000000109097824 */ /* 0x000fe200078e0202 */
[----:B------:R-:W-:-:S04]  /*0960*/  LEA R16, P0, R8, R10, 0x1 ;  /* 0x0000000a08107211 */ /* 0x000fc800078008ff */
[----:B------:R-:W-:-:S05]  /*0970*/  LEA.HI.X R17, R8, R11, R9, 0x1, P0 ;  /* 0x0000000b08117211 */ /* 0x000fca00000f0c09 */
[----:B------:R1:W-:Y:S04]  /*0980*/  @!P3 ST.E.128 [R16.64], RZ ;  /* 0x000000ff1000b985 */ /* 0x0003e8000c101d06 */
[----:B------:R1:W-:Y:S04]  /*0990*/  @!P2 ST.E.128 [R16.64+0x80], RZ ;  /* 0x000080ff1000a985 */ /* 0x0003e8000c101d06 */
[----:B------:R1:W-:Y:S02]  /*09a0*/  @!P1 ST.E.128 [R16.64+0x100], RZ ;  /* 0x000100ff10009985 */ /* 0x0003e4000c101d06 */
.L_x_817:
[----:B------:R-:W-:Y:S05]  /*09b0*/  BSYNC B0 ;  /* 0x0000000000007941 */ /* 0x000fea0003800000 */
.L_x_816:
[----:B------:R-:W-:Y:S01]  /*09c0*/  IADD3 R8, R6, 0x10, RZ ;  /* 0x0000001006087810 */ /* 0x000fe20007ffe0ff */
[----:B------:R-:W-:Y:S03]  /*09d0*/  BSSY B0, `(.L_x_818) ;  /* 0x0000013000007945 */ /* 0x000fe60003800000 */
[----:B------:R-:W-:-:S13]  /*09e0*/  ISETP.GE.AND P0, PT, R8, R209, PT ;  /* 0x000000d10800720c */ /* 0x000fda0003f06270 */
[----:B------:R-:W-:Y:S05]  /*09f0*/  @P0 BRA `(.L_x_819) ;  /* 0x0000010000000947 */ /* 0x000fea0003800000 */
[----:B-1----:R-:W-:Y:S01]  /*0a00*/  IADD3 R17, P0, R6, 0x10, RZ ;  /* 0x0000001006117810 */ /* 0x002fe20007f1e0ff */
[----:B------:R-:W-:Y:S01]  /*0a10*/  IMAD.MOV.U32 R24, RZ, RZ, R12 ;  /* 0x000000ffff187224 */ /* 0x000fe200078e000c */
[----:B------:R-:W-:Y:S02]  /*0a20*/  MOV R25, R19 ;  /* 0x0000001300197202 */ /* 0x000fe40000000f00 */
[-C--:B-----5:R-:W-:Y:S01]  /*0a30*/  ISETP.GE.AND P2, PT, R22, R0.reuse, PT ;  /* 0x000000001600720c */ /* 0x0a0fe20003f46270 */
[----:B------:R-:W-:Y:S01]  /*0a40*/  IMAD.X R9, RZ, RZ, R3, P0 ;  /* 0x000000ffff097224 */ /* 0x000fe200000e0603 */
[-C--:B------:R-:W-:Y:S01]  /*0a50*/  ISETP.GE.AND P1, PT, R7, R0.reuse, PT ;  /* 0x000000000700720c */ /* 0x080fe20003f26270 */
[----:B------:R-:W-:Y:S01]  /*0a60*/  IMAD.WIDE.U32 R24, R14, R17, R24 ;  /* 0x000000110e187225 */ /* 0x000fe200078e0018 */
[----:B------:R-:W-:-:S03]  /*0a70*/  ISETP.GE.AND P0, PT, R5, R0, PT ;  /* 0x000000000500720c */ /* 0x000fc60003f06270 */
[----:B------:R-:W-:Y:S01]  /*0a80*/  IMAD R9, R9, R14, RZ ;  /* 0x0000000e09097224 */ /* 0x000fe200078e02ff */
[----:B------:R-:W-:-:S03]  /*0a90*/  LEA R16, P3, R24, R10, 0x1 ;  /* 0x0000000a18107211 */ /* 0x000fc600078608ff */
[----:B------:R-:W-:-:S04]  /*0aa0*/  IMAD R9, R15, R17, R9 ;  /* 0x000000110f097224 */ /* 0x000fc800078e0209 */
[----:B------:R-:W-:-:S05]  /*0ab0*/  IMAD.IADD R9, R25, 0x1, R9 ;  /* 0x0000000119097824 */ /* 0x000fca00078e0209 */
[----:B------:R-:W-:-:S05]  /*0ac0*/  LEA.HI.X R17, R24, R11, R9, 0x1, P3 ;  /* 0x0000000b18117211 */ /* 0x000fca00018f0c09 */
[----:B------:R1:W-:Y:S04]  /*0ad0*/  @!P2 ST.E.128 [R16.64], RZ ;  /* 0x000000ff1000a985 */ /* 0x0003e8000c101d06 */
[----:B------:R1:W-:Y:S04]  /*0ae0*/  @!P1 ST.E.128 [R16.64+0x80], RZ ;  /* 0x000080ff10009985 */ /* 0x0003e8000c101d06 */
[----:B------:R1:W-:Y:S02]  /*0af0*/  @!P0 ST.E.128 [R16.64+0x100], RZ ;  /* 0x000100ff10008985 */ /* 0x0003e4000c101d06 */
.L_x_819:
[----:B------:R-:W-:Y:S05]  /*0b00*/  BSYNC B0 ;  /* 0x0000000000007941 */ /* 0x000fea0003800000 */
.L_x_818:
        /* <DEDUP_REMOVED lines=20> */
.L_x_821:
[----:B------:R-:W-:Y:S05]  /*0c50*/  BSYNC B0 ;  /* 0x0000000000007941 */ /* 0x000fea0003800000 */
.L_x_820:
[----:B------:R-:W-:Y:S01]  /*0c60*/  IADD3 R2, R6, 0x30, RZ ;  /* 0x0000003006027810 */ /* 0x000fe20007ffe0ff */
[----:B------:R-:W-:Y:S03]  /*0c70*/  BSSY B0, `(.L_x_822) ;  /* 0x0000013000007945 */ /* 0x000fe60003800000 */
[----:B------:R-:W-:-:S13]  /*0c80*/  ISETP.GE.AND P0, PT, R2, R209, PT ;  /* 0x000000d10200720c */ /* 0x000fda0003f06270 */
[----:B------:R-:W-:Y:S05]  /*0c90*/  @P0 BRA `(.L_x_823) ;  /* 0x0000010000000947 */ /* 0x000fea0003800000 */
[----:B------:R-:W-:Y:S01]  /*0ca0*/  IADD3 R13, P0, R6, 0x30, RZ ;  /* 0x00000030060d7810 */ /* 0x000fe20007f1e0ff */
[----:B-1----:R-:W-:Y:S01]  /*0cb0*/  IMAD.MOV.U32 R16, RZ, RZ, R12 ;  /* 0x000000ffff107224 */ /* 0x002fe200078e000c */
        /* <DEDUP_REMOVED lines=14> */
.L_x_823:
[----:B------:R-:W-:Y:S05]  /*0da0*/  BSYNC B0 ;  /* 0x0000000000007941 */ /* 0x000fea0003800000 */
.L_x_822:
[----:B------:R-:W-:Y:S01]  /*0db0*/  ISETP.NE.AND P4, PT, R72, RZ, PT ;  /* 0x000000ff4800720c */ /* 0x000fe20003f85270 */
[----:B------:R-:W-:Y:S01]  /*0dc0*/  IMAD.MOV.U32 R207, RZ, RZ, 0x0 ;  /* 0x00000000ffcf7424 */ /* 0x000fe200078e00ff */
[----:B------:R-:W-:-:S02]  /*0dd0*/  IADD3 R5, P0, R56, R6, RZ ;  /* 0x0000000638057210 */ /* 0x000fc40007f1e0ff */
[-C--:B------:R-:W-:Y:S02]  /*0de0*/  ISETP.GE.OR P3, PT, R6, R209.reuse, P4 ;  /* 0x000000d10600720c */ /* 0x080fe40002766670 */
[-C--:B------:R-:W-:Y:S02]  /*0df0*/  ISETP.GE.OR P2, PT, R8, R209.reuse, P4 ;  /* 0x000000d10800720c */ /* 0x080fe40002746670 */
[-C--:B------:R-:W-:Y:S02]  /*0e00*/  ISETP.GE.OR P1, PT, R4, R209.reuse, P4 ;  /* 0x000000d10400720c */ /* 0x080fe40002726670 */
[----:B------:R-:W-:Y:S02]  /*0e10*/  ISETP.GE.OR P4, PT, R2, R209, P4 ;  /* 0x000000d10200720c */ /* 0x000fe40002786670 */
[----:B------:R-:W-:Y:S02]  /*0e20*/  LEA.HI.X.SX32 R3, R56, R3, 0x1, P0 ;  /* 0x0000000338037211 */ /* 0x000fe400000f0eff */
[----:B-----5:R-:W-:-:S03]  /*0e30*/  LEA R4, P0, R5, R20, 0x2 ;  /* 0x0000001405047211 */ /* 0x020fc600078010ff */
[----:B------:R-:W-:Y:S01]  /*0e40*/  @!P3 IMAD.MOV.U32 R9, RZ, RZ, 0x7f800000 ;  /* 0x7f800000ff09b424 */ /* 0x000fe200078e00ff */
[----:B------:R-:W-:Y:S01]  /*0e50*/  LEA.HI.X R5, R5, R21, R3, 0x2, P0 ;  /* 0x0000001505057211 */ /* 0x000fe200000f1403 */
[----:B------:R-:W-:Y:S02]  /*0e60*/  @!P2 IMAD.MOV.U32 R7, RZ, RZ, 0x7f800000 ;  /* 0x7f800000ff07a424 */ /* 0x000fe400078e00ff */
[----:B------:R-:W-:Y:S02]  /*0e70*/  @!P1 IMAD.MOV.U32 R3, RZ, RZ, 0x7f800000 ;  /* 0x7f800000ff039424 */ /* 0x000fe400078e00ff */
[----:B------:R2:W-:Y:S04]  /*0e80*/  @!P3 ST.E [R4.64], R9 ;  /* 0x000000090400b985 */ /* 0x0005e8000c101906 */
[----:B------:R2:W-:Y:S04]  /*0e90*/  @!P2 ST.E [R4.64+0x40], R7 ;  /* 0x000040070400a985 */ /* 0x0005e8000c101906 */
[----:B------:R2:W-:Y:S01]  /*0ea0*/  @!P1 ST.E [R4.64+0x80], R3 ;  /* 0x0000800304009985 */ /* 0x0005e2000c101906 */
[----:B------:R-:W-:Y:S05]  /*0eb0*/  @P4 RET.REL.NODEC R206 `(_ZN5flash24flash_fwd_splitkv_kernelI23Flash_fwd_kernel_traitsILi192ELi64ELi64ELi4ELb0ELb0EN7cutlass10bfloat16_tE19Flash_kernel_traitsILi192ELi64ELi64ELi4ES3_EELb1ELb0ELb0ELb0ELb0ELb0ELb0ELb1EEEvNS_16Flash_fwd_paramsE) ;  /* 0xfffff140ce004950 */ /* 0x000fea0003c3ffff */
[----:B--2---:R-:W-:Y:S02]  /*0ec0*/  MOV R3, 0x7f800000 ;  /* 0x7f80000000037802 */ /* 0x004fe40000000f00 */
[----:B------:R-:W-:-:S03]  /*0ed0*/  MOV R207, 0x0 ;  /* 0x0000000000cf7802 */ /* 0x000fc60000000f00 */
[----:B------:R2:W-:Y:S01]  /*0ee0*/  ST.E [R4.64+0xc0], R3 ;  /* 0x0000c00304007985 */ /* 0x0005e2000c101906 */
[----:B------:R-:W-:Y:S05]  /*0ef0*/  RET.REL.NODEC R206 `(_ZN5flash24flash_fwd_splitkv_kernelI23Flash_fwd_kernel_traitsILi192ELi64ELi64ELi4ELb0ELb0EN7cutlass10bfloat16_tE19Flash_kernel_traitsILi192ELi64ELi64ELi4ES3_EELb1ELb0ELb0ELb0ELb0ELb0ELb0ELb1EEEvNS_16Flash_fwd_paramsE) ;  /* 0xfffff100ce007950 */ /* 0x000fea0003c3ffff */
.L_x_815:
[----:B-1----:R-:W2:Y:S04]  /*0f00*/  LD.E.64 R6, [R18.64+0x160] ;  /* 0x0001600612067980 */ /* 0x002ea8000c101b00 */
[----:B---3--:R-:W3:Y:S01]  /*0f10*/  LD.E.64 R8, [R18.64+0x158] ;  /* 0x0001580612087980 */ /* 0x008ee2000c101b00 */
[----:B--2---:R-:W-:-:S04]  /*0f20*/  ISETP.NE.U32.AND P1, PT, R6, RZ, PT ;  /* 0x000000ff0600720c */ /* 0x004fc80003f25070 */
[----:B------:R-:W-:-:S13]  /*0f30*/  ISETP.NE.AND.EX P1, PT, R7, RZ, PT, P1 ;  /* 0x000000ff0700720c */ /* 0x000fda0003f25310 */
[----:B------:R-:W2:Y:S01]  /*0f40*/  @P1 LD.E.64 R4, [R18.64+0x168] ;  /* 0x0001680612041980 */ /* 0x000ea2000c101b00 */
[----:B---3--:R-:W-:Y:S01]  /*0f50*/  ISETP.NE.U32.AND P0, PT, R8, RZ, PT ;  /* 0x000000ff0800720c */ /* 0x008fe20003f05070 */
[----:B------:R-:W-:-:S03]  /*0f60*/  IMAD.MOV.U32 R10, RZ, RZ, R207 ;  /* 0x000000ffff0a7224 */ /* 0x000fc600078e00cf */
[----:B------:R-:W-:Y:S02]  /*0f70*/  ISETP.NE.AND.EX P0, PT, R9, RZ, PT, P0 ;  /* 0x000000ff0900720c */ /* 0x000fe40003f05300 */
[----:B------:R-:W-:Y:S01]  /*0f80*/  @P1 SHF.R.S32.HI R0, RZ, 0x1f, R207 ;  /* 0x0000001fff001819 */ /* 0x000fe200000114cf */
[----:B------:R-:W-:-:S10]  /*0f90*/  CS2R R212, SRZ ;  /* 0x0000000000d47805 */ /* 0x000fd4000001ff00 */
[----:B------:R-:W-:-:S05]  /*0fa0*/  @P0 IMAD.WIDE R8, R207, 0x4, R8 ;  /* 0x00000004cf080825 */ /* 0x000fca00078e0208 */
[----:B------:R1:W5:Y:S01]  /*0fb0*/  @P0 LD.E R10, [R8.64] ;  /* 0x00000006080a0980 */ /* 0x000362000c101900 */
[----:B------:R-:W-:Y:S01]  /*0fc0*/  BSSY B0, `(.L_x_824) ;  /* 0x00000ad000007945 */ /* 0x000fe20003800000 */
[-C--:B--2---:R-:W-:Y:S02]  /*0fd0*/  @P1 IMAD R5, R5, R207.reuse, RZ ;  /* 0x000000cf05051224 */ /* 0x084fe400078e02ff */
[----:B------:R-:W-:-:S04]  /*0fe0*/  @P1 IMAD.WIDE.U32 R2, R4, R207, RZ ;  /* 0x000000cf04021225 */ /* 0x000fc800078e00ff */
[----:B------:R-:W-:Y:S01]  /*0ff0*/  @P1 IMAD R0, R4, R0, R5 ;  /* 0x0000000004001224 */ /* 0x000fe200078e0205 */
[----:B------:R-:W-:-:S03]  /*1000*/  @P1 LEA R212, P0, R2, R6, 0x2 ;  /* 0x0000000602d41211 */ /* 0x000fc600078010ff */
[----:B------:R-:W-:-:S05]  /*1010*/  @P1 IMAD.IADD R0, R3, 0x1, R0 ;  /* 0x0000000103001824 */ /* 0x000fca00078e0200 */
[----:B------:R-:W-:Y:S02]  /*1020*/  @P1 LEA.HI.X R213, R2, R7, R0, 0x2, P0 ;  /* 0x0000000702d51211 */ /* 0x000fe400000f1400 */
[----:B------:R-:W-:-:S04]  /*1030*/  ISETP.NE.U32.AND P0, PT, R212, RZ, PT ;  /* 0x000000ffd400720c */ /* 0x000fc80003f05070 */
[----:B------:R-:W-:-:S13]  /*1040*/  ISETP.NE.AND.EX P0, PT, R213, RZ, PT, P0 ;  /* 0x000000ffd500720c */ /* 0x000fda0003f05300 */
[----:B------:R-:W-:Y:S05]  /*1050*/  @!P0 BRA `(.L_x_825) ;  /* 0x0000053000008947 */ /* 0x000fea0003800000 */
[----:B-1----:R-:W2:Y:S04]  /*1060*/  LD.E R6, [R18.64+0x170] ;  /* 0x0001700612067980 */ /* 0x002ea8000c101900 */
[----:B------:R-:W3:Y:S01]  /*1070*/  LD.E R4, [R18.64+0x68] ;  /* 0x0000680612047980 */ /* 0x000ee2000c101900 */
[----:B------:R-:W-:-:S03]  /*1080*/  LEA R5, R133, 0xffffffc0, 0x6 ;  /* 0xffffffc085057811 */ /* 0x000fc600078e30ff */
[----:B----4-:R-:W4:Y:S01]  /*1090*/  LD.E.64 R16, [R18.64+0x20] ;  /* 0x0000200612107980 */ /* 0x010f22000c101b00 */
[----:B------:R-:W-:-:S03]  /*10a0*/  IABS R2, R5 ;  /* 0x0000000500027213 */ /* 0x000fc60000000000 */
[----:B------:R-:W3:Y:S04]  /*10b0*/  LD.E.64 R64, [R18.64+0x38] ;  /* 0x0000380612407980 */ /* 0x000ee8000c101b00 */
[----:B------:R-:W3:Y:S04]  /*10c0*/  LD.E.64 R12, [R18.64+0x28] ;  /* 0x00002806120c7980 */ /* 0x000ee8000c101b00 */
[----:B------:R-:W3:Y:S04]  /*10d0*/  LD.E.64 R14, [R18.64+0x50] ;  /* 0x00005006120e7980 */ /* 0x000ee8000c101b00 */
[----:B------:R1:W5:Y:S04]  /*10e0*/  LD.E.64 R26, [R18.64+0x58] ;  /* 0x00005806121a7980 */ /* 0x000368000c101b00 */
[----:B------:R1:W5:Y:S01]  /*10f0*/  LD.E.64 R66, [R18.64+0x40] ;  /* 0x0000400612427980 */ /* 0x000362000c101b00 */
[----:B--2---:R-:W-:-:S04]  /*1100*/  IABS R3, R6 ;  /* 0x0000000600037213 */ /* 0x004fc80000000000 */
[----:B-----5:R-:W2:Y:S08]  /*1110*/  I2F.RP R10, R3 ;  /* 0x00000003000a7306 */ /* 0x020eb00000209400 */
[----:B--2---:R-:W2:Y:S02]  /*1120*/  MUFU.RCP R8, R10 ;  /* 0x0000000a00087308 */ /* 0x004ea40000001000 */
[----:B--2---:R-:W-:-:S06]  /*1130*/  IADD3 R8, R8, 0xffffffe, RZ ;  /* 0x0ffffffe08087810 */ /* 0x004fcc0007ffe0ff */
[----:B------:R-:W2:Y:S02]  /*1140*/  F2I.FTZ.U32.TRUNC.NTZ R9, R8 ;  /* 0x0000000800097305 */ /* 0x000ea4000021f000 */
[----:B--2---:R-:W-:Y:S02]  /*1150*/  IMAD.MOV R0, RZ, RZ, -R9 ;  /* 0x000000ffff007224 */ /* 0x004fe400078e0a09 */
[----:B------:R-:W-:Y:S02]  /*1160*/  IMAD.MOV.U32 R8, RZ, RZ, RZ ;  /* 0x000000ffff087224 */ /* 0x000fe400078e00ff */
[----:B------:R-:W-:Y:S01]  /*1170*/  IMAD R7, R0, R3, RZ ;  /* 0x0000000300077224 */ /* 0x000fe200078e02ff */
[----:B------:R-:W-:-:S03]  /*1180*/  IABS R0, R6 ;  /* 0x0000000600007213 */ /* 0x000fc60000000000 */
[----:B------:R-:W-:Y:S01]  /*1190*/  IMAD.HI.U32 R7, R9, R7, R8 ;  /* 0x0000000709077227 */ /* 0x000fe200078e0008 */
[----:B------:R-:W-:-:S05]  /*11a0*/  IADD3 R0, RZ, -R0, RZ ;  /* 0x80000000ff007210 */ /* 0x000fca0007ffe0ff */
[----:B------:R-:W-:-:S04]  /*11b0*/  IMAD.HI.U32 R9, R7, R2, RZ ;  /* 0x0000000207097227 */ /* 0x000fc800078e00ff */
[----:B------:R-:W-:-:S05]  /*11c0*/  IMAD R0, R9, R0, R2 ;  /* 0x0000000009007224 */ /* 0x000fca00078e0202 */
[----:B------:R-:W-:-:S13]  /*11d0*/  ISETP.GT.U32.AND P1, PT, R3, R0, PT ;  /* 0x000000000300720c */ /* 0x000fda0003f24070 */
[----:B------:R-:W-:-:S05]  /*11e0*/  @!P1 IMAD.IADD R0, R0, 0x1, -R3 ;  /* 0x0000000100009824 */ /* 0x000fca00078e0a03 */
[----:B------:R-:W-:Y:S02]  /*11f0*/  ISETP.GE.U32.AND P2, PT, R0, R3, PT ;  /* 0x000000030000720c */ /* 0x000fe40003f46070 */
[----:B------:R-:W-:Y:S02]  /*1200*/  LOP3.LUT R0, R5, R6, RZ, 0x3c, !PT ;  /* 0x0000000605007212 */ /* 0x000fe400078e3cff */
[----:B------:R-:W-:Y:S02]  /*1210*/  @!P1 IADD3 R9, R9, 0x1, RZ ;  /* 0x0000000109099810 */ /* 0x000fe40007ffe0ff */
[----:B------:R-:W-:Y:S02]  /*1220*/  ISETP.GE.AND P0, PT, R0, RZ, PT ;  /* 0x000000ff0000720c */ /* 0x000fe40003f06270 */
[----:B------:R-:W-:-:S05]  /*1230*/  ISETP.NE.AND P1, PT, R6, RZ, PT ;  /* 0x000000ff0600720c */ /* 0x000fca0003f25270 */
[----:B------:R-:W-:-:S06]  /*1240*/  @P2 IADD3 R9, R9, 0x1, RZ ;  /* 0x0000000109092810 */ /* 0x000fcc0007ffe0ff */
[----:B------:R-:W-:Y:S02]  /*1250*/  @!P0 IMAD.MOV R9, RZ, RZ, -R9 ;  /* 0x000000ffff098224 */ /* 0x000fe400078e0a09 */
[----:B------:R-:W-:-:S05]  /*1260*/  @!P1 LOP3.LUT R9, RZ, R6, RZ, 0x33, !PT ;  /* 0x00000006ff099212 */ /* 0x000fca00078e33ff */
[----:B------:R-:W-:-:S06]  /*1270*/  IMAD.WIDE R2, R9, 0x4, R212 ;  /* 0x0000000409027825 */ /* 0x000fcc00078e02d4 */
[----:B------:R2:W4:Y:S01]  /*1280*/  LD.E R2, [R2.64] ;  /* 0x0000000602027980 */ /* 0x000522000c101900 */
[----:B---3--:R-:W-:-:S04]  /*1290*/  IABS R7, R4 ;  /* 0x0000000400077213 */ /* 0x008fc80000000000 */
[----:B------:R-:W3:Y:S08]  /*12a0*/  I2F.RP R11, R7 ;  /* 0x00000007000b7306 */ /* 0x000ef00000209400 */
[----:B---3--:R-:W3:Y:S02]  /*12b0*/  MUFU.RCP R10, R11 ;  /* 0x0000000b000a7308 */ /* 0x008ee40000001000 */
[----:B---3--:R-:W-:-:S06]  /*12c0*/  IADD3 R10, R10, 0xffffffe, RZ ;  /* 0x0ffffffe0a0a7810 */ /* 0x008fcc0007ffe0ff */
[----:B------:R-:W3:Y:S01]  /*12d0*/  F2I.FTZ.U32.TRUNC.NTZ R23, R10 ;  /* 0x0000000a00177305 */ /* 0x000ee2000021f000 */
[----:B------:R-:W-:Y:S01]  /*12e0*/  IMAD.MOV.U32 R22, RZ, RZ, RZ ;  /* 0x000000ffff167224 */ /* 0x000fe200078e00ff */
[----:B--2---:R-:W-:Y:S02]  /*12f0*/  IABS R3, R205 ;  /* 0x000000cd00037213 */ /* 0x004fe40000000000 */
[----:B---3--:R-:W-:-:S05]  /*1300*/  IADD3 R0, RZ, -R23, RZ ;  /* 0x80000017ff007210 */ /* 0x008fca0007ffe0ff */
[----:B------:R-:W-:Y:S01]  /*1310*/  IMAD R8, R0, R7, RZ ;  /* 0x0000000700087224 */ /* 0x000fe200078e02ff */
[----:B------:R-:W-:-:S03]  /*1320*/  IABS R0, R4 ;  /* 0x0000000400007213 */ /* 0x000fc60000000000 */
[----:B------:R-:W-:-:S04]  /*1330*/  IMAD.HI.U32 R8, R23, R8, R22 ;  /* 0x0000000817087227 */ /* 0x000fc800078e0016 */
[----:B------:R-:W-:Y:S02]  /*1340*/  IMAD.MOV R0, RZ, RZ, -R0 ;  /* 0x000000ffff007224 */ /* 0x000fe400078e0a00 */
[----:B------:R-:W-:-:S04]  /*1350*/  IMAD.HI.U32 R11, R8, R3, RZ ;  /* 0x00000003080b7227 */ /* 0x000fc800078e00ff */
[----:B------:R-:W-:-:S05]  /*1360*/  IMAD R0, R11, R0, R3 ;  /* 0x000000000b007224 */ /* 0x000fca00078e0203 */
[----:B------:R-:W-:Y:S01]  /*1370*/  ISETP.GT.U32.AND P1, PT, R7, R0, PT ;  /* 0x000000000700720c */ /* 0x000fe20003f24070 */
[----:B------:R-:W-:-:S12]  /*1380*/  IMAD.MOV R9, RZ, RZ, -R9 ;  /* 0x000000ffff097224 */ /* 0x000fd800078e0a09 */
[----:B------:R-:W-:-:S04]  /*1390*/  @!P1 IADD3 R0, R0, -R7, RZ ;  /* 0x8000000700009210 */ /* 0x000fc80007ffe0ff */
[----:B------:R-:W-:Y:S02]  /*13a0*/  ISETP.GE.U32.AND P2, PT, R0, R7, PT ;  /* 0x000000070000720c */ /* 0x000fe40003f46070 */
[----:B------:R-:W-:Y:S02]  /*13b0*/  LOP3.LUT R7, R205, R4, RZ, 0x3c, !PT ;  /* 0x00000004cd077212 */ /* 0x000fe400078e3cff */
[----:B------:R-:W-:Y:S02]  /*13c0*/  @!P1 IADD3 R11, R11, 0x1, RZ ;  /* 0x000000010b0b9810 */ /* 0x000fe40007ffe0ff */
[----:B------:R-:W-:Y:S02]  /*13d0*/  ISETP.GE.AND P0, PT, R7, RZ, PT ;  /* 0x000000ff0700720c */ /* 0x000fe40003f06270 */
[----:B------:R-:W-:Y:S01]  /*13e0*/  ISETP.NE.AND P1, PT, R4, RZ, PT ;  /* 0x000000ff0400720c */ /* 0x000fe20003f25270 */
[----:B------:R-:W-:-:S04]  /*13f0*/  IMAD R6, R6, R9, R5 ;  /* 0x0000000906067224 */ /* 0x000fc800078e0205 */
[----:B------:R-:W-:Y:S01]  /*1400*/  @P2 IADD3 R11, R11, 0x1, RZ ;  /* 0x000000010b0b2810 */ /* 0x000fe20007ffe0ff */
[----:B------:R-:W-:-:S05]  /*1410*/  IMAD R7, R65, R6, RZ ;  /* 0x0000000641077224 */ /* 0x000fca00078e02ff */
[----:B------:R-:W-:Y:S02]  /*1420*/  @!P0 IMAD.MOV R11, RZ, RZ, -R11 ;  /* 0x000000ffff0b8224 */ /* 0x000fe400078e0a0b */
[----:B------:R-:W-:-:S04]  /*1430*/  @!P1 LOP3.LUT R11, RZ, R4, RZ, 0x33, !PT ;  /* 0x00000004ff0b9212 */ /* 0x000fc800078e33ff */
[----:B------:R-:W-:Y:S02]  /*1440*/  SHF.R.S32.HI R8, RZ, 0x1f, R11 ;  /* 0x0000001fff087819 */ /* 0x000fe4000001140b */
[----:B----4-:R-:W-:Y:S01]  /*1450*/  SHF.R.S32.HI R0, RZ, 0x1f, R2 ;  /* 0x0000001fff007819 */ /* 0x010fe20000011402 */
[-C--:B------:R-:W-:Y:S02]  /*1460*/  IMAD R3, R17, R2.reuse, RZ ;  /* 0x0000000211037224 */ /* 0x080fe400078e02ff */
[----:B------:R-:W-:-:S04]  /*1470*/  IMAD.WIDE.U32 R22, R16, R2, RZ ;  /* 0x0000000210167225 */ /* 0x000fc800078e00ff */
[----:B------:R-:W-:Y:S01]  /*1480*/  IMAD R3, R16, R0, R3 ;  /* 0x0000000010037224 */ /* 0x000fe200078e0203 */
[----:B------:R-:W-:-:S04]  /*1490*/  SHF.R.S32.HI R17, RZ, 0x1f, R6 ;  /* 0x0000001fff117819 */ /* 0x000fc80000011406 */
[----:B------:R-:W-:Y:S01]  /*14a0*/  IADD3 R23, R23, R3, RZ ;  /* 0x0000000317177210 */ /* 0x000fe20007ffe0ff */
[----:B------:R-:W-:-:S04]  /*14b0*/  IMAD R7, R64, R17, R7 ;  /* 0x0000001140077224 */ /* 0x000fc800078e0207 */
[----:B------:R-:W-:-:S04]  /*14c0*/  IMAD.WIDE.U32 R22, R6, R64, R22 ;  /* 0x0000004006167225 */ /* 0x000fc800078e0016 */
[-C--:B------:R-:W-:Y:S01]  /*14d0*/  IMAD R3, R13, R2.reuse, RZ ;  /* 0x000000020d037224 */ /* 0x080fe200078e02ff */
[----:B------:R-:W-:Y:S01]  /*14e0*/  IADD3 R23, R23, R7, RZ ;  /* 0x0000000717177210 */ /* 0x000fe20007ffe0ff */
[----:B------:R-:W-:Y:S02]  /*14f0*/  IMAD R7, R15, R11, RZ ;  /* 0x0000000b0f077224 */ /* 0x000fe400078e02ff */
[----:B------:R-:W-:-:S04]  /*1500*/  IMAD.WIDE.U32 R24, R12, R2, RZ ;  /* 0x000000020c187225 */ /* 0x000fc800078e00ff */
[----:B------:R-:W-:Y:S02]  /*1510*/  IMAD R3, R12, R0, R3 ;  /* 0x000000000c037224 */ /* 0x000fe400078e0203 */
[----:B------:R-:W-:Y:S02]  /*1520*/  IMAD R7, R14, R8, R7 ;  /* 0x000000080e077224 */ /* 0x000fe400078e0207 */
[----:B------:R-:W-:Y:S01]  /*1530*/  IMAD.WIDE.U32 R14, R11, R14, R22 ;  /* 0x0000000e0b0e7225 */ /* 0x000fe200078e0016 */
[----:B------:R-:W-:-:S03]  /*1540*/  IADD3 R9, R25, R3, RZ ;  /* 0x0000000319097210 */ /* 0x000fc60007ffe0ff */
[----:B------:R-:W-:Y:S01]  /*1550*/  IMAD.MOV.U32 R2, RZ, RZ, R24 ;  /* 0x000000ffff027224 */ /* 0x000fe200078e0018 */
[----:B------:R-:W-:Y:S01]  /*1560*/  MOV R0, R14 ;  /* 0x0000000e00007202 */ /* 0x000fe20000000f00 */
[----:B------:R-:W-:Y:S01]  /*1570*/  IMAD.IADD R3, R15, 0x1, R7 ;  /* 0x000000010f037824 */ /* 0x000fe200078e0207 */
[----:B------:R-:W-:Y:S05]  /*1580*/  BRA `(.L_x_826) ;  /* 0x0000050000007947 */ /* 0x000fea0003800000 */
.L_x_825:
[----:B-1----:R-:W2:Y:S01]  /*1590*/  LD.E R4, [R18.64+0x68] ;  /* 0x0000680612047980 */ /* 0x002ea2000c101900 */
[----:B------:R-:W-:-:S03]  /*15a0*/  ISETP.NE.AND P3, PT, R12, -0x1, PT ;  /* 0xffffffff0c00780c */ /* 0x000fc60003f65270 */
[----:B------:R-:W3:Y:S04]  /*15b0*/  LD.E.64 R64, [R18.64+0x38] ;  /* 0x0000380612407980 */ /* 0x000ee8000c101b00 */
[----:B----4-:R-:W4:Y:S04]  /*15c0*/  LD.E.64 R66, [R18.64+0x40] ;  /* 0x0000400612427980 */ /* 0x010f28000c101b00 */
[----:B------:R-:W3:Y:S04]  /*15d0*/  LD.E.64 R14, [R18.64+0x50] ;  /* 0x00005006120e7980 */ /* 0x000ee8000c101b00 */
[----:B------:R-:W3:Y:S04]  /*15e0*/  @!P3 LD.E.64 R16, [R18.64+0x20] ;  /* 0x000020061210b980 */ /* 0x000ee8000c101b00 */
[----:B------:R-:W3:Y:S04]  /*15f0*/  @!P3 LD.E.64 R22, [R18.64+0x28] ;  /* 0x000028061216b980 */ /* 0x000ee8000c101b00 */
[----:B------:R1:W5:Y:S01]  /*1600*/  LD.E.64 R26, [R18.64+0x58] ;  /* 0x00005806121a7980 */ /* 0x000362000c101b00 */
[----:B------:R-:W-:Y:S01]  /*1610*/  IMAD.MOV.U32 R8, RZ, RZ, RZ ;  /* 0x000000ffff087224 */ /* 0x000fe200078e00ff */
[----:B--2---:R-:W-:-:S04]  /*1620*/  IABS R3, R4 ;  /* 0x0000000400037213 */ /* 0x004fc80000000000 */
[----:B------:R-:W2:Y:S08]  /*1630*/  I2F.RP R6, R3 ;  /* 0x0000000300067306 */ /* 0x000eb00000209400 */
[----:B--2---:R-:W2:Y:S02]  /*1640*/  MUFU.RCP R2, R6 ;  /* 0x0000000600027308 */ /* 0x004ea40000001000 */
[----:B--2---:R-:W-:-:S06]  /*1650*/  IADD3 R2, R2, 0xffffffe, RZ ;  /* 0x0ffffffe02027810 */ /* 0x004fcc0007ffe0ff */
[----:B------:R-:W2:Y:S01]  /*1660*/  F2I.FTZ.U32.TRUNC.NTZ R9, R2 ;  /* 0x0000000200097305 */ /* 0x000ea2000021f000 */
[----:B------:R-:W-:Y:S02]  /*1670*/  IABS R7, R4 ;  /* 0x0000000400077213 */ /* 0x000fe40000000000 */
[----:B--2---:R-:W-:-:S05]  /*1680*/  IADD3 R0, RZ, -R9, RZ ;  /* 0x80000009ff007210 */ /* 0x004fca0007ffe0ff */
[----:B------:R-:W-:Y:S01]  /*1690*/  IMAD R5, R0, R3, RZ ;  /* 0x0000000300057224 */ /* 0x000fe200078e02ff */
[----:B------:R-:W-:-:S03]  /*16a0*/  IABS R0, R205 ;  /* 0x000000cd00007213 */ /* 0x000fc60000000000 */
[----:B------:R-:W-:Y:S01]  /*16b0*/  IMAD.HI.U32 R5, R9, R5, R8 ;  /* 0x0000000509057227 */ /* 0x000fe200078e0008 */
[----:B------:R-:W-:-:S05]  /*16c0*/  IADD3 R7, RZ, -R7, RZ ;  /* 0x80000007ff077210 */ /* 0x000fca0007ffe0ff */
[----:B------:R-:W-:-:S04]  /*16d0*/  IMAD.HI.U32 R2, R5, R0, RZ ;  /* 0x0000000005027227 */ /* 0x000fc800078e00ff */
[----:B------:R-:W-:Y:S01]  /*16e0*/  IMAD R0, R2, R7, R0 ;  /* 0x0000000702007224 */ /* 0x000fe200078e0200 */
[----:B------:R-:W-:Y:S01]  /*16f0*/  @!P3 SHF.R.S32.HI R6, RZ, 0x1f, R11 ;  /* 0x0000001fff06b819 */ /* 0x000fe2000001140b */
[----:B---3--:R-:W-:-:S03]  /*1700*/  @!P3 IMAD R5, R65, R11, RZ ;  /* 0x0000000b4105b224 */ /* 0x008fc600078e02ff */
[----:B------:R-:W-:Y:S01]  /*1710*/  ISETP.GT.U32.AND P0, PT, R3, R0, PT ;  /* 0x000000000300720c */ /* 0x000fe20003f04070 */
[----:B------:R-:W-:Y:S02]  /*1720*/  @!P3 IMAD R5, R6, R64, R5 ;  /* 0x000000400605b224 */ /* 0x000fe400078e0205 */
[----:B------:R-:W-:Y:S01]  /*1730*/  @!P3 IMAD.WIDE.U32 R24, R64, R11, RZ ;  /* 0x0000000b4018b225 */ /* 0x000fe200078e00ff */
[----:B-----5:R-:W-:-:S04]  /*1740*/  @!P3 SHF.R.S32.HI R6, RZ, 0x1f, R10 ;  /* 0x0000001fff06b819 */ /* 0x020fc8000001140a */
[----:B------:R-:W-:Y:S01]  /*1750*/  @!P3 IADD3 R25, R25, R5, RZ ;  /* 0x000000051919b210 */ /* 0x000fe20007ffe0ff */
[----:B------:R-:W-:Y:S02]  /*1760*/  @!P3 IMAD R5, R17, R10, RZ ;  /* 0x0000000a1105b224 */ /* 0x000fe400078e02ff */
[----:B------:R-:W-:Y:S02]  /*1770*/  @P3 IMAD.IADD R7, R11, 0x1, R12 ;  /* 0x000000010b073824 */ /* 0x000fe400078e020c */
[----:B------:R-:W-:Y:S02]  /*1780*/  @!P0 IMAD.IADD R0, R0, 0x1, -R3 ;  /* 0x0000000100008824 */ /* 0x000fe400078e0a03 */
[----:B------:R-:W-:Y:S02]  /*1790*/  @!P3 IMAD R5, R16, R6, R5 ;  /* 0x000000061005b224 */ /* 0x000fe400078e0205 */
[-C--:B------:R-:W-:Y:S02]  /*17a0*/  @P3 IMAD R9, R65, R7.reuse, RZ ;  /* 0x0000000741093224 */ /* 0x080fe400078e02ff */
[----:B------:R-:W-:Y:S01]  /*17b0*/  @P3 IMAD.WIDE.U32 R28, R64, R7, RZ ;  /* 0x00000007401c3225 */ /* 0x000fe200078e00ff */
[----:B------:R-:W-:-:S03]  /*17c0*/  ISETP.GE.U32.AND P2, PT, R0, R3, PT ;  /* 0x000000030000720c */ /* 0x000fc60003f46070 */
[----:B------:R-:W-:-:S04]  /*17d0*/  @!P3 IMAD.WIDE.U32 R16, R16, R10, R24 ;  /* 0x0000000a1010b225 */ /* 0x000fc800078e0018 */
[----:B------:R-:W-:Y:S01]  /*17e0*/  @P3 IMAD.IADD R9, R29, 0x1, R9 ;  /* 0x000000011d093824 */ /* 0x000fe200078e0209 */
[----:B------:R-:W-:Y:S02]  /*17f0*/  @!P3 IADD3 R9, R17, R5, RZ ;  /* 0x000000051109b210 */ /* 0x000fe40007ffe0ff */
[----:B------:R-:W-:Y:S02]  /*1800*/  LEA R5, R133, 0xffffffc0, 0x6 ;  /* 0xffffffc085057811 */ /* 0x000fe400078e30ff */
[----:B------:R-:W-:Y:S02]  /*1810*/  LOP3.LUT R0, R205, R4, RZ, 0x3c, !PT ;  /* 0x00000004cd007212 */ /* 0x000fe400078e3cff */
[----:B------:R-:W-:Y:S01]  /*1820*/  @P3 MOV R8, R28 ;  /* 0x0000001c00083202 */ /* 0x000fe20000000f00 */
[----:B------:R-:W-:Y:S01]  /*1830*/  @!P3 IMAD.MOV.U32 R8, RZ, RZ, R16 ;  /* 0x000000ffff08b224 */ /* 0x000fe200078e0010 */
[----:B------:R-:W-:Y:S01]  /*1840*/  SHF.R.S32.HI R17, RZ, 0x1f, R5 ;  /* 0x0000001fff117819 */ /* 0x000fe20000011405 */
[----:B------:R-:W-:Y:S01]  /*1850*/  IMAD R7, R65, R5, RZ ;  /* 0x0000000541077224 */ /* 0x000fe200078e02ff */
[----:B------:R-:W-:-:S02]  /*1860*/  ISETP.GE.AND P1, PT, R0, RZ, PT ;  /* 0x000000ff0000720c */ /* 0x000fc40003f26270 */
[----:B------:R-:W-:Y:S02]  /*1870*/  @!P0 IADD3 R2, R2, 0x1, RZ ;  /* 0x0000000102028810 */ /* 0x000fe40007ffe0ff */
[----:B------:R-:W-:Y:S01]  /*1880*/  ISETP.NE.AND P0, PT, R4, RZ, PT ;  /* 0x000000ff0400720c */ /* 0x000fe20003f05270 */
[----:B----4-:R-:W-:Y:S01]  /*1890*/  @!P3 IMAD R6, R67, R11, RZ ;  /* 0x0000000b4306b224 */ /* 0x010fe200078e02ff */
[----:B------:R-:W-:Y:S01]  /*18a0*/  @!P3 SHF.R.S32.HI R3, RZ, 0x1f, R11 ;  /* 0x0000001fff03b819 */ /* 0x000fe2000001140b */
[----:B------:R-:W-:Y:S01]  /*18b0*/  IMAD R7, R17, R64, R7 ;  /* 0x0000004011077224 */ /* 0x000fe200078e0207 */
[----:B------:R-:W-:Y:S01]  /*18c0*/  @P2 IADD3 R2, R2, 0x1, RZ ;  /* 0x0000000102022810 */ /* 0x000fe20007ffe0ff */
[----:B------:R-:W-:-:S04]  /*18d0*/  IMAD.WIDE.U32 R8, R64, R5, R8 ;  /* 0x0000000540087225 */ /* 0x000fc800078e0008 */
[----:B------:R-:W-:Y:S01]  /*18e0*/  @!P3 IMAD R3, R3, R66, R6 ;  /* 0x000000420303b224 */ /* 0x000fe200078e0206 */
[----:B------:R-:W-:Y:S01]  /*18f0*/  IADD3 R13, R9, R7, RZ ;  /* 0x00000007090d7210 */ /* 0x000fe20007ffe0ff */
[----:B------:R-:W-:-:S04]  /*1900*/  @!P3 IMAD.WIDE.U32 R24, R66, R11, RZ ;  /* 0x0000000b4218b225 */ /* 0x000fc800078e00ff */
[----:B------:R-:W-:Y:S01]  /*1910*/  IMAD.MOV.U32 R7, RZ, RZ, R2 ;  /* 0x000000ffff077224 */ /* 0x000fe200078e0002 */
[----:B------:R-:W-:Y:S01]  /*1920*/  @!P3 IADD3 R25, R25, R3, RZ ;  /* 0x000000031919b210 */ /* 0x000fe20007ffe0ff */
[----:B------:R-:W-:Y:S01]  /*1930*/  @!P3 IMAD R0, R23, R10, RZ ;  /* 0x0000000a1700b224 */ /* 0x000fe200078e02ff */
[----:B------:R-:W-:Y:S01]  /*1940*/  @!P3 SHF.R.S32.HI R3, RZ, 0x1f, R10 ;  /* 0x0000001fff03b819 */ /* 0x000fe2000001140a */
[----:B------:R-:W-:Y:S01]  /*1950*/  @!P1 IMAD.MOV R7, RZ, RZ, -R7 ;  /* 0x000000ffff079224 */ /* 0x000fe200078e0a07 */
[----:B------:R-:W-:Y:S02]  /*1960*/  @!P0 LOP3.LUT R7, RZ, R4, RZ, 0x33, !PT ;  /* 0x00000004ff078212 */ /* 0x000fe400078e33ff */
[----:B------:R-:W-:Y:S01]  /*1970*/  @P3 IADD3 R11, R11, R12, RZ ;  /* 0x0000000c0b0b3210 */ /* 0x000fe20007ffe0ff */
[----:B------:R-:W-:Y:S01]  /*1980*/  @!P3 IMAD R0, R22, R3, R0 ;  /* 0x000000031600b224 */ /* 0x000fe200078e0200 */
[----:B------:R-:W-:Y:S01]  /*1990*/  MOV R12, R8 ;  /* 0x00000008000c7202 */ /* 0x000fe20000000f00 */
[----:B------:R-:W-:Y:S01]  /*19a0*/  IMAD R3, R15, R7, RZ ;  /* 0x000000070f037224 */ /* 0x000fe200078e02ff */
[----:B------:R-:W-:Y:S01]  /*19b0*/  SHF.R.S32.HI R8, RZ, 0x1f, R7 ;  /* 0x0000001fff087819 */ /* 0x000fe20000011407 */
[----:B------:R-:W-:-:S02]  /*19c0*/  @P3 IMAD R9, R67, R11, RZ ;  /* 0x0000000b43093224 */ /* 0x000fc400078e02ff */
[----:B------:R-:W-:-:S04]  /*19d0*/  @P3 IMAD.WIDE.U32 R28, R66, R11, RZ ;  /* 0x0000000b421c3225 */ /* 0x000fc800078e00ff */
[----:B------:R-:W-:Y:S01]  /*19e0*/  @!P3 IMAD.WIDE.U32 R22, R22, R10, R24 ;  /* 0x0000000a1616b225 */ /* 0x000fe200078e0018 */
[----:B------:R-:W-:-:S03]  /*19f0*/  @P3 IADD3 R9, R29, R9, RZ ;  /* 0x000000091d093210 */ /* 0x000fc60007ffe0ff */
[----:B------:R-:W-:Y:S01]  /*1a00*/  IMAD.WIDE.U32 R12, R14, R7, R12 ;  /* 0x000000070e0c7225 */ /* 0x000fe200078e000c */
[----:B------:R-:W-:-:S03]  /*1a10*/  @P3 MOV R2, R28 ;  /* 0x0000001c00023202 */ /* 0x000fc60000000f00 */
[----:B------:R-:W-:Y:S01]  /*1a20*/  IMAD R3, R14, R8, R3 ;  /* 0x000000080e037224 */ /* 0x000fe200078e0203 */
[----:B------:R-:W-:Y:S01]  /*1a30*/  @!P3 MOV R2, R22 ;  /* 0x000000160002b202 */ /* 0x000fe20000000f00 */
[----:B------:R-:W-:Y:S01]  /*1a40*/  @!P3 IMAD.IADD R9, R23, 0x1, R0 ;  /* 0x000000011709b824 */ /* 0x000fe200078e0200 */
[----:B------:R-:W-:Y:S01]  /*1a50*/  MOV R0, R12 ;  /* 0x0000000c00007202 */ /* 0x000fe20000000f00 */
[----:B------:R-:W-:Y:S01]  /*1a60*/  IMAD.IADD R3, R13, 0x1, R3 ;  /* 0x000000010d037824 */ /* 0x000fe200078e0203 */
[----:B------:R-:W-:Y:S02]  /*1a70*/  MOV R6, R5 ;  /* 0x0000000500067202 */ /* 0x000fe40000000f00 */
[----:B------:R-:W-:Y:S02]  /*1a80*/  MOV R11, R7 ;  /* 0x00000007000b7202 */ /* 0x000fe40000000f00 */
.L_x_826:
[----:B-1----:R-:W-:Y:S05]  /*1a90*/  BSYNC B0 ;  /* 0x0000000000007941 */ /* 0x002fea0003800000 */
.L_x_824:
[----:B------:R-:W-:Y:S01]  /*1aa0*/  ISETP.NE.AND P0, PT, R210, -0x1, PT ;  /* 0xffffffffd200780c */ /* 0x000fe20003f05270 */
[----:B------:R-:W2:Y:S04]  /*1ab0*/  LD.E.64 R170, [R18.64+0x30] ;  /* 0x0000300612aa7980 */ /* 0x000ea8000c101b00 */
[----:B------:R-:W3:Y:S04]  /*1ac0*/  LD.E.64 R22, [R18.64+0x48] ;  /* 0x0000480612167980 */ /* 0x000ee8000c101b00 */
[----:B------:R-:W4:Y:S04]  /*1ad0*/  LD.E R79, [R18.64+0xc0] ;  /* 0x0000c006124f7980 */ /* 0x000f28000c101900 */
[----:B------:R-:W3:Y:S04]  /*1ae0*/  @!P0 LD.E.64 R24, [R18.64+0x18] ;  /* 0x0000180612188980 */ /* 0x000ee8000c101b00 */
[----:B------:R-:W4:Y:S04]  /*1af0*/  LD.E.64 R14, [R18.64+0x10] ;  /* 0x00001006120e7980 */ /* 0x000f28000c101b00 */
[----:B------:R-:W4:Y:S04]  /*1b00*/  LD.E.64 R164, [R18.64+0x8] ;  /* 0x0000080612a47980 */ /* 0x000f28000c101b00 */
[----:B------:R1:W5:Y:S04]  /*1b10*/  @P4 LD.E R20, [R20.64] ;  /* 0x0000000614144980 */ /* 0x000368000c101900 */
[----:B------:R1:W5:Y:S01]  /*1b20*/  LD.E.64 R172, [R18.64] ;  /* 0x0000000612ac7980 */ /* 0x000362000c101b00 */
[----:B------:R-:W-:-:S04]  /*1b30*/  SHF.R.S32.HI R69, RZ, 0x1f, R72 ;  /* 0x0000001fff457819 */ /* 0x000fc80000011448 */
[CC--:B------:R-:W-:Y:S02]  /*1b40*/  LEA.HI R162, R69.reuse, R72.reuse, RZ, 0x3 ;  /* 0x0000004845a27211 */ /* 0x0c0fe400078f18ff */
[----:B------:R-:W-:Y:S02]  /*1b50*/  LEA.HI R4, R69, R72, RZ, 0x4 ;  /* 0x0000004845047211 */ /* 0x000fe400078f20ff */
[----:B------:R-:W-:-:S05]  /*1b60*/  LOP3.LUT R7, R162, 0xfffffff8, RZ, 0xc0, !PT ;  /* 0xfffffff8a2077812 */ /* 0x000fca00078ec0ff */
[----:B------:R-:W-:Y:S01]  /*1b70*/  IMAD.IADD R70, R72, 0x1, -R7 ;  /* 0x0000000148467824 */ /* 0x000fe200078e0a07 */
[----:B------:R-:W-:-:S03]  /*1b80*/  LOP3.LUT R7, R4, 0xfffffff0, RZ, 0xc0, !PT ;  /* 0xfffffff004077812 */ /* 0x000fc600078ec0ff */
[----:B------:R-:W-:Y:S02]  /*1b90*/  IMAD.SHL.U32 R12, R70, 0x8, RZ ;  /* 0x00000008460c7824 */ /* 0x000fe400078e00ff */
[----:B------:R-:W-:Y:S01]  /*1ba0*/  IMAD.IADD R7, R72, 0x1, -R7 ;  /* 0x0000000148077824 */ /* 0x000fe200078e0a07 */
[----:B------:R-:W-:Y:S02]  /*1bb0*/  SHF.R.S32.HI R162, RZ, 0x3, R162 ;  /* 0x00000003ffa27819 */ /* 0x000fe400000114a2 */
[----:B------:R-:W-:Y:S02]  /*1bc0*/  IADD3 R28, P1, R12, R2, RZ ;  /* 0x000000020c1c7210 */ /* 0x000fe40007f3e0ff */
[----:B------:R-:W-:Y:S01]  /*1bd0*/  SHF.R.S32.HI R13, RZ, 0x1f, R12 ;  /* 0x0000001fff0d7819 */ /* 0x000fe2000001140c */
[-C--:B------:R-:W-:Y:S01]  /*1be0*/  IMAD R2, R17, R66.reuse, RZ ;  /* 0x0000004211027224 */ /* 0x080fe200078e02ff */
[----:B------:R-:W-:Y:S01]  /*1bf0*/  SHF.R.S32.HI R16, RZ, 0x1f, R7 ;  /* 0x0000001fff107819 */ /* 0x000fe20000011407 */
[----:B------:R-:W-:Y:S01]  /*1c00*/  IMAD.SHL.U32 R17, R162, 0x40, RZ ;  /* 0x00000040a2117824 */ /* 0x000fe200078e00ff */
[----:B------:R-:W-:Y:S01]  /*1c10*/  SHF.R.S32.HI R71, RZ, 0x4, R4 ;  /* 0x00000004ff477819 */ /* 0x000fe20000011404 */
[----:B------:R-:W-:Y:S01]  /*1c20*/  IMAD.X R29, R13, 0x1, R9, P1 ;  /* 0x000000010d1d7824 */ /* 0x000fe200008e0609 */
[----:B------:R-:W-:Y:S01]  /*1c30*/  LEA.HI R16, R16, R7, RZ, 0x3 ;  /* 0x0000000710107211 */ /* 0x000fe200078f18ff */
[C---:B------:R-:W-:Y:S01]  /*1c40*/  IMAD R2, R6.reuse, R67, R2 ;  /* 0x0000004306027224 */ /* 0x040fe200078e0202 */
[----:B------:R-:W-:Y:S01]  /*1c50*/  LOP3.LUT R17, R17, 0x1c0, RZ, 0xc0, !PT ;  /* 0x000001c011117812 */ /* 0x000fe200078ec0ff */
[----:B------:R-:W-:Y:S01]  /*1c60*/  IMAD.WIDE.U32 R28, R6, R66, R28 ;  /* 0x00000042061c7225 */ /* 0x000fe200078e001c */
[----:B------:R-:W-:-:S02]  /*1c70*/  LOP3.LUT R10, R16, 0xfffffff8, RZ, 0xc0, !PT ;  /* 0xfffffff8100a7812 */ /* 0x000fc400078ec0ff */
[----:B------:R-:W-:Y:S02]  /*1c80*/  LEA.HI R4, R4, R71, RZ, 0x1 ;  /* 0x0000004704047211 */ /* 0x000fe400078f08ff */
[----:B------:R-:W-:Y:S02]  /*1c90*/  LEA.HI R6, R69, R72, RZ, 0x6 ;  /* 0x0000004845067211 */ /* 0x000fe400078f30ff */
[----:B------:R-:W-:Y:S02]  /*1ca0*/  LOP3.LUT R9, R17, 0x38, R12, 0xf8, !PT ;  /* 0x0000003811097812 */ /* 0x000fe400078ef80c */
[----:B------:R-:W-:Y:S01]  /*1cb0*/  SHF.R.U32.HI R156, RZ, 0x3, R17 ;  /* 0x00000003ff9c7819 */ /* 0x000fe20000011611 */
[----:B------:R-:W-:Y:S01]  /*1cc0*/  IMAD.IADD R10, R7, 0x1, -R10 ;  /* 0x00000001070a7824 */ /* 0x000fe200078e0a0a */
[----:B------:R-:W-:Y:S01]  /*1cd0*/  LOP3.LUT R4, R4, 0xfffffffe, RZ, 0xc0, !PT ;  /* 0xfffffffe04047812 */ /* 0x000fe200078ec0ff */
[----:B------:R-:W-:Y:S01]  /*1ce0*/  IMAD.SHL.U32 R7, R6, 0x8, RZ ;  /* 0x0000000806077824 */ /* 0x000fe200078e00ff */
[----:B------:R-:W-:Y:S01]  /*1cf0*/  LOP3.LUT R156, R9, R156, RZ, 0x3c, !PT ;  /* 0x0000009c099c7212 */ /* 0x000fe200078e3cff */
[----:B------:R-:W-:-:S02]  /*1d00*/  IMAD.SHL.U32 R6, R10, 0x40, RZ ;  /* 0x000000400a067824 */ /* 0x000fc400078e00ff */
[----:B------:R-:W-:Y:S01]  /*1d10*/  IMAD.IADD R71, R71, 0x1, -R4 ;  /* 0x0000000147477824 */ /* 0x000fe200078e0a04 */
[----:B------:R-:W-:Y:S01]  /*1d20*/  LOP3.LUT R156, R156, 0xfffffe00, R7, 0xf8, !PT ;  /* 0xfffffe009c9c7812 */ /* 0x000fe200078ef807 */
[----:B------:R-:W-:Y:S01]  /*1d30*/  IMAD R7, R27, R11, RZ ;  /* 0x0000000b1b077224 */ /* 0x000fe200078e02ff */
[----:B------:R-:W-:Y:S01]  /*1d40*/  LOP3.LUT R6, R6, 0x1c0, RZ, 0xc0, !PT ;  /* 0x000001c006067812 */ /* 0x000fe200078ec0ff */
[----:B------:R-:W-:Y:S01]  /*1d50*/  IMAD.SHL.U32 R9, R71, 0x8, RZ ;  /* 0x0000000847097824 */ /* 0x000fe200078e00ff */
[----:B------:R-:W-:Y:S01]  /*1d60*/  SHF.R.S32.HI R76, RZ, 0x1f, R207 ;  /* 0x0000001fff4c7819 */ /* 0x000fe200000114cf */
[----:B------:R-:W-:Y:S02]  /*1d70*/  IMAD.IADD R29, R29, 0x1, R2 ;  /* 0x000000011d1d7824 */ /* 0x000fe400078e0202 */
[----:B------:R-:W-:Y:S01]  /*1d80*/  IMAD R2, R8, R26, R7 ;  /* 0x0000001a08027224 */ /* 0x000fe200078e0207 */
[----:B------:R-:W-:Y:S02]  /*1d90*/  LOP3.LUT R9, R6, 0x8, R9, 0xf8, !PT ;  /* 0x0000000806097812 */ /* 0x000fe400078ef809 */
[----:B------:R-:W-:-:S04]  /*1da0*/  SHF.R.U32.HI R6, RZ, 0x3, R6 ;  /* 0x00000003ff067819 */ /* 0x000fc80000011606 */
[----:B------:R-:W-:Y:S01]  /*1db0*/  LOP3.LUT R6, R9, R6, RZ, 0x3c, !PT ;  /* 0x0000000609067212 */ /* 0x000fe200078e3cff */
[----:B------:R-:W-:Y:S01]  /*1dc0*/  IMAD.WIDE.U32 R26, R11, R26, R28 ;  /* 0x0000001a0b1a7225 */ /* 0x000fe200078e001c */
[----:B------:R-:W-:-:S03]  /*1dd0*/  LOP3.LUT P3, RZ, R10, 0x4, RZ, 0xc0, !PT ;  /* 0x000000040aff7812 */ /* 0x000fc6000786c0ff */
[----:B------:R-:W-:Y:S01]  /*1de0*/  IMAD.SHL.U32 R17, R16, 0x40, RZ ;  /* 0x0000004010117824 */ /* 0x000fe200078e00ff */
[----:B------:R-:W-:Y:S01]  /*1df0*/  LOP3.LUT P2, RZ, R10, 0x2, RZ, 0xc0, !PT ;  /* 0x000000020aff7812 */ /* 0x000fe2000784c0ff */
[----:B------:R-:W-:Y:S01]  /*1e00*/  IMAD.IADD R27, R27, 0x1, R2 ;  /* 0x000000011b1b7824 */ /* 0x000fe200078e0202 */
[----:B------:R-:W-:Y:S01]  /*1e10*/  SHF.R.S32.HI R163, RZ, 0x1f, R162 ;  /* 0x0000001fffa37819 */ /* 0x000fe200000114a2 */
[----:B------:R-:W-:Y:S01]  /*1e20*/  IMAD R161, R67, R162, RZ ;  /* 0x000000a243a17224 */ /* 0x000fe200078e02ff */
[----:B------:R-:W-:Y:S02]  /*1e30*/  IADD3 R10, R12, 0x40, RZ ;  /* 0x000000400c0a7810 */ /* 0x000fe40007ffe0ff */
[----:B------:R-:W-:Y:S02]  /*1e40*/  LOP3.LUT R54, R6, 0xfffffe00, R17, 0xf8, !PT ;  /* 0xfffffe0006367812 */ /* 0x000fe400078ef811 */
[----:B------:R-:W-:Y:S01]  /*1e50*/  SHF.R.S32.HI R100, RZ, 0x1f, R75 ;  /* 0x0000001fff647819 */ /* 0x000fe2000001144b */
[----:B------:R-:W-:-:S02]  /*1e60*/  IMAD R161, R163, R66, R161 ;  /* 0x00000042a3a17224 */ /* 0x000fc400078e02a1 */
[----:B------:R-:W-:Y:S01]  /*1e70*/  IMAD.WIDE.U32 R26, R162, R66, R26 ;  /* 0x00000042a21a7225 */ /* 0x000fe200078e001a */
[----:B------:R-:W-:-:S03]  /*1e80*/  LEA.HI R100, R100, R75, RZ, 0x6 ;  /* 0x0000004b64647211 */ /* 0x000fc600078f30ff */
[----:B------:R-:W-:Y:S01]  /*1e90*/  IMAD.IADD R161, R27, 0x1, R161 ;  /* 0x000000011ba17824 */ /* 0x000fe200078e02a1 */
[----:B------:R-:W-:-:S04]  /*1ea0*/  SHF.R.S32.HI R100, RZ, 0x6, R100 ;  /* 0x00000006ff647819 */ /* 0x000fc80000011464 */
[----:B------:R-:W-:Y:S01]  /*1eb0*/  IMNMX R100, RZ, R100, !PT ;  /* 0x00000064ff647217 */ /* 0x000fe20007800200 */
[----:B------:R-:W-:-:S04]  /*1ec0*/  IMAD.WIDE R166, R208, 0x40, R162 ;  /* 0x00000040d0a67825 */ /* 0x000fc800078e02a2 */
[----:B------:R-:W-:Y:S01]  /*1ed0*/  IMAD R157, R65, R162, RZ ;  /* 0x000000a2419d7224 */ /* 0x000fe200078e02ff */
[----:B------:R-:W-:-:S03]  /*1ee0*/  LEA.HI R69, R69, R72, RZ, 0x5 ;  /* 0x0000004845457211 */ /* 0x000fc600078f28ff */
[----:B------:R-:W-:Y:S01]  /*1ef0*/  IMAD R157, R163, R64, R157 ;  /* 0x00000040a39d7224 */ /* 0x000fe200078e029d */
[----:B------:R-:W-:Y:S01]  /*1f00*/  LOP3.LUT R73, R69, 0xffffffe0, RZ, 0xc0, !PT ;  /* 0xffffffe045497812 */ /* 0x000fe200078ec0ff */
[----:B------:R-:W-:Y:S02]  /*1f10*/  IMAD.MOV.U32 R57, RZ, RZ, 0x10 ;  /* 0x00000010ff397424 */ /* 0x000fe400078e00ff */
[----:B------:R-:W-:Y:S01]  /*1f20*/  IMAD.MOV.U32 R55, RZ, RZ, 0x20 ;  /* 0x00000020ff377424 */ /* 0x000fe200078e00ff */
[C---:B------:R-:W-:Y:S01]  /*1f30*/  SHF.L.U64.HI R202, R64.reuse, 0x4, R65 ;  /* 0x0000000440ca7819 */ /* 0x040fe20000010241 */
[----:B------:R-:W-:Y:S01]  /*1f40*/  IMAD.SHL.U32 R201, R64, 0x10, RZ ;  /* 0x0000001040c97824 */ /* 0x000fe200078e00ff */
[C---:B------:R-:W-:Y:S01]  /*1f50*/  SHF.L.U64.HI R200, R66.reuse, 0x4, R67 ;  /* 0x0000000442c87819 */ /* 0x040fe20000010243 */
[----:B------:R-:W-:Y:S01]  /*1f60*/  IMAD.SHL.U32 R199, R66, 0x10, RZ ;  /* 0x0000001042c77824 */ /* 0x000fe200078e00ff */
[----:B------:R-:W-:Y:S01]  /*1f70*/  SHF.R.S32.HI R69, RZ, 0x5, R69 ;  /* 0x00000005ff457819 */ /* 0x000fe20000011445 */
[----:B------:R-:W-:Y:S01]  /*1f80*/  IMAD.IADD R73, R72, 0x1, -R73 ;  /* 0x0000000148497824 */ /* 0x000fe200078e0a49 */
[----:B------:R-:W-:Y:S01]  /*1f90*/  SEL R57, R57, 0xfffffff0, !P2 ;  /* 0xfffffff039397807 */ /* 0x000fe20005000000 */
[----:B------:R-:W-:Y:S01]  /*1fa0*/  IMAD.SHL.U32 R77, R70, 0x4, RZ ;  /* 0x00000004464d7824 */ /* 0x000fe200078e00ff */
[----:B------:R-:W-:Y:S01]  /*1fb0*/  SEL R55, R55, 0xffffffe0, !P3 ;  /* 0xffffffe037377807 */ /* 0x000fe20005800000 */
[----:B--2---:R-:W-:-:S02]  /*1fc0*/  @P0 IMAD R4, R171, R210, RZ ;  /* 0x000000d2ab040224 */ /* 0x004fc400078e02ff */
[----:B------:R-:W-:-:S04]  /*1fd0*/  @P0 IMAD.WIDE.U32 R30, R170, R210, RZ ;  /* 0x000000d2aa1e0225 */ /* 0x000fc800078e00ff */
[----:B---3--:R-:W-:-:S04]  /*1fe0*/  @!P0 IMAD R7, R25, R207, RZ ;  /* 0x000000cf19078224 */ /* 0x008fc800078e02ff */
[C---:B------:R-:W-:Y:S02]  /*1ff0*/  @!P0 IMAD R7, R24.reuse, R76, R7 ;  /* 0x0000004c18078224 */ /* 0x040fe400078e0207 */
[----:B------:R-:W-:-:S04]  /*2000*/  @!P0 IMAD.WIDE.U32 R24, R24, R207, RZ ;  /* 0x000000cf18188225 */ /* 0x000fc800078e00ff */
[----:B------:R-:W-:Y:S02]  /*2010*/  @P0 IMAD.IADD R9, R31, 0x1, R4 ;  /* 0x000000011f090824 */ /* 0x000fe400078e0204 */
[----:B------:R-:W-:Y:S02]  /*2020*/  @P0 IMAD.MOV.U32 R4, RZ, RZ, R30 ;  /* 0x000000ffff040224 */ /* 0x000fe400078e001e */
[----:B------:R-:W-:Y:S02]  /*2030*/  @!P0 IMAD.MOV.U32 R4, RZ, RZ, R24 ;  /* 0x000000ffff048224 */ /* 0x000fe400078e0018 */
[----:B------:R-:W-:-:S03]  /*2040*/  @!P0 IMAD.IADD R9, R25, 0x1, R7 ;  /* 0x0000000119098824 */ /* 0x000fc600078e0207 */
[----:B------:R-:W-:Y:S01]  /*2050*/  IADD3 R16, P1, R12, R4, RZ ;  /* 0x000000040c107210 */ /* 0x000fe20007f3e0ff */
[----:B------:R-:W-:Y:S01]  /*2060*/  IMAD R2, R23, R205, RZ ;  /* 0x000000cd17027224 */ /* 0x000fe200078e02ff */
[----:B------:R-:W-:-:S03]  /*2070*/  SHF.R.S32.HI R7, RZ, 0x1f, R205 ;  /* 0x0000001fff077819 */ /* 0x000fc600000114cd */
[----:B------:R-:W-:Y:S01]  /*2080*/  IMAD.X R17, R13, 0x1, R9, P1 ;  /* 0x000000010d117824 */ /* 0x000fe200008e0609 */
[----:B----4-:R-:W-:Y:S01]  /*2090*/  ISETP.GE.AND P0, PT, R10, R79, PT ;  /* 0x0000004f0a00720c */ /* 0x010fe20003f06270 */
[----:B------:R-:W-:Y:S01]  /*20a0*/  IMAD R2, R22, R7, R2 ;  /* 0x0000000716027224 */ /* 0x000fe200078e0202 */
[C---:B------:R-:W-:Y:S01]  /*20b0*/  ISETP.GE.AND P1, PT, R12.reuse, R79, PT ;  /* 0x0000004f0c00720c */ /* 0x040fe20003f26270 */
[----:B------:R-:W-:Y:S01]  /*20c0*/  IMAD.WIDE.U32 R16, R205, R22, R16 ;  /* 0x00000016cd107225 */ /* 0x000fe200078e0010 */
[----:B------:R-:W-:Y:S02]  /*20d0*/  SEL R7, RZ, 0xffffffff, P0 ;  /* 0xffffffffff077807 */ /* 0x000fe40000000000 */
[----:B------:R-:W-:Y:S01]  /*20e0*/  IADD3 R9, R12, 0x80, RZ ;  /* 0x000000800c097810 */ /* 0x000fe20007ffe0ff */
[----:B------:R-:W-:Y:S01]  /*20f0*/  IMAD.IADD R17, R17, 0x1, R2 ;  /* 0x0000000111117824 */ /* 0x000fe200078e0202 */
[----:B------:R-:W-:Y:S02]  /*2100*/  LEA R160, P0, R26, R14, 0x1 ;  /* 0x0000000e1aa07211 */ /* 0x000fe400078008ff */
[----:B------:R-:W-:-:S02]  /*2110*/  SEL R2, RZ, 0x1, P1 ;  /* 0x00000001ff027807 */ /* 0x000fc40000800000 */
[----:B------:R-:W-:Y:S02]  /*2120*/  ISETP.GE.AND P1, PT, R9, R79, PT ;  /* 0x0000004f0900720c */ /* 0x000fe40003f26270 */
[----:B------:R-:W-:Y:S02]  /*2130*/  LEA.HI.X R161, R26, R15, R161, 0x1, P0 ;  /* 0x0000000f1aa17211 */ /* 0x000fe400000f0ca1 */
[----:B------:R-:W-:Y:S02]  /*2140*/  IADD3 R158, P0, R12, R0, RZ ;  /* 0x000000000c9e7210 */ /* 0x000fe40007f1e0ff */
[----:B------:R-:W-:Y:S02]  /*2150*/  SEL R74, RZ, 0x4, P1 ;  /* 0x00000004ff4a7807 */ /* 0x000fe40000800000 */
[----:B------:R-:W-:Y:S01]  /*2160*/  ISETP.GT.AND P1, PT, R133, R100, PT ;  /* 0x000000648500720c */ /* 0x000fe20003f24270 */
[----:B------:R-:W-:Y:S02]  /*2170*/  IMAD.X R159, R13, 0x1, R3, P0 ;  /* 0x000000010d9f7824 */ /* 0x000fe400000e0603 */
[----:B------:R-:W-:-:S02]  /*2180*/  IMAD.SHL.U32 R7, R7, 0x2, RZ ;  /* 0x0000000207077824 */ /* 0x000fc400078e00ff */
[----:B------:R-:W-:Y:S02]  /*2190*/  IMAD R169, R167, R170, RZ ;  /* 0x000000aaa7a97224 */ /* 0x000fe400078e02ff */
[----:B------:R-:W-:Y:S01]  /*21a0*/  IMAD.WIDE.U32 R158, R162, R64, R158 ;  /* 0x00000040a29e7225 */ /* 0x000fe200078e009e */
[----:B------:R-:W-:-:S03]  /*21b0*/  LOP3.LUT R7, R7, 0x2, R2, 0xe2, !PT ;  /* 0x0000000207077812 */ /* 0x000fc600078ee202 */
[----:B------:R-:W-:Y:S01]  /*21c0*/  IMAD R169, R166, R171, R169 ;  /* 0x000000aba6a97224 */ /* 0x000fe200078e02a9 */
[----:B------:R-:W-:Y:S01]  /*21d0*/  LEA R204, P0, R158, R164, 0x1 ;  /* 0x000000a49ecc7211 */ /* 0x000fe200078008ff */
[----:B------:R-:W-:Y:S02]  /*21e0*/  IMAD.IADD R157, R159, 0x1, R157 ;  /* 0x000000019f9d7824 */ /* 0x000fe400078e029d */
[----:B------:R-:W-:Y:S01]  /*21f0*/  IMAD.WIDE.U32 R166, R166, R170, R16 ;  /* 0x000000aaa6a67225 */ /* 0x000fe200078e0010 */
[----:B------:R-:W-:Y:S02]  /*2200*/  LOP3.LUT R74, R7, R74, RZ, 0xfc, !PT ;  /* 0x0000004a074a7212 */ /* 0x000fe400078efcff */
[----:B------:R-:W-:Y:S01]  /*2210*/  LEA.HI.X R203, R158, R165, R157, 0x1, P0 ;  /* 0x000000a59ecb7211 */ /* 0x000fe200000f0c9d */
[----:B------:R-:W-:Y:S02]  /*2220*/  @!P4 IMAD.MOV.U32 R20, RZ, RZ, RZ ;  /* 0x000000ffff14c224 */ /* 0x000fe400078e00ff */
[----:B------:R-:W-:Y:S01]  /*2230*/  IMAD.IADD R169, R167, 0x1, R169 ;  /* 0x00000001a7a97824 */ /* 0x000fe200078e02a9 */
[----:B------:R-:W-:Y:S05]  /*2240*/  @!P1 BRA `(.L_x_827) ;  /* 0x00008e9000009947 */ /* 0x000fea0003800000 */
[----:B-1----:R-:W2:Y:S04]  /*2250*/  LD.E.64 R32, [R18.64+0x120] ;  /* 0x0001200612207980 */ /* 0x002ea8000c101b00 */
[----:B------:R-:W3:Y:S04]  /*2260*/  LD.E.64 R34, [R18.64+0x118] ;  /* 0x0001180612227980 */ /* 0x000ee8000c101b00 */
[----:B------:R-:W4:Y:S04]  /*2270*/  LD.E.64 R176, [R18.64+0x130] ;  /* 0x0001300612b07980 */ /* 0x000f28000c101b00 */
[----:B------:R-:W4:Y:S04]  /*2280*/  LD.E.64 R178, [R18.64+0x128] ;  /* 0x0001280612b27980 */ /* 0x000f28000c101b00 */
[----:B------:R-:W4:Y:S04]  /*2290*/  LD.E.64 R28, [R18.64+0x140] ;  /* 0x00014006121c7980 */ /* 0x000f28000c101b00 */
[----:B------:R-:W4:Y:S04]  /*22a0*/  LD.E.64 R26, [R18.64+0x138] ;  /* 0x00013806121a7980 */ /* 0x000f28000c101b00 */
[----:B------:R-:W4:Y:S04]  /*22b0*/  LD.E R16, [R18.64+0xd0] ;  /* 0x0000d00612107980 */ /* 0x000f28000c101900 */
[----:B------:R-:W4:Y:S04]  /*22c0*/  LD.E.64 R22, [R18.64+0x110] ;  /* 0x0001100612167980 */ /* 0x000f28000c101b00 */
[----:B------:R-:W4:Y:S04]  /*22d0*/  LD.E.64 R24, [R18.64+0x108] ;  /* 0x0001080612187980 */ /* 0x000f28000c101b00 */
[----:B------:R-:W4:Y:S04]  /*22e0*/  LD.E.64 R14, [R18.64+0x150] ;  /* 0x00015006120e7980 */ /* 0x000f28000c101b00 */
[----:B------:R-:W4:Y:S01]  /*22f0*/  LD.E.64 R6, [R18.64+0x148] ;  /* 0x0001480612067980 */ /* 0x000f22000c101b00 */
[----:B------:R-:W-:Y:S01]  /*2300*/  SHF.R.S32.HI R21, RZ, 0x1f, R75 ;  /* 0x0000001fff157819 */ /* 0x000fe2000001144b */
[----:B-----5:R-:W-:-:S02]  /*2310*/  IMAD.IADD R20, R20, 0x1, R5 ;  /* 0x0000000114147824 */ /* 0x020fc400078e0205 */
[----:B------:R-:W-:Y:S01]  /*2320*/  IMAD.WIDE.U32 R174, R66, 0x60, RZ ;  /* 0x0000006042ae7825 */ /* 0x000fe200078e00ff */
[----:B------:R-:W-:Y:S02]  /*2330*/  LOP3.LUT R152, R74, 0xffff, RZ, 0xc0, !PT ;  /* 0x0000ffff4a987812 */ /* 0x000fe400078ec0ff */
[C---:B------:R-:W-:Y:S01]  /*2340*/  SHF.L.U64.HI R84, R66.reuse, 0x5, R67 ;  /* 0x0000000542547819 */ /* 0x040fe20000010243 */
[----:B------:R-:W-:Y:S01]  /*2350*/  IMAD.SHL.U32 R83, R66, 0x20, RZ ;  /* 0x0000002042537824 */ /* 0x000fe200078e00ff */
[----:B------:R-:W-:Y:S01]  /*2360*/  LOP3.LUT R154, R152, 0x1, RZ, 0xc0, !PT ;  /* 0x00000001989a7812 */ /* 0x000fe200078ec0ff */
[----:B------:R-:W-:Y:S01]  /*2370*/  IMAD.SHL.U32 R97, R64, 0x20, RZ ;  /* 0x0000002040617824 */ /* 0x000fe200078e00ff */
[----:B------:R-:W-:Y:S01]  /*2380*/  LOP3.LUT R153, R152, 0x2, RZ, 0xc0, !PT ;  /* 0x0000000298997812 */ /* 0x000fe200078ec0ff */
[----:B------:R-:W-:Y:S01]  /*2390*/  IMAD.MOV.U32 R130, RZ, RZ, R204 ;  /* 0x000000ffff827224 */ /* 0x000fe200078e00cc */
[C---:B------:R-:W-:Y:S01]  /*23a0*/  SHF.L.U64.HI R84, R83.reuse, 0x1, R84 ;  /* 0x0000000153547819 */ /* 0x040fe20000010254 */
[----:B------:R-:W-:Y:S01]  /*23b0*/  IMAD.MOV.U32 R131, RZ, RZ, R203 ;  /* 0x000000ffff837224 */ /* 0x000fe200078e00cb */
[C---:B------:R-:W-:Y:S01]  /*23c0*/  IADD3 R81, R162.reuse, 0x10, RZ ;  /* 0x00000010a2517810 */ /* 0x040fe20007ffe0ff */
[----:B------:R-:W-:Y:S01]  /*23d0*/  IMAD.MOV.U32 R134, RZ, RZ, R160 ;  /* 0x000000ffff867224 */ /* 0x000fe200078e00a0 */
[C---:B------:R-:W-:Y:S01]  /*23e0*/  IADD3 R80, R162.reuse, 0x20, RZ ;  /* 0x00000020a2507810 */ /* 0x040fe20007ffe0ff */
[----:B------:R-:W-:Y:S01]  /*23f0*/  IMAD.SHL.U32 R83, R83, 0x2, RZ ;  /* 0x0000000253537824 */ /* 0x000fe200078e00ff */
[----:B------:R-:W-:-:S02]  /*2400*/  IADD3 R78, R162, 0x30, RZ ;  /* 0x00000030a24e7810 */ /* 0x000fc40007ffe0ff */
[----:B------:R-:W-:Y:S02]  /*2410*/  SHF.L.U64.HI R98, R64, 0x5, R65 ;  /* 0x0000000540627819 */ /* 0x000fe40000010241 */
[----:B------:R-:W-:Y:S02]  /*2420*/  MOV R135, R161 ;  /* 0x000000a100877202 */ /* 0x000fe40000000f00 */
[----:B------:R-:W-:Y:S01]  /*2430*/  LOP3.LUT R152, R152, 0x4, RZ, 0xc0, !PT ;  /* 0x0000000498987812 */ /* 0x000fe200078ec0ff */
[----:B--2---:R-:W-:-:S04]  /*2440*/  IMAD R3, R33, R207, RZ ;  /* 0x000000cf21037224 */ /* 0x004fc800078e02ff */
[----:B------:R-:W-:Y:S02]  /*2450*/  IMAD R0, R32, R76, R3 ;  /* 0x0000004c20007224 */ /* 0x000fe400078e0203 */
[----:B---3--:R-:W-:Y:S02]  /*2460*/  IMAD R3, R35, R207, RZ ;  /* 0x000000cf23037224 */ /* 0x008fe400078e02ff */
[----:B------:R-:W-:-:S04]  /*2470*/  IMAD.WIDE.U32 R32, R207, R32, R12 ;  /* 0x00000020cf207225 */ /* 0x000fc800078e000c */
[----:B------:R-:W-:-:S04]  /*2480*/  IMAD.WIDE.U32 R30, R207, R34, R12 ;  /* 0x00000022cf1e7225 */ /* 0x000fc800078e000c */
[----:B------:R-:W-:Y:S01]  /*2490*/  IMAD R2, R34, R76, R3 ;  /* 0x0000004c22027224 */ /* 0x000fe200078e0203 */
[----:B------:R-:W-:Y:S01]  /*24a0*/  SHF.R.S32.HI R3, RZ, 0x1f, R5 ;  /* 0x0000001fff037819 */ /* 0x000fe20000011405 */
[----:B------:R-:W-:Y:S02]  /*24b0*/  IMAD.IADD R33, R33, 0x1, R0 ;  /* 0x0000000121217824 */ /* 0x000fe400078e0200 */
[-C--:B----4-:R-:W-:Y:S02]  /*24c0*/  IMAD R4, R177, R5.reuse, RZ ;  /* 0x00000005b1047224 */ /* 0x090fe400078e02ff */
[----:B------:R-:W-:Y:S02]  /*24d0*/  IMAD R0, R179, R5, RZ ;  /* 0x00000005b3007224 */ /* 0x000fe400078e02ff */
[----:B------:R-:W-:Y:S02]  /*24e0*/  IMAD.IADD R31, R31, 0x1, R2 ;  /* 0x000000011f1f7824 */ /* 0x000fe400078e0202 */
[----:B------:R-:W-:-:S02]  /*24f0*/  IMAD R4, R176, R3, R4 ;  /* 0x00000003b0047224 */ /* 0x000fc400078e0204 */
[C---:B------:R-:W-:Y:S02]  /*2500*/  IMAD R3, R178.reuse, R3, R0 ;  /* 0x00000003b2037224 */ /* 0x040fe400078e0200 */
[----:B------:R-:W-:-:S04]  /*2510*/  IMAD.WIDE.U32 R30, R178, R5, R30 ;  /* 0x00000005b21e7225 */ /* 0x000fc800078e001e */
[----:B------:R-:W-:Y:S01]  /*2520*/  IMAD.WIDE.U32 R32, R176, R5, R32 ;  /* 0x00000005b0207225 */ /* 0x000fe200078e0020 */
[----:B------:R-:W-:-:S03]  /*2530*/  IADD3 R31, R31, R3, RZ ;  /* 0x000000031f1f7210 */ /* 0x000fc60007ffe0ff */
[-C--:B------:R-:W-:Y:S01]  /*2540*/  IMAD R17, R29, R11.reuse, RZ ;  /* 0x0000000b1d117224 */ /* 0x080fe200078e02ff */
[----:B------:R-:W-:Y:S01]  /*2550*/  IADD3 R3, P0, -R75, R162, RZ ;  /* 0x000000a24b037210 */ /* 0x000fe20007f1e1ff */
[----:B------:R-:W-:Y:S02]  /*2560*/  IMAD.IADD R33, R33, 0x1, R4 ;  /* 0x0000000121217824 */ /* 0x000fe400078e0204 */
[----:B------:R-:W-:Y:S02]  /*2570*/  IMAD R0, R28, R8, R17 ;  /* 0x000000081c007224 */ /* 0x000fe400078e0211 */
[-C--:B------:R-:W-:Y:S01]  /*2580*/  IMAD R17, R27, R11.reuse, RZ ;  /* 0x0000000b1b117224 */ /* 0x080fe200078e02ff */
[----:B------:R-:W-:Y:S01]  /*2590*/  LEA.HI R149, R16, R16, RZ, 0x1 ;  /* 0x0000001010957211 */ /* 0x000fe200078f08ff */
[----:B------:R-:W-:-:S04]  /*25a0*/  IMAD.WIDE.U32 R28, R28, R11, R32 ;  /* 0x0000000b1c1c7225 */ /* 0x000fc800078e0020 */
[----:B------:R-:W-:Y:S02]  /*25b0*/  IMAD.X R21, R163, 0x1, ~R21, P0 ;  /* 0x00000001a3157824 */ /* 0x000fe400000e0e15 */
[C---:B------:R-:W-:Y:S02]  /*25c0*/  IMAD R17, R26.reuse, R8, R17 ;  /* 0x000000081a117224 */ /* 0x040fe400078e0211 */
[----:B------:R-:W-:Y:S01]  /*25d0*/  IMAD.WIDE.U32 R26, R26, R11, R30 ;  /* 0x0000000b1a1a7225 */ /* 0x000fe200078e001e */
[----:B------:R-:W-:-:S03]  /*25e0*/  SHF.R.S32.HI R149, RZ, 0x1, R149 ;  /* 0x00000001ff957819 */ /* 0x000fc60000011495 */
[----:B------:R-:W-:Y:S02]  /*25f0*/  IMAD.IADD R29, R29, 0x1, R0 ;  /* 0x000000011d1d7824 */ /* 0x000fe400078e0200 */
[----:B------:R-:W-:Y:S01]  /*2600*/  IMAD R121, R21, R176, RZ ;  /* 0x000000b015797224 */ /* 0x000fe200078e02ff */
[----:B------:R-:W-:Y:S01]  /*2610*/  IADD3 R27, R27, R17, RZ ;  /* 0x000000111b1b7210 */ /* 0x000fe20007ffe0ff */
[----:B------:R-:W-:-:S04]  /*2620*/  IMAD.WIDE.U32 R16, R176, R3, R28 ;  /* 0x00000003b0107225 */ /* 0x000fc800078e001c */
[----:B------:R-:W-:Y:S02]  /*2630*/  IMAD R121, R177, R3, R121 ;  /* 0x00000003b1797224 */ /* 0x000fe400078e0279 */
[----:B------:R-:W-:Y:S02]  /*2640*/  IMAD R129, R149, R20, RZ ;  /* 0x0000001495817224 */ /* 0x000fe400078e02ff */
[----:B------:R-:W-:Y:S02]  /*2650*/  IMAD R4, R162, R149, R77 ;  /* 0x00000095a2047224 */ /* 0x000fe400078e024d */
[----:B------:R-:W-:Y:S01]  /*2660*/  IMAD R125, R21, R178, RZ ;  /* 0x000000b2157d7224 */ /* 0x000fe200078e02ff */
[----:B------:R-:W-:Y:S01]  /*2670*/  LEA R122, P1, R16, R22, 0x1 ;  /* 0x00000016107a7211 */ /* 0x000fe200078208ff */
[----:B------:R-:W-:Y:S01]  /*2680*/  IMAD.IADD R121, R17, 0x1, R121 ;  /* 0x0000000111797824 */ /* 0x000fe200078e0279 */
[----:B------:R-:W-:Y:S01]  /*2690*/  SHF.R.S32.HI R2, RZ, 0x1f, R129 ;  /* 0x0000001fff027819 */ /* 0x000fe20000011481 */
[-C--:B------:R-:W-:Y:S01]  /*26a0*/  IMAD R125, R179, R3.reuse, R125 ;  /* 0x00000003b37d7224 */ /* 0x080fe200078e027d */
[----:B------:R-:W-:Y:S01]  /*26b0*/  IADD3 R0, P3, R129, R4, RZ ;  /* 0x0000000481007210 */ /* 0x000fe20007f7e0ff */
[----:B------:R-:W-:Y:S01]  /*26c0*/  IMAD.WIDE.U32 R20, R178, R3, R26 ;  /* 0x00000003b2147225 */ /* 0x000fe200078e001a */
[----:B------:R-:W-:-:S02]  /*26d0*/  LEA.HI.X R121, R16, R23, R121, 0x1, P1 ;  /* 0x0000001710797211 */ /* 0x000fc400008f0c79 */
[----:B------:R-:W-:Y:S01]  /*26e0*/  LEA.HI.X.SX32 R5, R4, R2, 0x1, P3 ;  /* 0x0000000204057211 */ /* 0x000fe200018f0eff */
[----:B------:R-:W-:Y:S01]  /*26f0*/  IMAD.IADD R3, R77, 0x1, R4 ;  /* 0x000000014d037824 */ /* 0x000fe200078e0204 */
[----:B------:R-:W-:Y:S01]  /*2700*/  SHF.L.U32 R16, R0, 0x1, RZ ;  /* 0x0000000100107819 */ /* 0x000fe200000006ff */
[----:B------:R-:W-:Y:S01]  /*2710*/  IMAD.IADD R125, R21, 0x1, R125 ;  /* 0x00000001157d7824 */ /* 0x000fe200078e027d */
[----:B------:R-:W-:Y:S02]  /*2720*/  LEA R124, P0, R20, R24, 0x1 ;  /* 0x00000018147c7211 */ /* 0x000fe400078008ff */
[----:B------:R-:W-:Y:S02]  /*2730*/  SHF.L.U64.HI R0, R0, 0x1, R5 ;  /* 0x0000000100007819 */ /* 0x000fe40000010205 */
[----:B------:R-:W-:Y:S02]  /*2740*/  IADD3 R58, P1, R14, R16, RZ ;  /* 0x000000100e3a7210 */ /* 0x000fe40007f3e0ff */
[----:B------:R-:W-:-:S02]  /*2750*/  IADD3 R129, P2, R129, R3, RZ ;  /* 0x0000000381817210 */ /* 0x000fc40007f5e0ff */
[----:B------:R-:W-:Y:S02]  /*2760*/  LEA.HI.X R125, R20, R25, R125, 0x1, P0 ;  /* 0x00000019147d7211 */ /* 0x000fe400000f0c7d */
[----:B------:R-:W-:Y:S01]  /*2770*/  IADD3 R16, P0, R6, R16, RZ ;  /* 0x0000001006107210 */ /* 0x000fe20007f1e0ff */
[----:B------:R-:W-:Y:S01]  /*2780*/  IMAD.X R59, R15, 0x1, R0, P1 ;  /* 0x000000010f3b7824 */ /* 0x000fe200008e0600 */
[----:B------:R-:W-:Y:S01]  /*2790*/  IADD3 R96, P1, R201, 0x40, RZ ;  /* 0x00000040c9607810 */ /* 0x000fe20007f3e0ff */
[----:B------:R-:W-:Y:S01]  /*27a0*/  IMAD.SHL.U32 R128, R129, 0x2, RZ ;  /* 0x0000000281807824 */ /* 0x000fe200078e00ff */
[----:B------:R-:W-:Y:S02]  /*27b0*/  LEA.HI.X.SX32 R2, R3, R2, 0x1, P2 ;  /* 0x0000000203027211 */ /* 0x000fe400010f0eff */
[----:B------:R-:W-:Y:S02]  /*27c0*/  IADD3.X R17, R7, R0, RZ, P0, !PT ;  /* 0x0000000007117210 */ /* 0x000fe400007fe4ff */
[----:B------:R-:W-:Y:S01]  /*27d0*/  IADD3 R92, P0, R201, 0x80, RZ ;  /* 0x00000080c95c7810 */ /* 0x000fe20007f1e0ff */
[----:B------:R-:W-:Y:S01]  /*27e0*/  IMAD.SHL.U32 R155, R149, 0x10, RZ ;  /* 0x00000010959b7824 */ /* 0x000fe200078e00ff */
[----:B------:R-:W-:Y:S01]  /*27f0*/  SHF.L.U64.HI R129, R129, 0x1, R2 ;  /* 0x0000000181817819 */ /* 0x000fe20000010202 */
[----:B------:R-:W-:Y:S01]  /*2800*/  IMAD.X R95, RZ, RZ, R202, P1 ;  /* 0x000000ffff5f7224 */ /* 0x000fe200008e06ca */
[----:B------:R-:W-:-:S02]  /*2810*/  IADD3 R126, P3, R14, R128, RZ ;  /* 0x000000800e7e7210 */ /* 0x000fc40007f7e0ff */
[----:B------:R-:W-:Y:S02]  /*2820*/  IADD3 R128, P2, R6, R128, RZ ;  /* 0x0000008006807210 */ /* 0x000fe40007f5e0ff */
[-C--:B------:R-:W-:Y:S02]  /*2830*/  IADD3 R94, P1, R96, R201.reuse, RZ ;  /* 0x000000c9605e7210 */ /* 0x080fe40007f3e0ff */
[----:B------:R-:W-:Y:S01]  /*2840*/  IADD3.X R91, RZ, R202, RZ, P0, !PT ;  /* 0x000000caff5b7210 */ /* 0x000fe200007fe4ff */
[----:B------:R-:W-:Y:S01]  /*2850*/  IMAD.SHL.U32 R102, R178, 0x10, RZ ;  /* 0x00000010b2667824 */ /* 0x000fe200078e00ff */
[-C--:B------:R-:W-:Y:S01]  /*2860*/  IADD3 R90, P0, R92, R201.reuse, RZ ;  /* 0x000000c95c5a7210 */ /* 0x080fe20007f1e0ff */
[--C-:B------:R-:W-:Y:S01]  /*2870*/  IMAD.X R127, R15, 0x1, R129.reuse, P3 ;  /* 0x000000010f7f7824 */ /* 0x100fe200018e0681 */
[C---:B------:R-:W-:Y:S02]  /*2880*/  IADD3 R150, R155.reuse, 0x40, RZ ;  /* 0x000000409b967810 */ /* 0x040fe40007ffe0ff */
[----:B------:R-:W-:Y:S01]  /*2890*/  IADD3 R148, R155, 0x80, RZ ;  /* 0x000000809b947810 */ /* 0x000fe20007ffe0ff */
[----:B------:R-:W-:Y:S01]  /*28a0*/  IMAD.X R129, R7, 0x1, R129, P2 ;  /* 0x0000000107817824 */ /* 0x000fe200010e0681 */
[-C--:B------:R-:W-:Y:S01]  /*28b0*/  IADD3 R88, P2, R94, R201.reuse, RZ ;  /* 0x000000c95e587210 */ /* 0x080fe20007f5e0ff */
[--C-:B------:R-:W-:Y:S01]  /*28c0*/  IMAD.X R93, R95, 0x1, R202.reuse, P1 ;  /* 0x000000015f5d7824 */ /* 0x100fe200008e06ca */
[----:B------:R-:W-:Y:S01]  /*28d0*/  IADD3 R86, P1, R90, R201, RZ ;  /* 0x000000c95a567210 */ /* 0x000fe20007f3e0ff */
[----:B------:R-:W-:Y:S01]  /*28e0*/  IMAD.X R89, R91, 0x1, R202, P0 ;  /* 0x000000015b597824 */ /* 0x000fe200000e06ca */
[----:B------:R-:W-:Y:S01]  /*28f0*/  SHF.L.U64.HI R99, R178, 0x4, R179 ;  /* 0x00000004b2637819 */ /* 0x000fe200000102b3 */
[----:B------:R-:W-:Y:S01]  /*2900*/  IMAD R3, R67, 0x60, RZ ;  /* 0x0000006043037824 */ /* 0x000fe200078e02ff */
[----:B------:R-:W-:Y:S01]  /*2910*/  IADD3 R105, P0, R102, 0x80, RZ ;  /* 0x0000008066697810 */ /* 0x000fe20007f1e0ff */
[C---:B------:R-:W-:Y:S01]  /*2920*/  IMAD.IADD R147, R155.reuse, 0x1, R150 ;  /* 0x000000019b937824 */ /* 0x040fe200078e0296 */
[----:B------:R-:W-:Y:S01]  /*2930*/  SHF.L.U32 R112, R178, 0x5, RZ ;  /* 0x00000005b2707819 */ /* 0x000fe200000006ff */
[----:B------:R-:W-:Y:S01]  /*2940*/  IMAD.IADD R146, R155, 0x1, R148 ;  /* 0x000000019b927824 */ /* 0x000fe200078e0294 */
[----:B------:R-:W-:Y:S01]  /*2950*/  IADD3 R101, P3, R102, 0x40, RZ ;  /* 0x0000004066657810 */ /* 0x000fe20007f7e0ff */
[----:B------:R-:W-:Y:S01]  /*2960*/  IMAD.IADD R82, R175, 0x1, R3 ;  /* 0x00000001af527824 */ /* 0x000fe200078e0203 */
[C-C-:B------:R-:W-:Y:S01]  /*2970*/  SHF.L.U64.HI R0, R176.reuse, 0x4, R177.reuse ;  /* 0x00000004b0007819 */ /* 0x140fe200000102b1 */
[C---:B------:R-:W-:Y:S01]  /*2980*/  IMAD.SHL.U32 R117, R176.reuse, 0x10, RZ ;  /* 0x00000010b0757824 */ /* 0x040fe200078e00ff */
[C---:B------:R-:W-:Y:S01]  /*2990*/  SHF.L.U64.HI R118, R176.reuse, 0x5, R177 ;  /* 0x00000005b0767819 */ /* 0x040fe200000102b1 */
[----:B------:R-:W-:Y:S01]  /*29a0*/  IMAD.SHL.U32 R119, R176, 0x20, RZ ;  /* 0x00000020b0777824 */ /* 0x000fe200078e00ff */
[----:B------:R-:W-:Y:S01]  /*29b0*/  SHF.L.U64.HI R109, R178, 0x5, R179 ;  /* 0x00000005b26d7819 */ /* 0x000fe200000102b3 */
[--C-:B------:R-:W-:Y:S01]  /*29c0*/  IMAD.X R87, R93, 0x1, R202.reuse, P2 ;  /* 0x000000015d577824 */ /* 0x100fe200010e06ca */
[----:B------:R-:W-:Y:S01]  /*29d0*/  IADD3.X R104, RZ, R99, RZ, P3, !PT ;  /* 0x00000063ff687210 */ /* 0x000fe20001ffe4ff */
[----:B------:R-:W-:Y:S01]  /*29e0*/  IMAD.X R85, R89, 0x1, R202, P1 ;  /* 0x0000000159557824 */ /* 0x000fe200008e06ca */
[-C--:B------:R-:W-:Y:S01]  /*29f0*/  IADD3 R110, P2, R105, R102.reuse, RZ ;  /* 0x00000066696e7210 */ /* 0x080fe20007f5e0ff */
[----:B------:R-:W-:Y:S01]  /*2a00*/  IMAD.SHL.U32 R151, R149, 0x20, RZ ;  /* 0x0000002095977824 */ /* 0x000fe200078e00ff */
[C---:B------:R-:W-:Y:S01]  /*2a10*/  IADD3 R114, P1, R112.reuse, R101, RZ ;  /* 0x0000006570727210 */ /* 0x040fe20007f3e0ff */
[----:B------:R-:W-:Y:S01]  /*2a20*/  IMAD R3, R177, 0x60, RZ ;  /* 0x00000060b1037824 */ /* 0x000fe200078e02ff */
[----:B------:R-:W-:Y:S01]  /*2a30*/  IADD3 R106, P3, R101, R102, RZ ;  /* 0x00000066656a7210 */ /* 0x000fe20007f7e0ff */
[----:B------:R-:W-:Y:S01]  /*2a40*/  IMAD.X R108, RZ, RZ, R99, P0 ;  /* 0x000000ffff6c7224 */ /* 0x000fe200000e0663 */
[----:B------:R-:W-:Y:S01]  /*2a50*/  IADD3 R116, P0, R112, R105, RZ ;  /* 0x0000006970747210 */ /* 0x000fe20007f1e0ff */
[----:B------:R-:W-:Y:S01]  /*2a60*/  IMAD R149, R149, 0x30, RZ ;  /* 0x0000003095957824 */ /* 0x000fe200078e02ff */
[C---:B------:R-:W-:Y:S01]  /*2a70*/  IADD3 R145, R155.reuse, R147, RZ ;  /* 0x000000939b917210 */ /* 0x040fe20007ffe0ff */
[----:B------:R-:W-:-:S02]  /*2a80*/  IMAD.IADD R144, R155, 0x1, R146 ;  /* 0x000000019b907824 */ /* 0x000fc400078e0292 */
[----:B------:R-:W-:Y:S01]  /*2a90*/  IMAD.WIDE.U32 R176, R176, 0x60, RZ ;  /* 0x00000060b0b07825 */ /* 0x000fe200078e00ff */
[----:B------:R-:W-:Y:S02]  /*2aa0*/  SHF.L.U64.HI R115, R117, 0x1, R0 ;  /* 0x0000000175737819 */ /* 0x000fe40000010200 */
[----:B------:R-:W-:Y:S01]  /*2ab0*/  SHF.L.U64.HI R118, R119, 0x1, R118 ;  /* 0x0000000177767819 */ /* 0x000fe20000010276 */
[----:B------:R-:W-:Y:S01]  /*2ac0*/  IMAD.SHL.U32 R117, R117, 0x2, RZ ;  /* 0x0000000275757824 */ /* 0x000fe200078e00ff */
[----:B------:R-:W-:Y:S01]  /*2ad0*/  MOV R11, R133 ;  /* 0x00000085000b7202 */ /* 0x000fe20000000f00 */
[----:B------:R-:W-:Y:S01]  /*2ae0*/  IMAD.IADD R120, R177, 0x1, R3 ;  /* 0x00000001b1787824 */ /* 0x000fe200078e0203 */
[----:B------:R-:W-:Y:S01]  /*2af0*/  SHF.L.U32 R119, R119, 0x1, RZ ;  /* 0x0000000177777819 */ /* 0x000fe200000006ff */
[----:B------:R-:W-:Y:S01]  /*2b00*/  IMAD.X R107, R108, 0x1, R99, P2 ;  /* 0x000000016c6b7824 */ /* 0x000fe200010e0663 */
[----:B------:R-:W-:Y:S01]  /*2b10*/  IADD3.X R103, R104, R99, RZ, P3, !PT ;  /* 0x0000006368677210 */ /* 0x000fe20001ffe4ff */
[C---:B------:R-:W-:Y:S01]  /*2b20*/  IMAD.X R111, R109.reuse, 0x1, R104, P1 ;  /* 0x000000016d6f7824 */ /* 0x040fe200008e0668 */
[----:B------:R-:W-:-:S02]  /*2b30*/  IADD3.X R113, R109, R108, RZ, P0, !PT ;  /* 0x0000006c6d717210 */ /* 0x000fc400007fe4ff */
[----:B------:R-:W-:Y:S02]  /*2b40*/  SHF.R.S32.HI R143, RZ, 0x1f, R155 ;  /* 0x0000001fff8f7819 */ /* 0x000fe4000001149b */
[----:B------:R-:W-:Y:S02]  /*2b50*/  SHF.R.S32.HI R142, RZ, 0x1f, R151 ;  /* 0x0000001fff8e7819 */ /* 0x000fe40000011497 */
[----:B------:R-:W-:Y:S02]  /*2b60*/  SHF.R.S32.HI R140, RZ, 0x1f, R149 ;  /* 0x0000001fff8c7819 */ /* 0x000fe40000011495 */
[----:B------:R-:W-:Y:S02]  /*2b70*/  SHF.R.S32.HI R141, RZ, 0x1f, R150 ;  /* 0x0000001fff8d7819 */ /* 0x000fe40000011496 */
[----:B------:R-:W-:Y:S02]  /*2b80*/  SHF.R.S32.HI R139, RZ, 0x1f, R148 ;  /* 0x0000001fff8b7819 */ /* 0x000fe40000011494 */
[----:B------:R-:W-:-:S02]  /*2b90*/  SHF.R.S32.HI R138, RZ, 0x1f, R147 ;  /* 0x0000001fff8a7819 */ /* 0x000fc40000011493 */
[----:B------:R-:W-:Y:S02]  /*2ba0*/  SHF.R.S32.HI R137, RZ, 0x1f, R146 ;  /* 0x0000001fff897819 */ /* 0x000fe40000011492 */
[----:B------:R-:W-:Y:S02]  /*2bb0*/  SHF.R.S32.HI R136, RZ, 0x1f, R145 ;  /* 0x0000001fff887819 */ /* 0x000fe40000011491 */
[----:B------:R-:W-:Y:S02]  /*2bc0*/  SHF.R.S32.HI R132, RZ, 0x1f, R144 ;  /* 0x0000001fff847819 */ /* 0x000fe40000011490 */
.L_x_921:
[----:B------:R-:W-:Y:S01]  /*2bd0*/  IMAD.SHL.U32 R15, R11, 0x40, RZ ;  /* 0x000000400b0f7824 */ /* 0x000fe200078e00ff */
[----:B------:R-:W-:Y:S01]  /*2be0*/  BSSY B0, `(.L_x_828) ;  /* 0x0000012000007945 */ /* 0x000fe20003800000 */
[----:B-----5:R-:W-:Y:S03]  /*2bf0*/  IMAD.MOV.U32 R123, RZ, RZ, R121 ;  /* 0x000000ffff7b7224 */ /* 0x020fe600078e0079 */
[----:B------:R-:W-:Y:S04]  /*2c00*/  IADD3 R14, R15, -0x40, RZ ;  /* 0xffffffc00f0e7810 */ /* 0x000fe80007ffe0ff */
[----:B------:R-:W-:Y:S01]  /*2c10*/  IADD3 R181, R75, -R14, RZ ;  /* 0x8000000e4bb57210 */ /* 0x000fe20007ffe0ff */
[----:B------:R-:W-:Y:S05]  /*2c20*/  IMAD.IADD R183, R68, 0x1, -R14 ;  /* 0x0000000144b77824 */ /* 0x000fea00078e0a0e */
[C---:B------:R-:W-:Y:S04]  /*2c30*/  ISETP.GE.AND P2, PT, R162.reuse, R183, PT ;  /* 0x000000b7a200720c */ /* 0x040fe80003f46270 */
[----:B------:R-:W-:Y:S11]  /*2c40*/  ISETP.GE.AND P2, PT, R162, R181, !P2 ;  /* 0x000000b5a200720c */ /* 0x000ff60005746270 */
[----:B------:R-:W-:Y:S02]  /*2c50*/  @!UPT UIADD3 URZ, URZ, URZ, URZ ;  /* 0x0000003f3f3ff290 */ /* 0x000fe4000fffe03f */
[----:B------:R-:W-:-:S05]  /*2c60*/  @!P2 BRA `(.L_x_829) ;  /* 0x000000900000a947 */ /* 0x000fca0003800000 */
[----:B------:R-:W-:Y:S02]  /*2c70*/  ISETP.NE.AND P0, PT, R154, RZ, PT ;  /* 0x000000ff9a00720c */ /* 0x000fe40003f05270 */
[----:B------:R-:W-:Y:S11]  /*2c80*/  ISETP.NE.AND P1, PT, R153, RZ, PT ;  /* 0x000000ff9900720c */ /* 0x000ff60003f25270 */
[----:B------:R-:W2:Y:S04]  /*2c90*/  @P0 LD.E.128 R24, [R122.64] ;  /* 0x000000067a180980 */ /* 0x000ea8000c101d00 */
[----:B--2---:R1:W-:Y:S01]  /*2ca0*/  @P0 ST.E.128 [R134.64], R24 ;  /* 0x0000001886000985 */ /* 0x0043e2000c101d06 */
[----:B------:R-:W-:Y:S03]  /*2cb0*/  ISETP.NE.AND P0, PT, R152, RZ, PT ;  /* 0x000000ff9800720c */ /* 0x000fe60003f05270 */
[----:B------:R-:W2:Y:S04]  /*2cc0*/  @P1 LD.E.128 R20, [R122.64+0x80] ;  /* 0x000080067a141980 */ /* 0x000ea8000c101d00 */
[----:B--2---:R1:W-:Y:S06]  /*2cd0*/  @P1 ST.E.128 [R134.64+0x80], R20 ;  /* 0x0000801486001985 */ /* 0x0043ec000c101d06 */
[----:B------:R-:W2:Y:S04]  /*2ce0*/  @P0 LD.E.128 R4, [R122.64+0x100] ;  /* 0x000100067a040980 */ /* 0x000ea8000c101d00 */
[----:B--2---:R1:W-:Y:S02]  /*2cf0*/  @P0 ST.E.128 [R134.64+0x100], R4 ;  /* 0x0001000486000985 */ /* 0x0043e4000c101d06 */
.L_x_829:
[----:B------:R-:W-:Y:S05]  /*2d00*/  BSYNC B0 ;  /* 0x0000000000007941 */ /* 0x000fea0003800000 */
.L_x_828:
[C---:B------:R-:W-:Y:S01]  /*2d10*/  ISETP.GE.AND P0, PT, R81.reuse, R183, PT ;  /* 0x000000b75100720c */ /* 0x040fe20003f06270 */
[----:B------:R-:W-:Y:S03]  /*2d20*/  BSSY B0, `(.L_x_830) ;  /* 0x0000011000007945 */ /* 0x000fe60003800000 */
[----:B------:R-:W-:Y:S11]  /*2d30*/  ISETP.GE.AND P0, PT, R81, R181, !P0 ;  /* 0x000000b55100720c */ /* 0x000ff60004706270 */
[----:B------:R-:W-:Y:S02]  /*2d40*/  @!UPT UIADD3 URZ, URZ, URZ, URZ ;  /* 0x0000003f3f3ff290 */ /* 0x000fe4000fffe03f */
[----:B------:R-:W-:-:S05]  /*2d50*/  @!P0 BRA `(.L_x_831) ;  /* 0x000000d000008947 */ /* 0x000fca0003800000 */
[----:B------:R-:W-:Y:S02]  /*2d60*/  ISETP.NE.AND P1, PT, R154, RZ, PT ;  /* 0x000000ff9a00720c */ /* 0x000fe40003f25270 */
[----:B------:R-:W-:Y:S02]  /*2d70*/  IADD3 R28, P0, R122, R117, RZ ;  /* 0x000000757a1c7210 */ /* 0x000fe40007f1e0ff */
[----:B------:R-:W-:Y:S03]  /*2d80*/  LEA R2, P3, R199, R134, 0x1 ;  /* 0x00000086c7027211 */ /* 0x000fe600078608ff */
[----:B------:R-:W-:Y:S01]  /*2d90*/  IMAD.X R29, R123, 0x1, R115, P0 ;  /* 0x000000017b1d7824 */ /* 0x000fe200000e0673 */
[----:B------:R-:W-:Y:S02]  /*2da0*/  ISETP.NE.AND P0, PT, R153, RZ, PT ;  /* 0x000000ff9900720c */ /* 0x000fe40003f05270 */
[----:B------:R-:W-:Y:S03]  /*2db0*/  LEA.HI.X R3, R199, R135, R200, 0x1, P3 ;  /* 0x00000087c7037211 */ /* 0x000fe600018f0cc8 */
[----:B-1----:R-:W2:Y:S04]  /*2dc0*/  @P1 LD.E.128 R24, [R28.64] ;  /* 0x000000061c181980 */ /* 0x002ea8000c101d00 */
[----:B--2---:R1:W-:Y:S01]  /*2dd0*/  @P1 ST.E.128 [R2.64], R24 ;  /* 0x0000001802001985 */ /* 0x0043e2000c101d06 */
[----:B------:R-:W-:Y:S03]  /*2de0*/  ISETP.NE.AND P1, PT, R152, RZ, PT ;  /* 0x000000ff9800720c */ /* 0x000fe60003f25270 */
[----:B------:R-:W2:Y:S04]  /*2df0*/  @P0 LD.E.128 R20, [R28.64+0x80] ;  /* 0x000080061c140980 */ /* 0x000ea8000c101d00 */
[----:B--2---:R1:W-:Y:S06]  /*2e00*/  @P0 ST.E.128 [R2.64+0x80], R20 ;  /* 0x0000801402000985 */ /* 0x0043ec000c101d06 */
[----:B------:R-:W2:Y:S04]  /*2e10*/  @P1 LD.E.128 R4, [R28.64+0x100] ;  /* 0x000100061c041980 */ /* 0x000ea8000c101d00 */
[----:B--2---:R1:W-:Y:S02]  /*2e20*/  @P1 ST.E.128 [R2.64+0x100], R4 ;  /* 0x0001000402001985 */ /* 0x0043e4000c101d06 */
.L_x_831:
[----:B------:R-:W-:Y:S05]  /*2e30*/  BSYNC B0 ;  /* 0x0000000000007941 */ /* 0x000fea0003800000 */
.L_x_830:
[C---:B------:R-:W-:Y:S01]  /*2e40*/  ISETP.GE.AND P0, PT, R80.reuse, R183, PT ;  /* 0x000000b75000720c */ /* 0x040fe20003f06270 */
[----:B------:R-:W-:Y:S03]  /*2e50*/  BSSY B0, `(.L_x_832) ;  /* 0x0000011000007945 */ /* 0x000fe60003800000 */
[----:B------:R-:W-:Y:S11]  /*2e60*/  ISETP.GE.AND P0, PT, R80, R181, !P0 ;  /* 0x000000b55000720c */ /* 0x000ff60004706270 */
[----:B------:R-:W-:Y:S02]  /*2e70*/  @!UPT UIADD3 URZ, URZ, URZ, URZ ;  /* 0x0000003f3f3ff290 */ /* 0x000fe4000fffe03f */
[----:B------:R-:W-:-:S05]  /*2e80*/  @!P0 BRA `(.L_x_833) ;  /* 0x000000d000008947 */ /* 0x000fca0003800000 */
[----:B------:R-:W-:Y:S02]  /*2e90*/  ISETP.NE.AND P1, PT, R154, RZ, PT ;  /* 0x000000ff9a00720c */ /* 0x000fe40003f25270 */
[----:B------:R-:W-:Y:S02]  /*2ea0*/  IADD3 R28, P0, R122, R119, RZ ;  /* 0x000000777a1c7210 */ /* 0x000fe40007f1e0ff */
[----:B-1----:R-:W-:Y:S03]  /*2eb0*/  IADD3 R2, P3, R134, R83, RZ ;  /* 0x0000005386027210 */ /* 0x002fe60007f7e0ff */
[----:B------:R-:W-:Y:S01]  /*2ec0*/  IMAD.X R29, R123, 0x1, R118, P0 ;  /* 0x000000017b1d7824 */ /* 0x000fe200000e0676 */
[----:B------:R-:W-:Y:S01]  /*2ed0*/  ISETP.NE.AND P0, PT, R153, RZ, PT ;  /* 0x000000ff9900720c */ /* 0x000fe20003f05270 */
[----:B------:R-:W-:Y:S04]  /*2ee0*/  IMAD.X R3, R135, 0x1, R84, P3 ;  /* 0x0000000187037824 */ /* 0x000fe800018e0654 */
[----:B------:R-:W2:Y:S04]  /*2ef0*/  @P1 LD.E.128 R24, [R28.64] ;  /* 0x000000061c181980 */ /* 0x000ea8000c101d00 */
[----:B--2---:R1:W-:Y:S01]  /*2f00*/  @P1 ST.E.128 [R2.64], R24 ;  /* 0x0000001802001985 */ /* 0x0043e2000c101d06 */
[----:B------:R-:W-:Y:S03]  /*2f10*/  ISETP.NE.AND P1, PT, R152, RZ, PT ;  /* 0x000000ff9800720c */ /* 0x000fe60003f25270 */
[----:B------:R-:W2:Y:S04]  /*2f20*/  @P0 LD.E.128 R20, [R28.64+0x80] ;  /* 0x000080061c140980 */ /* 0x000ea8000c101d00 */
[----:B--2---:R1:W-:Y:S06]  /*2f30*/  @P0 ST.E.128 [R2.64+0x80], R20 ;  /* 0x0000801402000985 */ /* 0x0043ec000c101d06 */
[----:B------:R-:W2:Y:S04]  /*2f40*/  @P1 LD.E.128 R4, [R28.64+0x100] ;  /* 0x000100061c041980 */ /* 0x000ea8000c101d00 */
[----:B--2---:R1:W-:Y:S02]  /*2f50*/  @P1 ST.E.128 [R2.64+0x100], R4 ;  /* 0x0001000402001985 */ /* 0x0043e4000c101d06 */
.L_x_833:
[----:B------:R-:W-:Y:S05]  /*2f60*/  BSYNC B0 ;  /* 0x0000000000007941 */ /* 0x000fea0003800000 */
.L_x_832:
        /* <DEDUP_REMOVED lines=18> */
.L_x_835:
[----:B------:R-:W-:Y:S05]  /*3090*/  BSYNC B0 ;  /* 0x0000000000007941 */ /* 0x000fea0003800000 */
.L_x_834:
[----:B-1----:R-:W2:Y:S01]  /*30a0*/  LD.E R21, [R18.64+0xd0] ;  /* 0x0000d00612157980 */ /* 0x002ea2000c101900 */
[----:B------:R-:W-:Y:S03]  /*30b0*/  BSSY B3, `(.L_x_836) ;  /* 0x000079c000037945 */ /* 0x000fe60003800000 */
[----:B------:R-:W3:Y:S01]  /*30c0*/  LD.E R121, [R18.64+0x130] ;  /* 0x0001300612797980 */ /* 0x000ee2000c101900 */
[----:B--2---:R-:W-:Y:S01]  /*30d0*/  ISETP.NE.AND P1, PT, R21, RZ, PT ;  /* 0x000000ff1500720c */ /* 0x004fe20003f25270 */
[----:B---3--:R-:W-:Y:S05]  /*30e0*/  IMAD.U32 R121, R121, -0x40, RZ ;  /* 0xffffffc079797824 */ /* 0x008fea00078e00ff */
[C---:B------:R-:W-:Y:S04]  /*30f0*/  LEA R122, P0, R121.reuse, R122, 0x1 ;  /* 0x0000007a797a7211 */ /* 0x040fe800078008ff */
[----:B------:R-:W-:Y:S03]  /*3100*/  LEA.HI.X.SX32 R121, R121, R123, 0x1, P0 ;  /* 0x0000007b79797211 */ /* 0x000fe600000f0eff */
[----:B------:R-:W-:-:S05]  /*3110*/  @!P1 BRA `(.L_x_837) ;  /* 0x0000736000009947 */ /* 0x000fca0003800000 */
[----:B------:R-:W2:Y:S04]  /*3120*/  LD.E.U8 R0, [R18.64+0x1b3] ;  /* 0x0001b30612007980 */ /* 0x000ea8000c101100 */
[----:B------:R1:W5:Y:S01]  /*3130*/  LD.E R123, [R18.64+0xc0] ;  /* 0x0000c006127b7980 */ /* 0x000362000c101900 */
[----:B--2---:R-:W-:Y:S11]  /*3140*/  ISETP.NE.AND P0, PT, R0, RZ, PT ;  /* 0x000000ff0000720c */ /* 0x004ff60003f05270 */
[----:B------:R-:W-:Y:S02]  /*3150*/  @!UPT UIADD3 URZ, URZ, URZ, URZ ;  /* 0x0000003f3f3ff290 */ /* 0x000fe4000fffe03f */
[----:B------:R-:W-:-:S05]  /*3160*/  @!P0 BRA `(.L_x_838) ;  /* 0x00002a4000008947 */ /* 0x000fca0003800000 */
[----:B-1----:R-:W-:Y:S01]  /*3170*/  BSSY B1, `(.L_x_839) ;  /* 0x0000099000017945 */ /* 0x002fe20003800000 */
[----:B------:R-:W-:-:S05]  /*3180*/  @!P2 BRA `(.L_x_840) ;  /* 0x000009700000a947 */ /* 0x000fca0003800000 */
[----:B-----5:R-:W-:Y:S01]  /*3190*/  ISETP.GE.AND P0, PT, R12, R123, PT ;  /* 0x0000007b0c00720c */ /* 0x020fe20003f06270 */
[----:B------:R-:W-:Y:S01]  /*31a0*/  @!UPT UIADD3 URZ, URZ, URZ, URZ ;  /* 0x0000003f3f3ff290 */ /* 0x000fe2000fffe03f */
[----:B------:R-:W-:Y:S11]  /*31b0*/  BSSY B0, `(.L_x_841) ;  /* 0x0000030000007945 */ /* 0x000ff60003800000 */
[----:B------:R-:W-:-:S05]  /*31c0*/  @P0 BRA `(.L_x_842) ;  /* 0x000002e000000947 */ /* 0x000fca0003800000 */
[----:B------:R-:W-:Y:S01]  /*31d0*/  ISETP.GE.AND P0, PT, R12, R21, PT ;  /* 0x000000150c00720c */ /* 0x000fe20003f06270 */
[----:B------:R-:W2:Y:S11]  /*31e0*/  LD.E.128 R24, [R124.64] ;  /* 0x000000067c187980 */ /* 0x000eb6000c101d00 */
[----:B------:R-:W-:Y:S01]  /*31f0*/  @!UPT UIADD3 URZ, URZ, URZ, URZ ;  /* 0x0000003f3f3ff290 */ /* 0x000fe2000fffe03f */
[----:B------:R-:W3:Y:S06]  /*3200*/  @!P0 LD.E.64 R6, [R16.64] ;  /* 0x0000000610068980 */ /* 0x000eec000c101b00 */
[----:B------:R-:W4:Y:S01]  /*3210*/  @!P0 LD.E.64 R30, [R58.64] ;  /* 0x000000063a1e8980 */ /* 0x000f22000c101b00 */
[C---:B--2---:R-:W-:Y:S01]  /*3220*/  @!P0 LOP3.LUT R23, R24.reuse, 0xffff0000, RZ, 0xc0, !PT ;  /* 0xffff000018178812 */ /* 0x044fe200078ec0ff */
[----:B------:R-:W-:Y:S01]  /*3230*/  @!P0 IMAD.U32 R29, R24, 0x10000, RZ ;  /* 0x00010000181d8824 */ /* 0x000fe200078e00ff */
[----:B------:R-:W-:Y:S02]  /*3240*/  @!P0 LOP3.LUT R20, R26, 0xffff0000, RZ, 0xc0, !PT ;  /* 0xffff00001a148812 */ /* 0x000fe400078ec0ff */
[----:B------:R-:W-:Y:S02]  /*3250*/  @!P0 SHF.L.U32 R32, R27, 0x10, RZ ;  /* 0x000000101b208819 */ /* 0x000fe400000006ff */
[C---:B---3--:R-:W-:Y:S02]  /*3260*/  @!P0 SHF.L.U32 R8, R6.reuse, 0x10, RZ ;  /* 0x0000001006088819 */ /* 0x048fe400000006ff */
[----:B------:R-:W-:Y:S02]  /*3270*/  @!P0 LOP3.LUT R6, R6, 0xffff0000, RZ, 0xc0, !PT ;  /* 0xffff000006068812 */ /* 0x000fe400078ec0ff */
[----:B------:R-:W-:Y:S01]  /*3280*/  @!P0 SHF.L.U32 R5, R7, 0x10, RZ ;  /* 0x0000001007058819 */ /* 0x000fe200000006ff */
[----:B------:R-:W-:Y:S01]  /*3290*/  @!P0 FMUL.FTZ R0, R23, R8 ;  /* 0x0000000817008220 */ /* 0x000fe20000410000 */
[C---:B----4-:R-:W-:Y:S01]  /*32a0*/  @!P0 LOP3.LUT R28, R30.reuse, 0xffff0000, RZ, 0xc0, !PT ;  /* 0xffff00001e1c8812 */ /* 0x050fe200078ec0ff */
[----:B------:R-:W-:Y:S01]  /*32b0*/  @!P0 IMAD.U32 R22, R30, 0x10000, RZ ;  /* 0x000100001e168824 */ /* 0x000fe200078e00ff */
[----:B------:R-:W-:Y:S01]  /*32c0*/  @!P0 LOP3.LUT R7, R7, 0xffff0000, RZ, 0xc0, !PT ;  /* 0xffff000007078812 */ /* 0x000fe200078ec0ff */
[----:B------:R-:W-:Y:S01]  /*32d0*/  @!P0 FMUL.FTZ R3, R20, R5 ;  /* 0x0000000514038220 */ /* 0x000fe20000410000 */
[----:B------:R-:W-:Y:S01]  /*32e0*/  @!P0 SHF.L.U32 R30, R31, 0x10, RZ ;  /* 0x000000101f1e8819 */ /* 0x000fe200000006ff */
[----:B------:R-:W-:Y:S01]  /*32f0*/  @!P0 FMUL.FTZ R33, R23, R22 ;  /* 0x0000001617218220 */ /* 0x000fe20000410000 */
[----:B------:R-:W-:Y:S01]  /*3300*/  @!P0 LOP3.LUT R23, R25, 0xffff0000, RZ, 0xc0, !PT ;  /* 0xffff000019178812 */ /* 0x000fe200078ec0ff */
[----:B------:R-:W-:Y:S01]  /*3310*/  @!P0 FFMA.FTZ R0, R22, R29, R0 ;  /* 0x0000001d16008223 */ /* 0x000fe20000010000 */
[----:B------:R-:W-:Y:S01]  /*3320*/  @!P0 LOP3.LUT R31, R31, 0xffff0000, RZ, 0xc0, !PT ;  /* 0xffff00001f1f8812 */ /* 0x000fe200078ec0ff */
[----:B------:R-:W-:Y:S01]  /*3330*/  @!P0 FFMA.FTZ R33, R29, R8, -R33 ;  /* 0x000000081d218223 */ /* 0x000fe20000010821 */
[----:B------:R-:W-:Y:S01]  /*3340*/  @!P0 SHF.L.U32 R29, R25, 0x10, RZ ;  /* 0x00000010191d8819 */ /* 0x000fe200000006ff */
[----:B------:R-:W-:Y:S01]  /*3350*/  @!P0 FMUL.FTZ R2, R23, R6 ;  /* 0x0000000617028220 */ /* 0x000fe20000410000 */
[----:B------:R-:W-:Y:S01]  /*3360*/  @!P0 LOP3.LUT R8, R27, 0xffff0000, RZ, 0xc0, !PT ;  /* 0xffff00001b088812 */ /* 0x000fe200078ec0ff */
[----:B------:R-:W-:Y:S01]  /*3370*/  @!P0 IMAD.U32 R22, R26, 0x10000, RZ ;  /* 0x000100001a168824 */ /* 0x000fe200078e00ff */
[----:B------:R-:W-:Y:S01]  /*3380*/  @!P0 F2FP.BF16.PACK_AB R33, R0, R33 ;  /* 0x000000210021823e */ /* 0x000fe200000010ff */
[----:B------:R-:W-:Y:S02]  /*3390*/  @!P0 FMUL.FTZ R35, R23, R28 ;  /* 0x0000001c17238220 */ /* 0x000fe40000410000 */
[----:B------:R-:W-:Y:S01]  /*33a0*/  @!P0 FMUL.FTZ R34, R20, R30 ;  /* 0x0000001e14228220 */ /* 0x000fe20000410000 */
[----:B------:R-:W-:Y:S01]  /*33b0*/  @!P0 MOV R24, R33 ;  /* 0x0000002100188202 */ /* 0x000fe20000000f00 */
[C---:B------:R-:W-:Y:S02]  /*33c0*/  @!P0 FMUL.FTZ R36, R8.reuse, R31 ;  /* 0x0000001f08248220 */ /* 0x040fe40000410000 */
[----:B------:R-:W-:Y:S02]  /*33d0*/  @!P0 FMUL.FTZ R4, R8, R7 ;  /* 0x0000000708048220 */ /* 0x000fe40000410000 */
[----:B------:R-:W-:Y:S02]  /*33e0*/  @!P0 FFMA.FTZ R2, R28, R29, R2 ;  /* 0x0000001d1c028223 */ /* 0x000fe40000010002 */
[----:B------:R-:W-:Y:S02]  /*33f0*/  @!P0 FFMA.FTZ R3, R30, R22, R3 ;  /* 0x000000161e038223 */ /* 0x000fe40000010003 */
[----:B------:R-:W-:Y:S02]  /*3400*/  @!P0 FFMA.FTZ R35, R29, R6, -R35 ;  /* 0x000000061d238223 */ /* 0x000fe40000010823 */
[----:B------:R-:W-:Y:S02]  /*3410*/  @!P0 FFMA.FTZ R34, R22, R5, -R34 ;  /* 0x0000000516228223 */ /* 0x000fe40000010822 */
[----:B------:R-:W-:Y:S01]  /*3420*/  @!P0 FFMA.FTZ R36, R32, R7, -R36 ;  /* 0x0000000720248223 */ /* 0x000fe20000010824 */
[----:B------:R-:W-:Y:S01]  /*3430*/  @!P0 F2FP.BF16.PACK_AB R38, R2, R35 ;  /* 0x000000230226823e */ /* 0x000fe200000010ff */
[----:B------:R-:W-:Y:S01]  /*3440*/  @!P0 FFMA.FTZ R4, R31, R32, R4 ;  /* 0x000000201f048223 */ /* 0x000fe20000010004 */
[----:B------:R-:W-:Y:S03]  /*3450*/  @!P0 F2FP.BF16.PACK_AB R34, R3, R34 ;  /* 0x000000220322823e */ /* 0x000fe600000010ff */
[----:B------:R-:W-:Y:S01]  /*3460*/  @!P0 IMAD.MOV.U32 R25, RZ, RZ, R38 ;  /* 0x000000ffff198224 */ /* 0x000fe200078e0026 */
[----:B------:R-:W-:Y:S02]  /*3470*/  @!P0 F2FP.BF16.PACK_AB R35, R4, R36 ;  /* 0x000000240423823e */ /* 0x000fe400000010ff */
[----:B------:R-:W-:Y:S02]  /*3480*/  @!P0 MOV R26, R34 ;  /* 0x00000022001a8202 */ /* 0x000fe40000000f00 */
[----:B------:R-:W-:Y:S05]  /*3490*/  @!P0 MOV R27, R35 ;  /* 0x00000023001b8202 */ /* 0x000fea0000000f00 */
[----:B------:R1:W-:Y:S02]  /*34a0*/  ST.E.128 [R130.64], R24 ;  /* 0x0000001882007985 */ /* 0x0003e4000c101d06 */
.L_x_842:
[----:B------:R-:W-:Y:S05]  /*34b0*/  BSYNC B0 ;  /* 0x0000000000007941 */ /* 0x000fea0003800000 */
.L_x_841:
[----:B------:R-:W-:Y:S01]  /*34c0*/  ISETP.GE.AND P0, PT, R10, R123, PT ;  /* 0x0000007b0a00720c */ /* 0x000fe20003f06270 */
[----:B------:R-:W-:Y:S01]  /*34d0*/  @!UPT UIADD3 URZ, URZ, URZ, URZ ;  /* 0x0000003f3f3ff290 */ /* 0x000fe2000fffe03f */
[----:B------:R-:W-:Y:S11]  /*34e0*/  BSSY B0, `(.L_x_843) ;  /* 0x0000030000007945 */ /* 0x000ff60003800000 */
[----:B------:R-:W-:-:S05]  /*34f0*/  @P0 BRA `(.L_x_844) ;  /* 0x000002e000000947 */ /* 0x000fca0003800000 */
[----:B------:R-:W-:Y:S01]  /*3500*/  ISETP.GE.AND P0, PT, R10, R21, PT ;  /* 0x000000150a00720c */ /* 0x000fe20003f06270 */
[----:B-1----:R-:W2:Y:S11]  /*3510*/  LD.E.128 R24, [R124.64+0x80] ;  /* 0x000080067c187980 */ /* 0x002eb6000c101d00 */
[----:B------:R-:W-:Y:S01]  /*3520*/  @!UPT UIADD3 URZ, URZ, URZ, URZ ;  /* 0x0000003f3f3ff290 */ /* 0x000fe2000fffe03f */
[----:B------:R-:W3:Y:S06]  /*3530*/  @!P0 LD.E.64 R6, [R16.64+0x40] ;  /* 0x0000400610068980 */ /* 0x000eec000c101b00 */
[----:B------:R-:W4:Y:S01]  /*3540*/  @!P0 LD.E.64 R30, [R58.64+0x40] ;  /* 0x000040063a1e8980 */ /* 0x000f22000c101b00 */
        /* <DEDUP_REMOVED lines=40> */
[----:B------:R1:W-:Y:S02]  /*37d0*/  ST.E.128 [R130.64+0x80], R24 ;  /* 0x0000801882007985 */ /* 0x0003e4000c101d06 */
.L_x_844:
[----:B------:R-:W-:Y:S05]  /*37e0*/  BSYNC B0 ;  /* 0x0000000000007941 */ /* 0x000fea0003800000 */
.L_x_843:
[----:B------:R-:W-:Y:S11]  /*37f0*/  ISETP.GE.AND P0, PT, R9, R123, PT ;  /* 0x0000007b0900720c */ /* 0x000ff60003f06270 */
[----:B------:R-:W-:Y:S02]  /*3800*/  @!UPT UIADD3 URZ, URZ, URZ, URZ ;  /* 0x0000003f3f3ff290 */ /* 0x000fe4000fffe03f */
        /* <DEDUP_REMOVED lines=47> */
.L_x_840:
[----:B------:R-:W-:Y:S05]  /*3b00*/  BSYNC B1 ;  /* 0x0000000000017941 */ /* 0x000fea0003800000 */
.L_x_839:
[C---:B------:R-:W-:Y:S01]  /*3b10*/  ISETP.GE.AND P0, PT, R81.reuse, R183, PT ;  /* 0x000000b75100720c */ /* 0x040fe20003f06270 */
[----:B------:R-:W-:Y:S03]  /*3b20*/  BSSY B1, `(.L_x_845) ;  /* 0x00000a9000017945 */ /* 0x000fe60003800000 */
[----:B------:R-:W-:Y:S11]  /*3b30*/  ISETP.GE.AND P0, PT, R81, R181, !P0 ;  /* 0x000000b55100720c */ /* 0x000ff60004706270 */
[----:B------:R-:W-:Y:S02]  /*3b40*/  @!UPT UIADD3 URZ, URZ, URZ, URZ ;  /* 0x0000003f3f3ff290 */ /* 0x000fe4000fffe03f */
[----:B------:R-:W-:-:S05]  /*3b50*/  @!P0 BRA `(.L_x_846) ;  /* 0x00000a5000008947 */ /* 0x000fca0003800000 */
[----:B-----5:R-:W-:Y:S01]  /*3b60*/  ISETP.GE.AND P0, PT, R12, R123, PT ;  /* 0x0000007b0c00720c */ /* 0x020fe20003f06270 */
[C---:B------:R-:W-:Y:S01]  /*3b70*/  IMAD.SHL.U32 R5, R155.reuse, 0x2, RZ ;  /* 0x000000029b057824 */ /* 0x040fe200078e00ff */
[----:B------:R-:W-:Y:S01]  /*3b80*/  SHF.L.U64.HI R3, R155, 0x1, R143 ;  /* 0x000000019b037819 */ /* 0x000fe2000001028f */
[----:B------:R-:W-:Y:S03]  /*3b90*/  BSSY B0, `(.L_x_847) ;  /* 0x0000037000007945 */ /* 0x000fe60003800000 */
[-C--:B------:R-:W-:Y:S02]  /*3ba0*/  IADD3 R22, P2, R16, R5.reuse, RZ ;  /* 0x0000000510167210 */ /* 0x080fe40007f5e0ff */
[----:B------:R-:W-:Y:S03]  /*3bb0*/  IADD3 R36, P1, R58, R5, RZ ;  /* 0x000000053a247210 */ /* 0x000fe60007f3e0ff */
[--C-:B------:R-:W-:Y:S02]  /*3bc0*/  IMAD.X R23, R17, 0x1, R3.reuse, P2 ;  /* 0x0000000111177824 */ /* 0x100fe400010e0603 */
[----:B------:R-:W-:Y:S01]  /*3bd0*/  IMAD.X R37, R59, 0x1, R3, P1 ;  /* 0x000000013b257824 */ /* 0x000fe200008e0603 */
[----:B------:R-:W-:-:S05]  /*3be0*/  @P0 BRA `(.L_x_848) ;  /* 0x0000031000000947 */ /* 0x000fca0003800000 */
[----:B------:R-:W-:Y:S02]  /*3bf0*/  ISETP.GE.AND P0, PT, R12, R21, PT ;  /* 0x000000150c00720c */ /* 0x000fe40003f06270 */
[C---:B------:R-:W-:Y:S04]  /*3c00*/  LEA R38, P1, R102.reuse, R124, 0x1 ;  /* 0x0000007c66267211 */ /* 0x040fe800078208ff */
[----:B------:R-:W-:Y:S02]  /*3c10*/  LEA.HI.X R39, R102, R125, R99, 0x1, P1 ;  /* 0x0000007d66277211 */ /* 0x000fe400008f0c63 */
[C---:B------:R-:W-:Y:S03]  /*3c20*/  LEA R44, P1, R201.reuse, R130, 0x1 ;  /* 0x00000082c92c7211 */ /* 0x040fe600078208ff */
[----:B-1----:R-:W2:Y:S01]  /*3c30*/  LD.E.128 R24, [R38.64] ;  /* 0x0000000626187980 */ /* 0x002ea2000c101d00 */
[----:B------:R-:W-:Y:S07]  /*3c40*/  LEA.HI.X R45, R201, R131, R202, 0x1, P1 ;  /* 0x00000083c92d7211 */ /* 0x000fee00008f0cca */
[----:B------:R-:W3:Y:S06]  /*3c50*/  @!P0 LD.E.64 R32, [R36.64] ;  /* 0x0000000624208980 */ /* 0x000eec000c101b00 */
[----:B------:R-:W4:Y:S01]  /*3c60*/  @!P0 LD.E.64 R6, [R22.64] ;  /* 0x0000000616068980 */ /* 0x000f22000c101b00 */
[----:B--2---:R-:W-:Y:S01]  /*3c70*/  @!P0 IMAD.U32 R34, R27, 0x10000, RZ ;  /* 0x000100001b228824 */ /* 0x004fe200078e00ff */
[C---:B------:R-:W-:Y:S02]  /*3c80*/  @!P0 LOP3.LUT R29, R24.reuse, 0xffff0000, RZ, 0xc0, !PT ;  /* 0xffff0000181d8812 */ /* 0x040fe400078ec0ff */
[----:B------:R-:W-:Y:S02]  /*3c90*/  @!P0 SHF.L.U32 R31, R24, 0x10, RZ ;  /* 0x00000010181f8819 */ /* 0x000fe400000006ff */
[----:B------:R-:W-:Y:S02]  /*3ca0*/  @!P0 LOP3.LUT R20, R26, 0xffff0000, RZ, 0xc0, !PT ;  /* 0xffff00001a148812 */ /* 0x000fe400078ec0ff */
[C---:B---3--:R-:W-:Y:S02]  /*3cb0*/  @!P0 SHF.L.U32 R28, R32.reuse, 0x10, RZ ;  /* 0x00000010201c8819 */ /* 0x048fe400000006ff */
[----:B------:R-:W-:Y:S01]  /*3cc0*/  @!P0 LOP3.LUT R30, R32, 0xffff0000, RZ, 0xc0, !PT ;  /* 0xffff0000201e8812 */ /* 0x000fe200078ec0ff */
[C---:B------:R-:W-:Y:S01]  /*3cd0*/  @!P0 IMAD.U32 R32, R33.reuse, 0x10000, RZ ;  /* 0x0001000021208824 */ /* 0x040fe200078e00ff */
[----:B------:R-:W-:Y:S01]  /*3ce0*/  @!P0 LOP3.LUT R33, R33, 0xffff0000, RZ, 0xc0, !PT ;  /* 0xffff000021218812 */ /* 0x000fe200078ec0ff */
[----:B------:R-:W-:Y:S02]  /*3cf0*/  @!P0 FMUL.FTZ R35, R29, R28 ;  /* 0x0000001c1d238220 */ /* 0x000fe40000410000 */
[C---:B----4-:R-:W-:Y:S01]  /*3d00*/  @!P0 IMAD.U32 R8, R6.reuse, 0x10000, RZ ;  /* 0x0001000006088824 */ /* 0x050fe200078e00ff */
[----:B------:R-:W-:Y:S01]  /*3d10*/  @!P0 LOP3.LUT R6, R6, 0xffff0000, RZ, 0xc0, !PT ;  /* 0xffff000006068812 */ /* 0x000fe200078ec0ff */
[C---:B------:R-:W-:Y:S01]  /*3d20*/  @!P0 IMAD.U32 R5, R7.reuse, 0x10000, RZ ;  /* 0x0001000007058824 */ /* 0x040fe200078e00ff */
[----:B------:R-:W-:Y:S01]  /*3d30*/  @!P0 LOP3.LUT R7, R7, 0xffff0000, RZ, 0xc0, !PT ;  /* 0xffff000007078812 */ /* 0x000fe200078ec0ff */
[-C--:B------:R-:W-:Y:S01]  /*3d40*/  @!P0 FMUL.FTZ R0, R29, R8.reuse ;  /* 0x000000081d008220 */ /* 0x080fe20000410000 */
[----:B------:R-:W-:Y:S01]  /*3d50*/  @!P0 LOP3.LUT R29, R25, 0xffff0000, RZ, 0xc0, !PT ;  /* 0xffff0000191d8812 */ /* 0x000fe200078ec0ff */
[----:B------:R-:W-:Y:S01]  /*3d60*/  @!P0 FFMA.FTZ R35, R31, R8, -R35 ;  /* 0x000000081f238223 */ /* 0x000fe20000010823 */
[----:B------:R-:W-:Y:S01]  /*3d70*/  @!P0 LOP3.LUT R8, R27, 0xffff0000, RZ, 0xc0, !PT ;  /* 0xffff00001b088812 */ /* 0x000fe200078ec0ff */
[----:B------:R-:W-:Y:S01]  /*3d80*/  @!P0 FFMA.FTZ R0, R28, R31, R0 ;  /* 0x0000001f1c008223 */ /* 0x000fe20000010000 */
[----:B------:R-:W-:Y:S01]  /*3d90*/  @!P0 SHF.L.U32 R28, R26, 0x10, RZ ;  /* 0x000000101a1c8819 */ /* 0x000fe200000006ff */
[----:B------:R-:W-:Y:S02]  /*3da0*/  @!P0 IMAD.U32 R31, R25, 0x10000, RZ ;  /* 0x00010000191f8824 */ /* 0x000fe400078e00ff */
[C---:B------:R-:W-:Y:S01]  /*3db0*/  @!P0 FMUL.FTZ R2, R29.reuse, R6 ;  /* 0x000000061d028220 */ /* 0x040fe20000410000 */
[----:B------:R-:W-:Y:S01]  /*3dc0*/  @!P0 F2FP.BF16.PACK_AB R35, R0, R35 ;  /* 0x000000230023823e */ /* 0x000fe200000010ff */
[C---:B------:R-:W-:Y:S02]  /*3dd0*/  @!P0 FMUL.FTZ R3, R20.reuse, R5 ;  /* 0x0000000514038220 */ /* 0x040fe40000410000 */
[----:B------:R-:W-:Y:S01]  /*3de0*/  @!P0 FMUL.FTZ R39, R29, R30 ;  /* 0x0000001e1d278220 */ /* 0x000fe20000410000 */
[----:B------:R-:W-:Y:S01]  /*3df0*/  @!P0 MOV R24, R35 ;  /* 0x0000002300188202 */ /* 0x000fe20000000f00 */
[----:B------:R-:W-:Y:S02]  /*3e00*/  @!P0 FMUL.FTZ R38, R20, R32 ;  /* 0x0000002014268220 */ /* 0x000fe40000410000 */
        /* <DEDUP_REMOVED lines=15> */
.L_x_848:
[----:B------:R-:W-:Y:S05]  /*3f00*/  BSYNC B0 ;  /* 0x0000000000007941 */ /* 0x000fea0003800000 */
.L_x_847:
[----:B------:R-:W-:Y:S01]  /*3f10*/  ISETP.GE.AND P0, PT, R10, R123, PT ;  /* 0x0000007b0a00720c */ /* 0x000fe20003f06270 */
[----:B------:R-:W-:Y:S01]  /*3f20*/  @!UPT UIADD3 URZ, URZ, URZ, URZ ;  /* 0x0000003f3f3ff290 */ /* 0x000fe2000fffe03f */
[----:B------:R-:W-:Y:S11]  /*3f30*/  BSSY B0, `(.L_x_849) ;  /* 0x0000033000007945 */ /* 0x000ff60003800000 */
[----:B------:R-:W-:-:S05]  /*3f40*/  @P0 BRA `(.L_x_850) ;  /* 0x0000031000000947 */ /* 0x000fca0003800000 */
[----:B------:R-:W-:Y:S02]  /*3f50*/  ISETP.GE.AND P0, PT, R10, R21, PT ;  /* 0x000000150a00720c */ /* 0x000fe40003f06270 */
[C---:B------:R-:W-:Y:S04]  /*3f60*/  LEA R38, P1, R101.reuse, R124, 0x1 ;  /* 0x0000007c65267211 */ /* 0x040fe800078208ff */
[----:B------:R-:W-:Y:S02]  /*3f70*/  LEA.HI.X R39, R101, R125, R104, 0x1, P1 ;  /* 0x0000007d65277211 */ /* 0x000fe400008f0c68 */
[C---:B-1----:R-:W-:Y:S03]  /*3f80*/  LEA R44, P1, R96.reuse, R130, 0x1 ;  /* 0x00000082602c7211 */ /* 0x042fe600078208ff */
[----:B------:R-:W2:Y:S01]  /*3f90*/  LD.E.128 R24, [R38.64] ;  /* 0x0000000626187980 */ /* 0x000ea2000c101d00 */
[----:B------:R-:W-:Y:S07]  /*3fa0*/  LEA.HI.X R45, R96, R131, R95, 0x1, P1 ;  /* 0x00000083602d7211 */ /* 0x000fee00008f0c5f */
[----:B------:R-:W3:Y:S06]  /*3fb0*/  @!P0 LD.E.64 R32, [R36.64+0x40] ;  /* 0x0000400624208980 */ /* 0x000eec000c101b00 */
[----:B------:R-:W4:Y:S01]  /*3fc0*/  @!P0 LD.E.64 R6, [R22.64+0x40] ;  /* 0x0000400616068980 */ /* 0x000f22000c101b00 */
        /* <DEDUP_REMOVED lines=41> */
.L_x_850:
[----:B------:R-:W-:Y:S05]  /*4260*/  BSYNC B0 ;  /* 0x0000000000007941 */ /* 0x000fea0003800000 */
.L_x_849:
[----:B------:R-:W-:Y:S11]  /*4270*/  ISETP.GE.AND P0, PT, R9, R123, PT ;  /* 0x0000007b0900720c */ /* 0x000ff60003f06270 */
[----:B------:R-:W-:Y:S02]  /*4280*/  @!UPT UIADD3 URZ, URZ, URZ, URZ ;  /* 0x0000003f3f3ff290 */ /* 0x000fe4000fffe03f */
        /* <DEDUP_REMOVED lines=8> */
[----:B------:R1:W4:Y:S01]  /*4310*/  @!P0 LD.E.64 R6, [R22.64+0x80] ;  /* 0x0000800616068980 */ /* 0x000322000c101b00 */
[----:B--2---:R-:W-:Y:S01]  /*4320*/  @!P0 IMAD.U32 R34, R27, 0x10000, RZ ;  /* 0x000100001b228824 */ /* 0x004fe200078e00ff */
[C---:B------:R-:W-:Y:S02]  /*4330*/  @!P0 LOP3.LUT R29, R24.reuse, 0xffff0000, RZ, 0xc0, !PT ;  /* 0xffff0000181d8812 */ /* 0x040fe400078ec0ff */
[----:B------:R-:W-:Y:S02]  /*4340*/  @!P0 SHF.L.U32 R31, R24, 0x10, RZ ;  /* 0x00000010181f8819 */ /* 0x000fe400000006ff */
[----:B-1----:R-:W-:Y:S02]  /*4350*/  @!P0 LOP3.LUT R23, R25, 0xffff0000, RZ, 0xc0, !PT ;  /* 0xffff000019178812 */ /* 0x002fe400078ec0ff */
[----:B------:R-:W-:Y:S01]  /*4360*/  @!P0 LOP3.LUT R20, R26, 0xffff0000, RZ, 0xc0, !PT ;  /* 0xffff00001a148812 */ /* 0x000fe200078ec0ff */
[C---:B---3--:R-:W-:Y:S01]  /*4370*/  @!P0 IMAD.U32 R32, R37.reuse, 0x10000, RZ ;  /* 0x0001000025208824 */ /* 0x048fe200078e00ff */
[C---:B------:R-:W-:Y:S02]  /*4380*/  @!P0 SHF.L.U32 R28, R36.reuse, 0x10, RZ ;  /* 0x00000010241c8819 */ /* 0x040fe400000006ff */
[----:B------:R-:W-:Y:S01]  /*4390*/  @!P0 LOP3.LUT R30, R36, 0xffff0000, RZ, 0xc0, !PT ;  /* 0xffff0000241e8812 */ /* 0x000fe200078ec0ff */
[----:B------:R-:W-:Y:S01]  /*43a0*/  @!P0 FMUL.FTZ R38, R20, R32 ;  /* 0x0000002014268220 */ /* 0x000fe20000410000 */
[----:B------:R-:W-:Y:S01]  /*43b0*/  @!P0 LOP3.LUT R33, R37, 0xffff0000, RZ, 0xc0, !PT ;  /* 0xffff000025218812 */ /* 0x000fe200078ec0ff */
[C---:B----4-:R-:W-:Y:S01]  /*43c0*/  @!P0 IMAD.U32 R8, R6.reuse, 0x10000, RZ ;  /* 0x0001000006088824 */ /* 0x050fe200078e00ff */
[----:B------:R-:W-:Y:S01]  /*43d0*/  @!P0 LOP3.LUT R6, R6, 0xffff0000, RZ, 0xc0, !PT ;  /* 0xffff000006068812 */ /* 0x000fe200078ec0ff */
[C---:B------:R-:W-:Y:S02]  /*43e0*/  @!P0 FMUL.FTZ R35, R29.reuse, R28 ;  /* 0x0000001c1d238220 */ /* 0x040fe40000410000 */
[-C--:B------:R-:W-:Y:S02]  /*43f0*/  @!P0 FMUL.FTZ R0, R29, R8.reuse ;  /* 0x000000081d008220 */ /* 0x080fe40000410000 */
[C---:B------:R-:W-:Y:S01]  /*4400*/  @!P0 IMAD.U32 R5, R7.reuse, 0x10000, RZ ;  /* 0x0001000007058824 */ /* 0x040fe200078e00ff */
        /* <DEDUP_REMOVED lines=26> */
.L_x_846:
[----:B------:R-:W-:Y:S05]  /*45b0*/  BSYNC B1 ;  /* 0x0000000000017941 */ /* 0x000fea0003800000 */
.L_x_845:
        /* <DEDUP_REMOVED lines=17> */
[C---:B-1----:R-:W-:Y:S03]  /*46d0*/  LEA R44, P1, R97.reuse, R130, 0x1 ;  /* 0x00000082612c7211 */ /* 0x042fe600078208ff */
[----:B------:R-:W2:Y:S01]  /*46e0*/  LD.E.128 R24, [R38.64] ;  /* 0x0000000626187980 */ /* 0x000ea2000c101d00 */
        /* <DEDUP_REMOVED lines=44> */
.L_x_854:
[----:B------:R-:W-:Y:S05]  /*49b0*/  BSYNC B0 ;  /* 0x0000000000007941 */ /* 0x000fea0003800000 */
.L_x_853:
        /* <DEDUP_REMOVED lines=53> */
.L_x_856:
[----:B------:R-:W-:Y:S05]  /*4d10*/  BSYNC B0 ;  /* 0x0000000000007941 */ /* 0x000fea0003800000 */
.L_x_855:
        /* <DEDUP_REMOVED lines=52> */
.L_x_852:
[----:B------:R-:W-:Y:S05]  /*5060*/  BSYNC B1 ;  /* 0x0000000000017941 */ /* 0x000fea0003800000 */
.L_x_851:
        /* <DEDUP_REMOVED lines=14> */
[----:B------:R-:W-:Y:S01]  /*5150*/  IMAD R35, R179, 0x60, RZ ;  /* 0x00000060b3237824 */ /* 0x000fe200078e02ff */
[----:B------:R-:W-:Y:S01]  /*5160*/  ISETP.GE.AND P0, PT, R12, R21, PT ;  /* 0x000000150c00720c */ /* 0x000fe20003f06270 */
[----:B------:R-:W-:Y:S04]  /*5170*/  IMAD.WIDE.U32 R38, R178, 0x60, R124 ;  /* 0x00000060b2267825 */ /* 0x000fe800078e007c */
[----:B-1----:R-:W-:Y:S01]  /*5180*/  IMAD.WIDE.U32 R44, R64, 0x60, R130 ;  /* 0x00000060402c7825 */ /* 0x002fe200078e0082 */
[----:B------:R-:W-:Y:S03]  /*5190*/  IADD3 R39, R39, R35, RZ ;  /* 0x0000002327277210 */ /* 0x000fe60007ffe0ff */
[----:B------:R-:W-:Y:S02]  /*51a0*/  IMAD R41, R65, 0x60, RZ ;  /* 0x0000006041297824 */ /* 0x000fe400078e02ff */
[----:B------:R-:W2:Y:S03]  /*51b0*/  LD.E.128 R24, [R38.64] ;  /* 0x0000000626187980 */ /* 0x000ea6000c101d00 */
[----:B------:R-:W-:Y:S05]  /*51c0*/  IADD3 R45, R45, R41, RZ ;  /* 0x000000292d2d7210 */ /* 0x000fea0007ffe0ff */
[----:B------:R-:W3:Y:S06]  /*51d0*/  @!P0 LD.E.64 R6, [R28.64] ;  /* 0x000000061c068980 */ /* 0x000eec000c101b00 */
[----:B------:R-:W4:Y:S01]  /*51e0*/  @!P0 LD.E.64 R32, [R36.64] ;  /* 0x0000000624208980 */ /* 0x000f22000c101b00 */
[C---:B--2---:R-:W-:Y:S02]  /*51f0*/  @!P0 LOP3.LUT R23, R24.reuse, 0xffff0000, RZ, 0xc0, !PT ;  /* 0xffff000018178812 */ /* 0x044fe400078ec0ff */
[----:B------:R-:W-:Y:S02]  /*5200*/  @!P0 SHF.L.U32 R31, R24, 0x10, RZ ;  /* 0x00000010181f8819 */ /* 0x000fe400000006ff */
[----:B------:R-:W-:Y:S02]  /*5210*/  @!P0 LOP3.LUT R20, R26, 0xffff0000, RZ, 0xc0, !PT ;  /* 0xffff00001a148812 */ /* 0x000fe400078ec0ff */
[----:B------:R-:W-:Y:S02]  /*5220*/  @!P0 SHF.L.U32 R34, R27, 0x10, RZ ;  /* 0x000000101b228819 */ /* 0x000fe400000006ff */
[C---:B---3--:R-:W-:Y:S02]  /*5230*/  @!P0 SHF.L.U32 R8, R6.reuse, 0x10, RZ ;  /* 0x0000001006088819 */ /* 0x048fe400000006ff */
[----:B------:R-:W-:Y:S02]  /*5240*/  @!P0 LOP3.LUT R6, R6, 0xffff0000, RZ, 0xc0, !PT ;  /* 0xffff000006068812 */ /* 0x000fe400078ec0ff */
[----:B------:R-:W-:Y:S01]  /*5250*/  @!P0 SHF.L.U32 R5, R7, 0x10, RZ ;  /* 0x0000001007058819 */ /* 0x000fe200000006ff */
[----:B------:R-:W-:Y:S01]  /*5260*/  @!P0 FMUL.FTZ R0, R23, R8 ;  /* 0x0000000817008220 */ /* 0x000fe20000410000 */
[----:B------:R-:W-:Y:S01]  /*5270*/  @!P0 LOP3.LUT R7, R7, 0xffff0000, RZ, 0xc0, !PT ;  /* 0xffff000007078812 */ /* 0x000fe200078ec0ff */
[C---:B----4-:R-:W-:Y:S01]  /*5280*/  @!P0 IMAD.U32 R22, R32.reuse, 0x10000, RZ ;  /* 0x0001000020168824 */ /* 0x050fe200078e00ff */
[----:B------:R-:W-:Y:S01]  /*5290*/  @!P0 LOP3.LUT R30, R32, 0xffff0000, RZ, 0xc0, !PT ;  /* 0xffff0000201e8812 */ /* 0x000fe200078ec0ff */
[----:B------:R-:W-:Y:S01]  /*52a0*/  @!P0 FMUL.FTZ R3, R20, R5 ;  /* 0x0000000514038220 */ /* 0x000fe20000410000 */
[----:B------:R-:W-:Y:S01]  /*52b0*/  @!P0 SHF.L.U32 R32, R33, 0x10, RZ ;  /* 0x0000001021208819 */ /* 0x000fe200000006ff */
[----:B------:R-:W-:Y:S01]  /*52c0*/  @!P0 FMUL.FTZ R35, R23, R22 ;  /* 0x0000001617238220 */ /* 0x000fe20000410000 */
[----:B------:R-:W-:Y:S01]  /*52d0*/  @!P0 LOP3.LUT R23, R25, 0xffff0000, RZ, 0xc0, !PT ;  /* 0xffff000019178812 */ /* 0x000fe200078ec0ff */
[----:B------:R-:W-:Y:S01]  /*52e0*/  @!P0 FFMA.FTZ R0, R22, R31, R0 ;  /* 0x0000001f16008223 */ /* 0x000fe20000010000 */
[----:B------:R-:W-:Y:S01]  /*52f0*/  @!P0 SHF.L.U32 R22, R26, 0x10, RZ ;  /* 0x000000101a168819 */ /* 0x000fe200000006ff */
[----:B------:R-:W-:Y:S01]  /*5300*/  @!P0 FFMA.FTZ R35, R31, R8, -R35 ;  /* 0x000000081f238223 */ /* 0x000fe20000010823 */
[----:B------:R-:W-:Y:S01]  /*5310*/  @!P0 LOP3.LUT R8, R27, 0xffff0000, RZ, 0xc0, !PT ;  /* 0xffff00001b088812 */ /* 0x000fe200078ec0ff */
[----:B------:R-:W-:Y:S01]  /*5320*/  @!P0 IMAD.U32 R31, R25, 0x10000, RZ ;  /* 0x00010000191f8824 */ /* 0x000fe200078e00ff */
[----:B------:R-:W-:Y:S01]  /*5330*/  @!P0 LOP3.LUT R33, R33, 0xffff0000, RZ, 0xc0, !PT ;  /* 0xffff000021218812 */ /* 0x000fe200078ec0ff */
[C---:B------:R-:W-:Y:S01]  /*5340*/  @!P0 FMUL.FTZ R2, R23.reuse, R6 ;  /* 0x0000000617028220 */ /* 0x040fe20000410000 */
[----:B------:R-:W-:Y:S01]  /*5350*/  @!P0 F2FP.BF16.PACK_AB R35, R0, R35 ;  /* 0x000000230023823e */ /* 0x000fe200000010ff */
[----:B------:R-:W-:Y:S02]  /*5360*/  @!P0 FMUL.FTZ R39, R23, R30 ;  /* 0x0000001e17278220 */ /* 0x000fe40000410000 */
        /* <DEDUP_REMOVED lines=10> */
[----:B------:R-:W-:Y:S01]  /*5410*/  @!P0 F2FP.BF16.PACK_AB R38, R3, R38 ;  /* 0x000000260326823e */ /* 0x000fe200000010ff */
[----:B------:R-:W-:Y:S01]  /*5420*/  @!P0 IMAD.MOV.U32 R24, RZ, RZ, R35 ;  /* 0x000000ffff188224 */ /* 0x000fe200078e0023 */
[----:B------:R-:W-:Y:S02]  /*5430*/  @!P0 MOV R25, R42 ;  /* 0x0000002a00198202 */ /* 0x000fe40000000f00 */
[----:B------:R-:W-:Y:S02]  /*5440*/  @!P0 F2FP.BF16.PACK_AB R39, R4, R40 ;  /* 0x000000280427823e */ /* 0x000fe400000010ff */
[----:B------:R-:W-:Y:S02]  /*5450*/  @!P0 MOV R26, R38 ;  /* 0x00000026001a8202 */ /* 0x000fe40000000f00 */
[----:B------:R-:W-:Y:S05]  /*5460*/  @!P0 MOV R27, R39 ;  /* 0x00000027001b8202 */ /* 0x000fea0000000f00 */
[----:B------:R1:W-:Y:S02]  /*5470*/  ST.E.128 [R44.64], R24 ;  /* 0x000000182c007985 */ /* 0x0003e4000c101d06 */
.L_x_860:
[----:B------:R-:W-:Y:S05]  /*5480*/  BSYNC B0 ;  /* 0x0000000000007941 */ /* 0x000fea0003800000 */
.L_x_859:
        /* <DEDUP_REMOVED lines=53> */
.L_x_862:
[----:B------:R-:W-:Y:S05]  /*57e0*/  BSYNC B0 ;  /* 0x0000000000007941 */ /* 0x000fea0003800000 */
.L_x_861:
[----:B------:R-:W-:Y:S11]  /*57f0*/  ISETP.GE.AND P0, PT, R9, R123, PT ;  /* 0x0000007b0900720c */ /* 0x000ff60003f06270 */
[----:B------:R-:W-:Y:S02]  /*5800*/  @!UPT UIADD3 URZ, URZ, URZ, URZ ;  /* 0x0000003f3f3ff290 */ /* 0x000fe4000fffe03f */
[----:B------:R-:W-:-:S05]  /*5810*/  @P0 BRA `(.L_x_858) ;  /* 0x0000031000000947 */ /* 0x000fca0003800000 */
[----:B------:R-:W-:Y:S02]  /*5820*/  ISETP.GE.AND P0, PT, R9, R21, PT ;  /* 0x000000150900720c */ /* 0x000fe40003f06270 */
[C---:B------:R-:W-:Y:S04]  /*5830*/  LEA R38, P1, R116.reuse, R124, 0x1 ;  /* 0x0000007c74267211 */ /* 0x040fe800078208ff */
[----:B------:R-:W-:Y:S02]  /*5840*/  LEA.HI.X R39, R116, R125, R113, 0x1, P1 ;  /* 0x0000007d74277211 */ /* 0x000fe400008f0c71 */
[C---:B------:R-:W-:Y:S03]  /*5850*/  LEA R42, P1, R86.reuse, R130, 0x1 ;  /* 0x00000082562a7211 */ /* 0x040fe600078208ff */
[----:B------:R-:W2:Y:S01]  /*5860*/  LD.E.128 R20, [R38.64] ;  /* 0x0000000626147980 */ /* 0x000ea2000c101d00 */
[----:B------:R-:W-:Y:S07]  /*5870*/  LEA.HI.X R43, R86, R131, R85, 0x1, P1 ;  /* 0x00000083562b7211 */ /* 0x000fee00008f0c55 */
[----:B------:R-:W3:Y:S06]  /*5880*/  @!P0 LD.E.64 R36, [R36.64+0x80] ;  /* 0x0000800624248980 */ /* 0x000eec000c101b00 */
[----:B------:R-:W4:Y:S01]  /*5890*/  @!P0 LD.E.64 R6, [R28.64+0x80] ;  /* 0x000080061c068980 */ /* 0x000f22000c101b00 */
[----:B--2---:R-:W-:Y:S01]  /*58a0*/  @!P0 IMAD.U32 R32, R23, 0x10000, RZ ;  /* 0x0001000017208824 */ /* 0x004fe200078e00ff */
[C---:B-1----:R-:W-:Y:S02]  /*58b0*/  @!P0 LOP3.LUT R25, R20.reuse, 0xffff0000, RZ, 0xc0, !PT ;  /* 0xffff000014198812 */ /* 0x042fe400078ec0ff */
[----:B------:R-:W-:Y:S02]  /*58c0*/  @!P0 SHF.L.U32 R27, R20, 0x10, RZ ;  /* 0x00000010141b8819 */ /* 0x000fe400000006ff */
        /* <DEDUP_REMOVED lines=9> */
[-C--:B------:R-:W-:Y:S01]  /*5960*/  @!P0 FMUL.FTZ R0, R25, R8.reuse ;  /* 0x0000000819008220 */ /* 0x080fe20000410000 */
[----:B------:R-:W-:Y:S01]  /*5970*/  @!P0 LOP3.LUT R25, R21, 0xffff0000, RZ, 0xc0, !PT ;  /* 0xffff000015198812 */ /* 0x000fe200078ec0ff */
        /* <DEDUP_REMOVED lines=27> */
.L_x_858:
[----:B------:R-:W-:Y:S05]  /*5b30*/  BSYNC B1 ;  /* 0x0000000000017941 */ /* 0x000fea0003800000 */
.L_x_857:
[----:B------:R-:W2:Y:S02]  /*5b40*/  LD.E R3, [R18.64+0xd0] ;  /* 0x0000d00612037980 */ /* 0x000ea4000c101900 */
[----:B--2---:R-:W-:Y:S05]  /*5b50*/  IMAD.U32 R3, R3, -0x20, RZ ;  /* 0xffffffe003037824 */ /* 0x004fea00078e00ff */
[C---:B------:R-:W-:Y:S02]  /*5b60*/  LEA R16, P1, R3.reuse, R16, 0x1 ;  /* 0x0000001003107211 */ /* 0x040fe400078208ff */
[C---:B------:R-:W-:Y:S02]  /*5b70*/  LEA R58, P0, R3.reuse, R58, 0x1 ;  /* 0x0000003a033a7211 */ /* 0x040fe400078008ff */
[C---:B------:R-:W-:Y:S02]  /*5b80*/  LEA.HI.X.SX32 R17, R3.reuse, R17, 0x1, P1 ;  /* 0x0000001103117211 */ /* 0x040fe400008f0eff */
[----:B------:R-:W-:Y:S01]  /*5b90*/  LEA.HI.X.SX32 R59, R3, R59, 0x1, P0 ;  /* 0x0000003b033b7211 */ /* 0x000fe200000f0eff */
[----:B------:R-:W-:-:S05]  /*5ba0*/  BRA `(.L_x_863) ;  /* 0x00004ec000007947 */ /* 0x000fca0003800000 */
.L_x_838:
[----:B-1----:R-:W-:Y:S01]  /*5bb0*/  BSSY B2, `(.L_x_864) ;  /* 0x000010e000027945 */ /* 0x002fe20003800000 */
[----:B------:R-:W-:-:S05]  /*5bc0*/  @!P2 BRA `(.L_x_865) ;  /* 0x000010c00000a947 */ /* 0x000fca0003800000 */
[----:B-----5:R-:W-:Y:S01]  /*5bd0*/  ISETP.GE.AND P0, PT, R12, R123, PT ;  /* 0x0000007b0c00720c */ /* 0x020fe20003f06270 */
[----:B------:R-:W-:Y:S01]  /*5be0*/  @!UPT UIADD3 URZ, URZ, URZ, URZ ;  /* 0x0000003f3f3ff290 */ /* 0x000fe2000fffe03f */
[----:B------:R-:W-:Y:S11]  /*5bf0*/  BSSY B1, `(.L_x_866) ;  /* 0x0000057000017945 */ /* 0x000ff60003800000 */
[----:B------:R-:W-:-:S05]  /*5c00*/  @P0 BRA `(.L_x_867) ;  /* 0x0000055000000947 */ /* 0x000fca0003800000 */
[----:B------:R1:W5:Y:S01]  /*5c10*/  LD.E.128 R48, [R124.64] ;  /* 0x000000067c307980 */ /* 0x000362000c101d00 */
[----:B------:R-:W-:Y:S01]  /*5c20*/  ISETP.GE.AND P0, PT, R12, R21, PT ;  /* 0x000000150c00720c */ /* 0x000fe20003f06270 */
[----:B------:R-:W-:Y:S01]  /*5c30*/  @!UPT UIADD3 URZ, URZ, URZ, URZ ;  /* 0x0000003f3f3ff290 */ /* 0x000fe2000fffe03f */
[----:B------:R-:W-:Y:S11]  /*5c40*/  BSSY B0, `(.L_x_868) ;  /* 0x0000050000007945 */ /* 0x000ff60003800000 */
[----:B------:R-:W-:-:S05]  /*5c50*/  @P0 BRA `(.L_x_869) ;  /* 0x000004e000000947 */ /* 0x000fca0003800000 */
[----:B------:R-:W-:Y:S01]  /*5c60*/  LEA.HI R191, R21, R21, RZ, 0x1 ;  /* 0x0000001515bf7211 */ /* 0x000fe200078f08ff */
[----:B------:R-:W-:Y:S01]  /*5c70*/  IMAD.MOV.U32 R185, RZ, RZ, RZ ;  /* 0x000000ffffb97224 */ /* 0x000fe200078e00ff */
[C---:B-----5:R-:W-:Y:S01]  /*5c80*/  LOP3.LUT R41, R48.reuse, 0xffff0000, RZ, 0xc0, !PT ;  /* 0xffff000030297812 */ /* 0x060fe200078ec0ff */
[----:B------:R-:W-:Y:S01]  /*5c90*/  IMAD.U32 R39, R48, 0x10000, RZ ;  /* 0x0001000030277824 */ /* 0x000fe200078e00ff */
[----:B------:R-:W-:Y:S01]  /*5ca0*/  SHF.R.S32.HI R191, RZ, 0x1, R191 ;  /* 0x00000001ffbf7819 */ /* 0x000fe200000114bf */
[----:B------:R-:W-:Y:S01]  /*5cb0*/  IMAD.U32 R46, R50, 0x10000, RZ ;  /* 0x00010000322e7824 */ /* 0x000fe200078e00ff */
[C---:B------:R-:W-:Y:S02]  /*5cc0*/  SHF.L.U32 R42, R49.reuse, 0x10, RZ ;  /* 0x00000010312a7819 */ /* 0x040fe400000006ff */
[-C--:B------:R-:W-:Y:S02]  /*5cd0*/  ISETP.GE.AND P1, PT, R12, R191.reuse, PT ;  /* 0x000000bf0c00720c */ /* 0x080fe40003f26270 */
[----:B------:R-:W-:Y:S02]  /*5ce0*/  MOV R189, R191 ;  /* 0x000000bf00bd7202 */ /* 0x000fe40000000f00 */
[----:B------:R-:W-:Y:S02]  /*5cf0*/  LOP3.LUT R45, R49, 0xffff0000, RZ, 0xc0, !PT ;  /* 0xffff0000312d7812 */ /* 0x000fe400078ec0ff */
[----:B------:R-:W-:Y:S02]  /*5d00*/  LOP3.LUT R49, R50, 0xffff0000, RZ, 0xc0, !PT ;  /* 0xffff000032317812 */ /* 0x000fe400078ec0ff */
[C---:B------:R-:W-:Y:S02]  /*5d10*/  SHF.L.U32 R50, R51.reuse, 0x10, RZ ;  /* 0x0000001033327819 */ /* 0x040fe400000006ff */
[----:B------:R-:W-:Y:S03]  /*5d20*/  LOP3.LUT R53, R51, 0xffff0000, RZ, 0xc0, !PT ;  /* 0xffff000033357812 */ /* 0x000fe600078ec0ff */
[--C-:B------:R-:W-:Y:S02]  /*5d30*/  @P1 IMAD.MOV R185, RZ, RZ, -R191.reuse ;  /* 0x000000ffffb91224 */ /* 0x100fe400078e0abf */
[----:B------:R-:W-:Y:S03]  /*5d40*/  @P1 IMAD.MOV R189, RZ, RZ, -R191 ;  /* 0x000000ffffbd1224 */ /* 0x000fe600078e0abf */
[C---:B------:R-:W-:Y:S04]  /*5d50*/  LEA R186, P0, R185.reuse, R126, 0x1 ;  /* 0x0000007eb9ba7211 */ /* 0x040fe800078008ff */
[----:B------:R-:W-:Y:S02]  /*5d60*/  LEA.HI.X.SX32 R187, R185, R127, 0x1, P0 ;  /* 0x0000007fb9bb7211 */ /* 0x000fe400000f0eff */
[C---:B------:R-:W-:Y:S04]  /*5d70*/  LEA R22, P0, R189.reuse, R124, 0x1 ;  /* 0x0000007cbd167211 */ /* 0x040fe800078008ff */
[----:B------:R-:W-:Y:S01]  /*5d80*/  LEA.HI.X.SX32 R23, R189, R125, 0x1, P0 ;  /* 0x0000007dbd177211 */ /* 0x000fe200000f0eff */
[----:B------:R-:W-:Y:S01]  /*5d90*/  IMAD.MOV.U32 R189, RZ, RZ, RZ ;  /* 0x000000ffffbd7224 */ /* 0x000fe200078e00ff */
[----:B------:R-:W-:Y:S01]  /*5da0*/  @P1 IADD3 R189, -R191, RZ, RZ ;  /* 0x000000ffbfbd1210 */ /* 0x000fe20007ffe1ff */
[----:B------:R-:W2:Y:S03]  /*5db0*/  LD.E.128 R184, [R186.64] ;  /* 0x00000006bab87980 */ /* 0x000ea6000c101d00 */
[C---:B------:R-:W-:Y:S04]  /*5dc0*/  LEA R60, P0, R189.reuse, R128, 0x1 ;  /* 0x00000080bd3c7211 */ /* 0x040fe800078008ff */
[----:B------:R-:W-:Y:S01]  /*5dd0*/  LEA.HI.X.SX32 R61, R189, R129, 0x1, P0 ;  /* 0x00000081bd3d7211 */ /* 0x000fe200000f0eff */
[----:B------:R3:W4:Y:S08]  /*5de0*/  LD.E.128 R24, [R22.64] ;  /* 0x0000000616187980 */ /* 0x000730000c101d00 */
[----:B------:R-:W4:Y:S01]  /*5df0*/  LD.E.128 R60, [R60.64] ;  /* 0x000000063c3c7980 */ /* 0x000f22000c101d00 */
[C---:B--2---:R-:W-:Y:S01]  /*5e00*/  IMAD.U32 R36, R184.reuse, 0x10000, RZ ;  /* 0x00010000b8247824 */ /* 0x044fe200078e00ff */
[----:B------:R-:W-:Y:S01]  /*5e10*/  LOP3.LUT R32, R184, 0xffff0000, RZ, 0xc0, !PT ;  /* 0xffff0000b8207812 */ /* 0x000fe200078ec0ff */
[----:B------:R-:W-:Y:S01]  /*5e20*/  IMAD.U32 R28, R186, 0x10000, RZ ;  /* 0x00010000ba1c7824 */ /* 0x000fe200078e00ff */
[C---:B------:R-:W-:Y:S01]  /*5e30*/  SHF.L.U32 R30, R185.reuse, 0x10, RZ ;  /* 0x00000010b91e7819 */ /* 0x040fe200000006ff */
[----:B------:R-:W-:Y:S01]  /*5e40*/  @!P1 FADD.FTZ R36, -R36, -RZ ;  /* 0x800000ff24249221 */ /* 0x000fe20000010100 */
[----:B------:R-:W-:Y:S01]  /*5e50*/  LOP3.LUT R29, R185, 0xffff0000, RZ, 0xc0, !PT ;  /* 0xffff0000b91d7812 */ /* 0x000fe200078ec0ff */
[----:B------:R-:W-:Y:S01]  /*5e60*/  @!P1 FADD.FTZ R32, -R32, -RZ ;  /* 0x800000ff20209221 */ /* 0x000fe20000010100 */
[----:B---3--:R-:W-:Y:S01]  /*5e70*/  LOP3.LUT R23, R186, 0xffff0000, RZ, 0xc0, !PT ;  /* 0xffff0000ba177812 */ /* 0x008fe200078ec0ff */
[C---:B----4-:R-:W-:Y:S01]  /*5e80*/  IMAD.U32 R37, R24.reuse, 0x10000, RZ ;  /* 0x0001000018257824 */ /* 0x050fe200078e00ff */
[----:B------:R-:W-:Y:S01]  /*5e90*/  LOP3.LUT R35, R24, 0xffff0000, RZ, 0xc0, !PT ;  /* 0xffff000018237812 */ /* 0x000fe200078ec0ff */
[----:B------:R-:W-:Y:S01]  /*5ea0*/  @!P1 FADD.FTZ R30, -R30, -RZ ;  /* 0x800000ff1e1e9221 */ /* 0x000fe20000010100 */
[----:B------:R-:W-:Y:S01]  /*5eb0*/  SHF.L.U32 R33, R25, 0x10, RZ ;  /* 0x0000001019217819 */ /* 0x000fe200000006ff */
[----:B------:R-:W-:Y:S01]  /*5ec0*/  FMUL.FTZ R0, R37, R36 ;  /* 0x0000002425007220 */ /* 0x000fe20000410000 */
[----:B------:R-:W-:Y:S01]  /*5ed0*/  LOP3.LUT R34, R25, 0xffff0000, RZ, 0xc0, !PT ;  /* 0xffff000019227812 */ /* 0x000fe200078ec0ff */
[----:B------:R-:W-:Y:S01]  /*5ee0*/  @!P1 FADD.FTZ R29, -R29, -RZ ;  /* 0x800000ff1d1d9221 */ /* 0x000fe20000010100 */
[----:B------:R-:W-:Y:S01]  /*5ef0*/  SHF.L.U32 R22, R187, 0x10, RZ ;  /* 0x00000010bb167819 */ /* 0x000fe200000006ff */
[C---:B------:R-:W-:Y:S01]  /*5f00*/  IMAD.U32 R38, R60.reuse, 0x10000, RZ ;  /* 0x000100003c267824 */ /* 0x040fe200078e00ff */
[----:B------:R-:W-:Y:S01]  /*5f10*/  LOP3.LUT R40, R60, 0xffff0000, RZ, 0xc0, !PT ;  /* 0xffff00003c287812 */ /* 0x000fe200078ec0ff */
[----:B------:R-:W-:Y:S01]  /*5f20*/  FMUL.FTZ R2, R35, R32 ;  /* 0x0000002023027220 */ /* 0x000fe20000410000 */
[----:B------:R-:W-:Y:S01]  /*5f30*/  SHF.L.U32 R43, R61, 0x10, RZ ;  /* 0x000000103d2b7819 */ /* 0x000fe200000006ff */
[C---:B------:R-:W-:Y:S01]  /*5f40*/  IMAD.U32 R31, R26.reuse, 0x10000, RZ ;  /* 0x000100001a1f7824 */ /* 0x040fe200078e00ff */
[----:B------:R-:W-:Y:S01]  /*5f50*/  LOP3.LUT R20, R187, 0xffff0000, RZ, 0xc0, !PT ;  /* 0xffff0000bb147812 */ /* 0x000fe200078ec0ff */
[----:B------:R-:W-:Y:S01]  /*5f60*/  FMUL.FTZ R3, R33, R30 ;  /* 0x0000001e21037220 */ /* 0x000fe20000410000 */
[----:B------:R-:W-:Y:S01]  /*5f70*/  LOP3.LUT R24, R26, 0xffff0000, RZ, 0xc0, !PT ;  /* 0xffff00001a187812 */ /* 0x000fe200078ec0ff */
[----:B------:R-:W-:Y:S01]  /*5f80*/  @!P1 FADD.FTZ R28, -R28, -RZ ;  /* 0x800000ff1c1c9221 */ /* 0x000fe20000010100 */
[----:B------:R-:W-:Y:S01]  /*5f90*/  LOP3.LUT R44, R61, 0xffff0000, RZ, 0xc0, !PT ;  /* 0xffff00003d2c7812 */ /* 0x000fe200078ec0ff */
[----:B------:R-:W-:Y:S01]  /*5fa0*/  FFMA.FTZ R0, R39, R38, R0 ;  /* 0x0000002627007223 */ /* 0x000fe20000010000 */
[C---:B------:R-:W-:Y:S01]  /*5fb0*/  SHF.L.U32 R25, R27.reuse, 0x10, RZ ;  /* 0x000000101b197819 */ /* 0x040fe200000006ff */
[----:B------:R-:W-:Y:S01]  /*5fc0*/  FMUL.FTZ R4, R34, R29 ;  /* 0x0000001d22047220 */ /* 0x000fe20000410000 */
[----:B------:R-:W-:Y:S01]  /*5fd0*/  LOP3.LUT R27, R27, 0xffff0000, RZ, 0xc0, !PT ;  /* 0xffff00001b1b7812 */ /* 0x000fe200078ec0ff */
[----:B------:R-:W-:Y:S01]  /*5fe0*/  @!P1 FADD.FTZ R23, -R23, -RZ ;  /* 0x800000ff17179221 */ /* 0x000fe20000010100 */
[----:B------:R-:W-:Y:S01]  /*5ff0*/  LOP3.LUT R48, R62, 0xffff0000, RZ, 0xc0, !PT ;  /* 0xffff00003e307812 */ /* 0x000fe200078ec0ff */
[----:B------:R-:W-:Y:S01]  /*6000*/  FFMA.FTZ R2, R41, R40, R2 ;  /* 0x0000002829027223 */ /* 0x000fe20000010002 */
[C---:B------:R-:W-:Y:S01]  /*6010*/  SHF.L.U32 R51, R63.reuse, 0x10, RZ ;  /* 0x000000103f337819 */ /* 0x040fe200000006ff */
[----:B------:R-:W-:Y:S01]  /*6020*/  @!P1 FADD.FTZ R22, -R22, -RZ ;  /* 0x800000ff16169221 */ /* 0x000fe20000010100 */
[----:B------:R-:W-:Y:S01]  /*6030*/  LOP3.LUT R52, R63, 0xffff0000, RZ, 0xc0, !PT ;  /* 0xffff00003f347812 */ /* 0x000fe200078ec0ff */
[----:B------:R-:W-:Y:S02]  /*6040*/  FMUL.FTZ R5, R31, R28 ;  /* 0x0000001c1f057220 */ /* 0x000fe40000410000 */
[----:B------:R-:W-:Y:S02]  /*6050*/  IMAD.U32 R47, R62, 0x10000, RZ ;  /* 0x000100003e2f7824 */ /* 0x000fe400078e00ff */
[----:B------:R-:W-:Y:S02]  /*6060*/  FFMA.FTZ R3, R42, R43, R3 ;  /* 0x0000002b2a037223 */ /* 0x000fe40000010003 */
[----:B------:R-:W-:Y:S02]  /*6070*/  @!P1 FADD.FTZ R20, -R20, -RZ ;  /* 0x800000ff14149221 */ /* 0x000fe40000010100 */
[----:B------:R-:W-:Y:S02]  /*6080*/  FMUL.FTZ R6, R24, R23 ;  /* 0x0000001718067220 */ /* 0x000fe40000410000 */
[----:B------:R-:W-:Y:S02]  /*6090*/  FFMA.FTZ R4, R45, R44, R4 ;  /* 0x0000002c2d047223 */ /* 0x000fe40000010004 */
[----:B------:R-:W-:Y:S02]  /*60a0*/  FMUL.FTZ R7, R25, R22 ;  /* 0x0000001619077220 */ /* 0x000fe40000410000 */
[----:B------:R-:W-:Y:S02]  /*60b0*/  FFMA.FTZ R5, R46, R47, R5 ;  /* 0x0000002f2e057223 */ /* 0x000fe40000010005 */
[----:B------:R-:W-:Y:S02]  /*60c0*/  FMUL.FTZ R8, R27, R20 ;  /* 0x000000141b087220 */ /* 0x000fe40000410000 */
[----:B------:R-:W-:Y:S01]  /*60d0*/  FFMA.FTZ R6, R49, R48, R6 ;  /* 0x0000003031067223 */ /* 0x000fe20000010006 */
[----:B------:R-:W-:Y:S01]  /*60e0*/  F2FP.BF16.PACK_AB R48, R2, R0 ;  /* 0x000000000230723e */ /* 0x000fe200000010ff */
[----:B------:R-:W-:Y:S01]  /*60f0*/  FFMA.FTZ R7, R50, R51, R7 ;  /* 0x0000003332077223 */ /* 0x000fe20000010007 */
[----:B------:R-:W-:Y:S01]  /*6100*/  F2FP.BF16.PACK_AB R49, R4, R3 ;  /* 0x000000030431723e */ /* 0x000fe200000010ff */
[----:B------:R-:W-:Y:S01]  /*6110*/  FFMA.FTZ R8, R53, R52, R8 ;  /* 0x0000003435087223 */ /* 0x000fe20000010008 */
[----:B------:R-:W-:Y:S04]  /*6120*/  F2FP.BF16.PACK_AB R50, R6, R5 ;  /* 0x000000050632723e */ /* 0x000fe800000010ff */
[----:B------:R-:W-:Y:S02]  /*6130*/  F2FP.BF16.PACK_AB R51, R8, R7 ;  /* 0x000000070833723e */ /* 0x000fe400000010ff */
.L_x_869:
[----:B------:R-:W-:Y:S05]  /*6140*/  BSYNC B0 ;  /* 0x0000000000007941 */ /* 0x000fea0003800000 */
.L_x_868:
[----:B-----5:R2:W-:Y:S02]  /*6150*/  ST.E.128 [R130.64], R48 ;  /* 0x0000003082007985 */ /* 0x0205e4000c101d06 */
.L_x_867:
[----:B------:R-:W-:Y:S05]  /*6160*/  BSYNC B1 ;  /* 0x0000000000017941 */ /* 0x000fea0003800000 */
.L_x_866:
[----:B------:R-:W-:Y:S01]  /*6170*/  ISETP.GE.AND P0, PT, R10, R123, PT ;  /* 0x0000007b0a00720c */ /* 0x000fe20003f06270 */
[----:B------:R-:W-:Y:S01]  /*6180*/  @!UPT UIADD3 URZ, URZ, URZ, URZ ;  /* 0x0000003f3f3ff290 */ /* 0x000fe2000fffe03f */
[----:B------:R-:W-:Y:S11]  /*6190*/  BSSY B1, `(.L_x_870) ;  /* 0x0000057000017945 */ /* 0x000ff60003800000 */
[----:B------:R-:W-:-:S05]  /*61a0*/  @P0 BRA `(.L_x_871) ;  /* 0x0000055000000947 */ /* 0x000fca0003800000 */
[----:B--2---:R2:W5:Y:S01]  /*61b0*/  LD.E.128 R48, [R124.64+0x80] ;  /* 0x000080067c307980 */ /* 0x004562000c101d00 */
        /* <DEDUP_REMOVED lines=25> */
[----:B------:R-:W3:Y:S03]  /*6350*/  LD.E.128 R184, [R186.64+0x80] ;  /* 0x00008006bab87980 */ /* 0x000ee6000c101d00 */
[C---:B------:R-:W-:Y:S04]  /*6360*/  LEA R60, P0, R191.reuse, R128, 0x1 ;  /* 0x00000080bf3c7211 */ /* 0x040fe800078008ff */
[----:B------:R-:W-:Y:S01]  /*6370*/  LEA.HI.X.SX32 R61, R191, R129, 0x1, P0 ;  /* 0x00000081bf3d7211 */ /* 0x000fe200000f0eff */
[----:B--2---:R4:W2:Y:S08]  /*6380*/  LD.E.128 R24, [R22.64+0x80] ;  /* 0x0000800616187980 */ /* 0x0048b0000c101d00 */
[----:B------:R-:W2:Y:S01]  /*6390*/  LD.E.128 R60, [R60.64+0x80] ;  /* 0x000080063c3c7980 */ /* 0x000ea2000c101d00 */
[C---:B---3--:R-:W-:Y:S01]  /*63a0*/  IMAD.U32 R36, R184.reuse, 0x10000, RZ ;  /* 0x00010000b8247824 */ /* 0x048fe200078e00ff */
[----:B------:R-:W-:Y:S01]  /*63b0*/  LOP3.LUT R32, R184, 0xffff0000, RZ, 0xc0, !PT ;  /* 0xffff0000b8207812 */ /* 0x000fe200078ec0ff */
[----:B------:R-:W-:Y:S01]  /*63c0*/  IMAD.U32 R28, R186, 0x10000, RZ ;  /* 0x00010000ba1c7824 */ /* 0x000fe200078e00ff */
[C---:B------:R-:W-:Y:S01]  /*63d0*/  SHF.L.U32 R30, R185.reuse, 0x10, RZ ;  /* 0x00000010b91e7819 */ /* 0x040fe200000006ff */
[----:B------:R-:W-:Y:S01]  /*63e0*/  @!P1 FADD.FTZ R36, -R36, -RZ ;  /* 0x800000ff24249221 */ /* 0x000fe20000010100 */
[----:B------:R-:W-:Y:S01]  /*63f0*/  LOP3.LUT R29, R185, 0xffff0000, RZ, 0xc0, !PT ;  /* 0xffff0000b91d7812 */ /* 0x000fe200078ec0ff */
[----:B------:R-:W-:Y:S01]  /*6400*/  @!P1 FADD.FTZ R32, -R32, -RZ ;  /* 0x800000ff20209221 */ /* 0x000fe20000010100 */
[----:B----4-:R-:W-:Y:S01]  /*6410*/  LOP3.LUT R23, R186, 0xffff0000, RZ, 0xc0, !PT ;  /* 0xffff0000ba177812 */ /* 0x010fe200078ec0ff */
[C---:B--2---:R-:W-:Y:S01]  /*6420*/  IMAD.U32 R37, R24.reuse, 0x10000, RZ ;  /* 0x0001000018257824 */ /* 0x044fe200078e00ff */
        /* <DEDUP_REMOVED lines=43> */
.L_x_873:
[----:B------:R-:W-:Y:S05]  /*66e0*/  BSYNC B0 ;  /* 0x0000000000007941 */ /* 0x000fea0003800000 */
.L_x_872:
[----:B-----5:R3:W-:Y:S02]  /*66f0*/  ST.E.128 [R130.64+0x80], R48 ;  /* 0x0000803082007985 */ /* 0x0207e4000c101d06 */
.L_x_871:
[----:B------:R-:W-:Y:S05]  /*6700*/  BSYNC B1 ;  /* 0x0000000000017941 */ /* 0x000fea0003800000 */
.L_x_870:
[----:B------:R-:W-:Y:S11]  /*6710*/  ISETP.GE.AND P0, PT, R9, R123, PT ;  /* 0x0000007b0900720c */ /* 0x000ff60003f06270 */
[----:B------:R-:W-:Y:S02]  /*6720*/  @!UPT UIADD3 URZ, URZ, URZ, URZ ;  /* 0x0000003f3f3ff290 */ /* 0x000fe4000fffe03f */
[----:B------:R-:W-:-:S05]  /*6730*/  @P0 BRA `(.L_x_865) ;  /* 0x0000055000000947 */ /* 0x000fca0003800000 */
[----:B--23--:R2:W5:Y:S01]  /*6740*/  LD.E.128 R48, [R124.64+0x100] ;  /* 0x000100067c307980 */ /* 0x00c562000c101d00 */
        /* <DEDUP_REMOVED lines=9> */
[C---:B------:R-:W-:Y:S01]  /*67e0*/  IMAD.U32 R46, R50.reuse, 0x10000, RZ ;  /* 0x00010000322e7824 */ /* 0x040fe200078e00ff */
[----:B------:R-:W-:Y:S02]  /*67f0*/  SHF.L.U32 R42, R49, 0x10, RZ ;  /* 0x00000010312a7819 */ /* 0x000fe400000006ff */
        /* <DEDUP_REMOVED lines=71> */
.L_x_875:
[----:B------:R-:W-:Y:S05]  /*6c70*/  BSYNC B0 ;  /* 0x0000000000007941 */ /* 0x000fea0003800000 */
.L_x_874:
[----:B-----5:R3:W-:Y:S02]  /*6c80*/  ST.E.128 [R130.64+0x100], R48 ;  /* 0x0001003082007985 */ /* 0x0207e4000c101d06 */
.L_x_865:
[----:B------:R-:W-:Y:S05]  /*6c90*/  BSYNC B2 ;  /* 0x0000000000027941 */ /* 0x000fea0003800000 */
.L_x_864:
[C---:B------:R-:W-:Y:S01]  /*6ca0*/  ISETP.GE.AND P0, PT, R81.reuse, R183, PT ;  /* 0x000000b75100720c */ /* 0x040fe20003f06270 */
[----:B------:R-:W-:Y:S03]  /*6cb0*/  BSSY B2, `(.L_x_876) ;  /* 0x0000125000027945 */ /* 0x000fe60003800000 */
[----:B------:R-:W-:Y:S11]  /*6cc0*/  ISETP.GE.AND P0, PT, R81, R181, !P0 ;  /* 0x000000b55100720c */ /* 0x000ff60004706270 */
[----:B------:R-:W-:Y:S02]  /*6cd0*/  @!UPT UIADD3 URZ, URZ, URZ, URZ ;  /* 0x0000003f3f3ff290 */ /* 0x000fe4000fffe03f */
[----:B------:R-:W-:-:S05]  /*6ce0*/  @!P0 BRA `(.L_x_877) ;  /* 0x0000121000008947 */ /* 0x000fca0003800000 */
[----:B-----5:R-:W-:Y:S01]  /*6cf0*/  ISETP.GE.AND P0, PT, R12, R123, PT ;  /* 0x0000007b0c00720c */ /* 0x020fe20003f06270 */
[----:B------:R-:W-:Y:S01]  /*6d00*/  @!UPT UIADD3 URZ, URZ, URZ, URZ ;  /* 0x0000003f3f3ff290 */ /* 0x000fe2000fffe03f */
[----:B------:R-:W-:Y:S11]  /*6d10*/  BSSY B1, `(.L_x_878) ;  /* 0x000005e000017945 */ /* 0x000ff60003800000 */
[----:B------:R-:W-:-:S05]  /*6d20*/  @P0 BRA `(.L_x_879) ;  /* 0x000005c000000947 */ /* 0x000fca0003800000 */
[C---:B------:R-:W-:Y:S01]  /*6d30*/  LEA R186, P0, R102.reuse, R124, 0x1 ;  /* 0x0000007c66ba7211 */ /* 0x040fe200078008ff */
[----:B------:R-:W-:Y:S03]  /*6d40*/  BSSY B0, `(.L_x_880) ;  /* 0x0000057000007945 */ /* 0x000fe60003800000 */
[----:B------:R-:W-:Y:S02]  /*6d50*/  LEA.HI.X R187, R102, R125, R99, 0x1, P0 ;  /* 0x0000007d66bb7211 */ /* 0x000fe400000f0c63 */
[----:B------:R-:W-:Y:S03]  /*6d60*/  ISETP.GE.AND P0, PT, R12, R21, PT ;  /* 0x000000150c00720c */ /* 0x000fe60003f06270 */
[----:B--23--:R2:W5:Y:S10]  /*6d70*/  LD.E.128 R48, [R186.64] ;  /* 0x00000006ba307980 */ /* 0x00c574000c101d00 */
[----:B------:R-:W-:-:S05]  /*6d80*/  @P0 BRA `(.L_x_881) ;  /* 0x0000052000000947 */ /* 0x000fca0003800000 */
[----:B------:R-:W-:Y:S01]  /*6d90*/  LEA.HI R53, R21, R21, RZ, 0x1 ;  /* 0x0000001515357211 */ /* 0x000fe200078f08ff */
[----:B------:R-:W-:Y:S01]  /*6da0*/  IMAD.MOV.U32 R180, RZ, RZ, RZ ;  /* 0x000000ffffb47224 */ /* 0x000fe200078e00ff */
[C---:B-----5:R-:W-:Y:S01]  /*6db0*/  LOP3.LUT R41, R48.reuse, 0xffff0000, RZ, 0xc0, !PT ;  /* 0xffff000030297812 */ /* 0x060fe200078ec0ff */
[----:B------:R-:W-:Y:S01]  /*6dc0*/  IMAD.U32 R39, R48, 0x10000, RZ ;  /* 0x0001000030277824 */ /* 0x000fe200078e00ff */
[----:B------:R-:W-:Y:S01]  /*6dd0*/  SHF.R.S32.HI R53, RZ, 0x1, R53 ;  /* 0x00000001ff357819 */ /* 0x000fe20000011435 */
[C---:B------:R-:W-:Y:S01]  /*6de0*/  IMAD.U32 R40, R49.reuse, 0x10000, RZ ;  /* 0x0001000031287824 */ /* 0x040fe200078e00ff */
[----:B------:R-:W-:Y:S02]  /*6df0*/  LOP3.LUT R43, R49, 0xffff0000, RZ, 0xc0, !PT ;  /* 0xffff0000312b7812 */ /* 0x000fe400078ec0ff */
[----:B------:R-:W-:Y:S01]  /*6e00*/  ISETP.GE.AND P1, PT, R12, R53, PT ;  /* 0x000000350c00720c */ /* 0x000fe20003f26270 */
[--C-:B------:R-:W-:Y:S01]  /*6e10*/  IMAD.MOV.U32 R182, RZ, RZ, R53.reuse ;  /* 0x000000ffffb67224 */ /* 0x100fe200078e0035 */
[C---:B------:R-:W-:Y:S02]  /*6e20*/  SHF.L.U32 R46, R50.reuse, 0x10, RZ ;  /* 0x00000010322e7819 */ /* 0x040fe400000006ff */
[----:B------:R-:W-:Y:S01]  /*6e30*/  LOP3.LUT R47, R50, 0xffff0000, RZ, 0xc0, !PT ;  /* 0xffff0000322f7812 */ /* 0x000fe200078ec0ff */
[C---:B------:R-:W-:Y:S01]  /*6e40*/  IMAD.U32 R50, R51.reuse, 0x10000, RZ ;  /* 0x0001000033327824 */ /* 0x040fe200078e00ff */
[----:B------:R-:W-:Y:S07]  /*6e50*/  LOP3.LUT R51, R51, 0xffff0000, RZ, 0xc0, !PT ;  /* 0xffff000033337812 */ /* 0x000fee00078ec0ff */
[----:B------:R-:W-:Y:S01]  /*6e60*/  @P1 IADD3 R182, -R53, RZ, RZ ;  /* 0x000000ff35b61210 */ /* 0x000fe20007ffe1ff */
[----:B------:R-:W-:Y:S03]  /*6e70*/  @P1 IMAD.MOV R180, RZ, RZ, -R53 ;  /* 0x000000ffffb41224 */ /* 0x000fe600078e0a35 */
[C---:B------:R-:W-:Y:S02]  /*6e80*/  LEA R22, P0, R182.reuse, R186, 0x1 ;  /* 0x000000bab6167211 */ /* 0x040fe400078008ff */
[----:B------:R-:W-:Y:S02]  /*6e90*/  IADD3 R185, P2, R155, R180, RZ ;  /* 0x000000b49bb97210 */ /* 0x000fe40007f5e0ff */
[----:B------:R-:W-:Y:S02]  /*6ea0*/  LEA.HI.X.SX32 R23, R182, R187, 0x1, P0 ;  /* 0x000000bbb6177211 */ /* 0x000fe400000f0eff */
[C---:B--2---:R-:W-:Y:S02]  /*6eb0*/  LEA R186, P0, R185.reuse, R126, 0x1 ;  /* 0x0000007eb9ba7211 */ /* 0x044fe400078008ff */
[----:B------:R-:W-:Y:S01]  /*6ec0*/  LEA.HI.X.SX32 R180, R180, R143, 0x1, P2 ;  /* 0x0000008fb4b47211 */ /* 0x000fe200010f0eff */
[----:B------:R-:W2:Y:S03]  /*6ed0*/  LD.E.128 R24, [R22.64] ;  /* 0x0000000616187980 */ /* 0x000ea6000c101d00 */
[----:B------:R-:W-:Y:S01]  /*6ee0*/  LEA.HI.X R187, R185, R127, R180, 0x1, P0 ;  /* 0x0000007fb9bb7211 */ /* 0x000fe200000f0cb4 */
[----:B------:R-:W-:Y:S01]  /*6ef0*/  IMAD.MOV.U32 R180, RZ, RZ, RZ ;  /* 0x000000ffffb47224 */ /* 0x000fe200078e00ff */
[----:B------:R-:W-:Y:S04]  /*6f00*/  @P1 IADD3 R180, -R53, RZ, RZ ;  /* 0x000000ff35b41210 */ /* 0x000fe80007ffe1ff */
[----:B------:R-:W-:Y:S01]  /*6f10*/  IADD3 R53, P0, R155, R180, RZ ;  /* 0x000000b49b357210 */ /* 0x000fe20007f1e0ff */
[----:B------:R-:W3:Y:S03]  /*6f20*/  LD.E.128 R184, [R186.64] ;  /* 0x00000006bab87980 */ /* 0x000ee6000c101d00 */
[----:B------:R-:W-:Y:S02]  /*6f30*/  LEA.HI.X.SX32 R180, R180, R143, 0x1, P0 ;  /* 0x0000008fb4b47211 */ /* 0x000fe400000f0eff */
[C---:B------:R-:W-:Y:S04]  /*6f40*/  LEA R44, P0, R53.reuse, R128, 0x1 ;  /* 0x00000080352c7211 */ /* 0x040fe800078008ff */
[----:B------:R-:W-:Y:S05]  /*6f50*/  LEA.HI.X R45, R53, R129, R180, 0x1, P0 ;  /* 0x00000081352d7211 */ /* 0x000fea00000f0cb4 */
[----:B------:R-:W4:Y:S01]  /*6f60*/  LD.E.128 R60, [R44.64] ;  /* 0x000000062c3c7980 */ /* 0x000f22000c101d00 */
[C---:B--2---:R-:W-:Y:S01]  /*6f70*/  IMAD.U32 R32, R24.reuse, 0x10000, RZ ;  /* 0x0001000018207824 */ /* 0x044fe200078e00ff */
[----:B------:R-:W-:Y:S01]  /*6f80*/  LOP3.LUT R31, R24, 0xffff0000, RZ, 0xc0, !PT ;  /* 0xffff0000181f7812 */ /* 0x000fe200078ec0ff */
[C---:B------:R-:W-:Y:S01]  /*6f90*/  IMAD.U32 R28, R26.reuse, 0x10000, RZ ;  /* 0x000100001a1c7824 */ /* 0x040fe200078e00ff */
[----:B------:R-:W-:Y:S01]  /*6fa0*/  LOP3.LUT R24, R26, 0xffff0000, RZ, 0xc0, !PT ;  /* 0xffff00001a187812 */ /* 0x000fe200078ec0ff */
[----:B------:R-:W-:Y:S01]  /*6fb0*/  IMAD.U32 R20, R27, 0x10000, RZ ;  /* 0x000100001b147824 */ /* 0x000fe200078e00ff */
[C---:B------:R-:W-:Y:S02]  /*6fc0*/  SHF.L.U32 R29, R25.reuse, 0x10, RZ ;  /* 0x00000010191d7819 */ /* 0x040fe400000006ff */
[----:B------:R-:W-:Y:S02]  /*6fd0*/  LOP3.LUT R30, R25, 0xffff0000, RZ, 0xc0, !PT ;  /* 0xffff0000191e7812 */ /* 0x000fe400078ec0ff */
[----:B------:R-:W-:Y:S01]  /*6fe0*/  LOP3.LUT R23, R27, 0xffff0000, RZ, 0xc0, !PT ;  /* 0xffff00001b177812 */ /* 0x000fe200078ec0ff */
[C---:B---3--:R-:W-:Y:S01]  /*6ff0*/  IMAD.U32 R26, R185.reuse, 0x10000, RZ ;  /* 0x00010000b91a7824 */ /* 0x048fe200078e00ff */
[----:B------:R-:W-:Y:S01]  /*7000*/  SHF.L.U32 R37, R184, 0x10, RZ ;  /* 0x00000010b8257819 */ /* 0x000fe200000006ff */
[----:B------:R-:W-:Y:S01]  /*7010*/  IMAD.U32 R33, R186, 0x10000, RZ ;  /* 0x00010000ba217824 */ /* 0x000fe200078e00ff */
[----:B------:R-:W-:Y:S01]  /*7020*/  LOP3.LUT R34, R184, 0xffff0000, RZ, 0xc0, !PT ;  /* 0xffff0000b8227812 */ /* 0x000fe200078ec0ff */
[----:B------:R-:W-:Y:S01]  /*7030*/  @!P1 FADD.FTZ R26, -R26, -RZ ;  /* 0x800000ff1a1a9221 */ /* 0x000fe20000010100 */
[----:B------:R-:W-:Y:S01]  /*7040*/  LOP3.LUT R35, R185, 0xffff0000, RZ, 0xc0, !PT ;  /* 0xffff0000b9237812 */ /* 0x000fe200078ec0ff */
[----:B------:R-:W-:Y:S01]  /*7050*/  @!P1 FADD.FTZ R37, -R37, -RZ ;  /* 0x800000ff25259221 */ /* 0x000fe20000010100 */
[----:B------:R-:W-:Y:S01]  /*7060*/  LOP3.LUT R27, R186, 0xffff0000, RZ, 0xc0, !PT ;  /* 0xffff0000ba1b7812 */ /* 0x000fe200078ec0ff */
[----:B------:R-:W-:Y:S01]  /*7070*/  @!P1 FADD.FTZ R34, -R34, -RZ ;  /* 0x800000ff22229221 */ /* 0x000fe20000010100 */
[C---:B------:R-:W-:Y:S01]  /*7080*/  SHF.L.U32 R25, R187.reuse, 0x10, RZ ;  /* 0x00000010bb197819 */ /* 0x040fe200000006ff */
[----:B------:R-:W-:Y:S01]  /*7090*/  FMUL.FTZ R0, R32, R37 ;  /* 0x0000002520007220 */ /* 0x000fe20000410000 */
[----:B------:R-:W-:Y:S01]  /*70a0*/  LOP3.LUT R22, R187, 0xffff0000, RZ, 0xc0, !PT ;  /* 0xffff0000bb167812 */ /* 0x000fe200078ec0ff */
[----:B------:R-:W-:Y:S02]  /*70b0*/  @!P1 FADD.FTZ R35, -R35, -RZ ;  /* 0x800000ff23239221 */ /* 0x000fe40000010100 */
[C---:B----4-:R-:W-:Y:S01]  /*70c0*/  IMAD.U32 R36, R60.reuse, 0x10000, RZ ;  /* 0x000100003c247824 */ /* 0x050fe200078e00ff */
[----:B------:R-:W-:Y:S01]  /*70d0*/  LOP3.LUT R38, R60, 0xffff0000, RZ, 0xc0, !PT ;  /* 0xffff00003c267812 */ /* 0x000fe200078ec0ff */
[----:B------:R-:W-:Y:S01]  /*70e0*/  FMUL.FTZ R2, R31, R34 ;  /* 0x000000221f027220 */ /* 0x000fe20000410000 */
[----:B------:R-:W-:Y:S01]  /*70f0*/  SHF.L.U32 R42, R61, 0x10, RZ ;  /* 0x000000103d2a7819 */ /* 0x000fe200000006ff */
        /* <DEDUP_REMOVED lines=8> */
[----:B------:R-:W-:Y:S02]  /*7180*/  @!P1 FADD.FTZ R27, -R27, -RZ ;  /* 0x800000ff1b1b9221 */ /* 0x000fe40000010100 */
[----:B------:R-:W-:Y:S02]  /*7190*/  FFMA.FTZ R2, R41, R38, R2 ;  /* 0x0000002629027223 */ /* 0x000fe40000010002 */
[----:B------:R-:W-:Y:S02]  /*71a0*/  @!P1 FADD.FTZ R25, -R25, -RZ ;  /* 0x800000ff19199221 */ /* 0x000fe40000010100 */
        /* <DEDUP_REMOVED lines=16> */
.L_x_881:
[----:B------:R-:W-:Y:S05]  /*72b0*/  BSYNC B0 ;  /* 0x0000000000007941 */ /* 0x000fea0003800000 */
.L_x_880:
[C---:B------:R-:W-:Y:S04]  /*72c0*/  LEA R2, P0, R201.reuse, R130, 0x1 ;  /* 0x00000082c9027211 */ /* 0x040fe800078008ff */
[----:B------:R-:W-:Y:S05]  /*72d0*/  LEA.HI.X R3, R201, R131, R202, 0x1, P0 ;  /* 0x00000083c9037211 */ /* 0x000fea00000f0cca */
[----:B-----5:R3:W-:Y:S04]  /*72e0*/  ST.E.128 [R2.64], R48 ;  /* 0x0000003002007985 */ /* 0x0207e8000c101d06 */
.L_x_879:
[----:B------:R-:W-:Y:S05]  /*72f0*/  BSYNC B1 ;  /* 0x0000000000017941 */ /* 0x000fea0003800000 */
.L_x_878:
[----:B------:R-:W-:Y:S01]  /*7300*/  ISETP.GE.AND P0, PT, R10, R123, PT ;  /* 0x0000007b0a00720c */ /* 0x000fe20003f06270 */
[----:B------:R-:W-:Y:S01]  /*7310*/  @!UPT UIADD3 URZ, URZ, URZ, URZ ;  /* 0x0000003f3f3ff290 */ /* 0x000fe2000fffe03f */
[----:B------:R-:W-:Y:S11]  /*7320*/  BSSY B1, `(.L_x_882) ;  /* 0x000005e000017945 */ /* 0x000ff60003800000 */
[----:B------:R-:W-:-:S05]  /*7330*/  @P0 BRA `(.L_x_883) ;  /* 0x000005c000000947 */ /* 0x000fca0003800000 */
[C---:B--2---:R-:W-:Y:S01]  /*7340*/  LEA R186, P0, R101.reuse, R124, 0x1 ;  /* 0x0000007c65ba7211 */ /* 0x044fe200078008ff */
[----:B------:R-:W-:Y:S03]  /*7350*/  BSSY B0, `(.L_x_884) ;  /* 0x0000057000007945 */ /* 0x000fe60003800000 */
[----:B------:R-:W-:Y:S02]  /*7360*/  LEA.HI.X R187, R101, R125, R104, 0x1, P0 ;  /* 0x0000007d65bb7211 */ /* 0x000fe400000f0c68 */
[----:B------:R-:W-:Y:S03]  /*7370*/  ISETP.GE.AND P0, PT, R10, R21, PT ;  /* 0x000000150a00720c */ /* 0x000fe60003f06270 */
[----:B---3--:R2:W5:Y:S10]  /*7380*/  LD.E.128 R48, [R186.64] ;  /* 0x00000006ba307980 */ /* 0x008574000c101d00 */
        /* <DEDUP_REMOVED lines=16> */
[----:B------:R-:W-:Y:S02]  /*7490*/  LEA R22, P0, R182, R186, 0x1 ;  /* 0x000000bab6167211 */ /* 0x000fe400078008ff */
        /* <DEDUP_REMOVED lines=66> */
.L_x_885:
[----:B------:R-:W-:Y:S05]  /*78c0*/  BSYNC B0 ;  /* 0x0000000000007941 */ /* 0x000fea0003800000 */
.L_x_884:
[C---:B------:R-:W-:Y:S04]  /*78d0*/  LEA R2, P0, R96.reuse, R130, 0x1 ;  /* 0x0000008260027211 */ /* 0x040fe800078008ff */
[----:B------:R-:W-:Y:S05]  /*78e0*/  LEA.HI.X R3, R96, R131, R95, 0x1, P0 ;  /* 0x0000008360037211 */ /* 0x000fea00000f0c5f */
[----:B-----5:R3:W-:Y:S04]  /*78f0*/  ST.E.128 [R2.64], R48 ;  /* 0x0000003002007985 */ /* 0x0207e8000c101d06 */
.L_x_883:
[----:B------:R-:W-:Y:S05]  /*7900*/  BSYNC B1 ;  /* 0x0000000000017941 */ /* 0x000fea0003800000 */
.L_x_882:
[----:B------:R-:W-:Y:S11]  /*7910*/  ISETP.GE.AND P0, PT, R9, R123, PT ;  /* 0x0000007b0900720c */ /* 0x000ff60003f06270 */
[----:B------:R-:W-:Y:S02]  /*7920*/  @!UPT UIADD3 URZ, URZ, URZ, URZ ;  /* 0x0000003f3f3ff290 */ /* 0x000fe4000fffe03f */
        /* <DEDUP_REMOVED lines=89> */
.L_x_887:
[----:B------:R-:W-:Y:S05]  /*7ec0*/  BSYNC B0 ;  /* 0x0000000000007941 */ /* 0x000fea0003800000 */
.L_x_886:
[C---:B------:R-:W-:Y:S04]  /*7ed0*/  LEA R2, P0, R92.reuse, R130, 0x1 ;  /* 0x000000825c027211 */ /* 0x040fe800078008ff */
[----:B------:R-:W-:Y:S05]  /*7ee0*/  LEA.HI.X R3, R92, R131, R91, 0x1, P0 ;  /* 0x000000835c037211 */ /* 0x000fea00000f0c5b */
[----:B-----5:R3:W-:Y:S04]  /*7ef0*/  ST.E.128 [R2.64], R48 ;  /* 0x0000003002007985 */ /* 0x0207e8000c101d06 */
.L_x_877:
[----:B------:R-:W-:Y:S05]  /*7f00*/  BSYNC B2 ;  /* 0x0000000000027941 */ /* 0x000fea0003800000 */
.L_x_876:
        /* <DEDUP_REMOVED lines=97> */
.L_x_893:
[----:B------:R-:W-:Y:S05]  /*8520*/  BSYNC B0 ;  /* 0x0000000000007941 */ /* 0x000fea0003800000 */
.L_x_892:
[C---:B------:R-:W-:Y:S04]  /*8530*/  LEA R2, P0, R97.reuse, R130, 0x1 ;  /* 0x0000008261027211 */ /* 0x040fe800078008ff */
[----:B------:R-:W-:Y:S05]  /*8540*/  LEA.HI.X R3, R97, R131, R98, 0x1, P0 ;  /* 0x0000008361037211 */ /* 0x000fea00000f0c62 */
[----:B-----5:R3:W-:Y:S04]  /*8550*/  ST.E.128 [R2.64], R48 ;  /* 0x0000003002007985 */ /* 0x0207e8000c101d06 */
.L_x_891:
[----:B------:R-:W-:Y:S05]  /*8560*/  BSYNC B1 ;  /* 0x0000000000017941 */ /* 0x000fea0003800000 */
.L_x_890:
        /* <DEDUP_REMOVED lines=92> */
.L_x_897:
[----:B------:R-:W-:Y:S05]  /*8b30*/  BSYNC B0 ;  /* 0x0000000000007941 */ /* 0x000fea0003800000 */
.L_x_896:
[C---:B------:R-:W-:Y:S04]  /*8b40*/  LEA R2, P0, R94.reuse, R130, 0x1 ;  /* 0x000000825e027211 */ /* 0x040fe800078008ff */
[----:B------:R-:W-:Y:S05]  /*8b50*/  LEA.HI.X R3, R94, R131, R93, 0x1, P0 ;  /* 0x000000835e037211 */ /* 0x000fea00000f0c5d */
[----:B-----5:R3:W-:Y:S04]  /*8b60*/  ST.E.128 [R2.64], R48 ;  /* 0x0000003002007985 */ /* 0x0207e8000c101d06 */
.L_x_895:
[----:B------:R-:W-:Y:S05]  /*8b70*/  BSYNC B1 ;  /* 0x0000000000017941 */ /* 0x000fea0003800000 */
.L_x_894:
        /* <DEDUP_REMOVED lines=91> */
.L_x_899:
[----:B------:R-:W-:Y:S05]  /*9130*/  BSYNC B0 ;  /* 0x0000000000007941 */ /* 0x000fea0003800000 */
.L_x_898:
[C---:B------:R-:W-:Y:S04]  /*9140*/  LEA R2, P0, R90.reuse, R130, 0x1 ;  /* 0x000000825a027211 */ /* 0x040fe800078008ff */
[----:B------:R-:W-:Y:S05]  /*9150*/  LEA.HI.X R3, R90, R131, R89, 0x1, P0 ;  /* 0x000000835a037211 */ /* 0x000fea00000f0c59 */
[----:B-----5:R3:W-:Y:S04]  /*9160*/  ST.E.128 [R2.64], R48 ;  /* 0x0000003002007985 */ /* 0x0207e8000c101d06 */
.L_x_889:
[----:B------:R-:W-:Y:S05]  /*9170*/  BSYNC B2 ;  /* 0x0000000000027941 */ /* 0x000fea0003800000 */
.L_x_888:
        /* <DEDUP_REMOVED lines=9> */
[----:B------:R-:W-:Y:S01]  /*9210*/  IMAD.WIDE.U32 R184, R178, 0x60, R124 ;  /* 0x00000060b2b87825 */ /* 0x000fe200078e007c */
[----:B------:R-:W-:Y:S01]  /*9220*/  ISETP.GE.AND P0, PT, R12, R21, PT ;  /* 0x000000150c00720c */ /* 0x000fe20003f06270 */
[----:B------:R-:W-:Y:S02]  /*9230*/  BSSY B0, `(.L_x_904) ;  /* 0x0000057000007945 */ /* 0x000fe40003800000 */
[----:B------:R-:W-:Y:S05]  /*9240*/  IMAD R0, R179, 0x60, RZ ;  /* 0x00000060b3007824 */ /* 0x000fea00078e02ff */
[----:B------:R-:W-:Y:S05]  /*9250*/  IADD3 R185, R185, R0, RZ ;  /* 0x00000000b9b97210 */ /* 0x000fea0007ffe0ff */
[----:B--23--:R2:W5:Y:S01]  /*9260*/  LD.E.128 R48, [R184.64] ;  /* 0x00000006b8307980 */ /* 0x00c562000c101d00 */
        /* <DEDUP_REMOVED lines=16> */
[C---:B------:R-:W-:Y:S01]  /*9370*/  LEA R22, P0, R182.reuse, R184, 0x1 ;  /* 0x000000b8b6167211 */ /* 0x040fe200078008ff */
[----:B--2---:R-:W-:Y:S01]  /*9380*/  IMAD.MOV.U32 R184, RZ, RZ, RZ ;  /* 0x000000ffffb87224 */ /* 0x004fe200078e00ff */
[----:B------:R-:W-:Y:S02]  /*9390*/  IADD3 R181, P2, R149, R180, RZ ;  /* 0x000000b495b57210 */ /* 0x000fe40007f5e0ff */
[----:B------:R-:W-:Y:S02]  /*93a0*/  LEA.HI.X.SX32 R23, R182, R185, 0x1, P0 ;  /* 0x000000b9b6177211 */ /* 0x000fe400000f0eff */
[----:B------:R-:W-:Y:S02]  /*93b0*/  LEA.HI.X.SX32 R180, R180, R140, 0x1, P2 ;  /* 0x0000008cb4b47211 */ /* 0x000fe400010f0eff */
[----:B------:R-:W-:Y:S01]  /*93c0*/  LEA R186, P0, R181, R126, 0x1 ;  /* 0x0000007eb5ba7211 */ /* 0x000fe200078008ff */
[----:B------:R-:W2:Y:S01]  /*93d0*/  LD.E.128 R24, [R22.64] ;  /* 0x0000000616187980 */ /* 0x000ea2000c101d00 */
[----:B------:R-:W-:Y:S02]  /*93e0*/  @P1 IADD3 R184, -R53, RZ, RZ ;  /* 0x000000ff35b81210 */ /* 0x000fe40007ffe1ff */
[----:B------:R-:W-:Y:S02]  /*93f0*/  LEA.HI.X R187, R181, R127, R180, 0x1, P0 ;  /* 0x0000007fb5bb7211 */ /* 0x000fe400000f0cb4 */
[----:B------:R-:W-:Y:S03]  /*9400*/  IADD3 R53, P0, R149, R184, RZ ;  /* 0x000000b895357210 */ /* 0x000fe60007f1e0ff */
[----:B------:R-:W3:Y:S01]  /*9410*/  LD.E.128 R180, [R186.64] ;  /* 0x00000006bab47980 */ /* 0x000ee2000c101d00 */
        /* <DEDUP_REMOVED lines=20> */
[----:B------:R-:W-:Y:S01]  /*9560*/  LOP3.LUT R27, R182, 0xffff0000, RZ, 0xc0, !PT ;  /* 0xffff0000b61b7812 */ /* 0x000fe200078ec0ff */
[----:B------:R-:W-:Y:S01]  /*9570*/  FMUL.FTZ R0, R32, R37 ;  /* 0x0000002520007220 */ /* 0x000fe20000410000 */
[----:B------:R-:W-:Y:S01]  /*9580*/  SHF.L.U32 R25, R183, 0x10, RZ ;  /* 0x00000010b7197819 */ /* 0x000fe200000006ff */
[C---:B----4-:R-:W-:Y:S01]  /*9590*/  IMAD.U32 R36, R60.reuse, 0x10000, RZ ;  /* 0x000100003c247824 */ /* 0x050fe200078e00ff */
[----:B------:R-:W-:Y:S01]  /*95a0*/  LOP3.LUT R38, R60, 0xffff0000, RZ, 0xc0, !PT ;  /* 0xffff00003c267812 */ /* 0x000fe200078ec0ff */
[----:B------:R-:W-:Y:S01]  /*95b0*/  @!P1 FADD.FTZ R35, -R35, -RZ ;  /* 0x800000ff23239221 */ /* 0x000fe20000010100 */
[----:B------:R-:W-:Y:S01]  /*95c0*/  SHF.L.U32 R42, R61, 0x10, RZ ;  /* 0x000000103d2a7819 */ /* 0x000fe200000006ff */
[----:B------:R-:W-:Y:S01]  /*95d0*/  FMUL.FTZ R2, R31, R34 ;  /* 0x000000221f027220 */ /* 0x000fe20000410000 */
        /* <DEDUP_REMOVED lines=28> */
.L_x_905:
[----:B------:R-:W-:Y:S05]  /*97a0*/  BSYNC B0 ;  /* 0x0000000000007941 */ /* 0x000fea0003800000 */
.L_x_904:
[----:B------:R-:W-:Y:S02]  /*97b0*/  IMAD R0, R65, 0x60, RZ ;  /* 0x0000006041007824 */ /* 0x000fe400078e02ff */
[----:B------:R-:W-:Y:S05]  /*97c0*/  IMAD.WIDE.U32 R2, R64, 0x60, R130 ;  /* 0x0000006040027825 */ /* 0x000fea00078e0082 */
[----:B------:R-:W-:Y:S05]  /*97d0*/  IADD3 R3, R3, R0, RZ ;  /* 0x0000000003037210 */ /* 0x000fea0007ffe0ff */
[----:B-----5:R3:W-:Y:S02]  /*97e0*/  ST.E.128 [R2.64], R48 ;  /* 0x0000003002007985 */ /* 0x0207e4000c101d06 */
.L_x_903:
[----:B------:R-:W-:Y:S05]  /*97f0*/  BSYNC B1 ;  /* 0x0000000000017941 */ /* 0x000fea0003800000 */
.L_x_902:
        /* <DEDUP_REMOVED lines=92> */
.L_x_909:
[----:B------:R-:W-:Y:S05]  /*9dc0*/  BSYNC B0 ;  /* 0x0000000000007941 */ /* 0x000fea0003800000 */
.L_x_908:
[C---:B------:R-:W-:Y:S04]  /*9dd0*/  LEA R2, P0, R88.reuse, R130, 0x1 ;  /* 0x0000008258027211 */ /* 0x040fe800078008ff */
[----:B------:R-:W-:Y:S05]  /*9de0*/  LEA.HI.X R3, R88, R131, R87, 0x1, P0 ;  /* 0x0000008358037211 */ /* 0x000fea00000f0c57 */
[----:B-----5:R3:W-:Y:S04]  /*9df0*/  ST.E.128 [R2.64], R48 ;  /* 0x0000003002007985 */ /* 0x0207e8000c101d06 */
.L_x_907:
[----:B------:R-:W-:Y:S05]  /*9e00*/  BSYNC B1 ;  /* 0x0000000000017941 */ /* 0x000fea0003800000 */
.L_x_906:
[----:B------:R-:W-:Y:S11]  /*9e10*/  ISETP.GE.AND P0, PT, R9, R123, PT ;  /* 0x0000007b0900720c */ /* 0x000ff60003f06270 */
[----:B------:R-:W-:Y:S02]  /*9e20*/  @!UPT UIADD3 URZ, URZ, URZ, URZ ;  /* 0x0000003f3f3ff290 */ /* 0x000fe4000fffe03f */
        /* <DEDUP_REMOVED lines=10> */
[----:B------:R-:W-:Y:S01]  /*9ed0*/  IMAD.MOV.U32 R185, RZ, RZ, RZ ;  /* 0x000000ffffb97224 */ /* 0x000fe200078e00ff */
[----:B------:R-:W-:Y:S01]  /*9ee0*/  SHF.R.S32.HI R184, RZ, 0x1, R184 ;  /* 0x00000001ffb87819 */ /* 0x000fe200000114b8 */
[----:B------:R-:W-:Y:S01]  /*9ef0*/  IMAD.U32 R37, R48, 0x10000, RZ ;  /* 0x0001000030257824 */ /* 0x000fe200078e00ff */
[C---:B------:R-:W-:Y:S01]  /*9f00*/  LOP3.LUT R43, R49.reuse, 0xffff0000, RZ, 0xc0, !PT ;  /* 0xffff0000312b7812 */ /* 0x040fe200078ec0ff */
[----:B------:R-:W-:Y:S01]  /*9f10*/  IMAD.U32 R40, R49, 0x10000, RZ ;  /* 0x0001000031287824 */ /* 0x000fe200078e00ff */
[----:B------:R-:W-:Y:S01]  /*9f20*/  ISETP.GE.AND P1, PT, R9, R184, PT ;  /* 0x000000b80900720c */ /* 0x000fe20003f26270 */
[--C-:B------:R-:W-:Y:S01]  /*9f30*/  IMAD.MOV.U32 R180, RZ, RZ, R184.reuse ;  /* 0x000000ffffb47224 */ /* 0x100fe200078e00b8 */
[C---:B------:R-:W-:Y:S01]  /*9f40*/  SHF.L.U32 R44, R50.reuse, 0x10, RZ ;  /* 0x00000010322c7819 */ /* 0x040fe200000006ff */
[C---:B------:R-:W-:Y:S01]  /*9f50*/  IMAD.U32 R48, R51.reuse, 0x10000, RZ ;  /* 0x0001000033307824 */ /* 0x040fe200078e00ff */
[----:B------:R-:W-:Y:S02]  /*9f60*/  LOP3.LUT R47, R50, 0xffff0000, RZ, 0xc0, !PT ;  /* 0xffff0000322f7812 */ /* 0x000fe400078ec0ff */
[----:B------:R-:W-:Y:S07]  /*9f70*/  LOP3.LUT R51, R51, 0xffff0000, RZ, 0xc0, !PT ;  /* 0xffff000033337812 */ /* 0x000fee00078ec0ff */
[C---:B------:R-:W-:Y:S01]  /*9f80*/  @P1 IADD3 R180, -R184.reuse, RZ, RZ ;  /* 0x000000ffb8b41210 */ /* 0x040fe20007ffe1ff */
[----:B------:R-:W-:Y:S01]  /*9f90*/  @P1 IMAD.MOV R181, RZ, RZ, -R184 ;  /* 0x000000ffffb51224 */ /* 0x000fe200078e0ab8 */
[----:B------:R-:W-:Y:S02]  /*9fa0*/  @P1 IADD3 R185, -R184, RZ, RZ ;  /* 0x000000ffb8b91210 */ /* 0x000fe40007ffe1ff */
[----:B------:R-:W-:Y:S02]  /*9fb0*/  LEA R20, P0, R180, R182, 0x1 ;  /* 0x000000b6b4147211 */ /* 0x000fe400078008ff */
[----:B------:R-:W-:Y:S02]  /*9fc0*/  IADD3 R123, P2, R144, R181, RZ ;  /* 0x000000b5907b7210 */ /* 0x000fe40007f5e0ff */
[----:B------:R-:W-:Y:S02]  /*9fd0*/  LEA.HI.X.SX32 R21, R180, R183, 0x1, P0 ;  /* 0x000000b7b4157211 */ /* 0x000fe400000f0eff */
[----:B------:R-:W-:Y:S02]  /*9fe0*/  LEA.HI.X.SX32 R180, R181, R132, 0x1, P2 ;  /* 0x00000084b5b47211 */ /* 0x000fe400010f0eff */
[C---:B--2---:R-:W-:Y:S02]  /*9ff0*/  LEA R182, P0, R123.reuse, R126, 0x1 ;  /* 0x0000007e7bb67211 */ /* 0x044fe400078008ff */
[----:B------:R-:W2:Y:S02]  /*a000*/  LD.E.128 R20, [R20.64] ;  /* 0x0000000614147980 */ /* 0x000ea4000c101d00 */
[----:B------:R-:W-:Y:S02]  /*a010*/  LEA.HI.X R183, R123, R127, R180, 0x1, P0 ;  /* 0x0000007f7bb77211 */ /* 0x000fe400000f0cb4 */
[----:B------:R-:W-:Y:S04]  /*a020*/  IADD3 R123, P0, R144, R185, RZ ;  /* 0x000000b9907b7210 */ /* 0x000fe80007f1e0ff */
        /* <DEDUP_REMOVED lines=8> */
[----:B------:R-:W-:Y:S01]  /*a0b0*/  SHF.L.U32 R26, R21, 0x10, RZ ;  /* 0x00000010151a7819 */ /* 0x000fe200000006ff */
[----:B------:R-:W-:Y:S01]  /*a0c0*/  IMAD.U32 R20, R23, 0x10000, RZ ;  /* 0x0001000017147824 */ /* 0x000fe200078e00ff */
[----:B------:R-:W-:Y:S02]  /*a0d0*/  LOP3.LUT R28, R21, 0xffff0000, RZ, 0xc0, !PT ;  /* 0xffff0000151c7812 */ /* 0x000fe400078ec0ff */
[----:B------:R-:W-:Y:S01]  /*a0e0*/  LOP3.LUT R24, R22, 0xffff0000, RZ, 0xc0, !PT ;  /* 0xffff000016187812 */ /* 0x000fe200078ec0ff */
[----:B---3--:R-:W-:Y:S01]  /*a0f0*/  IMAD.U32 R35, R181, 0x10000, RZ ;  /* 0x00010000b5237824 */ /* 0x008fe200078e00ff */
        /* <DEDUP_REMOVED lines=37> */
[----:B------:R-:W-:Y:S02]  /*a350*/  FFMA.FTZ R6, R47, R46, R6 ;  /* 0x0000002e2f067223 */ /* 0x000fe40000010006 */
[----:B------:R-:W-:Y:S01]  /*a360*/  FFMA.FTZ R7, R48, R49, R7 ;  /* 0x0000003130077223 */ /* 0x000fe20000010007 */
[----:B------:R-:W-:Y:S01]  /*a370*/  F2FP.BF16.PACK_AB R48, R2, R0 ;  /* 0x000000000230723e */ /* 0x000fe200000010ff */
[----:B------:R-:W-:Y:S01]  /*a380*/  FFMA.FTZ R8, R51, R50, R8 ;  /* 0x0000003233087223 */ /* 0x000fe20000010008 */
[----:B------:R-:W-:Y:S02]  /*a390*/  F2FP.BF16.PACK_AB R49, R4, R3 ;  /* 0x000000030431723e */ /* 0x000fe400000010ff */
[----:B------:R-:W-:Y:S02]  /*a3a0*/  F2FP.BF16.PACK_AB R50, R6, R5 ;  /* 0x000000050632723e */ /* 0x000fe400000010ff */
[----:B------:R-:W-:Y:S02]  /*a3b0*/  F2FP.BF16.PACK_AB R51, R8, R7 ;  /* 0x000000070833723e */ /* 0x000fe400000010ff */
.L_x_911:
[----:B------:R-:W-:Y:S05]  /*a3c0*/  BSYNC B0 ;  /* 0x0000000000007941 */ /* 0x000fea0003800000 */
.L_x_910:
[C---:B------:R-:W-:Y:S04]  /*a3d0*/  LEA R2, P0, R86.reuse, R130, 0x1 ;  /* 0x0000008256027211 */ /* 0x040fe800078008ff */
[----:B------:R-:W-:Y:S05]  /*a3e0*/  LEA.HI.X R3, R86, R131, R85, 0x1, P0 ;  /* 0x0000008356037211 */ /* 0x000fea00000f0c55 */
[----:B-----5:R3:W-:Y:S04]  /*a3f0*/  ST.E.128 [R2.64], R48 ;  /* 0x0000003002007985 */ /* 0x0207e8000c101d06 */
.L_x_901:
[----:B------:R-:W-:Y:S05]  /*a400*/  BSYNC B2 ;  /* 0x0000000000027941 */ /* 0x000fea0003800000 */
.L_x_900:
[----:B---3--:R-:W3:Y:S02]  /*a410*/  LD.E R3, [R18.64+0xd0] ;  /* 0x0000d00612037980 */ /* 0x008ee4000c101900 */
[----:B---3--:R-:W-:Y:S05]  /*a420*/  IMAD.U32 R3, R3, -0x20, RZ ;  /* 0xffffffe003037824 */ /* 0x008fea00078e00ff */
[C---:B------:R-:W-:Y:S02]  /*a430*/  LEA R128, P1, R3.reuse, R128, 0x1 ;  /* 0x0000008003807211 */ /* 0x040fe400078208ff */
[C---:B------:R-:W-:Y:S02]  /*a440*/  LEA R126, P0, R3.reuse, R126, 0x1 ;  /* 0x0000007e037e7211 */ /* 0x040fe400078008ff */
[C---:B------:R-:W-:Y:S02]  /*a450*/  LEA.HI.X.SX32 R129, R3.reuse, R129, 0x1, P1 ;  /* 0x0000008103817211 */ /* 0x040fe400008f0eff */
[----:B------:R-:W-:Y:S01]  /*a460*/  LEA.HI.X.SX32 R127, R3, R127, 0x1, P0 ;  /* 0x0000007f037f7211 */ /* 0x000fe200000f0eff */
[----:B------:R-:W-:-:S05]  /*a470*/  BRA `(.L_x_863) ;  /* 0x000005f000007947 */ /* 0x000fca0003800000 */
.L_x_837:
[----:B------:R-:W-:Y:S01]  /*a480*/  BSSY B0, `(.L_x_912) ;  /* 0x000000b000007945 */ /* 0x000fe20003800000 */
        /* <DEDUP_REMOVED lines=10> */
.L_x_913:
[----:B------:R-:W-:Y:S05]  /*a530*/  BSYNC B0 ;  /* 0x0000000000007941 */ /* 0x000fea0003800000 */
.L_x_912:
[C---:B------:R-:W-:Y:S01]  /*a540*/  ISETP.GE.AND P0, PT, R81.reuse, R183, PT ;  /* 0x000000b75100720c */ /* 0x040fe20003f06270 */
[----:B------:R-:W-:Y:S03]  /*a550*/  BSSY B0, `(.L_x_914) ;  /* 0x000001a000007945 */ /* 0x000fe60003800000 */
[----:B------:R-:W-:Y:S11]  /*a560*/  ISETP.GE.AND P0, PT, R81, R181, !P0 ;  /* 0x000000b55100720c */ /* 0x000ff60004706270 */
[----:B------:R-:W-:Y:S02]  /*a570*/  @!UPT UIADD3 URZ, URZ, URZ, URZ ;  /* 0x0000003f3f3ff290 */ /* 0x000fe4000fffe03f */
[----:B------:R-:W-:-:S05]  /*a580*/  @!P0 BRA `(.L_x_915) ;  /* 0x0000016000008947 */ /* 0x000fca0003800000 */
[----:B------:R-:W-:Y:S02]  /*a590*/  ISETP.NE.AND P2, PT, R154, RZ, PT ;  /* 0x000000ff9a00720c */ /* 0x000fe40003f45270 */
[----:B------:R-:W-:Y:S11]  /*a5a0*/  ISETP.NE.AND P3, PT, R153, RZ, PT ;  /* 0x000000ff9900720c */ /* 0x000ff60003f65270 */
[C---:B-1----:R-:W-:Y:S02]  /*a5b0*/  @P2 LEA R4, P0, R102.reuse, R124, 0x1 ;  /* 0x0000007c66042211 */ /* 0x042fe400078008ff */
[----:B------:R-:W-:Y:S02]  /*a5c0*/  @P2 LEA R32, P1, R201, R130, 0x1 ;  /* 0x00000082c9202211 */ /* 0x000fe400078208ff */
[----:B------:R-:W-:Y:S02]  /*a5d0*/  @P2 LEA.HI.X R5, R102, R125, R99, 0x1, P0 ;  /* 0x0000007d66052211 */ /* 0x000fe400000f0c63 */
[-C--:B------:R-:W-:Y:S02]  /*a5e0*/  @P3 LEA R30, P0, R101, R124.reuse, 0x1 ;  /* 0x0000007c651e3211 */ /* 0x080fe400078008ff */
[----:B------:R-:W-:Y:S01]  /*a5f0*/  @P2 LEA.HI.X R33, R201, R131, R202, 0x1, P1 ;  /* 0x00000083c9212211 */ /* 0x000fe200008f0cca */
[----:B------:R-:W2:Y:S01]  /*a600*/  @P2 LD.E.128 R24, [R4.64] ;  /* 0x0000000604182980 */ /* 0x000ea2000c101d00 */
[-C--:B------:R-:W-:Y:S02]  /*a610*/  @P3 LEA.HI.X R31, R101, R125.reuse, R104, 0x1, P0 ;  /* 0x0000007d651f3211 */ /* 0x080fe400000f0c68 */
[----:B------:R-:W-:Y:S11]  /*a620*/  ISETP.NE.AND P1, PT, R152, RZ, PT ;  /* 0x000000ff9800720c */ /* 0x000ff60003f25270 */
[----:B------:R-:W-:Y:S02]  /*a630*/  @!UPT UIADD3 URZ, URZ, URZ, URZ ;  /* 0x0000003f3f3ff290 */ /* 0x000fe4000fffe03f */
[C---:B------:R-:W-:Y:S04]  /*a640*/  @P1 LEA R2, P0, R105.reuse, R124, 0x1 ;  /* 0x0000007c69021211 */ /* 0x040fe800078008ff */
[----:B------:R-:W-:Y:S02]  /*a650*/  @P1 LEA.HI.X R3, R105, R125, R108, 0x1, P0 ;  /* 0x0000007d69031211 */ /* 0x000fe400000f0c6c */
[CC--:B------:R-:W-:Y:S04]  /*a660*/  @P1 LEA R34, P0, R92.reuse, R130.reuse, 0x1 ;  /* 0x000000825c221211 */ /* 0x0c0fe800078008ff */
[-C--:B------:R-:W-:Y:S01]  /*a670*/  @P1 LEA.HI.X R35, R92, R131.reuse, R91, 0x1, P0 ;  /* 0x000000835c231211 */ /* 0x080fe200000f0c5b */
[----:B--2---:R1:W-:Y:S01]  /*a680*/  @P2 ST.E.128 [R32.64], R24 ;  /* 0x0000001820002985 */ /* 0x0043e2000c101d06 */
[C---:B------:R-:W-:Y:S03]  /*a690*/  @P3 LEA R28, P2, R96.reuse, R130, 0x1 ;  /* 0x00000082601c3211 */ /* 0x040fe600078408ff */
[----:B------:R-:W2:Y:S01]  /*a6a0*/  @P3 LD.E.128 R20, [R30.64] ;  /* 0x000000061e143980 */ /* 0x000ea2000c101d00 */
[----:B------:R-:W-:Y:S05]  /*a6b0*/  @P3 LEA.HI.X R29, R96, R131, R95, 0x1, P2 ;  /* 0x00000083601d3211 */ /* 0x000fea00010f0c5f */
[----:B--2---:R1:W-:Y:S04]  /*a6c0*/  @P3 ST.E.128 [R28.64], R20 ;  /* 0x000000141c003985 */ /* 0x0043e8000c101d06 */
[----:B------:R-:W2:Y:S04]  /*a6d0*/  @P1 LD.E.128 R4, [R2.64] ;  /* 0x0000000602041980 */ /* 0x000ea8000c101d00 */
[----:B--2---:R1:W-:Y:S02]  /*a6e0*/  @P1 ST.E.128 [R34.64], R4 ;  /* 0x0000000422001985 */ /* 0x0043e4000c101d06 */
.L_x_915:
[----:B------:R-:W-:Y:S05]  /*a6f0*/  BSYNC B0 ;  /* 0x0000000000007941 */ /* 0x000fea0003800000 */
.L_x_914:
        /* <DEDUP_REMOVED lines=8> */
[C---:B------:R-:W-:Y:S02]  /*a780*/  @P2 LEA R32, P1, R97.reuse, R130, 0x1 ;  /* 0x0000008261202211 */ /* 0x040fe400078208ff */
[----:B------:R-:W-:Y:S02]  /*a790*/  @P2 LEA.HI.X R5, R112, R125, R109, 0x1, P0 ;  /* 0x0000007d70052211 */ /* 0x000fe400000f0c6d */
[CC--:B------:R-:W-:Y:S02]  /*a7a0*/  @P3 LEA R30, P0, R106.reuse, R124.reuse, 0x1 ;  /* 0x0000007c6a1e3211 */ /* 0x0c0fe400078008ff */
        /* <DEDUP_REMOVED lines=16> */
.L_x_917:
[----:B------:R-:W-:Y:S05]  /*a8b0*/  BSYNC B0 ;  /* 0x0000000000007941 */ /* 0x000fea0003800000 */
.L_x_916:
[C---:B------:R-:W-:Y:S04]  /*a8c0*/  ISETP.GE.AND P0, PT, R78.reuse, R183, PT ;  /* 0x000000b74e00720c */ /* 0x040fe80003f06270 */
[----:B------:R-:W-:Y:S11]  /*a8d0*/  ISETP.GE.AND P0, PT, R78, R181, !P0 ;  /* 0x000000b54e00720c */ /* 0x000ff60004706270 */
[----:B------:R-:W-:Y:S02]  /*a8e0*/  @!UPT UIADD3 URZ, URZ, URZ, URZ ;  /* 0x0000003f3f3ff290 */ /* 0x000fe4000fffe03f */
[----:B------:R-:W-:-:S05]  /*a8f0*/  @!P0 BRA `(.L_x_863) ;  /* 0x0000017000008947 */ /* 0x000fca0003800000 */
[----:B------:R-:W-:Y:S02]  /*a900*/  ISETP.NE.AND P1, PT, R154, RZ, PT ;  /* 0x000000ff9a00720c */ /* 0x000fe40003f25270 */
[----:B------:R-:W-:Y:S11]  /*a910*/  ISETP.NE.AND P3, PT, R153, RZ, PT ;  /* 0x000000ff9900720c */ /* 0x000ff60003f65270 */
[----:B------:R-:W-:Y:S02]  /*a920*/  @P1 IMAD.WIDE.U32 R2, R178, 0x60, R124 ;  /* 0x00000060b2021825 */ /* 0x000fe400078e007c */
[----:B------:R-:W-:Y:S02]  /*a930*/  @P3 LEA R30, P2, R88, R130, 0x1 ;  /* 0x00000082581e3211 */ /* 0x000fe400078408ff */
[----:B------:R-:W-:Y:S02]  /*a940*/  @P1 IMAD R0, R179, 0x60, RZ ;  /* 0x00000060b3001824 */ /* 0x000fe400078e02ff */
[----:B-1----:R-:W-:Y:S01]  /*a950*/  @P1 IMAD.WIDE.U32 R4, R64, 0x60, R130 ;  /* 0x0000006040041825 */ /* 0x002fe200078e0082 */
[----:B------:R-:W-:Y:S03]  /*a960*/  @P3 LEA.HI.X R31, R88, R131, R87, 0x1, P2 ;  /* 0x00000083581f3211 */ /* 0x000fe600010f0c57 */
[----:B------:R-:W-:Y:S02]  /*a970*/  @P1 IMAD.IADD R3, R3, 0x1, R0 ;  /* 0x0000000103031824 */ /* 0x000fe400078e0200 */
[----:B------:R-:W-:Y:S03]  /*a980*/  @P1 IMAD R0, R65, 0x60, RZ ;  /* 0x0000006041001824 */ /* 0x000fe600078e02ff */
[----:B------:R1:W2:Y:S01]  /*a990*/  @P1 LD.E.128 R24, [R2.64] ;  /* 0x0000000602181980 */ /* 0x0002a2000c101d00 */
[----:B------:R-:W-:Y:S01]  /*a9a0*/  @P1 IMAD.IADD R5, R5, 0x1, R0 ;  /* 0x0000000105051824 */ /* 0x000fe200078e0200 */
[CC--:B-1----:R-:W-:Y:S04]  /*a9b0*/  @P3 LEA R2, P0, R114.reuse, R124.reuse, 0x1 ;  /* 0x0000007c72023211 */ /* 0x0c2fe800078008ff */
[-C--:B------:R-:W-:Y:S01]  /*a9c0*/  @P3 LEA.HI.X R3, R114, R125.reuse, R111, 0x1, P0 ;  /* 0x0000007d72033211 */ /* 0x080fe200000f0c6f */
[----:B--2---:R1:W-:Y:S01]  /*a9d0*/  @P1 ST.E.128 [R4.64], R24 ;  /* 0x0000001804001985 */ /* 0x0043e2000c101d06 */
[----:B------:R-:W-:Y:S03]  /*a9e0*/  ISETP.NE.AND P1, PT, R152, RZ, PT ;  /* 0x000000ff9800720c */ /* 0x000fe60003f25270 */
[----:B------:R-:W2:Y:S10]  /*a9f0*/  @P3 LD.E.128 R20, [R2.64] ;  /* 0x0000000602143980 */ /* 0x000eb4000c101d00 */
[C---:B------:R-:W-:Y:S04]  /*aa00*/  @P1 LEA R28, P0, R116.reuse, R124, 0x1 ;  /* 0x0000007c741c1211 */ /* 0x040fe800078008ff */
[----:B------:R-:W-:Y:S02]  /*aa10*/  @P1 LEA.HI.X R29, R116, R125, R113, 0x1, P0 ;  /* 0x0000007d741d1211 */ /* 0x000fe400000f0c71 */
[C---:B------:R-:W-:Y:S04]  /*aa20*/  @P1 LEA R32, P0, R86.reuse, R130, 0x1 ;  /* 0x0000008256201211 */ /* 0x040fe800078008ff */
[----:B------:R-:W-:Y:S01]  /*aa30*/  @P1 LEA.HI.X R33, R86, R131, R85, 0x1, P0 ;  /* 0x0000008356211211 */ /* 0x000fe200000f0c55 */
[----:B--2---:R2:W-:Y:S04]  /*aa40*/  @P3 ST.E.128 [R30.64], R20 ;  /* 0x000000141e003985 */ /* 0x0045e8000c101d06 */
[----:B-1----:R-:W3:Y:S04]  /*aa50*/  @P1 LD.E.128 R4, [R28.64] ;  /* 0x000000061c041980 */ /* 0x002ee8000c101d00 */
[----:B---3--:R2:W-:Y:S02]  /*aa60*/  @P1 ST.E.128 [R32.64], R4 ;  /* 0x0000000420001985 */ /* 0x0085e4000c101d06 */
.L_x_863:
[----:B------:R-:W-:Y:S05]  /*aa70*/  BSYNC B3 ;  /* 0x0000000000037941 */ /* 0x000fea0003800000 */
.L_x_836:
[----:B------:R-:W-:Y:S01]  /*aa80*/  ISETP.NE.U32.AND P1, PT, R212, RZ, PT ;  /* 0x000000ffd400720c */ /* 0x000fe20003f25070 */
[----:B------:R-:W3:Y:S01]  /*aa90*/  LD.E R3, [R18.64+0x128] ;  /* 0x0001280612037980 */ /* 0x000ee2000c101900 */
[----:B------:R-:W-:Y:S02]  /*aaa0*/  BSSY B0, `(.L_x_918) ;  /* 0x000005f000007945 */ /* 0x000fe40003800000 */
[----:B------:R-:W-:Y:S01]  /*aab0*/  ISETP.NE.AND.EX P1, PT, R213, RZ, PT, P1 ;  /* 0x000000ffd500720c */ /* 0x000fe20003f25310 */
[----:B---3--:R-:W-:Y:S05]  /*aac0*/  IMAD.U32 R3, R3, -0x40, RZ ;  /* 0xffffffc003037824 */ /* 0x008fea00078e00ff */
[C---:B-12---:R-:W-:Y:S04]  /*aad0*/  LEA R124, P0, R3.reuse, R124, 0x1 ;  /* 0x0000007c037c7211 */ /* 0x046fe800078008ff */
[----:B------:R-:W-:Y:S03]  /*aae0*/  LEA.HI.X.SX32 R125, R3, R125, 0x1, P0 ;  /* 0x0000007d037d7211 */ /* 0x000fe600000f0eff */
[----:B------:R-:W-:-:S05]  /*aaf0*/  @!P1 BRA `(.L_x_919) ;  /* 0x0000051000009947 */ /* 0x000fca0003800000 */
[----:B------:R-:W-:Y:S04]  /*ab00*/  IADD3 R3, R11, -0x1, RZ ;  /* 0xffffffff0b037810 */ /* 0x000fe80007ffe0ff */
[----:B------:R-:W-:Y:S11]  /*ab10*/  ISETP.GT.AND P0, PT, R3, R100, PT ;  /* 0x000000640300720c */ /* 0x000ff60003f04270 */
[----:B------:R-:W-:Y:S02]  /*ab20*/  @!UPT UIADD3 URZ, URZ, URZ, URZ ;  /* 0x0000003f3f3ff290 */ /* 0x000fe4000fffe03f */
[----:B------:R-:W-:-:S05]  /*ab30*/  @!P0 BRA `(.L_x_920) ;  /* 0x0000055000008947 */ /* 0x000fca0003800000 */
[----:B------:R-:W-:Y:S01]  /*ab40*/  IMAD.MOV.U32 R24, RZ, RZ, RZ ;  /* 0x000000ffff187224 */ /* 0x000fe200078e00ff */
[----:B------:R-:W2:Y:S01]  /*ab50*/  LD.E R2, [R18.64+0x170] ;  /* 0x0001700612027980 */ /* 0x000ea2000c101900 */
[----:B------:R-:W-:Y:S02]  /*ab60*/  IADD3 R15, R15, -0x80, RZ ;  /* 0xffffff800f0f7810 */ /* 0x000fe40007ffe0ff */
[----:B------:R-:W-:Y:S01]  /*ab70*/  IABS R8, R14 ;  /* 0x0000000e00087213 */ /* 0x000fe20000000000 */
[----:B------:R-:W3:Y:S01]  /*ab80*/  LD.E.64 R28, [R18.64+0x40] ;  /* 0x00004006121c7980 */ /* 0x000ee2000c101b00 */
[-C--:B------:R-:W-:Y:S05]  /*ab90*/  IADD3 R0, -R14, R15.reuse, RZ ;  /* 0x0000000f0e007210 */ /* 0x080fea0007ffe1ff */
[----:B------:R-:W4:Y:S01]  /*aba0*/  LD.E.64 R26, [R18.64+0x20] ;  /* 0x00002006121a7980 */ /* 0x000f22000c101b00 */
[-C--:B--2---:R-:W-:Y:S02]  /*abb0*/  IABS R5, R2.reuse ;  /* 0x0000000200057213 */ /* 0x084fe40000000000 */
[-C--:B------:R-:W-:Y:S02]  /*abc0*/  IABS R21, R2.reuse ;  /* 0x0000000200157213 */ /* 0x080fe40000000000 */
[----:B------:R-:W1:Y:S01]  /*abd0*/  I2F.RP R23, R5 ;  /* 0x0000000500177306 */ /* 0x000e620000209400 */
[----:B------:R-:W-:Y:S02]  /*abe0*/  LOP3.LUT R3, RZ, R2, RZ, 0x33, !PT ;  /* 0x00000002ff037212 */ /* 0x000fe400078e33ff */
[----:B------:R-:W-:Y:S07]  /*abf0*/  IMAD.MOV R21, RZ, RZ, -R21 ;  /* 0x000000ffff157224 */ /* 0x000fee00078e0a15 */
[----:B-1----:R-:W1:Y:S02]  /*ac00*/  MUFU.RCP R7, R23 ;  /* 0x0000001700077308 */ /* 0x002e640000001000 */
[----:B-1----:R-:W-:Y:S02]  /*ac10*/  IADD3 R22, R7, 0xffffffe, RZ ;  /* 0x0ffffffe07167810 */ /* 0x002fe40007ffe0ff */
[----:B------:R-:W-:Y:S06]  /*ac20*/  IABS R7, R15 ;  /* 0x0000000f00077213 */ /* 0x000fec0000000000 */
[----:B------:R-:W1:Y:S02]  /*ac30*/  F2I.FTZ.U32.TRUNC.NTZ R25, R22 ;  /* 0x0000001600197305 */ /* 0x000e64000021f000 */
[--C-:B-1----:R-:W-:Y:S01]  /*ac40*/  IMAD.MOV R20, RZ, RZ, -R25.reuse ;  /* 0x000000ffff147224 */ /* 0x102fe200078e0a19 */
[----:B------:R-:W2:Y:S03]  /*ac50*/  LD.E.64 R22, [R18.64+0x38] ;  /* 0x0000380612167980 */ /* 0x000ea6000c101b00 */
[----:B------:R-:W-:Y:S04]  /*ac60*/  IMAD R20, R20, R5, RZ ;  /* 0x0000000514147224 */ /* 0x000fe800078e02ff */
[----:B------:R-:W-:Y:S02]  /*ac70*/  IMAD.HI.U32 R20, R25, R20, R24 ;  /* 0x0000001419147227 */ /* 0x000fe400078e0018 */
[----:B------:R-:W2:Y:S04]  /*ac80*/  LD.E.64 R24, [R18.64+0x28] ;  /* 0x0000280612187980 */ /* 0x000ea8000c101b00 */
[C---:B------:R-:W-:Y:S04]  /*ac90*/  IMAD.HI.U32 R4, R20.reuse, R7, RZ ;  /* 0x0000000714047227 */ /* 0x040fe800078e00ff */
[----:B------:R-:W-:Y:S04]  /*aca0*/  IMAD.HI.U32 R6, R20, R8, RZ ;  /* 0x0000000814067227 */ /* 0x000fe800078e00ff */
[-C--:B------:R-:W-:Y:S02]  /*acb0*/  IMAD R7, R4, R21.reuse, R7 ;  /* 0x0000001504077224 */ /* 0x080fe400078e0207 */
[----:B------:R-:W-:Y:S03]  /*acc0*/  IMAD R8, R6, R21, R8 ;  /* 0x0000001506087224 */ /* 0x000fe600078e0208 */
        /* <DEDUP_REMOVED lines=8> */
[-C--:B------:R-:W-:Y:S02]  /*ad50*/  LOP3.LUT R5, R15, R2.reuse, RZ, 0x3c, !PT ;  /* 0x000000020f057212 */ /* 0x080fe400078e3cff */
[----:B------:R-:W-:Y:S02]  /*ad60*/  LOP3.LUT R7, R14, R2, RZ, 0x3c, !PT ;  /* 0x000000020e077212 */ /* 0x000fe400078e3cff */
[----:B------:R-:W-:Y:S02]  /*ad70*/  ISETP.GE.AND P1, PT, R5, RZ, PT ;  /* 0x000000ff0500720c */ /* 0x000fe40003f26270 */
[----:B------:R-:W-:Y:S02]  /*ad80*/  ISETP.GE.AND P2, PT, R7, RZ, PT ;  /* 0x000000ff0700720c */ /* 0x000fe40003f46270 */
[----:B------:R-:W-:Y:S02]  /*ad90*/  ISETP.NE.AND P0, PT, R2, RZ, PT ;  /* 0x000000ff0200720c */ /* 0x000fe40003f05270 */
[----:B------:R-:W-:Y:S02]  /*ada0*/  @P4 IADD3 R4, R4, 0x1, RZ ;  /* 0x0000000104044810 */ /* 0x000fe40007ffe0ff */
[----:B------:R-:W-:Y:S05]  /*adb0*/  @P5 IADD3 R6, R6, 0x1, RZ ;  /* 0x0000000106065810 */ /* 0x000fea0007ffe0ff */
[----:B------:R-:W-:Y:S02]  /*adc0*/  @!P1 IMAD.MOV R4, RZ, RZ, -R4 ;  /* 0x000000ffff049224 */ /* 0x000fe400078e0a04 */
[----:B------:R-:W-:Y:S03]  /*add0*/  @!P2 IMAD.MOV R6, RZ, RZ, -R6 ;  /* 0x000000ffff06a224 */ /* 0x000fe600078e0a06 */
[C---:B------:R-:W-:Y:S02]  /*ade0*/  SEL R4, R3.reuse, R4, !P0 ;  /* 0x0000000403047207 */ /* 0x040fe40004000000 */
[----:B------:R-:W-:Y:S02]  /*adf0*/  SEL R3, R3, R6, !P0 ;  /* 0x0000000603037207 */ /* 0x000fe40004000000 */
[CC--:B------:R-:W-:Y:S02]  /*ae00*/  LEA R32, P1, R4.reuse, R212.reuse, 0x2 ;  /* 0x000000d404207211 */ /* 0x0c0fe400078210ff */
[C---:B------:R-:W-:Y:S02]  /*ae10*/  LEA R30, P0, R3.reuse, R212, 0x2 ;  /* 0x000000d4031e7211 */ /* 0x040fe400078010ff */
[-C--:B------:R-:W-:Y:S02]  /*ae20*/  LEA.HI.X.SX32 R33, R4, R213.reuse, 0x2, P1 ;  /* 0x000000d504217211 */ /* 0x080fe400008f16ff */
[C---:B------:R-:W-:Y:S01]  /*ae30*/  LEA.HI.X.SX32 R31, R3.reuse, R213, 0x2, P0 ;  /* 0x000000d5031f7211 */ /* 0x040fe200000f16ff */
[----:B------:R-:W-:Y:S02]  /*ae40*/  IMAD.IADD R3, R3, 0x1, -R4 ;  /* 0x0000000103037824 */ /* 0x000fe400078e0a04 */
[----:B------:R-:W2:Y:S02]  /*ae50*/  LD.E R5, [R32.64] ;  /* 0x0000000620057980 */ /* 0x000ea4000c101900 */
[----:B------:R-:W-:Y:S02]  /*ae60*/  IMAD R0, R3, R2, R0 ;  /* 0x0000000203007224 */ /* 0x000fe400078e0200 */
[----:B------:R1:W2:Y:S02]  /*ae70*/  LD.E R8, [R30.64] ;  /* 0x000000061e087980 */ /* 0x0002a4000c101900 */
[-C--:B---3--:R-:W-:Y:S01]  /*ae80*/  IMAD R20, R29, R0.reuse, RZ ;  /* 0x000000001d147224 */ /* 0x088fe200078e02ff */
[----:B------:R-:W-:Y:S01]  /*ae90*/  SHF.R.S32.HI R7, RZ, 0x1f, R0 ;  /* 0x0000001fff077819 */ /* 0x000fe20000011400 */
[C---:B-1----:R-:W-:Y:S04]  /*aea0*/  IMAD.WIDE.U32 R30, R28.reuse, R0, RZ ;  /* 0x000000001c1e7225 */ /* 0x042fe800078e00ff */
[----:B--2---:R-:W-:Y:S02]  /*aeb0*/  IMAD.IADD R21, R5, 0x1, -R8 ;  /* 0x0000000105157824 */ /* 0x004fe400078e0a08 */
[----:B------:R-:W-:Y:S02]  /*aec0*/  IMAD R8, R28, R7, R20 ;  /* 0x000000071c087224 */ /* 0x000fe400078e0214 */
[-C--:B----4-:R-:W-:Y:S01]  /*aed0*/  IMAD R5, R27, R21.reuse, RZ ;  /* 0x000000151b057224 */ /* 0x090fe200078e02ff */
[----:B------:R-:W-:Y:S01]  /*aee0*/  SHF.R.S32.HI R20, RZ, 0x1f, R21 ;  /* 0x0000001fff147819 */ /* 0x000fe20000011415 */
[CC--:B------:R-:W-:Y:S04]  /*aef0*/  IMAD.WIDE.U32 R28, R26.reuse, R21.reuse, RZ ;  /* 0x000000151a1c7225 */ /* 0x0c0fe800078e00ff */
[----:B------:R-:W-:Y:S01]  /*af00*/  IMAD R5, R26, R20, R5 ;  /* 0x000000141a057224 */ /* 0x000fe200078e0205 */
[----:B------:R-:W-:Y:S01]  /*af10*/  MOV R26, R30 ;  /* 0x0000001e001a7202 */ /* 0x000fe20000000f00 */
[----:B------:R-:W-:Y:S02]  /*af20*/  IMAD.IADD R27, R31, 0x1, R8 ;  /* 0x000000011f1b7824 */ /* 0x000fe400078e0208 */
[----:B------:R-:W-:Y:S02]  /*af30*/  IMAD.IADD R29, R29, 0x1, R5 ;  /* 0x000000011d1d7824 */ /* 0x000fe400078e0205 */
[----:B------:R-:W-:Y:S04]  /*af40*/  IMAD.WIDE.U32 R26, R21, R24, R26 ;  /* 0x00000018151a7225 */ /* 0x000fe800078e001a */
[----:B------:R-:W-:Y:S01]  /*af50*/  IMAD R21, R25, R21, RZ ;  /* 0x0000001519157224 */ /* 0x000fe200078e02ff */
[----:B------:R-:W-:Y:S01]  /*af60*/  LEA R134, P1, R26, R134, 0x1 ;  /* 0x000000861a867211 */ /* 0x000fe200078208ff */
[----:B------:R-:W-:Y:S02]  /*af70*/  IMAD R8, R23, R0, RZ ;  /* 0x0000000017087224 */ /* 0x000fe400078e02ff */
[----:B------:R-:W-:Y:S04]  /*af80*/  IMAD.WIDE.U32 R28, R0, R22, R28 ;  /* 0x00000016001c7225 */ /* 0x000fe800078e001c */
[----:B------:R-:W-:Y:S01]  /*af90*/  IMAD R21, R24, R20, R21 ;  /* 0x0000001418157224 */ /* 0x000fe200078e0215 */
[----:B------:R-:W-:Y:S01]  /*afa0*/  LEA R130, P0, R28, R130, 0x1 ;  /* 0x000000821c827211 */ /* 0x000fe200078008ff */
[----:B------:R-:W-:Y:S02]  /*afb0*/  IMAD R8, R22, R7, R8 ;  /* 0x0000000716087224 */ /* 0x000fe400078e0208 */
[----:B------:R-:W-:Y:S02]  /*afc0*/  IMAD.IADD R20, R27, 0x1, R21 ;  /* 0x000000011b147824 */ /* 0x000fe400078e0215 */
[----:B------:R-:W-:Y:S03]  /*afd0*/  IMAD.IADD R8, R29, 0x1, R8 ;  /* 0x000000011d087824 */ /* 0x000fe600078e0208 */
[----:B------:R-:W-:Y:S02]  /*afe0*/  LEA.HI.X R135, R26, R135, R20, 0x1, P1 ;  /* 0x000000871a877211 */ /* 0x000fe400008f0c14 */
[----:B------:R-:W-:Y:S01]  /*aff0*/  LEA.HI.X R131, R28, R131, R8, 0x1, P0 ;  /* 0x000000831c837211 */ /* 0x000fe200000f0c08 */
[----:B------:R-:W-:-:S05]  /*b000*/  BRA `(.L_x_920) ;  /* 0x0000008000007947 */ /* 0x000fca0003800000 */
.L_x_919:
[----:B------:R-:W2:Y:S04]  /*b010*/  LD.E R5, [R18.64+0x40] ;  /* 0x0000400612057980 */ /* 0x000ea8000c101900 */
[----:B------:R-:W3:Y:S02]  /*b020*/  LD.E R3, [R18.64+0x38] ;  /* 0x0000380612037980 */ /* 0x000ee4000c101900 */
[----:B---3--:R-:W-:Y:S02]  /*b030*/  IMAD.U32 R3, R3, -0x40, RZ ;  /* 0xffffffc003037824 */ /* 0x008fe400078e00ff */
[----:B--2---:R-:W-:Y:S03]  /*b040*/  IMAD.U32 R5, R5, -0x40, RZ ;  /* 0xffffffc005057824 */ /* 0x004fe600078e00ff */
[----:B------:R-:W-:Y:S02]  /*b050*/  LEA R130, P0, R3, R130, 0x1 ;  /* 0x0000008203827211 */ /* 0x000fe400078008ff */
[----:B------:R-:W-:Y:S02]  /*b060*/  LEA R134, P1, R5, R134, 0x1 ;  /* 0x0000008605867211 */ /* 0x000fe400078208ff */
[----:B------:R-:W-:Y:S02]  /*b070*/  LEA.HI.X.SX32 R131, R3, R131, 0x1, P0 ;  /* 0x0000008303837211 */ /* 0x000fe400000f0eff */
[----:B------:R-:W-:Y:S04]  /*b080*/  LEA.HI.X.SX32 R135, R5, R135, 0x1, P1 ;  /* 0x0000008705877211 */ /* 0x000fe800008f0eff */
.L_x_920:
[----:B------:R-:W-:Y:S05]  /*b090*/  BSYNC B0 ;  /* 0x0000000000007941 */ /* 0x000fea0003800000 */
.L_x_918:
[----:B------:R-:W-:Y:S04]  /*b0a0*/  IADD3 R11, R11, -0x1, RZ ;  /* 0xffffffff0b0b7810 */ /* 0x000fe80007ffe0ff */
[----:B------:R-:W-:Y:S11]  /*b0b0*/  ISETP.GT.AND P0, PT, R11, R100, PT ;  /* 0x000000640b00720c */ /* 0x000ff60003f04270 */
[----:B------:R-:W-:Y:S02]  /*b0c0*/  @!UPT UIADD3 URZ, URZ, URZ, URZ ;  /* 0x0000003f3f3ff290 */ /* 0x000fe4000fffe03f */
[----:B------:R-:W-:-:S05]  /*b0d0*/  @P0 BRA `(.L_x_921) ;  /* 0xffff7af000000947 */ /* 0x000fca000383ffff */
.L_x_827:
[----:B-1----:R-:W-:Y:S01]  /*b0e0*/  WARPSYNC 0xffffffff ;  /* 0xffffffff00007948 */ /* 0x002fe20003800000 */
[----:B------:R-:W-:Y:S06]  /*b0f0*/  BAR.SYNC.DEFER_BLOCKING 0x0 ;  /* 0x0000000000007b1d */ /* 0x000fec0000010000 */
[----:B------:R-:W2:Y:S01]  /*b100*/  LD.E R7, [R18.64+0xd0] ;  /* 0x0000d00612077980 */ /* 0x000ea2000c101900 */
[----:B------:R-:W-:Y:S01]  /*b110*/  BSSY B3, `(.L_x_922) ;  /* 0x0000792000037945 */ /* 0x000fe20003800000 */
[----:B------:R-:W-:Y:S01]  /*b120*/  IMAD.SHL.U32 R211, R156, 0x2, RZ ;  /* 0x000000029cd37824 */ /* 0x000fe200078e00ff */
[C---:B------:R-:W-:Y:S01]  /*b130*/  SHF.L.U64.HI R17, R170.reuse, 0x4, R171 ;  /* 0x00000004aa117819 */ /* 0x040fe200000102ab */
[----:B------:R-:W-:Y:S01]  /*b140*/  IMAD.SHL.U32 R3, R170, 0x10, RZ ;  /* 0x00000010aa037824 */ /* 0x000fe200078e00ff */
[----:B--2---:R-:W-:-:S13]  /*b150*/  ISETP.NE.AND P0, PT, R7, RZ, PT ;  /* 0x000000ff0700720c */ /* 0x004fda0003f05270 */
[----:B------:R-:W-:Y:S05]  /*b160*/  @!P0 BRA `(.L_x_923) ;  /* 0x0000714000008947 */ /* 0x000fea0003800000 */
[----:B------:R-:W2:Y:S01]  /*b170*/  LD.E.64 R4, [R18.64+0xf0] ;  /* 0x0000f00612047980 */ /* 0x000ea2000c101b00 */
[----:B------:R-:W-:-:S03]  /*b180*/  IMAD.MOV.U32 R2, RZ, RZ, RZ ;  /* 0x000000ffff027224 */ /* 0x000fc600078e00ff */
[----:B------:R-:W3:Y:S04]  /*b190*/  LD.E.U8 R0, [R18.64+0x1b3] ;  /* 0x0001b30612007980 */ /* 0x000ee8000c101100 */
[----:B------:R1:W5:Y:S04]  /*b1a0*/  LD.E R11, [R18.64+0xc0] ;  /* 0x0000c006120b7980 */ /* 0x000368000c101900 */
[----:B------:R1:W5:Y:S04]  /*b1b0*/  LD.E.64 R38, [R18.64+0x148] ;  /* 0x0001480612267980 */ /* 0x000368000c101b00 */
[----:B------:R1:W5:Y:S01]  /*b1c0*/  LD.E.64 R36, [R18.64+0x150] ;  /* 0x0001500612247980 */ /* 0x000362000c101b00 */
[----:B--2---:R-:W-:-:S04]  /*b1d0*/  ISETP.NE.U32.AND P1, PT, R4, RZ, PT ;  /* 0x000000ff0400720c */ /* 0x004fc80003f25070 */
[----:B------:R-:W-:-:S13]  /*b1e0*/  ISETP.NE.AND.EX P1, PT, R5, RZ, PT, P1 ;  /* 0x000000ff0500720c */ /* 0x000fda0003f25310 */
[----:B------:R-:W-:-:S04]  /*b1f0*/  @P1 LEA R14, P0, R207, R4, 0x2 ;  /* 0x00000004cf0e1211 */ /* 0x000fc800078010ff */
[----:B------:R-:W-:-:S05]  /*b200*/  @P1 LEA.HI.X R15, R207, R5, R76, 0x2, P0 ;  /* 0x00000005cf0f1211 */ /* 0x000fca00000f144c */
[----:B------:R2:W4:Y:S01]  /*b210*/  @P1 LD.E R2, [R14.64] ;  /* 0x000000060e021980 */ /* 0x000522000c101900 */
[CC--:B------:R-:W-:Y:S02]  /*b220*/  LEA R5, P0, R170.reuse, R166.reuse, 0x5 ;  /* 0x000000a6aa057211 */ /* 0x0c0fe400078028ff */
[----:B------:R-:W-:Y:S02]  /*b230*/  IADD3 R3, P1, R3, R166, RZ ;  /* 0x000000a603037210 */ /* 0x000fe40007f3e0ff */
[----:B------:R-:W-:Y:S02]  /*b240*/  LEA.HI.X R8, R170, R169, R171, 0x5, P0 ;  /* 0x000000a9aa087211 */ /* 0x000fe400000f2cab */
[-C--:B-----5:R-:W-:Y:S01]  /*b250*/  LEA R42, P0, R5, R172.reuse, 0x1 ;  /* 0x000000ac052a7211 */ /* 0x0a0fe200078008ff */
[----:B------:R-:W-:Y:S01]  /*b260*/  IMAD.MOV.U32 R168, RZ, RZ, R166 ;  /* 0x000000ffffa87224 */ /* 0x000fe200078e00a6 */
[----:B------:R-:W-:Y:S02]  /*b270*/  LEA R46, P2, R166, R172, 0x1 ;  /* 0x000000aca62e7211 */ /* 0x000fe400078408ff */
[----:B---3--:R-:W-:-:S02]  /*b280*/  ISETP.NE.AND P4, PT, R0, RZ, PT ;  /* 0x000000ff0000720c */ /* 0x008fc40003f85270 */
[----:B------:R-:W-:Y:S01]  /*b290*/  LEA.HI.X R43, R5, R173, R8, 0x1, P0 ;  /* 0x000000ad052b7211 */ /* 0x000fe200000f0c08 */
[----:B------:R-:W-:Y:S01]  /*b2a0*/  IMAD.X R6, R17, 0x1, R169, P1 ;  /* 0x0000000111067824 */ /* 0x000fe200008e06a9 */
[----:B--2---:R-:W-:-:S04]  /*b2b0*/  LEA.HI R15, R7, R7, RZ, 0x1 ;  /* 0x00000007070f7211 */ /* 0x004fc800078f08ff */
[----:B------:R-:W-:Y:S01]  /*b2c0*/  SHF.R.S32.HI R15, RZ, 0x1, R15 ;  /* 0x00000001ff0f7819 */ /* 0x000fe2000001140f */
[----:B------:R-:W-:Y:S01]  /*b2d0*/  IMAD R4, R171, 0x30, RZ ;  /* 0x00000030ab047824 */ /* 0x000fe200078e02ff */
[----:B------:R-:W-:-:S03]  /*b2e0*/  LEA.HI.X R47, R166, R173, R169, 0x1, P2 ;  /* 0x000000ada62f7211 */ /* 0x000fc600010f0ca9 */
[----:B------:R-:W-:Y:S01]  /*b2f0*/  IMAD R8, R162, R15, R77 ;  /* 0x0000000fa2087224 */ /* 0x000fe200078e024d */
[----:B------:R-:W-:Y:S01]  /*b300*/  LEA R44, P1, R3, R172, 0x1 ;  /* 0x000000ac032c7211 */ /* 0x000fe200078208ff */
[----:B------:R-:W-:-:S04]  /*b310*/  IMAD.WIDE.U32 R168, R170, 0x30, R168 ;  /* 0x00000030aaa87825 */ /* 0x000fc800078e00a8 */
[----:B------:R-:W-:Y:S02]  /*b320*/  IMAD.IADD R17, R209, 0x1, -R56 ;  /* 0x00000001d1117824 */ /* 0x000fe400078e0a38 */
[----:B------:R-:W-:Y:S01]  /*b330*/  IMAD.IADD R0, R77, 0x1, R8 ;  /* 0x000000014d007824 */ /* 0x000fe200078e0208 */
[----:B------:R-:W-:Y:S01]  /*b340*/  LEA.HI.X R45, R3, R173, R6, 0x1, P1 ;  /* 0x000000ad032d7211 */ /* 0x000fe200008f0c06 */
[----:B------:R-:W-:Y:S01]  /*b350*/  IMAD.IADD R3, R169, 0x1, R4 ;  /* 0x00000001a9037824 */ /* 0x000fe200078e0204 */
[----:B------:R-:W-:Y:S02]  /*b360*/  LEA R40, P1, R168, R172, 0x1 ;  /* 0x000000aca8287211 */ /* 0x000fe400078208ff */
[----:B------:R-:W-:Y:S01]  /*b370*/  ISETP.GE.AND P0, PT, R162, R17, PT ;  /* 0x00000011a200720c */ /* 0x000fe20003f06270 */
[----:B------:R-:W-:Y:S01]  /*b380*/  IMAD.SHL.U32 R6, R15, 0x10, RZ ;  /* 0x000000100f067824 */ /* 0x000fe200078e00ff */
[----:B------:R-:W-:Y:S02]  /*b390*/  LEA.HI.X R41, R168, R173, R3, 0x1, P1 ;  /* 0x000000ada8297211 */ /* 0x000fe400008f0c03 */
[----:B------:R-:W-:-:S02]  /*b3a0*/  ISETP.GT.AND P0, PT, R72, -0x8, !P0 ;  /* 0xfffffff84800780c */ /* 0x000fc40004704270 */
[----:B----4-:R-:W-:-:S05]  /*b3b0*/  IADD3 R2, R2, R75, R56 ;  /* 0x0000004b02027210 */ /* 0x010fca0007ffe038 */
[----:B------:R-:W-:-:S05]  /*b3c0*/  IMAD R21, R2, R15, RZ ;  /* 0x0000000f02157224 */ /* 0x000fca00078e02ff */
[----:B------:R-:W-:Y:S02]  /*b3d0*/  SHF.R.S32.HI R5, RZ, 0x1f, R21 ;  /* 0x0000001fff057819 */ /* 0x000fe40000011415 */
[C---:B------:R-:W-:Y:S02]  /*b3e0*/  IADD3 R25, P3, R21.reuse, R8, RZ ;  /* 0x0000000815197210 */ /* 0x040fe40007f7e0ff */
[----:B------:R-:W-:Y:S02]  /*b3f0*/  IADD3 R2, P2, R21, R0, RZ ;  /* 0x0000000015027210 */ /* 0x000fe40007f5e0ff */
[-C--:B------:R-:W-:Y:S02]  /*b400*/  LEA.HI.X.SX32 R8, R8, R5.reuse, 0x1, P3 ;  /* 0x0000000508087211 */ /* 0x080fe400018f0eff */
[----:B------:R-:W-:Y:S01]  /*b410*/  LEA.HI.X.SX32 R3, R0, R5, 0x1, P2 ;  /* 0x0000000500037211 */ /* 0x000fe200010f0eff */
[----:B------:R-:W-:Y:S05]  /*b420*/  @!P4 BRA `(.L_x_924) ;  /* 0x000028300000c947 */ /* 0x000fea0003800000 */
[----:B-1----:R-:W-:Y:S01]  /*b430*/  BSSY B2, `(.L_x_925) ;  /* 0x000009c000027945 */ /* 0x002fe20003800000 */
[----:B------:R-:W-:Y:S05]  /*b440*/  @!P0 BRA `(.L_x_926) ;  /* 0x000009a000008947 */ /* 0x000fea0003800000 */
[----:B------:R-:W-:Y:S01]  /*b450*/  ISETP.GE.AND P2, PT, R12, R11, PT ;  /* 0x0000000b0c00720c */ /* 0x000fe20003f46270 */
[C---:B------:R-:W-:Y:S01]  /*b460*/  IMAD.SHL.U32 R35, R25.reuse, 0x2, RZ ;  /* 0x0000000219237824 */ /* 0x040fe200078e00ff */
[----:B------:R-:W-:Y:S01]  /*b470*/  SHF.L.U64.HI R3, R25, 0x1, R8 ;  /* 0x0000000119037819 */ /* 0x000fe20000010208 */
[----:B------:R-:W-:Y:S03]  /*b480*/  BSSY B1, `(.L_x_927) ;  /* 0x0000034000017945 */ /* 0x000fe60003800000 */
[----:B------:R-:W-:-:S02]  /*b490*/  IADD3 R32, P1, R38, R35, RZ ;  /* 0x0000002326207210 */ /* 0x000fc40007f3e0ff */
[----:B------:R-:W-:-:S03]  /*b4a0*/  IADD3 R34, P0, R36, R35, RZ ;  /* 0x0000002324227210 */ /* 0x000fc60007f1e0ff */
[--C-:B------:R-:W-:Y:S02]  /*b4b0*/  IMAD.X R33, R39, 0x1, R3.reuse, P1 ;  /* 0x0000000127217824 */ /* 0x100fe400008e0603 */
[----:B------:R1:W-:Y:S01]  /*b4c0*/  @P2 STS.128 [R211], RZ ;  /* 0x000000ffd3002388 */ /* 0x0003e20000000c00 */
[----:B------:R-:W-:Y:S01]  /*b4d0*/  IMAD.X R35, R37, 0x1, R3, P0 ;  /* 0x0000000125237824 */ /* 0x000fe200000e0603 */
[----:B------:R-:W-:Y:S05]  /*b4e0*/  @P2 BRA `(.L_x_928) ;  /* 0x000002d000002947 */ /* 0x000fea0003800000 */
[----:B------:R2:W5:Y:S01]  /*b4f0*/  LD.E.128 R20, [R46.64] ;  /* 0x000000062e147980 */ /* 0x000562000c101d00 */
[----:B------:R-:W-:Y:S01]  /*b500*/  ISETP.GE.AND P0, PT, R12, R7, PT ;  /* 0x000000070c00720c */ /* 0x000fe20003f06270 */
[----:B------:R-:W-:-:S12]  /*b510*/  BSSY B0, `(.L_x_929) ;  /* 0x0000029000007945 */ /* 0x000fd80003800000 */
[----:B------:R-:W-:Y:S05]  /*b520*/  @P0 BRA `(.L_x_930) ;  /* 0x0000027000000947 */ /* 0x000fea0003800000 */
[----:B------:R-:W3:Y:S04]  /*b530*/  LD.E.64 R2, [R34.64] ;  /* 0x0000000622027980 */ /* 0x000ee8000c101b00 */
[----:B------:R-:W4:Y:S01]  /*b540*/  LD.E.64 R4, [R32.64] ;  /* 0x0000000620047980 */ /* 0x000f22000c101b00 */
[C---:B-----5:R-:W-:Y:S01]  /*b550*/  SHF.L.U32 R31, R23.reuse, 0x10, RZ ;  /* 0x00000010171f7819 */ /* 0x060fe200000006ff */
[----:B------:R-:W-:Y:S01]  /*b560*/  IMAD.U32 R26, R22, 0x10000, RZ ;  /* 0x00010000161a7824 */ /* 0x000fe200078e00ff */
[----:B------:R-:W-:Y:S02]  /*b570*/  LOP3.LUT R29, R23, 0xffff0000, RZ, 0xc0, !PT ;  /* 0xffff0000171d7812 */ /* 0x000fe400078ec0ff */
[C---:B------:R-:W-:Y:S02]  /*b580*/  LOP3.LUT R0, R21.reuse, 0xffff0000, RZ, 0xc0, !PT ;  /* 0xffff000015007812 */ /* 0x040fe400078ec0ff */
[----:B------:R-:W-:-:S02]  /*b590*/  SHF.L.U32 R14, R21, 0x10, RZ ;  /* 0x00000010150e7819 */ /* 0x000fc400000006ff */
[C---:B------:R-:W-:Y:S02]  /*b5a0*/  SHF.L.U32 R16, R20.reuse, 0x10, RZ ;  /* 0x0000001014107819 */ /* 0x040fe400000006ff */
[----:B------:R-:W-:Y:S02]  /*b5b0*/  LOP3.LUT R28, R20, 0xffff0000, RZ, 0xc0, !PT ;  /* 0xffff0000141c7812 */ /* 0x000fe400078ec0ff */
[----:B------:R-:W-:Y:S02]  /*b5c0*/  LOP3.LUT R30, R22, 0xffff0000, RZ, 0xc0, !PT ;  /* 0xffff0000161e7812 */ /* 0x000fe400078ec0ff */
[----:B---3--:R-:W-:Y:S02]  /*b5d0*/  LOP3.LUT R23, R2, 0xffff0000, RZ, 0xc0, !PT ;  /* 0xffff000002177812 */ /* 0x008fe400078ec0ff */
[C---:B------:R-:W-:Y:S01]  /*b5e0*/  LOP3.LUT R20, R3.reuse, 0xffff0000, RZ, 0xc0, !PT ;  /* 0xffff000003147812 */ /* 0x040fe200078ec0ff */
[----:B------:R-:W-:Y:S01]  /*b5f0*/  IMAD.U32 R3, R3, 0x10000, RZ ;  /* 0x0001000003037824 */ /* 0x000fe200078e00ff */
[----:B----4-:R-:W-:Y:S01]  /*b600*/  LOP3.LUT R27, R4, 0xffff0000, RZ, 0xc0, !PT ;  /* 0xffff0000041b7812 */ /* 0x010fe200078ec0ff */
[C---:B------:R-:W-:Y:S01]  /*b610*/  FMUL.FTZ R21, R0.reuse, R23 ;  /* 0x0000001700157220 */ /* 0x040fe20000410000 */
[----:B------:R-:W-:Y:S01]  /*b620*/  LOP3.LUT R24, R5, 0xffff0000, RZ, 0xc0, !PT ;  /* 0xffff000005187812 */ /* 0x000fe200078ec0ff */
[----:B------:R-:W-:Y:S01]  /*b630*/  FMUL.FTZ R22, R29, R20 ;  /* 0x000000141d167220 */ /* 0x000fe20000410000 */
[----:B------:R-:W-:Y:S01]  /*b640*/  SHF.L.U32 R5, R5, 0x10, RZ ;  /* 0x0000001005057819 */ /* 0x000fe200000006ff */
[----:B------:R-:W-:-:S02]  /*b650*/  FMUL.FTZ R0, R0, R27 ;  /* 0x0000001b00007220 */ /* 0x000fc40000410000 */
[----:B------:R-:W-:Y:S01]  /*b660*/  FFMA.FTZ R21, R14, R27, -R21 ;  /* 0x0000001b0e157223 */ /* 0x000fe20000010815 */
[----:B------:R-:W-:Y:S01]  /*b670*/  SHF.L.U32 R27, R4, 0x10, RZ ;  /* 0x00000010041b7819 */ /* 0x000fe200000006ff */
[----:B------:R-:W-:Y:S01]  /*b680*/  FFMA.FTZ R0, R14, R23, R0 ;  /* 0x000000170e007223 */ /* 0x000fe20000010000 */
[----:B------:R-:W-:Y:S01]  /*b690*/  SHF.L.U32 R23, R2, 0x10, RZ ;  /* 0x0000001002177819 */ /* 0x000fe200000006ff */
[----:B------:R-:W-:Y:S02]  /*b6a0*/  FMUL.FTZ R29, R29, R24 ;  /* 0x000000181d1d7220 */ /* 0x000fe40000410000 */
[----:B------:R-:W-:Y:S01]  /*b6b0*/  FMUL.FTZ R4, R30, R3 ;  /* 0x000000031e047220 */ /* 0x000fe20000410000 */
[----:B------:R-:W-:Y:S01]  /*b6c0*/  F2FP.BF16.PACK_AB R21, R0, R21 ;  /* 0x000000150015723e */ /* 0x000fe200000010ff */
[C---:B------:R-:W-:Y:S02]  /*b6d0*/  FMUL.FTZ R2, R28.reuse, R23 ;  /* 0x000000171c027220 */ /* 0x040fe40000410000 */
[----:B------:R-:W-:-:S02]  /*b6e0*/  FMUL.FTZ R28, R28, R27 ;  /* 0x0000001b1c1c7220 */ /* 0x000fc40000410000 */
[C---:B------:R-:W-:Y:S02]  /*b6f0*/  FFMA.FTZ R22, R31.reuse, R24, -R22 ;  /* 0x000000181f167223 */ /* 0x040fe40000010816 */
[----:B------:R-:W-:Y:S02]  /*b700*/  FFMA.FTZ R29, R31, R20, R29 ;  /* 0x000000141f1d7223 */ /* 0x000fe4000001001d */
[----:B------:R-:W-:Y:S02]  /*b710*/  FMUL.FTZ R30, R30, R5 ;  /* 0x000000051e1e7220 */ /* 0x000fe40000410000 */
[C---:B------:R-:W-:Y:S01]  /*b720*/  FFMA.FTZ R2, R16.reuse, R27, -R2 ;  /* 0x0000001b10027223 */ /* 0x040fe20000010802 */
[----:B------:R-:W-:Y:S01]  /*b730*/  F2FP.BF16.PACK_AB R29, R29, R22 ;  /* 0x000000161d1d723e */ /* 0x000fe200000010ff */
[----:B------:R-:W-:Y:S02]  /*b740*/  FFMA.FTZ R23, R16, R23, R28 ;  /* 0x0000001710177223 */ /* 0x000fe4000001001c */
[----:B------:R-:W-:-:S02]  /*b750*/  FFMA.FTZ R4, R26, R5, -R4 ;  /* 0x000000051a047223 */ /* 0x000fc40000010804 */
[----:B------:R-:W-:Y:S01]  /*b760*/  FFMA.FTZ R3, R26, R3, R30 ;  /* 0x000000031a037223 */ /* 0x000fe2000001001e */
[----:B------:R-:W-:Y:S02]  /*b770*/  F2FP.BF16.PACK_AB R20, R23, R2 ;  /* 0x000000021714723e */ /* 0x000fe400000010ff */
[----:B------:R-:W-:Y:S02]  /*b780*/  MOV R23, R29 ;  /* 0x0000001d00177202 */ /* 0x000fe40000000f00 */
[----:B------:R-:W-:Y:S02]  /*b790*/  F2FP.BF16.PACK_AB R22, R3, R4 ;  /* 0x000000040316723e */ /* 0x000fe400000010ff */
.L_x_930:
[----:B------:R-:W-:Y:S05]  /*b7a0*/  BSYNC B0 ;  /* 0x0000000000007941 */ /* 0x000fea0003800000 */
.L_x_929:
[----:B-----5:R3:W-:Y:S02]  /*b7b0*/  STS.128 [R211], R20 ;  /* 0x00000014d3007388 */ /* 0x0207e40000000c00 */
.L_x_928:
[----:B------:R-:W-:Y:S05]  /*b7c0*/  BSYNC B1 ;  /* 0x0000000000017941 */ /* 0x000fea0003800000 */
.L_x_927:
[----:B------:R-:W-:Y:S01]  /*b7d0*/  ISETP.GE.AND P0, PT, R10, R11, PT ;  /* 0x0000000b0a00720c */ /* 0x000fe20003f06270 */
[----:B------:R-:W-:-:S12]  /*b7e0*/  BSSY B1, `(.L_x_931) ;  /* 0x0000030000017945 */ /* 0x000fd80003800000 */
[----:B------:R4:W-:Y:S01]  /*b7f0*/  @P0 STS.128 [R211+0x2000], RZ ;  /* 0x002000ffd3000388 */ /* 0x0009e20000000c00 */
[----:B------:R-:W-:Y:S05]  /*b800*/  @P0 BRA `(.L_x_932) ;  /* 0x000002d000000947 */ /* 0x000fea0003800000 */
[----:B---3--:R3:W5:Y:S01]  /*b810*/  LD.E.128 R20, [R46.64+0x80] ;  /* 0x000080062e147980 */ /* 0x008762000c101d00 */
[----:B------:R-:W-:Y:S01]  /*b820*/  ISETP.GE.AND P0, PT, R10, R7, PT ;  /* 0x000000070a00720c */ /* 0x000fe20003f06270 */
[----:B------:R-:W-:-:S12]  /*b830*/  BSSY B0, `(.L_x_933) ;  /* 0x0000029000007945 */ /* 0x000fd80003800000 */
[----:B------:R-:W-:Y:S05]  /*b840*/  @P0 BRA `(.L_x_934) ;  /* 0x0000027000000947 */ /* 0x000fea0003800000 */
[----:B--2---:R-:W2:Y:S04]  /*b850*/  LD.E.64 R2, [R34.64+0x40] ;  /* 0x0000400622027980 */ /* 0x004ea8000c101b00 */
[----:B---3--:R-:W3:Y:S01]  /*b860*/  LD.E.64 R4, [R32.64+0x40] ;  /* 0x0000400620047980 */ /* 0x008ee2000c101b00 */
        /* <DEDUP_REMOVED lines=8> */
[----:B--2---:R-:W-:Y:S02]  /*b8f0*/  LOP3.LUT R23, R2, 0xffff0000, RZ, 0xc0, !PT ;  /* 0xffff000002177812 */ /* 0x004fe400078ec0ff */
[C---:B------:R-:W-:Y:S01]  /*b900*/  LOP3.LUT R20, R3.reuse, 0xffff0000, RZ, 0xc0, !PT ;  /* 0xffff000003147812 */ /* 0x040fe200078ec0ff */
[----:B------:R-:W-:Y:S01]  /*b910*/  IMAD.U32 R3, R3, 0x10000, RZ ;  /* 0x0001000003037824 */ /* 0x000fe200078e00ff */
[----:B---3--:R-:W-:Y:S01]  /*b920*/  LOP3.LUT R27, R4, 0xffff0000, RZ, 0xc0, !PT ;  /* 0xffff0000041b7812 */ /* 0x008fe200078ec0ff */
        /* <DEDUP_REMOVED lines=25> */
.L_x_934:
[----:B------:R-:W-:Y:S05]  /*bac0*/  BSYNC B0 ;  /* 0x0000000000007941 */ /* 0x000fea0003800000 */
.L_x_933:
[----:B-----5:R1:W-:Y:S02]  /*bad0*/  STS.128 [R211+0x2000], R20 ;  /* 0x00200014d3007388 */ /* 0x0203e40000000c00 */
.L_x_932:
[----:B------:R-:W-:Y:S05]  /*bae0*/  BSYNC B1 ;  /* 0x0000000000017941 */ /* 0x000fea0003800000 */
.L_x_931:
[----:B------:R-:W-:-:S13]  /*baf0*/  ISETP.GE.AND P0, PT, R9, R11, PT ;  /* 0x0000000b0900720c */ /* 0x000fda0003f06270 */
[----:B------:R1:W-:Y:S01]  /*bb00*/  @P0 STS.128 [R211+0x4000], RZ ;  /* 0x004000ffd3000388 */ /* 0x0003e20000000c00 */
[----:B------:R-:W-:Y:S05]  /*bb10*/  @P0 BRA `(.L_x_926) ;  /* 0x000002d000000947 */ /* 0x000fea0003800000 */
[----:B-1-3--:R1:W5:Y:S01]  /*bb20*/  LD.E.128 R20, [R46.64+0x100] ;  /* 0x000100062e147980 */ /* 0x00a362000c101d00 */
[----:B------:R-:W-:Y:S01]  /*bb30*/  ISETP.GE.AND P0, PT, R9, R7, PT ;  /* 0x000000070900720c */ /* 0x000fe20003f06270 */
[----:B------:R-:W-:-:S12]  /*bb40*/  BSSY B0, `(.L_x_935) ;  /* 0x0000029000007945 */ /* 0x000fd80003800000 */
[----:B------:R-:W-:Y:S05]  /*bb50*/  @P0 BRA `(.L_x_936) ;  /* 0x0000027000000947 */ /* 0x000fea0003800000 */
[----:B------:R-:W3:Y:S04]  /*bb60*/  LD.E.64 R2, [R34.64+0x80] ;  /* 0x0000800622027980 */ /* 0x000ee8000c101b00 */
[----:B--2---:R-:W2:Y:S01]  /*bb70*/  LD.E.64 R4, [R32.64+0x80] ;  /* 0x0000800620047980 */ /* 0x004ea2000c101b00 */
        /* <DEDUP_REMOVED lines=11> */
[----:B--2---:R-:W-:Y:S01]  /*bc30*/  LOP3.LUT R27, R4, 0xffff0000, RZ, 0xc0, !PT ;  /* 0xffff0000041b7812 */ /* 0x004fe200078ec0ff */
        /* <DEDUP_REMOVED lines=25> */
.L_x_936:
[----:B------:R-:W-:Y:S05]  /*bdd0*/  BSYNC B0 ;  /* 0x0000000000007941 */ /* 0x000fea0003800000 */
.L_x_935:
[----:B-----5:R3:W-:Y:S02]  /*bde0*/  STS.128 [R211+0x4000], R20 ;  /* 0x00400014d3007388 */ /* 0x0207e40000000c00 */
.L_x_926:
[----:B------:R-:W-:Y:S05]  /*bdf0*/  BSYNC B2 ;  /* 0x0000000000027941 */ /* 0x000fea0003800000 */
.L_x_925:
[----:B------:R-:W-:Y:S01]  /*be00*/  IADD3 R0, R162, 0x10, RZ ;  /* 0x00000010a2007810 */ /* 0x000fe20007ffe0ff */
[----:B------:R-:W-:Y:S03]  /*be10*/  BSSY B2, `(.L_x_937) ;  /* 0x000009f000027945 */ /* 0x000fe60003800000 */
[----:B------:R-:W-:-:S04]  /*be20*/  ISETP.GE.AND P0, PT, R0, R17, PT ;  /* 0x000000110000720c */ /* 0x000fc80003f06270 */
[----:B------:R-:W-:-:S13]  /*be30*/  ISETP.LT.OR P0, PT, R72, -0x87, P0 ;  /* 0xffffff794800780c */ /* 0x000fda0000701670 */
[----:B------:R-:W-:Y:S05]  /*be40*/  @P0 BRA `(.L_x_938) ;  /* 0x000009b000000947 */ /* 0x000fea0003800000 */
[----:B------:R-:W-:Y:S01]  /*be50*/  ISETP.GE.AND P0, PT, R12, R11, PT ;  /* 0x0000000b0c00720c */ /* 0x000fe20003f06270 */
[----:B------:R-:W-:Y:S01]  /*be60*/  BSSY B1, `(.L_x_939) ;  /* 0x0000038000017945 */ /* 0x000fe20003800000 */
[----:B------:R-:W-:-:S04]  /*be70*/  IADD3 R3, P1, R6, R25, RZ ;  /* 0x0000001906037210 */ /* 0x000fc80007f3e0ff */
[----:B------:R-:W-:Y:S01]  /*be80*/  LEA.HI.X.SX32 R6, R6, R8, 0x1, P1 ;  /* 0x0000000806067211 */ /* 0x000fe200008f0eff */
[----:B------:R-:W-:-:S03]  /*be90*/  IMAD.SHL.U32 R35, R3, 0x2, RZ ;  /* 0x0000000203237824 */ /* 0x000fc600078e00ff */
[----:B------:R-:W-:Y:S02]  /*bea0*/  SHF.L.U64.HI R3, R3, 0x1, R6 ;  /* 0x0000000103037819 */ /* 0x000fe40000010206 */
[-C--:B------:R-:W-:Y:S01]  /*beb0*/  IADD3 R32, P2, R38, R35.reuse, RZ ;  /* 0x0000002326207210 */ /* 0x080fe20007f5e0ff */
[----:B------:R1:W-:Y:S01]  /*bec0*/  @P0 STS.128 [R211+0x800], RZ ;  /* 0x000800ffd3000388 */ /* 0x0003e20000000c00 */
[----:B------:R-:W-:-:S03]  /*bed0*/  IADD3 R34, P1, R36, R35, RZ ;  /* 0x0000002324227210 */ /* 0x000fc60007f3e0ff */
[--C-:B------:R-:W-:Y:S02]  /*bee0*/  IMAD.X R33, R39, 0x1, R3.reuse, P2 ;  /* 0x0000000127217824 */ /* 0x100fe400010e0603 */
[----:B------:R-:W-:Y:S01]  /*bef0*/  IMAD.X R35, R37, 0x1, R3, P1 ;  /* 0x0000000125237824 */ /* 0x000fe200008e0603 */
[----:B------:R-:W-:Y:S05]  /*bf00*/  @P0 BRA `(.L_x_940) ;  /* 0x000002d000000947 */ /* 0x000fea0003800000 */
[----:B-1-3--:R1:W5:Y:S01]  /*bf10*/  LD.E.128 R20, [R44.64] ;  /* 0x000000062c147980 */ /* 0x00a362000c101d00 */
[----:B------:R-:W-:Y:S01]  /*bf20*/  ISETP.GE.AND P0, PT, R12, R7, PT ;  /* 0x000000070c00720c */ /* 0x000fe20003f06270 */
[----:B------:R-:W-:-:S12]  /*bf30*/  BSSY B0, `(.L_x_941) ;  /* 0x0000029000007945 */ /* 0x000fd80003800000 */
[----:B------:R-:W-:Y:S05]  /*bf40*/  @P0 BRA `(.L_x_942) ;  /* 0x0000027000000947 */ /* 0x000fea0003800000 */
[----:B------:R-:W3:Y:S04]  /*bf50*/  LD.E.64 R2, [R34.64] ;  /* 0x0000000622027980 */ /* 0x000ee8000c101b00 */
[----:B--2---:R-:W2:Y:S01]  /*bf60*/  LD.E.64 R4, [R32.64] ;  /* 0x0000000620047980 */ /* 0x004ea2000c101b00 */
        /* <DEDUP_REMOVED lines=37> */
.L_x_942:
[----:B------:R-:W-:Y:S05]  /*c1c0*/  BSYNC B0 ;  /* 0x0000000000007941 */ /* 0x000fea0003800000 */
.L_x_941:
[----:B-----5:R3:W-:Y:S02]  /*c1d0*/  STS.128 [R211+0x800], R20 ;  /* 0x00080014d3007388 */ /* 0x0207e40000000c00 */
.L_x_940:
[----:B------:R-:W-:Y:S05]  /*c1e0*/  BSYNC B1 ;  /* 0x0000000000017941 */ /* 0x000fea0003800000 */
.L_x_939:
[----:B------:R-:W-:Y:S01]  /*c1f0*/  ISETP.GE.AND P0, PT, R10, R11, PT ;  /* 0x0000000b0a00720c */ /* 0x000fe20003f06270 */
[----:B------:R-:W-:-:S12]  /*c200*/  BSSY B1, `(.L_x_943) ;  /* 0x0000030000017945 */ /* 0x000fd80003800000 */
        /* <DEDUP_REMOVED lines=45> */
.L_x_946:
[----:B------:R-:W-:Y:S05]  /*c4e0*/  BSYNC B0 ;  /* 0x0000000000007941 */ /* 0x000fea0003800000 */
.L_x_945:
[----:B-----5:R3:W-:Y:S02]  /*c4f0*/  STS.128 [R211+0x2800], R20 ;  /* 0x00280014d3007388 */ /* 0x0207e40000000c00 */
.L_x_944:
[----:B------:R-:W-:Y:S05]  /*c500*/  BSYNC B1 ;  /* 0x0000000000017941 */ /* 0x000fea0003800000 */
.L_x_943:
[----:B------:R-:W-:-:S13]  /*c510*/  ISETP.GE.AND P0, PT, R9, R11, PT ;  /* 0x0000000b0900720c */ /* 0x000fda0003f06270 */
[----:B------:R1:W-:Y:S01]  /*c520*/  @P0 STS.128 [R211+0x4800], RZ ;  /* 0x004800ffd3000388 */ /* 0x0003e20000000c00 */
[----:B------:R-:W-:Y:S05]  /*c530*/  @P0 BRA `(.L_x_938) ;  /* 0x000002c000000947 */ /* 0x000fea0003800000 */
[----:B-123--:R-:W5:Y:S01]  /*c540*/  LD.E.128 R44, [R44.64+0x100] ;  /* 0x000100062c2c7980 */ /* 0x00ef62000c101d00 */
[----:B------:R-:W-:Y:S01]  /*c550*/  ISETP.GE.AND P0, PT, R9, R7, PT ;  /* 0x000000070900720c */ /* 0x000fe20003f06270 */
[----:B------:R-:W-:-:S12]  /*c560*/  BSSY B0, `(.L_x_947) ;  /* 0x0000028000007945 */ /* 0x000fd80003800000 */
[----:B------:R-:W-:Y:S05]  /*c570*/  @P0 BRA `(.L_x_948) ;  /* 0x0000026000000947 */ /* 0x000fea0003800000 */
[----:B------:R-:W2:Y:S04]  /*c580*/  LD.E.64 R2, [R34.64+0x80] ;  /* 0x0000800622027980 */ /* 0x000ea8000c101b00 */
[----:B------:R-:W3:Y:S01]  /*c590*/  LD.E.64 R4, [R32.64+0x80] ;  /* 0x0000800620047980 */ /* 0x000ee2000c101b00 */
[C---:B-----5:R-:W-:Y:S01]  /*c5a0*/  LOP3.LUT R6, R45.reuse, 0xffff0000, RZ, 0xc0, !PT ;  /* 0xffff00002d067812 */ /* 0x060fe200078ec0ff */
[----:B------:R-:W-:Y:S01]  /*c5b0*/  IMAD.U32 R24, R46, 0x10000, RZ ;  /* 0x000100002e187824 */ /* 0x000fe200078e00ff */
[----:B------:R-:W-:Y:S02]  /*c5c0*/  SHF.L.U32 R14, R45, 0x10, RZ ;  /* 0x000000102d0e7819 */ /* 0x000fe400000006ff */
[C---:B------:R-:W-:Y:S02]  /*c5d0*/  SHF.L.U32 R16, R44.reuse, 0x10, RZ ;  /* 0x000000102c107819 */ /* 0x040fe400000006ff */
[----:B------:R-:W-:-:S02]  /*c5e0*/  LOP3.LUT R44, R44, 0xffff0000, RZ, 0xc0, !PT ;  /* 0xffff00002c2c7812 */ /* 0x000fc400078ec0ff */
[C---:B------:R-:W-:Y:S02]  /*c5f0*/  LOP3.LUT R29, R47.reuse, 0xffff0000, RZ, 0xc0, !PT ;  /* 0xffff00002f1d7812 */ /* 0x040fe400078ec0ff */
[----:B------:R-:W-:Y:S02]  /*c600*/  LOP3.LUT R46, R46, 0xffff0000, RZ, 0xc0, !PT ;  /* 0xffff00002e2e7812 */ /* 0x000fe400078ec0ff */
[----:B------:R-:W-:Y:S02]  /*c610*/  SHF.L.U32 R31, R47, 0x10, RZ ;  /* 0x000000102f1f7819 */ /* 0x000fe400000006ff */
[----:B--2---:R-:W-:Y:S02]  /*c620*/  LOP3.LUT R23, R2, 0xffff0000, RZ, 0xc0, !PT ;  /* 0xffff000002177812 */ /* 0x004fe400078ec0ff */
[----:B------:R-:W-:Y:S02]  /*c630*/  LOP3.LUT R20, R3, 0xffff0000, RZ, 0xc0, !PT ;  /* 0xffff000003147812 */ /* 0x000fe400078ec0ff */
[----:B---3--:R-:W-:Y:S01]  /*c640*/  LOP3.LUT R27, R4, 0xffff0000, RZ, 0xc0, !PT ;  /* 0xffff0000041b7812 */ /* 0x008fe200078ec0ff */
[C---:B------:R-:W-:Y:S01]  /*c650*/  FMUL.FTZ R21, R6.reuse, R23 ;  /* 0x0000001706157220 */ /* 0x040fe20000410000 */
[----:B------:R-:W-:Y:S01]  /*c660*/  LOP3.LUT R22, R5, 0xffff0000, RZ, 0xc0, !PT ;  /* 0xffff000005167812 */ /* 0x000fe200078ec0ff */
[----:B------:R-:W-:Y:S01]  /*c670*/  FMUL.FTZ R26, R29, R20 ;  /* 0x000000141d1a7220 */ /* 0x000fe20000410000 */
[----:B------:R-:W-:Y:S01]  /*c680*/  SHF.L.U32 R3, R3, 0x10, RZ ;  /* 0x0000001003037819 */ /* 0x000fe200000006ff */
[-C--:B------:R-:W-:Y:S01]  /*c690*/  FMUL.FTZ R6, R6, R27.reuse ;  /* 0x0000001b06067220 */ /* 0x080fe20000410000 */
[----:B------:R-:W-:Y:S01]  /*c6a0*/  SHF.L.U32 R5, R5, 0x10, RZ ;  /* 0x0000001005057819 */ /* 0x000fe200000006ff */
[----:B------:R-:W-:-:S02]  /*c6b0*/  FFMA.FTZ R21, R14, R27, -R21 ;  /* 0x0000001b0e157223 */ /* 0x000fc40000010815 */
[----:B------:R-:W-:Y:S01]  /*c6c0*/  FFMA.FTZ R6, R14, R23, R6 ;  /* 0x000000170e067223 */ /* 0x000fe20000010006 */
[----:B------:R-:W-:Y:S01]  /*c6d0*/  SHF.L.U32 R23, R2, 0x10, RZ ;  /* 0x0000001002177819 */ /* 0x000fe200000006ff */
[----:B------:R-:W-:Y:S02]  /*c6e0*/  IMAD.U32 R27, R4, 0x10000, RZ ;  /* 0x00010000041b7824 */ /* 0x000fe400078e00ff */
[----:B------:R-:W-:Y:S01]  /*c6f0*/  FMUL.FTZ R4, R46, R3 ;  /* 0x000000032e047220 */ /* 0x000fe20000410000 */
[----:B------:R-:W-:Y:S01]  /*c700*/  F2FP.BF16.PACK_AB R45, R6, R21 ;  /* 0x00000015062d723e */ /* 0x000fe200000010ff */
[C---:B------:R-:W-:Y:S02]  /*c710*/  FMUL.FTZ R2, R44.reuse, R23 ;  /* 0x000000172c027220 */ /* 0x040fe40000410000 */
[----:B------:R-:W-:Y:S02]  /*c720*/  FMUL.FTZ R29, R29, R22 ;  /* 0x000000161d1d7220 */ /* 0x000fe40000410000 */
[----:B------:R-:W-:-:S02]  /*c730*/  FMUL.FTZ R44, R44, R27 ;  /* 0x0000001b2c2c7220 */ /* 0x000fc40000410000 */
[----:B------:R-:W-:Y:S02]  /*c740*/  FMUL.FTZ R46, R46, R5 ;  /* 0x000000052e2e7220 */ /* 0x000fe40000410000 */
[C---:B------:R-:W-:Y:S02]  /*c750*/  FFMA.FTZ R26, R31.reuse, R22, -R26 ;  /* 0x000000161f1a7223 */ /* 0x040fe4000001081a */
[----:B------:R-:W-:Y:S02]  /*c760*/  FFMA.FTZ R29, R31, R20, R29 ;  /* 0x000000141f1d7223 */ /* 0x000fe4000001001d */
[C---:B------:R-:W-:Y:S02]  /*c770*/  FFMA.FTZ R2, R16.reuse, R27, -R2 ;  /* 0x0000001b10027223 */ /* 0x040fe40000010802 */
[----:B------:R-:W-:Y:S01]  /*c780*/  FFMA.FTZ R23, R16, R23, R44 ;  /* 0x0000001710177223 */ /* 0x000fe2000001002c */
[----:B------:R-:W-:Y:S01]  /*c790*/  F2FP.BF16.PACK_AB R47, R29, R26 ;  /* 0x0000001a1d2f723e */ /* 0x000fe200000010ff */
[----:B------:R-:W-:-:S02]  /*c7a0*/  FFMA.FTZ R4, R24, R5, -R4 ;  /* 0x0000000518047223 */ /* 0x000fc40000010804 */
[----:B------:R-:W-:Y:S01]  /*c7b0*/  FFMA.FTZ R3, R24, R3, R46 ;  /* 0x0000000318037223 */ /* 0x000fe2000001002e */
[----:B------:R-:W-:-:S04]  /*c7c0*/  F2FP.BF16.PACK_AB R44, R23, R2 ;  /* 0x00000002172c723e */ /* 0x000fc800000010ff */
[----:B------:R-:W-:Y:S02]  /*c7d0*/  F2FP.BF16.PACK_AB R46, R3, R4 ;  /* 0x00000004032e723e */ /* 0x000fe400000010ff */
.L_x_948:
[----:B------:R-:W-:Y:S05]  /*c7e0*/  BSYNC B0 ;  /* 0x0000000000007941 */ /* 0x000fea0003800000 */
.L_x_947:
[----:B-----5:R1:W-:Y:S02]  /*c7f0*/  STS.128 [R211+0x4800], R44 ;  /* 0x0048002cd3007388 */ /* 0x0203e40000000c00 */
.L_x_938:
[----:B------:R-:W-:Y:S05]  /*c800*/  BSYNC B2 ;  /* 0x0000000000027941 */ /* 0x000fea0003800000 */
.L_x_937:
[----:B------:R-:W-:Y:S01]  /*c810*/  IADD3 R6, R162, 0x20, RZ ;  /* 0x00000020a2067810 */ /* 0x000fe20007ffe0ff */
[----:B------:R-:W-:Y:S03]  /*c820*/  BSSY B2, `(.L_x_949) ;  /* 0x00000a4000027945 */ /* 0x000fe60003800000 */
[----:B------:R-:W-:-:S04]  /*c830*/  ISETP.GE.AND P0, PT, R6, R17, PT ;  /* 0x000000110600720c */ /* 0x000fc80003f06270 */
[----:B------:R-:W-:-:S13]  /*c840*/  ISETP.LT.OR P0, PT, R72, -0x107, P0 ;  /* 0xfffffef94800780c */ /* 0x000fda0000701670 */
[----:B------:R-:W-:Y:S05]  /*c850*/  @P0 BRA `(.L_x_950) ;  /* 0x00000a0000000947 */ /* 0x000fea0003800000 */
[----:B------:R-:W-:Y:S01]  /*c860*/  ISETP.GE.AND P0, PT, R12, R11, PT ;  /* 0x0000000b0c00720c */ /* 0x000fe20003f06270 */
[----:B------:R-:W-:Y:S01]  /*c870*/  IMAD.SHL.U32 R3, R15, 0x20, RZ ;  /* 0x000000200f037824 */ /* 0x000fe200078e00ff */
[----:B------:R-:W-:Y:S04]  /*c880*/  BSSY B1, `(.L_x_951) ;  /* 0x0000039000017945 */ /* 0x000fe80003800000 */
[----:B------:R-:W-:-:S04]  /*c890*/  IADD3 R2, P1, R3, R25, RZ ;  /* 0x0000001903027210 */ /* 0x000fc80007f3e0ff */
[----:B------:R-:W-:Y:S01]  /*c8a0*/  LEA.HI.X.SX32 R3, R3, R8, 0x1, P1 ;  /* 0x0000000803037211 */ /* 0x000fe200008f0eff */
[C---:B-1----:R-:W-:Y:S02]  /*c8b0*/  IMAD.SHL.U32 R45, R2.reuse, 0x2, RZ ;  /* 0x00000002022d7824 */ /* 0x042fe400078e00ff */
[----:B------:R1:W-:Y:S01]  /*c8c0*/  @P0 STS.128 [R211+0x1000], RZ ;  /* 0x001000ffd3000388 */ /* 0x0003e20000000c00 */
[----:B------:R-:W-:Y:S02]  /*c8d0*/  SHF.L.U64.HI R3, R2, 0x1, R3 ;  /* 0x0000000102037819 */ /* 0x000fe40000010203 */
[-C--:B------:R-:W-:Y:S02]  /*c8e0*/  IADD3 R34, P2, R38, R45.reuse, RZ ;  /* 0x0000002d26227210 */ /* 0x080fe40007f5e0ff */
[----:B------:R-:W-:-:S03]  /*c8f0*/  IADD3 R44, P1, R36, R45, RZ ;  /* 0x0000002d242c7210 */ /* 0x000fc60007f3e0ff */
[--C-:B------:R-:W-:Y:S02]  /*c900*/  IMAD.X R35, R39, 0x1, R3.reuse, P2 ;  /* 0x0000000127237824 */ /* 0x100fe400010e0603 */
[----:B------:R-:W-:Y:S01]  /*c910*/  IMAD.X R45, R37, 0x1, R3, P1 ;  /* 0x00000001252d7824 */ /* 0x000fe200008e0603 */
[----:B------:R-:W-:Y:S05]  /*c920*/  @P0 BRA `(.L_x_952) ;  /* 0x000002e000000947 */ /* 0x000fea0003800000 */
[----:B---3--:R3:W5:Y:S01]  /*c930*/  LD.E.128 R20, [R42.64] ;  /* 0x000000062a147980 */ /* 0x008762000c101d00 */
[----:B------:R-:W-:Y:S01]  /*c940*/  ISETP.GE.AND P0, PT, R12, R7, PT ;  /* 0x000000070c00720c */ /* 0x000fe20003f06270 */
[----:B------:R-:W-:-:S12]  /*c950*/  BSSY B0, `(.L_x_953) ;  /* 0x000002a000007945 */ /* 0x000fd80003800000 */
[----:B------:R-:W-:Y:S05]  /*c960*/  @P0 BRA `(.L_x_954) ;  /* 0x0000028000000947 */ /* 0x000fea0003800000 */
[----:B--2---:R-:W2:Y:S04]  /*c970*/  LD.E.64 R2, [R44.64] ;  /* 0x000000062c027980 */ /* 0x004ea8000c101b00 */
[----:B---3--:R-:W3:Y:S01]  /*c980*/  LD.E.64 R4, [R34.64] ;  /* 0x0000000622047980 */ /* 0x008ee2000c101b00 */
[----:B-----5:R-:W-:Y:S01]  /*c990*/  LOP3.LUT R14, R21, 0xffff0000, RZ, 0xc0, !PT ;  /* 0xffff0000150e7812 */ /* 0x020fe200078ec0ff */
[----:B------:R-:W-:Y:S01]  /*c9a0*/  IMAD.U32 R33, R23, 0x10000, RZ ;  /* 0x0001000017217824 */ /* 0x000fe200078e00ff */
[----:B------:R-:W-:Y:S02]  /*c9b0*/  SHF.L.U32 R16, R21, 0x10, RZ ;  /* 0x0000001015107819 */ /* 0x000fe400000006ff */
[C---:B------:R-:W-:Y:S02]  /*c9c0*/  SHF.L.U32 R21, R20.reuse, 0x10, RZ ;  /* 0x0000001014157819 */ /* 0x040fe400000006ff */
[----:B------:R-:W-:-:S02]  /*c9d0*/  LOP3.LUT R28, R20, 0xffff0000, RZ, 0xc0, !PT ;  /* 0xffff0000141c7812 */ /* 0x000fc400078ec0ff */
[----:B------:R-:W-:Y:S02]  /*c9e0*/  LOP3.LUT R31, R23, 0xffff0000, RZ, 0xc0, !PT ;  /* 0xffff0000171f7812 */ /* 0x000fe400078ec0ff */
[C---:B------:R-:W-:Y:S02]  /*c9f0*/  SHF.L.U32 R26, R22.reuse, 0x10, RZ ;  /* 0x00000010161a7819 */ /* 0x040fe400000006ff */
[----:B------:R-:W-:Y:S02]  /*ca00*/  LOP3.LUT R30, R22, 0xffff0000, RZ, 0xc0, !PT ;  /* 0xffff0000161e7812 */ /* 0x000fe400078ec0ff */
[C---:B--2---:R-:W-:Y:S01]  /*ca10*/  LOP3.LUT R27, R2.reuse, 0xffff0000, RZ, 0xc0, !PT ;  /* 0xffff0000021b7812 */ /* 0x044fe200078ec0ff */
[----:B------:R-:W-:Y:S01]  /*ca20*/  IMAD.U32 R2, R2, 0x10000, RZ ;  /* 0x0001000002027824 */ /* 0x000fe200078e00ff */
[----:B------:R-:W-:Y:S02]  /*ca30*/  LOP3.LUT R20, R3, 0xffff0000, RZ, 0xc0, !PT ;  /* 0xffff000003147812 */ /* 0x000fe400078ec0ff */
[----:B---3--:R-:W-:Y:S01]  /*ca40*/  LOP3.LUT R29, R4, 0xffff0000, RZ, 0xc0, !PT ;  /* 0xffff0000041d7812 */ /* 0x008fe200078ec0ff */
[----:B------:R-:W-:Y:S01]  /*ca50*/  FMUL.FTZ R23, R14, R27 ;  /* 0x0000001b0e177220 */ /* 0x000fe20000410000 */
[----:B------:R-:W-:Y:S01]  /*ca60*/  LOP3.LUT R24, R5, 0xffff0000, RZ, 0xc0, !PT ;  /* 0xffff000005187812 */ /* 0x000fe200078ec0ff */
[----:B------:R-:W-:Y:S01]  /*ca70*/  FMUL.FTZ R22, R31, R20 ;  /* 0x000000141f167220 */ /* 0x000fe20000410000 */
[----:B------:R-:W-:Y:S01]  /*ca80*/  SHF.L.U32 R4, R4, 0x10, RZ ;  /* 0x0000001004047819 */ /* 0x000fe200000006ff */
[----:B------:R-:W-:Y:S01]  /*ca90*/  FMUL.FTZ R14, R14, R29 ;  /* 0x0000001d0e0e7220 */ /* 0x000fe20000410000 */
[----:B------:R-:W-:Y:S01]  /*caa0*/  SHF.L.U32 R3, R3, 0x10, RZ ;  /* 0x0000001003037819 */ /* 0x000fe200000006ff */
[----:B------:R-:W-:-:S02]  /*cab0*/  FMUL.FTZ R31, R31, R24 ;  /* 0x000000181f1f7220 */ /* 0x000fc40000410000 */
[C---:B------:R-:W-:Y:S02]  /*cac0*/  FFMA.FTZ R23, R16.reuse, R29, -R23 ;  /* 0x0000001d10177223 */ /* 0x040fe40000010817 */
[----:B------:R-:W-:Y:S02]  /*cad0*/  FFMA.FTZ R14, R16, R27, R14 ;  /* 0x0000001b100e7223 */ /* 0x000fe4000001000e */
[----:B------:R-:W-:Y:S02]  /*cae0*/  IMAD.U32 R5, R5, 0x10000, RZ ;  /* 0x0001000005057824 */ /* 0x000fe400078e00ff */
[----:B------:R-:W-:Y:S01]  /*caf0*/  FMUL.FTZ R16, R28, R2 ;  /* 0x000000021c107220 */ /* 0x000fe20000410000 */
[----:B------:R-:W-:Y:S01]  /*cb00*/  F2FP.BF16.PACK_AB R14, R14, R23 ;  /* 0x000000170e0e723e */ /* 0x000fe200000010ff */
[----:B------:R-:W-:Y:S02]  /*cb10*/  FMUL.FTZ R28, R28, R4 ;  /* 0x000000041c1c7220 */ /* 0x000fe40000410000 */
[----:B------:R-:W-:-:S02]  /*cb20*/  FFMA.FTZ R31, R33, R20, R31 ;  /* 0x00000014211f7223 */ /* 0x000fc4000001001f */
[C---:B------:R-:W-:Y:S02]  /*cb30*/  FMUL.FTZ R20, R30.reuse, R3 ;  /* 0x000000031e147220 */ /* 0x040fe40000410000 */
[-C--:B------:R-:W-:Y:S02]  /*cb40*/  FMUL.FTZ R30, R30, R5.reuse ;  /* 0x000000051e1e7220 */ /* 0x080fe40000410000 */
[C---:B------:R-:W-:Y:S02]  /*cb50*/  FFMA.FTZ R16, R21.reuse, R4, -R16 ;  /* 0x0000000415107223 */ /* 0x040fe40000010810 */
[----:B------:R-:W-:Y:S02]  /*cb60*/  FFMA.FTZ R21, R21, R2, R28 ;  /* 0x0000000215157223 */ /* 0x000fe4000001001c */
[----:B------:R-:W-:Y:S02]  /*cb70*/  FFMA.FTZ R22, R33, R24, -R22 ;  /* 0x0000001821167223 */ /* 0x000fe40000010816 */
[C---:B------:R-:W-:Y:S01]  /*cb80*/  FFMA.FTZ R20, R26.reuse, R5, -R20 ;  /* 0x000000051a147223 */ /* 0x040fe20000010814 */
[----:B------:R-:W-:Y:S01]  /*cb90*/  F2FP.BF16.PACK_AB R5, R21, R16 ;  /* 0x000000101505723e */ /* 0x000fe200000010ff */
[----:B------:R-:W-:Y:S01]  /*cba0*/  FFMA.FTZ R3, R26, R3, R30 ;  /* 0x000000031a037223 */ /* 0x000fe2000001001e */
[----:B------:R-:W-:-:S02]  /*cbb0*/  F2FP.BF16.PACK_AB R23, R31, R22 ;  /* 0x000000161f17723e */ /* 0x000fc400000010ff */
[----:B------:R-:W-:Y:S02]  /*cbc0*/  MOV R21, R14 ;  /* 0x0000000e00157202 */ /* 0x000fe40000000f00 */
[----:B------:R-:W-:Y:S02]  /*cbd0*/  F2FP.BF16.PACK_AB R22, R3, R20 ;  /* 0x000000140316723e */ /* 0x000fe400000010ff */
[----:B------:R-:W-:Y:S02]  /*cbe0*/  MOV R20, R5 ;  /* 0x0000000500147202 */ /* 0x000fe40000000f00 */
.L_x_954:
[----:B------:R-:W-:Y:S05]  /*cbf0*/  BSYNC B0 ;  /* 0x0000000000007941 */ /* 0x000fea0003800000 */
.L_x_953:
[----:B-----5:R1:W-:Y:S02]  /*cc00*/  STS.128 [R211+0x1000], R20 ;  /* 0x00100014d3007388 */ /* 0x0203e40000000c00 */
.L_x_952:
[----:B------:R-:W-:Y:S05]  /*cc10*/  BSYNC B1 ;  /* 0x0000000000017941 */ /* 0x000fea0003800000 */
.L_x_951:
        /* <DEDUP_REMOVED lines=18> */
[C---:B---3--:R-:W-:Y:S01]  /*cd40*/  LOP3.LUT R27, R2.reuse, 0xffff0000, RZ, 0xc0, !PT ;  /* 0xffff0000021b7812 */ /* 0x048fe200078ec0ff */
[----:B------:R-:W-:Y:S01]  /*cd50*/  IMAD.U32 R2, R2, 0x10000, RZ ;  /* 0x0001000002027824 */ /* 0x000fe200078e00ff */
[----:B------:R-:W-:Y:S02]  /*cd60*/  LOP3.LUT R20, R3, 0xffff0000, RZ, 0xc0, !PT ;  /* 0xffff000003147812 */ /* 0x000fe400078ec0ff */
[----:B--2---:R-:W-:Y:S01]  /*cd70*/  LOP3.LUT R29, R4, 0xffff0000, RZ, 0xc0, !PT ;  /* 0xffff0000041d7812 */ /* 0x004fe200078ec0ff */
        /* <DEDUP_REMOVED lines=26> */
.L_x_958:
[----:B------:R-:W-:Y:S05]  /*cf20*/  BSYNC B0 ;  /* 0x0000000000007941 */ /* 0x000fea0003800000 */
.L_x_957:
[----:B-----5:R3:W-:Y:S02]  /*cf30*/  STS.128 [R211+0x3000], R20 ;  /* 0x00300014d3007388 */ /* 0x0207e40000000c00 */
.L_x_956:
[----:B------:R-:W-:Y:S05]  /*cf40*/  BSYNC B1 ;  /* 0x0000000000017941 */ /* 0x000fea0003800000 */
.L_x_955:
        /* <DEDUP_REMOVED lines=47> */
.L_x_960:
[----:B------:R-:W-:Y:S05]  /*d240*/  BSYNC B0 ;  /* 0x0000000000007941 */ /* 0x000fea0003800000 */
.L_x_959:
[----:B-----5:R3:W-:Y:S02]  /*d250*/  STS.128 [R211+0x5000], R20 ;  /* 0x00500014d3007388 */ /* 0x0207e40000000c00 */
.L_x_950:
[----:B------:R-:W-:Y:S05]  /*d260*/  BSYNC B2 ;  /* 0x0000000000027941 */ /* 0x000fea0003800000 */
.L_x_949:
[----:B------:R-:W-:-:S04]  /*d270*/  IADD3 R4, R162, 0x30, RZ ;  /* 0x00000030a2047810 */ /* 0x000fc80007ffe0ff */
[----:B------:R-:W-:-:S04]  /*d280*/  ISETP.GE.AND P0, PT, R4, R17, PT ;  /* 0x000000110400720c */ /* 0x000fc80003f06270 */
[----:B------:R-:W-:-:S13]  /*d290*/  ISETP.LT.OR P0, PT, R72, -0x187, P0 ;  /* 0xfffffe794800780c */ /* 0x000fda0000701670 */
[----:B------:R-:W-:Y:S05]  /*d2a0*/  @P0 BRA `(.L_x_961) ;  /* 0x0000578000000947 */ /* 0x000fea0003800000 */
[----:B------:R-:W-:Y:S01]  /*d2b0*/  ISETP.GE.AND P0, PT, R12, R11, PT ;  /* 0x0000000b0c00720c */ /* 0x000fe20003f06270 */
[----:B------:R-:W-:Y:S01]  /*d2c0*/  IMAD R15, R15, 0x30, RZ ;  /* 0x000000300f0f7824 */ /* 0x000fe200078e02ff */
[----:B------:R-:W-:Y:S04]  /*d2d0*/  BSSY B1, `(.L_x_962) ;  /* 0x0000037000017945 */ /* 0x000fe80003800000 */
[----:B------:R-:W-:-:S04]  /*d2e0*/  IADD3 R3, P1, R15, R25, RZ ;  /* 0x000000190f037210 */ /* 0x000fc80007f3e0ff */
[----:B------:R-:W-:Y:S01]  /*d2f0*/  LEA.HI.X.SX32 R8, R15, R8, 0x1, P1 ;  /* 0x000000080f087211 */ /* 0x000fe200008f0eff */
[C---:B------:R-:W-:Y:S02]  /*d300*/  IMAD.SHL.U32 R25, R3.reuse, 0x2, RZ ;  /* 0x0000000203197824 */ /* 0x040fe400078e00ff */
[----:B------:R1:W-:Y:S01]  /*d310*/  @P0 STS.128 [R211+0x1800], RZ ;  /* 0x001800ffd3000388 */ /* 0x0003e20000000c00 */
[----:B------:R-:W-:Y:S02]  /*d320*/  SHF.L.U64.HI R3, R3, 0x1, R8 ;  /* 0x0000000103037819 */ /* 0x000fe40000010208 */
[-C--:B------:R-:W-:Y:S02]  /*d330*/  IADD3 R14, P2, R38, R25.reuse, RZ ;  /* 0x00000019260e7210 */ /* 0x080fe40007f5e0ff */
        /* <DEDUP_REMOVED lines=13> */
[C---:B------:R-:W-:Y:S02]  /*d410*/  SHF.L.U32 R16, R20.reuse, 0x10, RZ ;  /* 0x0000001014107819 */ /* 0x040fe400000006ff */
[----:B------:R-:W-:-:S02]  /*d420*/  LOP3.LUT R30, R20, 0xffff0000, RZ, 0xc0, !PT ;  /* 0xffff0000141e7812 */ /* 0x000fc400078ec0ff */
[C---:B------:R-:W-:Y:S02]  /*d430*/  SHF.L.U32 R28, R23.reuse, 0x10, RZ ;  /* 0x00000010171c7819 */ /* 0x040fe400000006ff */
[----:B------:R-:W-:Y:S02]  /*d440*/  LOP3.LUT R27, R23, 0xffff0000, RZ, 0xc0, !PT ;  /* 0xffff0000171b7812 */ /* 0x000fe400078ec0ff */
[----:B------:R-:W-:Y:S02]  /*d450*/  LOP3.LUT R31, R22, 0xffff0000, RZ, 0xc0, !PT ;  /* 0xffff0000161f7812 */ /* 0x000fe400078ec0ff */
[----:B---3--:R-:W-:Y:S02]  /*d460*/  LOP3.LUT R21, R2, 0xffff0000, RZ, 0xc0, !PT ;  /* 0xffff000002157812 */ /* 0x008fe400078ec0ff */
[----:B------:R-:W-:Y:S02]  /*d470*/  LOP3.LUT R20, R3, 0xffff0000, RZ, 0xc0, !PT ;  /* 0xffff000003147812 */ /* 0x000fe400078ec0ff */
[----:B--2---:R-:W-:Y:S01]  /*d480*/  LOP3.LUT R26, R12, 0xffff0000, RZ, 0xc0, !PT ;  /* 0xffff00000c1a7812 */ /* 0x004fe200078ec0ff */
[----:B------:R-:W-:Y:S01]  /*d490*/  FMUL.FTZ R17, R5, R21 ;  /* 0x0000001505117220 */ /* 0x000fe20000410000 */
[----:B------:R-:W-:Y:S01]  /*d4a0*/  LOP3.LUT R23, R13, 0xffff0000, RZ, 0xc0, !PT ;  /* 0xffff00000d177812 */ /* 0x000fe200078ec0ff */
[----:B------:R-:W-:-:S02]  /*d4b0*/  FMUL.FTZ R22, R27, R20 ;  /* 0x000000141b167220 */ /* 0x000fc40000410000 */
[-C--:B------:R-:W-:Y:S02]  /*d4c0*/  FMUL.FTZ R5, R5, R26.reuse ;  /* 0x0000001a05057220 */ /* 0x080fe40000410000 */
[C---:B------:R-:W-:Y:S02]  /*d4d0*/  FFMA.FTZ R17, R8.reuse, R26, -R17 ;  /* 0x0000001a08117223 */ /* 0x040fe40000010811 */
[----:B------:R-:W-:Y:S01]  /*d4e0*/  FFMA.FTZ R8, R8, R21, R5 ;  /* 0x0000001508087223 */ /* 0x000fe20000010005 */
[----:B------:R-:W-:Y:S01]  /*d4f0*/  SHF.L.U32 R5, R2, 0x10, RZ ;  /* 0x0000001002057819 */ /* 0x000fe200000006ff */
[----:B------:R-:W-:Y:S01]  /*d500*/  IMAD.U32 R21, R12, 0x10000, RZ ;  /* 0x000100000c157824 */ /* 0x000fe200078e00ff */
[----:B------:R-:W-:Y:S01]  /*d510*/  SHF.L.U32 R2, R3, 0x10, RZ ;  /* 0x0000001003027819 */ /* 0x000fe200000006ff */
[----:B------:R-:W-:Y:S01]  /*d520*/  FMUL.FTZ R27, R27, R23 ;  /* 0x000000171b1b7220 */ /* 0x000fe20000410000 */
[----:B------:R-:W-:Y:S01]  /*d530*/  SHF.L.U32 R12, R13, 0x10, RZ ;  /* 0x000000100d0c7819 */ /* 0x000fe200000006ff */
[----:B------:R-:W-:-:S02]  /*d540*/  FMUL.FTZ R3, R30, R5 ;  /* 0x000000051e037220 */ /* 0x000fc40000410000 */
[C---:B------:R-:W-:Y:S02]  /*d550*/  FMUL.FTZ R13, R31.reuse, R2 ;  /* 0x000000021f0d7220 */ /* 0x040fe40000410000 */
[----:B------:R-:W-:Y:S02]  /*d560*/  FMUL.FTZ R30, R30, R21 ;  /* 0x000000151e1e7220 */ /* 0x000fe40000410000 */
[----:B------:R-:W-:Y:S02]  /*d570*/  FMUL.FTZ R31, R31, R12 ;  /* 0x0000000c1f1f7220 */ /* 0x000fe40000410000 */
[C---:B------:R-:W-:Y:S02]  /*d580*/  FFMA.FTZ R22, R28.reuse, R23, -R22 ;  /* 0x000000171c167223 */ /* 0x040fe40000010816 */
[----:B------:R-:W-:Y:S02]  /*d590*/  FFMA.FTZ R27, R28, R20, R27 ;  /* 0x000000141c1b7223 */ /* 0x000fe4000001001b */
[----:B------:R-:W-:Y:S01]  /*d5a0*/  FFMA.FTZ R3, R16, R21, -R3 ;  /* 0x0000001510037223 */ /* 0x000fe20000010803 */
[----:B------:R-:W-:Y:S01]  /*d5b0*/  F2FP.BF16.PACK_AB R21, R8, R17 ;  /* 0x000000110815723e */ /* 0x000fe200000010ff */
[----:B------:R-:W-:Y:S01]  /*d5c0*/  FFMA.FTZ R30, R16, R5, R30 ;  /* 0x00000005101e7223 */ /* 0x000fe2000001001e */
[----:B------:R-:W-:Y:S01]  /*d5d0*/  F2FP.BF16.PACK_AB R23, R27, R22 ;  /* 0x000000161b17723e */ /* 0x000fe200000010ff */
[----:B------:R-:W-:-:S02]  /*d5e0*/  FFMA.FTZ R13, R29, R12, -R13 ;  /* 0x0000000c1d0d7223 */ /* 0x000fc4000001080d */
[----:B------:R-:W-:Y:S01]  /*d5f0*/  FFMA.FTZ R2, R29, R2, R31 ;  /* 0x000000021d027223 */ /* 0x000fe2000001001f */
[----:B------:R-:W-:-:S04]  /*d600*/  F2FP.BF16.PACK_AB R20, R30, R3 ;  /* 0x000000031e14723e */ /* 0x000fc800000010ff */
[----:B------:R-:W-:Y:S02]  /*d610*/  F2FP.BF16.PACK_AB R22, R2, R13 ;  /* 0x0000000d0216723e */ /* 0x000fe400000010ff */
.L_x_965:
[----:B------:R-:W-:Y:S05]  /*d620*/  BSYNC B0 ;  /* 0x0000000000007941 */ /* 0x000fea0003800000 */
.L_x_964:
[----:B-----5:R3:W-:Y:S02]  /*d630*/  STS.128 [R211+0x1800], R20 ;  /* 0x00180014d3007388 */ /* 0x0207e40000000c00 */
.L_x_963:
[----:B------:R-:W-:Y:S05]  /*d640*/  BSYNC B1 ;  /* 0x0000000000017941 */ /* 0x000fea0003800000 */
.L_x_962:
        /* <DEDUP_REMOVED lines=10> */
[----:B-----5:R-:W-:Y:S01]  /*d6f0*/  SHF.L.U32 R10, R20, 0x10, RZ ;  /* 0x00000010140a7819 */ /* 0x020fe200000006ff */
[----:B------:R-:W-:Y:S01]  /*d700*/  IMAD.U32 R28, R22, 0x10000, RZ ;  /* 0x00010000161c7824 */ /* 0x000fe200078e00ff */
[----:B------:R-:W-:Y:S02]  /*d710*/  LOP3.LUT R29, R20, 0xffff0000, RZ, 0xc0, !PT ;  /* 0xffff0000141d7812 */ /* 0x000fe400078ec0ff */
[----:B------:R-:W-:Y:S02]  /*d720*/  SHF.L.U32 R27, R23, 0x10, RZ ;  /* 0x00000010171b7819 */ /* 0x000fe400000006ff */
[----:B------:R-:W-:-:S02]  /*d730*/  SHF.L.U32 R8, R21, 0x10, RZ ;  /* 0x0000001015087819 */ /* 0x000fc400000006ff */
[----:B------:R-:W-:Y:S02]  /*d740*/  LOP3.LUT R5, R21, 0xffff0000, RZ, 0xc0, !PT ;  /* 0xffff000015057812 */ /* 0x000fe400078ec0ff */
[----:B------:R-:W-:Y:S02]  /*d750*/  LOP3.LUT R23, R23, 0xffff0000, RZ, 0xc0, !PT ;  /* 0xffff000017177812 */ /* 0x000fe400078ec0ff */
[----:B------:R-:W-:Y:S02]  /*d760*/  LOP3.LUT R30, R22, 0xffff0000, RZ, 0xc0, !PT ;  /* 0xffff0000161e7812 */ /* 0x000fe400078ec0ff */
[----:B---3--:R-:W-:Y:S02]  /*d770*/  LOP3.LUT R20, R2, 0xffff0000, RZ, 0xc0, !PT ;  /* 0xffff000002147812 */ /* 0x008fe400078ec0ff */
        /* <DEDUP_REMOVED lines=8> */
[----:B------:R-:W-:Y:S01]  /*d800*/  FMUL.FTZ R23, R23, R21 ;  /* 0x0000001517177220 */ /* 0x000fe20000410000 */
[----:B------:R-:W-:Y:S01]  /*d810*/  SHF.L.U32 R13, R13, 0x10, RZ ;  /* 0x000000100d0d7819 */ /* 0x000fe200000006ff */
[----:B------:R-:W-:-:S02]  /*d820*/  IMAD.U32 R12, R12, 0x10000, RZ ;  /* 0x000100000c0c7824 */ /* 0x000fc400078e00ff */
[C---:B------:R-:W-:Y:S02]  /*d830*/  FFMA.FTZ R17, R8.reuse, R26, -R17 ;  /* 0x0000001a08117223 */ /* 0x040fe40000010811 */
[----:B------:R-:W-:Y:S02]  /*d840*/  FFMA.FTZ R8, R8, R20, R5 ;  /* 0x0000001408087223 */ /* 0x000fe40000010005 */
[----:B------:R-:W-:Y:S02]  /*d850*/  FFMA.FTZ R23, R27, R16, R23 ;  /* 0x000000101b177223 */ /* 0x000fe40000010017 */
[C---:B------:R-:W-:Y:S02]  /*d860*/  FMUL.FTZ R5, R29.reuse, R2 ;  /* 0x000000021d057220 */ /* 0x040fe40000410000 */
[----:B------:R-:W-:Y:S02]  /*d870*/  FMUL.FTZ R16, R30, R3 ;  /* 0x000000031e107220 */ /* 0x000fe40000410000 */
[----:B------:R-:W-:-:S02]  /*d880*/  FMUL.FTZ R29, R29, R12 ;  /* 0x0000000c1d1d7220 */ /* 0x000fc40000410000 */
[----:B------:R-:W-:Y:S02]  /*d890*/  FMUL.FTZ R30, R30, R13 ;  /* 0x0000000d1e1e7220 */ /* 0x000fe40000410000 */
[----:B------:R-:W-:Y:S01]  /*d8a0*/  FFMA.FTZ R22, R27, R21, -R22 ;  /* 0x000000151b167223 */ /* 0x000fe20000010816 */
[----:B------:R-:W-:Y:S01]  /*d8b0*/  F2FP.BF16.PACK_AB R21, R8, R17 ;  /* 0x000000110815723e */ /* 0x000fe200000010ff */
[C---:B------:R-:W-:Y:S02]  /*d8c0*/  FFMA.FTZ R5, R10.reuse, R12, -R5 ;  /* 0x0000000c0a057223 */ /* 0x040fe40000010805 */
[----:B------:R-:W-:Y:S01]  /*d8d0*/  FFMA.FTZ R2, R10, R2, R29 ;  /* 0x000000020a027223 */ /* 0x000fe2000001001d */
[----:B------:R-:W-:Y:S01]  /*d8e0*/  F2FP.BF16.PACK_AB R23, R23, R22 ;  /* 0x000000161717723e */ /* 0x000fe200000010ff */
[C---:B------:R-:W-:Y:S02]  /*d8f0*/  FFMA.FTZ R16, R28.reuse, R13, -R16 ;  /* 0x0000000d1c107223 */ /* 0x040fe40000010810 */
[----:B------:R-:W-:Y:S01]  /*d900*/  FFMA.FTZ R3, R28, R3, R30 ;  /* 0x000000031c037223 */ /* 0x000fe2000001001e */
[----:B------:R-:W-:-:S04]  /*d910*/  F2FP.BF16.PACK_AB R20, R2, R5 ;  /* 0x000000050214723e */ /* 0x000fc800000010ff */
[----:B------:R-:W-:Y:S02]  /*d920*/  F2FP.BF16.PACK_AB R22, R3, R16 ;  /* 0x000000100316723e */ /* 0x000fe400000010ff */
.L_x_969:
[----:B------:R-:W-:Y:S05]  /*d930*/  BSYNC B0 ;  /* 0x0000000000007941 */ /* 0x000fea0003800000 */
.L_x_968:
[----:B-----5:R3:W-:Y:S02]  /*d940*/  STS.128 [R211+0x3800], R20 ;  /* 0x00380014d3007388 */ /* 0x0207e40000000c00 */
.L_x_967:
[----:B------:R-:W-:Y:S05]  /*d950*/  BSYNC B1 ;  /* 0x0000000000017941 */ /* 0x000fea0003800000 */
.L_x_966:
[----:B------:R-:W-:-:S13]  /*d960*/  ISETP.GE.AND P0, PT, R9, R11, PT ;  /* 0x0000000b0900720c */ /* 0x000fda0003f06270 */
[----:B------:R1:W-:Y:S01]  /*d970*/  @P0 STS.128 [R211+0x5800], RZ ;  /* 0x005800ffd3000388 */ /* 0x0003e20000000c00 */
[----:B------:R-:W-:Y:S05]  /*d980*/  @P0 BRA `(.L_x_961) ;  /* 0x000050a000000947 */ /* 0x000fea0003800000 */
[----:B-1-3--:R-:W5:Y:S01]  /*d990*/  LD.E.128 R40, [R40.64+0x100] ;  /* 0x0001000628287980 */ /* 0x00af62000c101d00 */
[----:B------:R-:W-:Y:S01]  /*d9a0*/  ISETP.GE.AND P0, PT, R9, R7, PT ;  /* 0x000000070900720c */ /* 0x000fe20003f06270 */
[----:B------:R-:W-:-:S12]  /*d9b0*/  BSSY B0, `(.L_x_970) ;  /* 0x0000028000007945 */ /* 0x000fd80003800000 */
[----:B------:R-:W-:Y:S05]  /*d9c0*/  @P0 BRA `(.L_x_971) ;  /* 0x0000026000000947 */ /* 0x000fea0003800000 */
[----:B------:R-:W3:Y:S04]  /*d9d0*/  LD.E.64 R2, [R24.64+0x80] ;  /* 0x0000800618027980 */ /* 0x000ee8000c101b00 */
[----:B--2---:R-:W2:Y:S01]  /*d9e0*/  LD.E.64 R8, [R14.64+0x80] ;  /* 0x000080060e087980 */ /* 0x004ea2000c101b00 */
[----:B-----5:R-:W-:Y:S01]  /*d9f0*/  LOP3.LUT R5, R41, 0xffff0000, RZ, 0xc0, !PT ;  /* 0xffff000029057812 */ /* 0x020fe200078ec0ff */
[----:B------:R-:W-:Y:S01]  /*da00*/  IMAD.U32 R17, R42, 0x10000, RZ ;  /* 0x000100002a117824 */ /* 0x000fe200078e00ff */
[----:B------:R-:W-:Y:S02]  /*da10*/  LOP3.LUT R22, R43, 0xffff0000, RZ, 0xc0, !PT ;  /* 0xffff00002b167812 */ /* 0x000fe400078ec0ff */
[----:B------:R-:W-:Y:S02]  /*da20*/  SHF.L.U32 R7, R41, 0x10, RZ ;  /* 0x0000001029077819 */ /* 0x000fe400000006ff */
[----:B------:R-:W-:-:S02]  /*da30*/  SHF.L.U32 R26, R43, 0x10, RZ ;  /* 0x000000102b1a7819 */ /* 0x000fc400000006ff */
        /* <DEDUP_REMOVED lines=15> */
[-C--:B------:R-:W-:Y:S02]  /*db30*/  FMUL.FTZ R22, R22, R13.reuse ;  /* 0x0000000d16167220 */ /* 0x080fe40000410000 */
[----:B------:R-:W-:Y:S01]  /*db40*/  FFMA.FTZ R14, R26, R13, -R14 ;  /* 0x0000000d1a0e7223 */ /* 0x000fe2000001080e */
[----:B------:R-:W-:Y:S01]  /*db50*/  F2FP.BF16.PACK_AB R41, R5, R12 ;  /* 0x0000000c0529723e */ /* 0x000fe200000010ff */
[----:B------:R-:W-:Y:S02]  /*db60*/  IMAD.U32 R13, R8, 0x10000, RZ ;  /* 0x00010000080d7824 */ /* 0x000fe400078e00ff */
[----:B------:R-:W-:Y:S02]  /*db70*/  FMUL.FTZ R2, R40, R7 ;  /* 0x0000000728027220 */ /* 0x000fe40000410000 */
[----:B------:R-:W-:-:S02]  /*db80*/  FMUL.FTZ R8, R42, R3 ;  /* 0x000000032a087220 */ /* 0x000fc40000410000 */
[----:B------:R-:W-:Y:S02]  /*db90*/  FMUL.FTZ R40, R40, R13 ;  /* 0x0000000d28287220 */ /* 0x000fe40000410000 */
[----:B------:R-:W-:Y:S02]  /*dba0*/  FMUL.FTZ R42, R42, R9 ;  /* 0x000000092a2a7220 */ /* 0x000fe40000410000 */
        /* <DEDUP_REMOVED lines=8> */
.L_x_971:
[----:B------:R-:W-:Y:S05]  /*dc30*/  BSYNC B0 ;  /* 0x0000000000007941 */ /* 0x000fea0003800000 */
.L_x_970:
[----:B-----5:R1:W-:Y:S01]  /*dc40*/  STS.128 [R211+0x5800], R40 ;  /* 0x00580028d3007388 */ /* 0x0203e20000000c00 */
[----:B------:R-:W-:Y:S05]  /*dc50*/  BRA `(.L_x_961) ;  /* 0x00004dd000007947 */ /* 0x000fea0003800000 */
.L_x_924:
[----:B-1----:R-:W-:Y:S01]  /*dc60*/  BSSY B2, `(.L_x_972) ;  /* 0x000010e000027945 */ /* 0x002fe20003800000 */
[----:B------:R-:W-:Y:S05]  /*dc70*/  @!P0 BRA `(.L_x_973) ;  /* 0x000010c000008947 */ /* 0x000fea0003800000 */
[----:B------:R-:W-:Y:S01]  /*dc80*/  ISETP.GE.AND P0, PT, R12, R11, PT ;  /* 0x0000000b0c00720c */ /* 0x000fe20003f06270 */
[----:B------:R-:W-:-:S12]  /*dc90*/  BSSY B1, `(.L_x_974) ;  /* 0x0000058000017945 */ /* 0x000fd80003800000 */
[----:B------:R1:W-:Y:S01]  /*dca0*/  @P0 STS.128 [R211], RZ ;  /* 0x000000ffd3000388 */ /* 0x0003e20000000c00 */
[----:B------:R-:W-:Y:S05]  /*dcb0*/  @P0 BRA `(.L_x_975) ;  /* 0x0000055000000947 */ /* 0x000fea0003800000 */
[----:B------:R2:W5:Y:S01]  /*dcc0*/  LD.E.128 R32, [R46.64] ;  /* 0x000000062e207980 */ /* 0x000562000c101d00 */
[----:B------:R-:W-:Y:S01]  /*dcd0*/  ISETP.GE.AND P0, PT, R12, R7, PT ;  /* 0x000000070c00720c */ /* 0x000fe20003f06270 */
[----:B------:R-:W-:-:S12]  /*dce0*/  BSSY B0, `(.L_x_976) ;  /* 0x0000051000007945 */ /* 0x000fd80003800000 */
[----:B------:R-:W-:Y:S05]  /*dcf0*/  @P0 BRA `(.L_x_977) ;  /* 0x000004f000000947 */ /* 0x000fea0003800000 */
[----:B------:R-:W-:Y:S01]  /*dd00*/  ISETP.GE.AND P1, PT, R12, R15, PT ;  /* 0x0000000f0c00720c */ /* 0x000fe20003f26270 */
[----:B------:R-:W-:Y:S02]  /*dd10*/  IMAD.MOV.U32 R5, RZ, RZ, RZ ;  /* 0x000000ffff057224 */ /* 0x000fe400078e00ff */
[----:B------:R-:W-:-:S10]  /*dd20*/  IMAD.MOV.U32 R21, RZ, RZ, R15 ;  /* 0x000000ffff157224 */ /* 0x000fd400078e000f */
[----:B------:R-:W-:Y:S01]  /*dd30*/  @P1 IADD3 R5, -R15, RZ, RZ ;  /* 0x000000ff0f051210 */ /* 0x000fe20007ffe1ff */
[----:B------:R-:W-:-:S03]  /*dd40*/  @P1 IMAD.MOV R21, RZ, RZ, -R15 ;  /* 0x000000ffff151224 */ /* 0x000fc600078e0a0f */
[----:B------:R-:W-:Y:S01]  /*dd50*/  IADD3 R25, P0, R5, R2, RZ ;  /* 0x0000000205197210 */ /* 0x000fe20007f1e0ff */
[----:B------:R-:W-:-:S03]  /*dd60*/  IMAD.WIDE R20, R21, 0x2, R46 ;  /* 0x0000000215147825 */ /* 0x000fc600078e022e */
[----:B------:R-:W-:Y:S02]  /*dd70*/  LEA.HI.X.SX32 R5, R5, R3, 0x1, P0 ;  /* 0x0000000305057211 */ /* 0x000fe400000f0eff */
[C---:B------:R-:W-:Y:S01]  /*dd80*/  LEA R24, P0, R25.reuse, R36, 0x1 ;  /* 0x0000002419187211 */ /* 0x040fe200078008ff */
[----:B------:R-:W3:Y:S03]  /*dd90*/  LD.E.128 R20, [R20.64] ;  /* 0x0000000614147980 */ /* 0x000ee6000c101d00 */
[----:B------:R-:W-:Y:S01]  /*dda0*/  LEA.HI.X R25, R25, R37, R5, 0x1, P0 ;  /* 0x0000002519197211 */ /* 0x000fe200000f0c05 */
[----:B------:R-:W-:Y:S01]  /*ddb0*/  IMAD.MOV.U32 R5, RZ, RZ, RZ ;  /* 0x000000ffff057224 */ /* 0x000fe200078e00ff */
[----:B------:R-:W-:-:S04]  /*ddc0*/  @P1 IADD3 R5, -R15, RZ, RZ ;  /* 0x000000ff0f051210 */ /* 0x000fc80007ffe1ff */
[C---:B------:R-:W-:Y:S01]  /*ddd0*/  IADD3 R29, P0, R5.reuse, R2, RZ ;  /* 0x00000002051d7210 */ /* 0x040fe20007f1e0ff */
[----:B------:R-:W4:Y:S03]  /*dde0*/  LD.E.128 R24, [R24.64] ;  /* 0x0000000618187980 */ /* 0x000f26000c101d00 */
[----:B------:R-:W-:Y:S02]  /*ddf0*/  LEA.HI.X.SX32 R5, R5, R3, 0x1, P0 ;  /* 0x0000000305057211 */ /* 0x000fe400000f0eff */
[----:B------:R-:W-:-:S04]  /*de00*/  LEA R28, P0, R29, R38, 0x1 ;  /* 0x000000261d1c7211 */ /* 0x000fc800078008ff */
[----:B------:R-:W-:-:S06]  /*de10*/  LEA.HI.X R29, R29, R39, R5, 0x1, P0 ;  /* 0x000000271d1d7211 */ /* 0x000fcc00000f0c05 */
[----:B--2---:R-:W2:Y:S01]  /*de20*/  LD.E.128 R28, [R28.64] ;  /* 0x000000061c1c7980 */ /* 0x004ea2000c101d00 */
[C---:B-----5:R-:W-:Y:S01]  /*de30*/  IMAD.U32 R5, R32.reuse, 0x10000, RZ ;  /* 0x0001000020057824 */ /* 0x060fe200078e00ff */
[----:B------:R-:W-:Y:S01]  /*de40*/  LOP3.LUT R4, R32, 0xffff0000, RZ, 0xc0, !PT ;  /* 0xffff000020047812 */ /* 0x000fe200078ec0ff */
[C---:B------:R-:W-:Y:S01]  /*de50*/  IMAD.U32 R16, R34.reuse, 0x10000, RZ ;  /* 0x0001000022107824 */ /* 0x040fe200078e00ff */
[C---:B------:R-:W-:Y:S02]  /*de60*/  LOP3.LUT R0, R33.reuse, 0xffff0000, RZ, 0xc0, !PT ;  /* 0xffff000021007812 */ /* 0x040fe400078ec0ff */
[----:B------:R-:W-:Y:S02]  /*de70*/  SHF.L.U32 R32, R33, 0x10, RZ ;  /* 0x0000001021207819 */ /* 0x000fe400000006ff */
[----:B------:R-:W-:Y:S02]  /*de80*/  LOP3.LUT R14, R34, 0xffff0000, RZ, 0xc0, !PT ;  /* 0xffff0000220e7812 */ /* 0x000fe400078ec0ff */
[----:B------:R-:W-:-:S02]  /*de90*/  LOP3.LUT R8, R35, 0xffff0000, RZ, 0xc0, !PT ;  /* 0xffff000023087812 */ /* 0x000fc400078ec0ff */
[----:B------:R-:W-:Y:S01]  /*dea0*/  SHF.L.U32 R35, R35, 0x10, RZ ;  /* 0x0000001023237819 */ /* 0x000fe200000006ff */
[C---:B---3--:R-:W-:Y:S01]  /*deb0*/  IMAD.U32 R34, R20.reuse, 0x10000, RZ ;  /* 0x0001000014227824 */ /* 0x048fe200078e00ff */
[----:B------:R-:W-:Y:S01]  /*dec0*/  LOP3.LUT R33, R20, 0xffff0000, RZ, 0xc0, !PT ;  /* 0xffff000014217812 */ /* 0x000fe200078ec0ff */
[----:B------:R-:W-:Y:S01]  /*ded0*/  IMAD.U32 R48, R22, 0x10000, RZ ;  /* 0x0001000016307824 */ /* 0x000fe200078e00ff */
[C---:B------:R-:W-:Y:S02]  /*dee0*/  SHF.L.U32 R20, R21.reuse, 0x10, RZ ;  /* 0x0000001015147819 */ /* 0x040fe400000006ff */
[----:B------:R-:W-:Y:S02]  /*def0*/  LOP3.LUT R49, R21, 0xffff0000, RZ, 0xc0, !PT ;  /* 0xffff000015317812 */ /* 0x000fe400078ec0ff */
[C---:B------:R-:W-:Y:S02]  /*df00*/  SHF.L.U32 R21, R23.reuse, 0x10, RZ ;  /* 0x0000001017157819 */ /* 0x040fe400000006ff */
[----:B------:R-:W-:Y:S01]  /*df10*/  LOP3.LUT R50, R23, 0xffff0000, RZ, 0xc0, !PT ;  /* 0xffff000017327812 */ /* 0x000fe200078ec0ff */
[----:B----4-:R-:W-:Y:S01]  /*df20*/  IMAD.U32 R53, R26, 0x10000, RZ ;  /* 0x000100001a357824 */ /* 0x010fe200078e00ff */
[C---:B------:R-:W-:Y:S01]  /*df30*/  SHF.L.U32 R23, R25.reuse, 0x10, RZ ;  /* 0x0000001019177819 */ /* 0x040fe200000006ff */
[----:B------:R-:W-:Y:S01]  /*df40*/  IMAD.U32 R51, R24, 0x10000, RZ ;  /* 0x0001000018337824 */ /* 0x000fe200078e00ff */
[----:B------:R-:W-:Y:S01]  /*df50*/  LOP3.LUT R52, R25, 0xffff0000, RZ, 0xc0, !PT ;  /* 0xffff000019347812 */ /* 0x000fe200078ec0ff */
[----:B------:R-:W-:Y:S01]  /*df60*/  @!P1 FADD.FTZ R53, -R53, -RZ ;  /* 0x800000ff35359221 */ /* 0x000fe20000010100 */
[----:B------:R-:W-:Y:S01]  /*df70*/  LOP3.LUT R25, R26, 0xffff0000, RZ, 0xc0, !PT ;  /* 0xffff00001a197812 */ /* 0x000fe200078ec0ff */
[----:B------:R-:W-:Y:S01]  /*df80*/  @!P1 FADD.FTZ R23, -R23, -RZ ;  /* 0x800000ff17179221 */ /* 0x000fe20000010100 */
[----:B------:R-:W-:Y:S01]  /*df90*/  SHF.L.U32 R26, R27, 0x10, RZ ;  /* 0x000000101b1a7819 */ /* 0x000fe200000006ff */
[----:B------:R-:W-:Y:S01]  /*dfa0*/  @!P1 FADD.FTZ R51, -R51, -RZ ;  /* 0x800000ff33339221 */ /* 0x000fe20000010100 */
[----:B------:R-:W-:Y:S01]  /*dfb0*/  LOP3.LUT R24, R24, 0xffff0000, RZ, 0xc0, !PT ;  /* 0xffff000018187812 */ /* 0x000fe200078ec0ff */
[----:B------:R-:W-:Y:S01]  /*dfc0*/  @!P1 FADD.FTZ R25, -R25, -RZ ;  /* 0x800000ff19199221 */ /* 0x000fe20000010100 */
[----:B------:R-:W-:Y:S01]  /*dfd0*/  LOP3.LUT R22, R22, 0xffff0000, RZ, 0xc0, !PT ;  /* 0xffff000016167812 */ /* 0x000fe200078ec0ff */
[----:B------:R-:W-:Y:S01]  /*dfe0*/  @!P1 FADD.FTZ R26, -R26, -RZ ;  /* 0x800000ff1a1a9221 */ /* 0x000fe20000010100 */
[----:B------:R-:W-:Y:S01]  /*dff0*/  LOP3.LUT R27, R27, 0xffff0000, RZ, 0xc0, !PT ;  /* 0xffff00001b1b7812 */ /* 0x000fe200078ec0ff */
[----:B------:R-:W-:-:S02]  /*e000*/  @!P1 FADD.FTZ R24, -R24, -RZ ;  /* 0x800000ff18189221 */ /* 0x000fc40000010100 */
[----:B------:R-:W-:Y:S02]  /*e010*/  @!P1 FADD.FTZ R52, -R52, -RZ ;  /* 0x800000ff34349221 */ /* 0x000fe40000010100 */
[----:B------:R-:W-:Y:S01]  /*e020*/  FMUL.FTZ R23, R20, R23 ;  /* 0x0000001714177220 */ /* 0x000fe20000410000 */
[----:B--2---:R-:W-:Y:S01]  /*e030*/  SHF.L.U32 R20, R29, 0x10, RZ ;  /* 0x000000101d147819 */ /* 0x004fe200000006ff */
[----:B------:R-:W-:Y:S02]  /*e040*/  @!P1 FADD.FTZ R27, -R27, -RZ ;  /* 0x800000ff1b1b9221 */ /* 0x000fe40000010100 */
[----:B------:R-:W-:Y:S01]  /*e050*/  FMUL.FTZ R53, R48, R53 ;  /* 0x0000003530357220 */ /* 0x000fe20000410000 */
[----:B------:R-:W-:Y:S01]  /*e060*/  LOP3.LUT R48, R29, 0xffff0000, RZ, 0xc0, !PT ;  /* 0xffff00001d307812 */ /* 0x000fe200078ec0ff */
[----:B------:R-:W-:Y:S02]  /*e070*/  FMUL.FTZ R25, R22, R25 ;  /* 0x0000001916197220 */ /* 0x000fe40000410000 */
[----:B------:R-:W-:Y:S01]  /*e080*/  FMUL.FTZ R26, R21, R26 ;  /* 0x0000001a151a7220 */ /* 0x000fe20000410000 */
[C---:B------:R-:W-:Y:S01]  /*e090*/  LOP3.LUT R21, R28.reuse, 0xffff0000, RZ, 0xc0, !PT ;  /* 0xffff00001c157812 */ /* 0x040fe200078ec0ff */
[----:B------:R-:W-:Y:S01]  /*e0a0*/  IMAD.U32 R22, R28, 0x10000, RZ ;  /* 0x000100001c167824 */ /* 0x000fe200078e00ff */
[C---:B------:R-:W-:Y:S01]  /*e0b0*/  LOP3.LUT R28, R30.reuse, 0xffff0000, RZ, 0xc0, !PT ;  /* 0xffff00001e1c7812 */ /* 0x040fe200078ec0ff */
[----:B------:R-:W-:Y:S01]  /*e0c0*/  FMUL.FTZ R33, R33, R24 ;  /* 0x0000001821217220 */ /* 0x000fe20000410000 */
[C---:B------:R-:W-:Y:S01]  /*e0d0*/  SHF.L.U32 R24, R31.reuse, 0x10, RZ ;  /* 0x000000101f187819 */ /* 0x040fe200000006ff */
[----:B------:R-:W-:Y:S01]  /*e0e0*/  IMAD.U32 R29, R30, 0x10000, RZ ;  /* 0x000100001e1d7824 */ /* 0x000fe200078e00ff */
[----:B------:R-:W-:Y:S01]  /*e0f0*/  LOP3.LUT R30, R31, 0xffff0000, RZ, 0xc0, !PT ;  /* 0xffff00001f1e7812 */ /* 0x000fe200078ec0ff */
[----:B------:R-:W-:-:S02]  /*e100*/  FMUL.FTZ R34, R34, R51 ;  /* 0x0000003322227220 */ /* 0x000fc40000410000 */
[----:B------:R-:W-:Y:S02]  /*e110*/  FMUL.FTZ R49, R49, R52 ;  /* 0x0000003431317220 */ /* 0x000fe40000410000 */
[----:B------:R-:W-:Y:S02]  /*e120*/  FMUL.FTZ R27, R50, R27 ;  /* 0x0000001b321b7220 */ /* 0x000fe40000410000 */
[----:B------:R-:W-:Y:S02]  /*e130*/  FFMA.FTZ R5, R5, R22, R34 ;  /* 0x0000001605057223 */ /* 0x000fe40000010022 */
[----:B------:R-:W-:Y:S02]  /*e140*/  FFMA.FTZ R4, R4, R21, R33 ;  /* 0x0000001504047223 */ /* 0x000fe40000010021 */
[----:B------:R-:W-:Y:S02]  /*e150*/  FFMA.FTZ R20, R32, R20, R23 ;  /* 0x0000001420147223 */ /* 0x000fe40000010017 */
[----:B------:R-:W-:Y:S01]  /*e160*/  FFMA.FTZ R49, R0, R48, R49 ;  /* 0x0000003000317223 */ /* 0x000fe20000010031 */
[----:B------:R-:W-:Y:S01]  /*e170*/  F2FP.BF16.PACK_AB R32, R4, R5 ;  /* 0x000000050420723e */ /* 0x000fe200000010ff */
[----:B------:R-:W-:-:S02]  /*e180*/  FFMA.FTZ R16, R16, R29, R53 ;  /* 0x0000001d10107223 */ /* 0x000fc40000010035 */
[----:B------:R-:W-:Y:S01]  /*e190*/  FFMA.FTZ R24, R35, R24, R26 ;  /* 0x0000001823187223 */ /* 0x000fe2000001001a */
[----:B------:R-:W-:Y:S01]  /*e1a0*/  F2FP.BF16.PACK_AB R33, R49, R20 ;  /* 0x000000143121723e */ /* 0x000fe200000010ff */
[----:B------:R-:W-:Y:S02]  /*e1b0*/  FFMA.FTZ R27, R8, R30, R27 ;  /* 0x0000001e081b7223 */ /* 0x000fe4000001001b */
[----:B------:R-:W-:-:S03]  /*e1c0*/  FFMA.FTZ R25, R14, R28, R25 ;  /* 0x0000001c0e197223 */ /* 0x000fc60000010019 */
[----:B------:R-:W-:Y:S02]  /*e1d0*/  F2FP.BF16.PACK_AB R35, R27, R24 ;  /* 0x000000181b23723e */ /* 0x000fe400000010ff */
[----:B------:R-:W-:Y:S02]  /*e1e0*/  F2FP.BF16.PACK_AB R34, R25, R16 ;  /* 0x000000101922723e */ /* 0x000fe400000010ff */
.L_x_977:
[----:B------:R-:W-:Y:S05]  /*e1f0*/  BSYNC B0 ;  /* 0x0000000000007941 */ /* 0x000fea0003800000 */
.L_x_976:
[----:B-----5:R3:W-:Y:S02]  /*e200*/  STS.128 [R211], R32 ;  /* 0x00000020d3007388 */ /* 0x0207e40000000c00 */
.L_x_975:
[----:B------:R-:W-:Y:S05]  /*e210*/  BSYNC B1 ;  /* 0x0000000000017941 */ /* 0x000fea0003800000 */
.L_x_974:
        /* <DEDUP_REMOVED lines=17> */
[----:B--2---:R-:W2:Y:S03]  /*e330*/  LD.E.128 R20, [R20.64+0x80] ;  /* 0x0000800614147980 */ /* 0x004ea6000c101d00 */
[----:B------:R-:W-:Y:S01]  /*e340*/  LEA.HI.X R25, R25, R37, R5, 0x1, P0 ;  /* 0x0000002519197211 */ /* 0x000fe200000f0c05 */
[----:B------:R-:W-:Y:S01]  /*e350*/  IMAD.MOV.U32 R5, RZ, RZ, RZ ;  /* 0x000000ffff057224 */ /* 0x000fe200078e00ff */
[----:B------:R-:W-:-:S04]  /*e360*/  @P1 IADD3 R5, -R15, RZ, RZ ;  /* 0x000000ff0f051210 */ /* 0x000fc80007ffe1ff */
[C---:B------:R-:W-:Y:S01]  /*e370*/  IADD3 R29, P0, R5.reuse, R2, RZ ;  /* 0x00000002051d7210 */ /* 0x040fe20007f1e0ff */
[----:B---3--:R-:W3:Y:S03]  /*e380*/  LD.E.128 R24, [R24.64+0x80] ;  /* 0x0000800618187980 */ /* 0x008ee6000c101d00 */
[----:B------:R-:W-:Y:S02]  /*e390*/  LEA.HI.X.SX32 R5, R5, R3, 0x1, P0 ;  /* 0x0000000305057211 */ /* 0x000fe400000f0eff */
[----:B------:R-:W-:-:S04]  /*e3a0*/  LEA R28, P0, R29, R38, 0x1 ;  /* 0x000000261d1c7211 */ /* 0x000fc800078008ff */
[----:B------:R-:W-:-:S06]  /*e3b0*/  LEA.HI.X R29, R29, R39, R5, 0x1, P0 ;  /* 0x000000271d1d7211 */ /* 0x000fcc00000f0c05 */
[----:B----4-:R-:W4:Y:S01]  /*e3c0*/  LD.E.128 R28, [R28.64+0x80] ;  /* 0x000080061c1c7980 */ /* 0x010f22000c101d00 */
        /* <DEDUP_REMOVED lines=8> */
[C---:B--2---:R-:W-:Y:S01]  /*e450*/  IMAD.U32 R34, R20.reuse, 0x10000, RZ ;  /* 0x0001000014227824 */ /* 0x044fe200078e00ff */
[----:B------:R-:W-:Y:S01]  /*e460*/  LOP3.LUT R33, R20, 0xffff0000, RZ, 0xc0, !PT ;  /* 0xffff000014217812 */ /* 0x000fe200078ec0ff */
[----:B------:R-:W-:Y:S01]  /*e470*/  IMAD.U32 R48, R22, 0x10000, RZ ;  /* 0x0001000016307824 */ /* 0x000fe200078e00ff */
[C---:B------:R-:W-:Y:S02]  /*e480*/  SHF.L.U32 R20, R21.reuse, 0x10, RZ ;  /* 0x0000001015147819 */ /* 0x040fe400000006ff */
[----:B------:R-:W-:Y:S02]  /*e490*/  LOP3.LUT R49, R21, 0xffff0000, RZ, 0xc0, !PT ;  /* 0xffff000015317812 */ /* 0x000fe400078ec0ff */
[C---:B------:R-:W-:Y:S02]  /*e4a0*/  SHF.L.U32 R21, R23.reuse, 0x10, RZ ;  /* 0x0000001017157819 */ /* 0x040fe400000006ff */
[----:B------:R-:W-:Y:S01]  /*e4b0*/  LOP3.LUT R50, R23, 0xffff0000, RZ, 0xc0, !PT ;  /* 0xffff000017327812 */ /* 0x000fe200078ec0ff */
[----:B---3--:R-:W-:Y:S01]  /*e4c0*/  IMAD.U32 R53, R26, 0x10000, RZ ;  /* 0x000100001a357824 */ /* 0x008fe200078e00ff */
        /* <DEDUP_REMOVED lines=16> */
[----:B----4-:R-:W-:Y:S01]  /*e5d0*/  SHF.L.U32 R20, R29, 0x10, RZ ;  /* 0x000000101d147819 */ /* 0x010fe200000006ff */
        /* <DEDUP_REMOVED lines=27> */
.L_x_981:
[----:B------:R-:W-:Y:S05]  /*e790*/  BSYNC B0 ;  /* 0x0000000000007941 */ /* 0x000fea0003800000 */
.L_x_980:
[----:B-----5:R1:W-:Y:S02]  /*e7a0*/  STS.128 [R211+0x2000], R32 ;  /* 0x00200020d3007388 */ /* 0x0203e40000000c00 */
.L_x_979:
[----:B------:R-:W-:Y:S05]  /*e7b0*/  BSYNC B1 ;  /* 0x0000000000017941 */ /* 0x000fea0003800000 */
.L_x_978:
[----:B------:R-:W-:-:S13]  /*e7c0*/  ISETP.GE.AND P0, PT, R9, R11, PT ;  /* 0x0000000b0900720c */ /* 0x000fda0003f06270 */
[----:B------:R1:W-:Y:S01]  /*e7d0*/  @P0 STS.128 [R211+0x4000], RZ ;  /* 0x004000ffd3000388 */ /* 0x0003e20000000c00 */
[----:B------:R-:W-:Y:S05]  /*e7e0*/  @P0 BRA `(.L_x_973) ;  /* 0x0000055000000947 */ /* 0x000fea0003800000 */
[----:B-1-3--:R1:W5:Y:S01]  /*e7f0*/  LD.E.128 R32, [R46.64+0x100] ;  /* 0x000100062e207980 */ /* 0x00a362000c101d00 */
        /* <DEDUP_REMOVED lines=12> */
[----:B------:R-:W3:Y:S03]  /*e8c0*/  LD.E.128 R20, [R20.64+0x100] ;  /* 0x0001000614147980 */ /* 0x000ee6000c101d00 */
[----:B------:R-:W-:Y:S01]  /*e8d0*/  LEA.HI.X R25, R5, R37, R0, 0x1, P0 ;  /* 0x0000002505197211 */ /* 0x000fe200000f0c00 */
[----:B------:R-:W-:Y:S01]  /*e8e0*/  IMAD.MOV.U32 R5, RZ, RZ, RZ ;  /* 0x000000ffff057224 */ /* 0x000fe200078e00ff */
[----:B------:R-:W-:-:S04]  /*e8f0*/  @P1 IADD3 R5, -R15, RZ, RZ ;  /* 0x000000ff0f051210 */ /* 0x000fc80007ffe1ff */
[C---:B------:R-:W-:Y:S01]  /*e900*/  IADD3 R29, P0, R5.reuse, R2, RZ ;  /* 0x00000002051d7210 */ /* 0x040fe20007f1e0ff */
[----:B--2---:R-:W2:Y:S03]  /*e910*/  LD.E.128 R24, [R24.64+0x100] ;  /* 0x0001000618187980 */ /* 0x004ea6000c101d00 */
        /* <DEDUP_REMOVED lines=14> */
[----:B-1----:R-:W-:Y:S01]  /*ea00*/  IMAD.U32 R46, R22, 0x10000, RZ ;  /* 0x00010000162e7824 */ /* 0x002fe200078e00ff */
[C---:B------:R-:W-:Y:S02]  /*ea10*/  SHF.L.U32 R20, R21.reuse, 0x10, RZ ;  /* 0x0000001015147819 */ /* 0x040fe400000006ff */
[----:B------:R-:W-:Y:S02]  /*ea20*/  LOP3.LUT R47, R21, 0xffff0000, RZ, 0xc0, !PT ;  /* 0xffff0000152f7812 */ /* 0x000fe400078ec0ff */
[C---:B------:R-:W-:Y:S02]  /*ea30*/  SHF.L.U32 R21, R23.reuse, 0x10, RZ ;  /* 0x0000001017157819 */ /* 0x040fe400000006ff */
[----:B------:R-:W-:Y:S01]  /*ea40*/  LOP3.LUT R48, R23, 0xffff0000, RZ, 0xc0, !PT ;  /* 0xffff000017307812 */ /* 0x000fe200078ec0ff */
[----:B--2---:R-:W-:Y:S01]  /*ea50*/  IMAD.U32 R51, R26, 0x10000, RZ ;  /* 0x000100001a337824 */ /* 0x004fe200078e00ff */
        /* <DEDUP_REMOVED lines=44> */
.L_x_983:
[----:B------:R-:W-:Y:S05]  /*ed20*/  BSYNC B0 ;  /* 0x0000000000007941 */ /* 0x000fea0003800000 */
.L_x_982:
[----:B-----5:R3:W-:Y:S02]  /*ed30*/  STS.128 [R211+0x4000], R32 ;  /* 0x00400020d3007388 */ /* 0x0207e40000000c00 */
.L_x_973:
[----:B------:R-:W-:Y:S05]  /*ed40*/  BSYNC B2 ;  /* 0x0000000000027941 */ /* 0x000fea0003800000 */
.L_x_972:
[----:B------:R-:W-:Y:S01]  /*ed50*/  IADD3 R0, R162, 0x10, RZ ;  /* 0x00000010a2007810 */ /* 0x000fe20007ffe0ff */
[----:B------:R-:W-:Y:S03]  /*ed60*/  BSSY B2, `(.L_x_984) ;  /* 0x0000119000027945 */ /* 0x000fe60003800000 */
[----:B------:R-:W-:-:S04]  /*ed70*/  ISETP.GE.AND P0, PT, R0, R17, PT ;  /* 0x000000110000720c */ /* 0x000fc80003f06270 */
[----:B------:R-:W-:-:S13]  /*ed80*/  ISETP.LT.OR P0, PT, R72, -0x87, P0 ;  /* 0xffffff794800780c */ /* 0x000fda0000701670 */
[----:B------:R-:W-:Y:S05]  /*ed90*/  @P0 BRA `(.L_x_985) ;  /* 0x0000115000000947 */ /* 0x000fea0003800000 */
[----:B------:R-:W-:Y:S01]  /*eda0*/  ISETP.GE.AND P0, PT, R12, R11, PT ;  /* 0x0000000b0c00720c */ /* 0x000fe20003f06270 */
[----:B------:R-:W-:-:S12]  /*edb0*/  BSSY B1, `(.L_x_986) ;  /* 0x000005a000017945 */ /* 0x000fd80003800000 */
[----:B------:R1:W-:Y:S01]  /*edc0*/  @P0 STS.128 [R211+0x800], RZ ;  /* 0x000800ffd3000388 */ /* 0x0003e20000000c00 */
[----:B------:R-:W-:Y:S05]  /*edd0*/  @P0 BRA `(.L_x_987) ;  /* 0x0000057000000947 */ /* 0x000fea0003800000 */
[----:B-1-3--:R1:W5:Y:S01]  /*ede0*/  LD.E.128 R32, [R44.64] ;  /* 0x000000062c207980 */ /* 0x00a362000c101d00 */
[----:B------:R-:W-:Y:S01]  /*edf0*/  ISETP.GE.AND P0, PT, R12, R7, PT ;  /* 0x000000070c00720c */ /* 0x000fe20003f06270 */
[----:B------:R-:W-:-:S12]  /*ee00*/  BSSY B0, `(.L_x_988) ;  /* 0x0000053000007945 */ /* 0x000fd80003800000 */
[----:B------:R-:W-:Y:S05]  /*ee10*/  @P0 BRA `(.L_x_989) ;  /* 0x0000051000000947 */ /* 0x000fea0003800000 */
[-C--:B------:R-:W-:Y:S01]  /*ee20*/  ISETP.GE.AND P0, PT, R12, R15.reuse, PT ;  /* 0x0000000f0c00720c */ /* 0x080fe20003f06270 */
[----:B------:R-:W-:Y:S01]  /*ee30*/  IMAD.MOV.U32 R23, RZ, RZ, RZ ;  /* 0x000000ffff177224 */ /* 0x000fe200078e00ff */
[C---:B------:R-:W-:Y:S02]  /*ee40*/  IADD3 R5, P1, R6.reuse, R2, RZ ;  /* 0x0000000206057210 */ /* 0x040fe40007f3e0ff */
[----:B------:R-:W-:Y:S02]  /*ee50*/  MOV R21, R15 ;  /* 0x0000000f00157202 */ /* 0x000fe40000000f00 */
[----:B------:R-:W-:-:S07]  /*ee60*/  LEA.HI.X.SX32 R4, R6, R3, 0x1, P1 ;  /* 0x0000000306047211 */ /* 0x000fce00008f0eff */
[--C-:B------:R-:W-:Y:S02]  /*ee70*/  @P0 IMAD.MOV R23, RZ, RZ, -R15.reuse ;  /* 0x000000ffff170224 */ /* 0x100fe400078e0a0f */
[----:B------:R-:W-:Y:S02]  /*ee80*/  IMAD.MOV.U32 R8, RZ, RZ, RZ ;  /* 0x000000ffff087224 */ /* 0x000fe400078e00ff */
[----:B------:R-:W-:Y:S01]  /*ee90*/  @P0 IMAD.MOV R21, RZ, RZ, -R15 ;  /* 0x000000ffff150224 */ /* 0x000fe200078e0a0f */
[----:B------:R-:W-:-:S04]  /*eea0*/  IADD3 R25, P1, R23, R5, RZ ;  /* 0x0000000517197210 */ /* 0x000fc80007f3e0ff */
[----:B------:R-:W-:Y:S02]  /*eeb0*/  LEA.HI.X.SX32 R23, R23, R4, 0x1, P1 ;  /* 0x0000000417177211 */ /* 0x000fe400008f0eff */
[----:B------:R-:W-:Y:S02]  /*eec0*/  LEA R24, P1, R25, R36, 0x1 ;  /* 0x0000002419187211 */ /* 0x000fe400078208ff */
[----:B------:R-:W-:Y:S02]  /*eed0*/  @P0 IADD3 R8, -R15, RZ, RZ ;  /* 0x000000ff0f080210 */ /* 0x000fe40007ffe1ff */
[----:B------:R-:W-:Y:S01]  /*eee0*/  LEA.HI.X R25, R25, R37, R23, 0x1, P1 ;  /* 0x0000002519197211 */ /* 0x000fe200008f0c17 */
[----:B------:R-:W-:Y:S01]  /*eef0*/  IMAD.WIDE R20, R21, 0x2, R44 ;  /* 0x0000000215147825 */ /* 0x000fe200078e022c */
[----:B------:R-:W-:-:S04]  /*ef00*/  IADD3 R5, P1, R8, R5, RZ ;  /* 0x0000000508057210 */ /* 0x000fc80007f3e0ff */
[----:B------:R-:W3:Y:S01]  /*ef10*/  LD.E.128 R24, [R24.64] ;  /* 0x0000000618187980 */ /* 0x000ee2000c101d00 */
[----:B------:R-:W-:Y:S02]  /*ef20*/  LEA.HI.X.SX32 R4, R8, R4, 0x1, P1 ;  /* 0x0000000408047211 */ /* 0x000fe400008f0eff */
[C---:B------:R-:W-:Y:S01]  /*ef30*/  LEA R28, P1, R5.reuse, R38, 0x1 ;  /* 0x00000026051c7211 */ /* 0x040fe200078208ff */
[----:B--2---:R-:W2:Y:S03]  /*ef40*/  LD.E.128 R20, [R20.64] ;  /* 0x0000000614147980 */ /* 0x004ea6000c101d00 */
[----:B------:R-:W-:-:S06]  /*ef50*/  LEA.HI.X R29, R5, R39, R4, 0x1, P1 ;  /* 0x00000027051d7211 */ /* 0x000fcc00008f0c04 */
[----:B----4-:R-:W4:Y:S01]  /*ef60*/  LD.E.128 R28, [R28.64] ;  /* 0x000000061c1c7980 */ /* 0x010f22000c101d00 */
[C---:B-----5:R-:W-:Y:S01]  /*ef70*/  IMAD.U32 R8, R32.reuse, 0x10000, RZ ;  /* 0x0001000020087824 */ /* 0x060fe200078e00ff */
[----:B------:R-:W-:Y:S01]  /*ef80*/  LOP3.LUT R5, R32, 0xffff0000, RZ, 0xc0, !PT ;  /* 0xffff000020057812 */ /* 0x000fe200078ec0ff */
[C---:B------:R-:W-:Y:S01]  /*ef90*/  IMAD.U32 R46, R35.reuse, 0x10000, RZ ;  /* 0x00010000232e7824 */ /* 0x040fe200078e00ff */
[C---:B------:R-:W-:Y:S02]  /*efa0*/  SHF.L.U32 R32, R34.reuse, 0x10, RZ ;  /* 0x0000001022207819 */ /* 0x040fe400000006ff */
[----:B------:R-:W-:Y:S02]  /*efb0*/  LOP3.LUT R16, R34, 0xffff0000, RZ, 0xc0, !PT ;  /* 0xffff000022107812 */ /* 0x000fe400078ec0ff */
[----:B------:R-:W-:Y:S02]  /*efc0*/  LOP3.LUT R14, R35, 0xffff0000, RZ, 0xc0, !PT ;  /* 0xffff0000230e7812 */ /* 0x000fe400078ec0ff */
[C---:B------:R-:W-:Y:S01]  /*efd0*/  LOP3.LUT R4, R33.reuse, 0xffff0000, RZ, 0xc0, !PT ;  /* 0xffff000021047812 */ /* 0x040fe200078ec0ff */
[----:B------:R-:W-:-:S02]  /*efe0*/  IMAD.U32 R33, R33, 0x10000, RZ ;  /* 0x0001000021217824 */ /* 0x000fc400078e00ff */
[C---:B---3--:R-:W-:Y:S01]  /*eff0*/  IMAD.U32 R35, R24.reuse, 0x10000, RZ ;  /* 0x0001000018237824 */ /* 0x048fe200078e00ff */
[----:B------:R-:W-:Y:S01]  /*f000*/  LOP3.LUT R34, R24, 0xffff0000, RZ, 0xc0, !PT ;  /* 0xffff000018227812 */ /* 0x000fe200078ec0ff */
[----:B------:R-:W-:Y:S01]  /*f010*/  IMAD.U32 R47, R26, 0x10000, RZ ;  /* 0x000100001a2f7824 */ /* 0x000fe200078e00ff */
[C---:B------:R-:W-:Y:S01]  /*f020*/  SHF.L.U32 R24, R25.reuse, 0x10, RZ ;  /* 0x0000001019187819 */ /* 0x040fe200000006ff */
[----:B--2---:R-:W-:Y:S01]  /*f030*/  IMAD.U32 R50, R20, 0x10000, RZ ;  /* 0x0001000014327824 */ /* 0x004fe200078e00ff */
[----:B------:R-:W-:Y:S01]  /*f040*/  LOP3.LUT R48, R25, 0xffff0000, RZ, 0xc0, !PT ;  /* 0xffff000019307812 */ /* 0x000fe200078ec0ff */
[----:B------:R-:W-:Y:S01]  /*f050*/  IMAD.U32 R52, R22, 0x10000, RZ ;  /* 0x0001000016347824 */ /* 0x000fe200078e00ff */
[----:B------:R-:W-:Y:S01]  /*f060*/  SHF.L.U32 R25, R27, 0x10, RZ ;  /* 0x000000101b197819 */ /* 0x000fe200000006ff */
[----:B------:R-:W-:Y:S01]  /*f070*/  @!P0 FADD.FTZ R35, -R35, -RZ ;  /* 0x800000ff23238221 */ /* 0x000fe20000010100 */
        /* <DEDUP_REMOVED lines=11> */
[----:B------:R-:W-:Y:S01]  /*f130*/  @!P0 FADD.FTZ R24, -R24, -RZ ;  /* 0x800000ff18188221 */ /* 0x000fe20000010100 */
[----:B------:R-:W-:Y:S01]  /*f140*/  SHF.L.U32 R20, R23, 0x10, RZ ;  /* 0x0000001017147819 */ /* 0x000fe200000006ff */
[----:B------:R-:W-:Y:S01]  /*f150*/  FMUL.FTZ R53, R53, R48 ;  /* 0x0000003035357220 */ /* 0x000fe20000410000 */
[----:B------:R-:W-:Y:S01]  /*f160*/  LOP3.LUT R22, R23, 0xffff0000, RZ, 0xc0, !PT ;  /* 0xffff000017167812 */ /* 0x000fe200078ec0ff */
[----:B------:R-:W-:Y:S01]  /*f170*/  @!P0 FADD.FTZ R47, -R47, -RZ ;  /* 0x800000ff2f2f8221 */ /* 0x000fe20000010100 */
[C---:B----4-:R-:W-:Y:S01]  /*f180*/  LOP3.LUT R48, R29.reuse, 0xffff0000, RZ, 0xc0, !PT ;  /* 0xffff00001d307812 */ /* 0x050fe200078ec0ff */
[----:B------:R-:W-:Y:S01]  /*f190*/  FMUL.FTZ R25, R20, R25 ;  /* 0x0000001914197220 */ /* 0x000fe20000410000 */
[----:B------:R-:W-:Y:S01]  /*f1a0*/  SHF.L.U32 R20, R29, 0x10, RZ ;  /* 0x000000101d147819 */ /* 0x000fe200000006ff */
        /* <DEDUP_REMOVED lines=11> */
[----:B------:R-:W-:Y:S02]  /*f260*/  FMUL.FTZ R47, R52, R47 ;  /* 0x0000002f342f7220 */ /* 0x000fe40000410000 */
[----:B------:R-:W-:Y:S02]  /*f270*/  FFMA.FTZ R8, R8, R23, R35 ;  /* 0x0000001708087223 */ /* 0x000fe40000010023 */
[----:B------:R-:W-:Y:S02]  /*f280*/  FFMA.FTZ R5, R5, R22, R34 ;  /* 0x0000001605057223 */ /* 0x000fe40000010022 */
[----:B------:R-:W-:-:S02]  /*f290*/  FFMA.FTZ R20, R33, R20, R24 ;  /* 0x0000001421147223 */ /* 0x000fc40000010018 */
[----:B------:R-:W-:Y:S02]  /*f2a0*/  FFMA.FTZ R53, R4, R48, R53 ;  /* 0x0000003004357223 */ /* 0x000fe40000010035 */
[----:B------:R-:W-:Y:S01]  /*f2b0*/  FFMA.FTZ R29, R32, R29, R47 ;  /* 0x0000001d201d7223 */ /* 0x000fe2000001002f */
[----:B------:R-:W-:Y:S01]  /*f2c0*/  F2FP.BF16.PACK_AB R32, R5, R8 ;  /* 0x000000080520723e */ /* 0x000fe200000010ff */
[----:B------:R-:W-:Y:S01]  /*f2d0*/  FFMA.FTZ R16, R16, R28, R21 ;  /* 0x0000001c10107223 */ /* 0x000fe20000010015 */
[----:B------:R-:W-:Y:S01]  /*f2e0*/  F2FP.BF16.PACK_AB R33, R53, R20 ;  /* 0x000000143521723e */ /* 0x000fe200000010ff */
[----:B------:R-:W-:Y:S02]  /*f2f0*/  FFMA.FTZ R25, R46, R26, R25 ;  /* 0x0000001a2e197223 */ /* 0x000fe40000010019 */
[----:B------:R-:W-:Y:S01]  /*f300*/  FFMA.FTZ R14, R14, R30, R27 ;  /* 0x0000001e0e0e7223 */ /* 0x000fe2000001001b */
[----:B------:R-:W-:-:S04]  /*f310*/  F2FP.BF16.PACK_AB R34, R16, R29 ;  /* 0x0000001d1022723e */ /* 0x000fc800000010ff */
[----:B------:R-:W-:Y:S02]  /*f320*/  F2FP.BF16.PACK_AB R35, R14, R25 ;  /* 0x000000190e23723e */ /* 0x000fe400000010ff */
.L_x_989:
[----:B------:R-:W-:Y:S05]  /*f330*/  BSYNC B0 ;  /* 0x0000000000007941 */ /* 0x000fea0003800000 */
.L_x_988:
[----:B-----5:R3:W-:Y:S02]  /*f340*/  STS.128 [R211+0x800], R32 ;  /* 0x00080020d3007388 */ /* 0x0207e40000000c00 */
.L_x_987:
[----:B------:R-:W-:Y:S05]  /*f350*/  BSYNC B1 ;  /* 0x0000000000017941 */ /* 0x000fea0003800000 */
.L_x_986:
        /* <DEDUP_REMOVED lines=8> */
[-C--:B------:R-:W-:Y:S01]  /*f3e0*/  ISETP.GE.AND P0, PT, R10, R15.reuse, PT ;  /* 0x0000000f0a00720c */ /* 0x080fe20003f06270 */
[----:B------:R-:W-:Y:S01]  /*f3f0*/  IMAD.MOV.U32 R23, RZ, RZ, RZ ;  /* 0x000000ffff177224 */ /* 0x000fe200078e00ff */
[----:B------:R-:W-:Y:S02]  /*f400*/  IADD3 R4, R6, 0x40, RZ ;  /* 0x0000004006047810 */ /* 0x000fe40007ffe0ff */
[----:B------:R-:W-:Y:S02]  /*f410*/  MOV R21, R15 ;  /* 0x0000000f00157202 */ /* 0x000fe40000000f00 */
[----:B------:R-:W-:-:S04]  /*f420*/  IADD3 R5, P1, R4, R2, RZ ;  /* 0x0000000204057210 */ /* 0x000fc80007f3e0ff */
[----:B------:R-:W-:-:S03]  /*f430*/  LEA.HI.X.SX32 R4, R4, R3, 0x1, P1 ;  /* 0x0000000304047211 */ /* 0x000fc600008f0eff */
        /* <DEDUP_REMOVED lines=13> */
[----:B--2---:R-:W2:Y:S03]  /*f510*/  LD.E.128 R20, [R20.64+0x80] ;  /* 0x0000800614147980 */ /* 0x004ea6000c101d00 */
        /* <DEDUP_REMOVED lines=62> */
.L_x_993:
[----:B------:R-:W-:Y:S05]  /*f900*/  BSYNC B0 ;  /* 0x0000000000007941 */ /* 0x000fea0003800000 */
.L_x_992:
[----:B-----5:R3:W-:Y:S02]  /*f910*/  STS.128 [R211+0x2800], R32 ;  /* 0x00280020d3007388 */ /* 0x0207e40000000c00 */
.L_x_991:
[----:B------:R-:W-:Y:S05]  /*f920*/  BSYNC B1 ;  /* 0x0000000000017941 */ /* 0x000fea0003800000 */
.L_x_990:
[----:B------:R-:W-:-:S13]  /*f930*/  ISETP.GE.AND P0, PT, R9, R11, PT ;  /* 0x0000000b0900720c */ /* 0x000fda0003f06270 */
[----:B------:R1:W-:Y:S01]  /*f940*/  @P0 STS.128 [R211+0x4800], RZ ;  /* 0x004800ffd3000388 */ /* 0x0003e20000000c00 */
[----:B------:R-:W-:Y:S05]  /*f950*/  @P0 BRA `(.L_x_985) ;  /* 0x0000059000000947 */ /* 0x000fea0003800000 */
[----:B------:R1:W5:Y:S01]  /*f960*/  LD.E.128 R20, [R44.64+0x100] ;  /* 0x000100062c147980 */ /* 0x000362000c101d00 */
        /* <DEDUP_REMOVED lines=19> */
[----:B--2---:R-:W2:Y:S01]  /*faa0*/  LD.E.128 R24, [R24.64] ;  /* 0x0000000618187980 */ /* 0x004ea2000c101d00 */
[----:B------:R-:W-:Y:S02]  /*fab0*/  LEA.HI.X.SX32 R4, R6, R4, 0x1, P1 ;  /* 0x0000000406047211 */ /* 0x000fe400008f0eff */
[C---:B-1-3--:R-:W-:Y:S01]  /*fac0*/  LEA R32, P1, R5.reuse, R38, 0x1 ;  /* 0x0000002605207211 */ /* 0x04afe200078208ff */
[----:B------:R-:W3:Y:S03]  /*fad0*/  LD.E.128 R28, [R28.64+0x100] ;  /* 0x000100061c1c7980 */ /* 0x000ee6000c101d00 */
[----:B------:R-:W-:-:S06]  /*fae0*/  LEA.HI.X R33, R5, R39, R4, 0x1, P1 ;  /* 0x0000002705217211 */ /* 0x000fcc00008f0c04 */
[----:B----4-:R-:W4:Y:S01]  /*faf0*/  LD.E.128 R32, [R32.64] ;  /* 0x0000000620207980 */ /* 0x010f22000c101d00 */
[C---:B-----5:R-:W-:Y:S01]  /*fb00*/  IMAD.U32 R6, R20.reuse, 0x10000, RZ ;  /* 0x0001000014067824 */ /* 0x060fe200078e00ff */
[----:B------:R-:W-:Y:S01]  /*fb10*/  LOP3.LUT R5, R20, 0xffff0000, RZ, 0xc0, !PT ;  /* 0xffff000014057812 */ /* 0x000fe200078ec0ff */
[C---:B------:R-:W-:Y:S01]  /*fb20*/  IMAD.U32 R20, R21.reuse, 0x10000, RZ ;  /* 0x0001000015147824 */ /* 0x040fe200078e00ff */
[----:B------:R-:W-:Y:S01]  /*fb30*/  LOP3.LUT R4, R21, 0xffff0000, RZ, 0xc0, !PT ;  /* 0xffff000015047812 */ /* 0x000fe200078ec0ff */
[C---:B------:R-:W-:Y:S01]  /*fb40*/  IMAD.U32 R44, R23.reuse, 0x10000, RZ ;  /* 0x00010000172c7824 */ /* 0x040fe200078e00ff */
[C---:B------:R-:W-:Y:S02]  /*fb50*/  SHF.L.U32 R16, R22.reuse, 0x10, RZ ;  /* 0x0000001016107819 */ /* 0x040fe400000006ff */
[----:B------:R-:W-:Y:S02]  /*fb60*/  LOP3.LUT R14, R22, 0xffff0000, RZ, 0xc0, !PT ;  /* 0xffff0000160e7812 */ /* 0x000fe400078ec0ff */
[----:B------:R-:W-:-:S02]  /*fb70*/  LOP3.LUT R8, R23, 0xffff0000, RZ, 0xc0, !PT ;  /* 0xffff000017087812 */ /* 0x000fc400078ec0ff */
[C---:B--2---:R-:W-:Y:S01]  /*fb80*/  SHF.L.U32 R21, R25.reuse, 0x10, RZ ;  /* 0x0000001019157819 */ /* 0x044fe200000006ff */
[----:B------:R-:W-:Y:S01]  /*fb90*/  IMAD.U32 R23, R24, 0x10000, RZ ;  /* 0x0001000018177824 */ /* 0x000fe200078e00ff */
[----:B------:R-:W-:Y:S01]  /*fba0*/  LOP3.LUT R46, R25, 0xffff0000, RZ, 0xc0, !PT ;  /* 0xffff0000192e7812 */ /* 0x000fe200078ec0ff */
[----:B------:R-:W-:Y:S01]  /*fbb0*/  IMAD.U32 R45, R26, 0x10000, RZ ;  /* 0x000100001a2d7824 */ /* 0x000fe200078e00ff */
[----:B------:R-:W-:Y:S01]  /*fbc0*/  LOP3.LUT R22, R24, 0xffff0000, RZ, 0xc0, !PT ;  /* 0xffff000018167812 */ /* 0x000fe200078ec0ff */
[----:B------:R-:W-:Y:S01]  /*fbd0*/  IMAD.U32 R24, R27, 0x10000, RZ ;  /* 0x000100001b187824 */ /* 0x000fe200078e00ff */
[----:B------:R-:W-:Y:S01]  /*fbe0*/  LOP3.LUT R25, R26, 0xffff0000, RZ, 0xc0, !PT ;  /* 0xffff00001a197812 */ /* 0x000fe200078ec0ff */
[----:B------:R-:W-:Y:S01]  /*fbf0*/  @!P0 FADD.FTZ R23, -R23, -RZ ;  /* 0x800000ff17178221 */ /* 0x000fe20000010100 */
[----:B------:R-:W-:Y:S01]  /*fc00*/  LOP3.LUT R26, R27, 0xffff0000, RZ, 0xc0, !PT ;  /* 0xffff00001b1a7812 */ /* 0x000fe200078ec0ff */
[----:B------:R-:W-:Y:S01]  /*fc10*/  @!P0 FADD.FTZ R22, -R22, -RZ ;  /* 0x800000ff16168221 */ /* 0x000fe20000010100 */
[----:B---3--:R-:W-:Y:S01]  /*fc20*/  SHF.L.U32 R48, R28, 0x10, RZ ;  /* 0x000000101c307819 */ /* 0x008fe200000006ff */
[----:B------:R-:W-:Y:S01]  /*fc30*/  @!P0 FADD.FTZ R24, -R24, -RZ ;  /* 0x800000ff18188221 */ /* 0x000fe20000010100 */
[----:B------:R-:W-:Y:S01]  /*fc40*/  LOP3.LUT R27, R28, 0xffff0000, RZ, 0xc0, !PT ;  /* 0xffff00001c1b7812 */ /* 0x000fe200078ec0ff */
[C---:B------:R-:W-:Y:S01]  /*fc50*/  IMAD.U32 R28, R29.reuse, 0x10000, RZ ;  /* 0x000100001d1c7824 */ /* 0x040fe200078e00ff */
[----:B------:R-:W-:Y:S01]  /*fc60*/  LOP3.LUT R47, R29, 0xffff0000, RZ, 0xc0, !PT ;  /* 0xffff00001d2f7812 */ /* 0x000fe200078ec0ff */
[C---:B------:R-:W-:Y:S01]  /*fc70*/  IMAD.U32 R29, R31.reuse, 0x10000, RZ ;  /* 0x000100001f1d7824 */ /* 0x040fe200078e00ff */
[----:B------:R-:W-:Y:S01]  /*fc80*/  LOP3.LUT R31, R31, 0xffff0000, RZ, 0xc0, !PT ;  /* 0xffff00001f1f7812 */ /* 0x000fe200078ec0ff */
[----:B------:R-:W-:Y:S01]  /*fc90*/  @!P0 FADD.FTZ R26, -R26, -RZ ;  /* 0x800000ff1a1a8221 */ /* 0x000fe20000010100 */
[C---:B------:R-:W-:Y:S01]  /*fca0*/  SHF.L.U32 R50, R30.reuse, 0x10, RZ ;  /* 0x000000101e327819 */ /* 0x040fe200000006ff */
[----:B------:R-:W-:Y:S01]  /*fcb0*/  @!P0 FADD.FTZ R25, -R25, -RZ ;  /* 0x800000ff19198221 */ /* 0x000fe20000010100 */
[----:B------:R-:W-:Y:S01]  /*fcc0*/  LOP3.LUT R30, R30, 0xffff0000, RZ, 0xc0, !PT ;  /* 0xffff00001e1e7812 */ /* 0x000fe200078ec0ff */
[----:B------:R-:W-:Y:S01]  /*fcd0*/  FMUL.FTZ R22, R27, R22 ;  /* 0x000000161b167220 */ /* 0x000fe20000410000 */
[C---:B----4-:R-:W-:Y:S01]  /*fce0*/  SHF.L.U32 R27, R32.reuse, 0x10, RZ ;  /* 0x00000010201b7819 */ /* 0x050fe200000006ff */
[----:B------:R-:W-:Y:S01]  /*fcf0*/  FMUL.FTZ R31, R31, R26 ;  /* 0x0000001a1f1f7220 */ /* 0x000fe20000410000 */
[----:B------:R-:W-:Y:S01]  /*fd00*/  LOP3.LUT R26, R32, 0xffff0000, RZ, 0xc0, !PT ;  /* 0xffff0000201a7812 */ /* 0x000fe200078ec0ff */
[----:B------:R-:W-:Y:S01]  /*fd10*/  @!P0 FADD.FTZ R21, -R21, -RZ ;  /* 0x800000ff15158221 */ /* 0x000fe20000010100 */
[----:B------:R-:W-:Y:S01]  /*fd20*/  SHF.L.U32 R32, R34, 0x10, RZ ;  /* 0x0000001022207819 */ /* 0x000fe200000006ff */
[----:B------:R-:W-:-:S02]  /*fd30*/  @!P0 FADD.FTZ R46, -R46, -RZ ;  /* 0x800000ff2e2e8221 */ /* 0x000fc40000010100 */
[----:B------:R-:W-:Y:S02]  /*fd40*/  FMUL.FTZ R23, R48, R23 ;  /* 0x0000001730177220 */ /* 0x000fe40000410000 */
[----:B------:R-:W-:Y:S02]  /*fd50*/  @!P0 FADD.FTZ R45, -R45, -RZ ;  /* 0x800000ff2d2d8221 */ /* 0x000fe40000010100 */
[----:B------:R-:W-:Y:S02]  /*fd60*/  FMUL.FTZ R29, R29, R24 ;  /* 0x000000181d1d7220 */ /* 0x000fe40000410000 */
[----:B------:R-:W-:Y:S01]  /*fd70*/  FMUL.FTZ R25, R30, R25 ;  /* 0x000000191e197220 */ /* 0x000fe20000410000 */
[----:B------:R-:W-:Y:S01]  /*fd80*/  LOP3.LUT R30, R34, 0xffff0000, RZ, 0xc0, !PT ;  /* 0xffff0000221e7812 */ /* 0x000fe200078ec0ff */
[C---:B------:R-:W-:Y:S01]  /*fd90*/  IMAD.U32 R24, R33.reuse, 0x10000, RZ ;  /* 0x0001000021187824 */ /* 0x040fe200078e00ff */
[----:B------:R-:W-:Y:S01]  /*fda0*/  LOP3.LUT R33, R33, 0xffff0000, RZ, 0xc0, !PT ;  /* 0xffff000021217812 */ /* 0x000fe200078ec0ff */
[----:B------:R-:W-:Y:S01]  /*fdb0*/  FMUL.FTZ R21, R28, R21 ;  /* 0x000000151c157220 */ /* 0x000fe20000410000 */
[----:B------:R-:W-:Y:S01]  /*fdc0*/  LOP3.LUT R34, R35, 0xffff0000, RZ, 0xc0, !PT ;  /* 0xffff000023227812 */ /* 0x000fe200078ec0ff */
[----:B------:R-:W-:-:S02]  /*fdd0*/  FMUL.FTZ R47, R47, R46 ;  /* 0x0000002e2f2f7220 */ /* 0x000fc40000410000 */
[----:B------:R-:W-:Y:S02]  /*fde0*/  FMUL.FTZ R45, R50, R45 ;  /* 0x0000002d322d7220 */ /* 0x000fe40000410000 */
[----:B------:R-:W-:Y:S02]  /*fdf0*/  IMAD.U32 R28, R35, 0x10000, RZ ;  /* 0x00010000231c7824 */ /* 0x000fe400078e00ff */
        /* <DEDUP_REMOVED lines=8> */
[----:B------:R-:W-:Y:S01]  /*fe80*/  FFMA.FTZ R28, R44, R28, R29 ;  /* 0x0000001c2c1c7223 */ /* 0x000fe2000001001d */
[----:B------:R-:W-:Y:S01]  /*fe90*/  MOV R20, R5 ;  /* 0x0000000500147202 */ /* 0x000fe20000000f00 */
[----:B------:R-:W-:Y:S01]  /*fea0*/  FFMA.FTZ R31, R8, R34, R31 ;  /* 0x00000022081f7223 */ /* 0x000fe2000001001f */
[----:B------:R-:W-:-:S04]  /*feb0*/  F2FP.BF16.PACK_AB R22, R25, R16 ;  /* 0x000000101916723e */ /* 0x000fc800000010ff */
[----:B------:R-:W-:Y:S02]  /*fec0*/  F2FP.BF16.PACK_AB R23, R31, R28 ;  /* 0x0000001c1f17723e */ /* 0x000fe400000010ff */
.L_x_995:
[----:B------:R-:W-:Y:S05]  /*fed0*/  BSYNC B0 ;  /* 0x0000000000007941 */ /* 0x000fea0003800000 */
.L_x_994:
[----:B-----5:R1:W-:Y:S02]  /*fee0*/  STS.128 [R211+0x4800], R20 ;  /* 0x00480014d3007388 */ /* 0x0203e40000000c00 */
.L_x_985:
[----:B------:R-:W-:Y:S05]  /*fef0*/  BSYNC B2 ;  /* 0x0000000000027941 */ /* 0x000fea0003800000 */
.L_x_984:
        /* <DEDUP_REMOVED lines=13> */
[----:B------:R-:W-:Y:S01]  /*ffd0*/  ISETP.GE.AND P0, PT, R12, R15, PT ;  /* 0x0000000f0c00720c */ /* 0x000fe20003f06270 */
[----:B------:R-:W-:Y:S02]  /*ffe0*/  IMAD.SHL.U32 R4, R15, 0x20, RZ ;  /* 0x000000200f047824 */ /* 0x000fe400078e00ff */
[----:B------:R-:W-:Y:S02]  /*fff0*/  IMAD.MOV.U32 R23, RZ, RZ, RZ ;  /* 0x000000ffff177224 */ /* 0x000fe400078e00ff */
[----:B------:R-:W-:Y:S01]  /*10000*/  IMAD.MOV.U32 R21, RZ, RZ, R15 ;  /* 0x000000ffff157224 */ /* 0x000fe200078e000f */
[----:B------:R-:W-:-:S04]  /*10010*/  IADD3 R5, P1, R4, R2, RZ ;  /* 0x0000000204057210 */ /* 0x000fc80007f3e0ff */
[----:B------:R-:W-:-:S03]  /*10020*/  LEA.HI.X.SX32 R4, R4, R3, 0x1, P1 ;  /* 0x0000000304047211 */ /* 0x000fc600008f0eff */
[----:B------:R-:W-:Y:S01]  /*10030*/  @P0 IADD3 R23, -R15, RZ, RZ ;  /* 0x000000ff0f170210 */ /* 0x000fe20007ffe1ff */
[----:B------:R-:W-:-:S03]  /*10040*/  @P0 IMAD.MOV R21, RZ, RZ, -R15 ;  /* 0x000000ffff150224 */ /* 0x000fc600078e0a0f */
[----:B------:R-:W-:-:S04]  /*10050*/  IADD3 R25, P1, R23, R5, RZ ;  /* 0x0000000517197210 */ /* 0x000fc80007f3e0ff */
[----:B------:R-:W-:Y:S02]  /*10060*/  LEA.HI.X.SX32 R23, R23, R4, 0x1, P1 ;  /* 0x0000000417177211 */ /* 0x000fe400008f0eff */
[C---:B------:R-:W-:Y:S02]  /*10070*/  LEA R24, P1, R25.reuse, R36, 0x1 ;  /* 0x0000002419187211 */ /* 0x040fe400078208ff */
[----:B------:R-:W-:Y:S01]  /*10080*/  MOV R8, RZ ;  /* 0x000000ff00087202 */ /* 0x000fe20000000f00 */
[----:B------:R-:W-:Y:S01]  /*10090*/  @P0 IMAD.MOV R8, RZ, RZ, -R15 ;  /* 0x000000ffff080224 */ /* 0x000fe200078e0a0f */
[----:B------:R-:W-:Y:S01]  /*100a0*/  LEA.HI.X R25, R25, R37, R23, 0x1, P1 ;  /* 0x0000002519197211 */ /* 0x000fe200008f0c17 */
[----:B------:R-:W-:-:S03]  /*100b0*/  IMAD.WIDE R20, R21, 0x2, R42 ;  /* 0x0000000215147825 */ /* 0x000fc600078e022a */
[C---:B------:R-:W-:Y:S02]  /*100c0*/  IADD3 R5, P1, R8.reuse, R5, RZ ;  /* 0x0000000508057210 */ /* 0x040fe40007f3e0ff */
[----:B------:R-:W3:Y:S02]  /*100d0*/  LD.E.128 R24, [R24.64] ;  /* 0x0000000618187980 */ /* 0x000ee4000c101d00 */
        /* <DEDUP_REMOVED lines=8> */
[----:B------:R-:W-:Y:S02]  /*10160*/  LOP3.LUT R16, R34, 0xffff0000, RZ, 0xc0, !PT ;  /* 0xffff000022107812 */ /* 0x000fe400078ec0ff */
[C---:B------:R-:W-:Y:S02]  /*10170*/  LOP3.LUT R14, R35.reuse, 0xffff0000, RZ, 0xc0, !PT ;  /* 0xffff0000230e7812 */ /* 0x040fe400078ec0ff */
[----:B------:R-:W-:Y:S02]  /*10180*/  SHF.L.U32 R44, R35, 0x10, RZ ;  /* 0x00000010232c7819 */ /* 0x000fe400000006ff */
[----:B------:R-:W-:-:S02]  /*10190*/  LOP3.LUT R4, R33, 0xffff0000, RZ, 0xc0, !PT ;  /* 0xffff000021047812 */ /* 0x000fc400078ec0ff */
[----:B------:R-:W-:Y:S01]  /*101a0*/  SHF.L.U32 R33, R33, 0x10, RZ ;  /* 0x0000001021217819 */ /* 0x000fe200000006ff */
[C---:B---3--:R-:W-:Y:S01]  /*101b0*/  IMAD.U32 R35, R24.reuse, 0x10000, RZ ;  /* 0x0001000018237824 */ /* 0x048fe200078e00ff */
[----:B------:R-:W-:Y:S01]  /*101c0*/  LOP3.LUT R34, R24, 0xffff0000, RZ, 0xc0, !PT ;  /* 0xffff000018227812 */ /* 0x000fe200078ec0ff */
[----:B------:R-:W-:Y:S01]  /*101d0*/  IMAD.U32 R45, R26, 0x10000, RZ ;  /* 0x000100001a2d7824 */ /* 0x000fe200078e00ff */
[----:B------:R-:W-:Y:S01]  /*101e0*/  SHF.L.U32 R24, R25, 0x10, RZ ;  /* 0x0000001019187819 */ /* 0x000fe200000006ff */
[----:B------:R-:W-:Y:S01]  /*101f0*/  @!P0 FADD.FTZ R35, -R35, -RZ ;  /* 0x800000ff23238221 */ /* 0x000fe20000010100 */
        /* <DEDUP_REMOVED lines=47> */
.L_x_1001:
[----:B------:R-:W-:Y:S05]  /*104f0*/  BSYNC B0 ;  /* 0x0000000000007941 */ /* 0x000fea0003800000 */
.L_x_1000:
[----:B-----5:R3:W-:Y:S02]  /*10500*/  STS.128 [R211+0x1000], R32 ;  /* 0x00100020d3007388 */ /* 0x0207e40000000c00 */
.L_x_999:
[----:B------:R-:W-:Y:S05]  /*10510*/  BSYNC B1 ;  /* 0x0000000000017941 */ /* 0x000fea0003800000 */
.L_x_998:
        /* <DEDUP_REMOVED lines=10> */
[----:B------:R-:W-:Y:S02]  /*105c0*/  LEA R4, R15, 0x40, 0x5 ;  /* 0x000000400f047811 */ /* 0x000fe400078e28ff */
        /* <DEDUP_REMOVED lines=79> */
.L_x_1005:
[----:B------:R-:W-:Y:S05]  /*10ac0*/  BSYNC B0 ;  /* 0x0000000000007941 */ /* 0x000fea0003800000 */
.L_x_1004:
[----:B-----5:R3:W-:Y:S02]  /*10ad0*/  STS.128 [R211+0x3000], R32 ;  /* 0x00300020d3007388 */ /* 0x0207e40000000c00 */
.L_x_1003:
[----:B------:R-:W-:Y:S05]  /*10ae0*/  BSYNC B1 ;  /* 0x0000000000017941 */ /* 0x000fea0003800000 */
.L_x_1002:
        /* <DEDUP_REMOVED lines=8> */
[----:B-1----:R-:W-:Y:S01]  /*10b70*/  IMAD.MOV.U32 R21, RZ, RZ, RZ ;  /* 0x000000ffff157224 */ /* 0x002fe200078e00ff */
        /* <DEDUP_REMOVED lines=16> */
[C---:B---3--:R-:W-:Y:S01]  /*10c80*/  LEA R32, P1, R5.reuse, R38, 0x1 ;  /* 0x0000002605207211 */ /* 0x048fe200078208ff */
[----:B------:R-:W3:Y:S03]  /*10c90*/  LD.E.128 R28, [R28.64+0x100] ;  /* 0x000100061c1c7980 */ /* 0x000ee6000c101d00 */
        /* <DEDUP_REMOVED lines=10> */
[C---:B--2---:R-:W-:Y:S01]  /*10d40*/  IMAD.U32 R27, R20.reuse, 0x10000, RZ ;  /* 0x00010000141b7824 */ /* 0x044fe200078e00ff */
[----:B------:R-:W-:Y:S01]  /*10d50*/  LOP3.LUT R26, R20, 0xffff0000, RZ, 0xc0, !PT ;  /* 0xffff0000141a7812 */ /* 0x000fe200078ec0ff */
[C---:B------:R-:W-:Y:S01]  /*10d60*/  IMAD.U32 R43, R22.reuse, 0x10000, RZ ;  /* 0x00010000162b7824 */ /* 0x040fe200078e00ff */
[----:B------:R-:W-:Y:S01]  /*10d70*/  SHF.L.U32 R20, R21, 0x10, RZ ;  /* 0x0000001015147819 */ /* 0x000fe200000006ff */
[----:B---3--:R-:W-:Y:S01]  /*10d80*/  IMAD.U32 R45, R29, 0x10000, RZ ;  /* 0x000100001d2d7824 */ /* 0x008fe200078e00ff */
[----:B------:R-:W-:Y:S01]  /*10d90*/  LOP3.LUT R44, R21, 0xffff0000, RZ, 0xc0, !PT ;  /* 0xffff0000152c7812 */ /* 0x000fe200078ec0ff */
[C---:B------:R-:W-:Y:S01]  /*10da0*/  IMAD.U32 R21, R23.reuse, 0x10000, RZ ;  /* 0x0001000017157824 */ /* 0x040fe200078e00ff */
[----:B------:R-:W-:Y:S01]  /*10db0*/  LOP3.LUT R23, R23, 0xffff0000, RZ, 0xc0, !PT ;  /* 0xffff000017177812 */ /* 0x000fe200078ec0ff */
        /* <DEDUP_REMOVED lines=9> */
[----:B------:R-:W-:Y:S01]  /*10e50*/  SHF.L.U32 R46, R28, 0x10, RZ ;  /* 0x000000101c2e7819 */ /* 0x000fe200000006ff */
[----:B------:R-:W-:Y:S01]  /*10e60*/  @!P0 FADD.FTZ R22, -R22, -RZ ;  /* 0x800000ff16168221 */ /* 0x000fe20000010100 */
[----:B------:R-:W-:Y:S01]  /*10e70*/  LOP3.LUT R47, R28, 0xffff0000, RZ, 0xc0, !PT ;  /* 0xffff00001c2f7812 */ /* 0x000fe200078ec0ff */
[C---:B------:R-:W-:Y:S01]  /*10e80*/  IMAD.U32 R28, R31.reuse, 0x10000, RZ ;  /* 0x000100001f1c7824 */ /* 0x040fe200078e00ff */
[----:B------:R-:W-:Y:S01]  /*10e90*/  LOP3.LUT R30, R31, 0xffff0000, RZ, 0xc0, !PT ;  /* 0xffff00001f1e7812 */ /* 0x000fe200078ec0ff */
[----:B------:R-:W-:-:S02]  /*10ea0*/  @!P0 FADD.FTZ R43, -R43, -RZ ;  /* 0x800000ff2b2b8221 */ /* 0x000fc40000010100 */
[----:B------:R-:W-:Y:S01]  /*10eb0*/  FMUL.FTZ R21, R28, R21 ;  /* 0x000000151c157220 */ /* 0x000fe20000410000 */
[----:B----4-:R-:W-:Y:S01]  /*10ec0*/  LOP3.LUT R28, R32, 0xffff0000, RZ, 0xc0, !PT ;  /* 0xffff0000201c7812 */ /* 0x010fe200078ec0ff */
[----:B------:R-:W-:Y:S01]  /*10ed0*/  FMUL.FTZ R23, R30, R23 ;  /* 0x000000171e177220 */ /* 0x000fe20000410000 */
[----:B------:R-:W-:Y:S01]  /*10ee0*/  SHF.L.U32 R30, R32, 0x10, RZ ;  /* 0x00000010201e7819 */ /* 0x000fe200000006ff */
[----:B------:R-:W-:Y:S01]  /*10ef0*/  @!P0 FADD.FTZ R20, -R20, -RZ ;  /* 0x800000ff14148221 */ /* 0x000fe20000010100 */
[----:B------:R-:W-:Y:S01]  /*10f00*/  LOP3.LUT R32, R34, 0xffff0000, RZ, 0xc0, !PT ;  /* 0xffff000022207812 */ /* 0x000fe200078ec0ff */
[----:B------:R-:W-:Y:S02]  /*10f10*/  FMUL.FTZ R27, R46, R27 ;  /* 0x0000001b2e1b7220 */ /* 0x000fe40000410000 */
[----:B------:R-:W-:Y:S02]  /*10f20*/  FMUL.FTZ R26, R47, R26 ;  /* 0x0000001a2f1a7220 */ /* 0x000fe40000410000 */
[----:B------:R-:W-:Y:S01]  /*10f30*/  FMUL.FTZ R49, R49, R44 ;  /* 0x0000002c31317220 */ /* 0x000fe20000410000 */
[----:B------:R-:W-:Y:S01]  /*10f40*/  LOP3.LUT R44, R33, 0xffff0000, RZ, 0xc0, !PT ;  /* 0xffff0000212c7812 */ /* 0x000fe200078ec0ff */
[----:B------:R-:W-:-:S02]  /*10f50*/  FMUL.FTZ R29, R29, R22 ;  /* 0x000000161d1d7220 */ /* 0x000fc40000410000 */
[----:B------:R-:W-:Y:S01]  /*10f60*/  IMAD.U32 R22, R33, 0x10000, RZ ;  /* 0x0001000021167824 */ /* 0x000fe200078e00ff */
[----:B------:R-:W-:Y:S01]  /*10f70*/  SHF.L.U32 R33, R34, 0x10, RZ ;  /* 0x0000001022217819 */ /* 0x000fe200000006ff */
[----:B------:R-:W-:Y:S01]  /*10f80*/  FMUL.FTZ R43, R48, R43 ;  /* 0x0000002b302b7220 */ /* 0x000fe20000410000 */
[----:B------:R-:W-:Y:S01]  /*10f90*/  LOP3.LUT R34, R35, 0xffff0000, RZ, 0xc0, !PT ;  /* 0xffff000023227812 */ /* 0x000fe200078ec0ff */
[----:B------:R-:W-:Y:S02]  /*10fa0*/  FMUL.FTZ R20, R45, R20 ;  /* 0x000000142d147220 */ /* 0x000fe40000410000 */
[----:B------:R-:W-:Y:S02]  /*10fb0*/  IMAD.U32 R31, R35, 0x10000, RZ ;  /* 0x00010000231f7824 */ /* 0x000fe400078e00ff */
[----:B------:R-:W-:Y:S02]  /*10fc0*/  FFMA.FTZ R8, R8, R30, R27 ;  /* 0x0000001e08087223 */ /* 0x000fe4000001001b */
[----:B------:R-:W-:-:S02]  /*10fd0*/  FFMA.FTZ R5, R5, R28, R26 ;  /* 0x0000001c05057223 */ /* 0x000fc4000001001a */
[----:B------:R-:W-:Y:S02]  /*10fe0*/  FFMA.FTZ R24, R24, R33, R43 ;  /* 0x0000002118187223 */ /* 0x000fe4000001002b */
[----:B------:R-:W-:Y:S01]  /*10ff0*/  FFMA.FTZ R29, R16, R32, R29 ;  /* 0x00000020101d7223 */ /* 0x000fe2000001001d */
[----:B------:R-:W-:Y:S01]  /*11000*/  F2FP.BF16.PACK_AB R5, R5, R8 ;  /* 0x000000080505723e */ /* 0x000fe200000010ff */
[----:B------:R-:W-:Y:S02]  /*11010*/  FFMA.FTZ R20, R25, R22, R20 ;  /* 0x0000001619147223 */ /* 0x000fe40000010014 */
[----:B------:R-:W-:Y:S01]  /*11020*/  FFMA.FTZ R49, R4, R44, R49 ;  /* 0x0000002c04317223 */ /* 0x000fe20000010031 */
[----:B------:R-:W-:Y:S01]  /*11030*/  F2FP.BF16.PACK_AB R26, R29, R24 ;  /* 0x000000181d1a723e */ /* 0x000fe200000010ff */
[----:B------:R-:W-:Y:S01]  /*11040*/  FFMA.FTZ R21, R42, R31, R21 ;  /* 0x0000001f2a157223 */ /* 0x000fe20000010015 */
[----:B------:R-:W-:Y:S01]  /*11050*/  MOV R24, R5 ;  /* 0x0000000500187202 */ /* 0x000fe20000000f00 */
[----:B------:R-:W-:Y:S01]  /*11060*/  FFMA.FTZ R14, R14, R34, R23 ;  /* 0x000000220e0e7223 */ /* 0x000fe20000010017 */
[----:B------:R-:W-:-:S04]  /*11070*/  F2FP.BF16.PACK_AB R25, R49, R20 ;  /* 0x000000143119723e */ /* 0x000fc800000010ff */
[----:B------:R-:W-:Y:S02]  /*11080*/  F2FP.BF16.PACK_AB R27, R14, R21 ;  /* 0x000000150e1b723e */ /* 0x000fe400000010ff */
.L_x_1007:
[----:B------:R-:W-:Y:S05]  /*11090*/  BSYNC B0 ;  /* 0x0000000000007941 */ /* 0x000fea0003800000 */
.L_x_1006:
[----:B-----5:R1:W-:Y:S02]  /*110a0*/  STS.128 [R211+0x5000], R24 ;  /* 0x00500018d3007388 */ /* 0x0203e40000000c00 */
.L_x_997:
[----:B------:R-:W-:Y:S05]  /*110b0*/  BSYNC B2 ;  /* 0x0000000000027941 */ /* 0x000fea0003800000 */
.L_x_996:
[----:B------:R-:W-:-:S04]  /*110c0*/  IADD3 R4, R162, 0x30, RZ ;  /* 0x00000030a2047810 */ /* 0x000fc80007ffe0ff */
[----:B------:R-:W-:-:S04]  /*110d0*/  ISETP.GE.AND P0, PT, R4, R17, PT ;  /* 0x000000110400720c */ /* 0x000fc80003f06270 */
[----:B------:R-:W-:-:S13]  /*110e0*/  ISETP.LT.OR P0, PT, R72, -0x187, P0 ;  /* 0xfffffe794800780c */ /* 0x000fda0000701670 */
[----:B------:R-:W-:Y:S05]  /*110f0*/  @P0 BRA `(.L_x_961) ;  /* 0x0000193000000947 */ /* 0x000fea0003800000 */
[----:B------:R-:W-:Y:S01]  /*11100*/  ISETP.GE.AND P0, PT, R12, R11, PT ;  /* 0x0000000b0c00720c */ /* 0x000fe20003f06270 */
[----:B------:R-:W-:-:S12]  /*11110*/  BSSY B1, `(.L_x_1008) ;  /* 0x000005b000017945 */ /* 0x000fd80003800000 */
[----:B------:R1:W-:Y:S01]  /*11120*/  @P0 STS.128 [R211+0x1800], RZ ;  /* 0x001800ffd3000388 */ /* 0x0003e20000000c00 */
[----:B------:R-:W-:Y:S05]  /*11130*/  @P0 BRA `(.L_x_1009) ;  /* 0x0000058000000947 */ /* 0x000fea0003800000 */
[----:B-1----:R1:W5:Y:S01]  /*11140*/  LD.E.128 R20, [R40.64] ;  /* 0x0000000628147980 */ /* 0x002362000c101d00 */
[----:B------:R-:W-:Y:S01]  /*11150*/  ISETP.GE.AND P0, PT, R12, R7, PT ;  /* 0x000000070c00720c */ /* 0x000fe20003f06270 */
[----:B------:R-:W-:-:S12]  /*11160*/  BSSY B0, `(.L_x_1010) ;  /* 0x0000054000007945 */ /* 0x000fd80003800000 */
[----:B------:R-:W-:Y:S05]  /*11170*/  @P0 BRA `(.L_x_1011) ;  /* 0x0000052000000947 */ /* 0x000fea0003800000 */
[-C--:B------:R-:W-:Y:S01]  /*11180*/  ISETP.GE.AND P0, PT, R12, R15.reuse, PT ;  /* 0x0000000f0c00720c */ /* 0x080fe20003f06270 */
[----:B------:R-:W-:Y:S01]  /*11190*/  IMAD R5, R15, 0x30, RZ ;  /* 0x000000300f057824 */ /* 0x000fe200078e02ff */
[----:B------:R-:W-:Y:S01]  /*111a0*/  MOV R13, R15 ;  /* 0x0000000f000d7202 */ /* 0x000fe20000000f00 */
[----:B------:R-:W-:-:S03]  /*111b0*/  IMAD.MOV.U32 R17, RZ, RZ, RZ ;  /* 0x000000ffff117224 */ /* 0x000fc600078e00ff */
[----:B------:R-:W-:-:S04]  /*111c0*/  IADD3 R8, P1, R5, R2, RZ ;  /* 0x0000000205087210 */ /* 0x000fc80007f3e0ff */
[----:B------:R-:W-:-:S03]  /*111d0*/  LEA.HI.X.SX32 R5, R5, R3, 0x1, P1 ;  /* 0x0000000305057211 */ /* 0x000fc600008f0eff */
[--C-:B------:R-:W-:Y:S02]  /*111e0*/  @P0 IMAD.MOV R17, RZ, RZ, -R15.reuse ;  /* 0x000000ffff110224 */ /* 0x100fe400078e0a0f */
[----:B------:R-:W-:-:S03]  /*111f0*/  @P0 IMAD.MOV R13, RZ, RZ, -R15 ;  /* 0x000000ffff0d0224 */ /* 0x000fc600078e0a0f */
[----:B------:R-:W-:Y:S01]  /*11200*/  IADD3 R25, P1, R17, R8, RZ ;  /* 0x0000000811197210 */ /* 0x000fe20007f3e0ff */
[----:B------:R-:W-:-:S03]  /*11210*/  IMAD.MOV.U32 R12, RZ, RZ, RZ ;  /* 0x000000ffff0c7224 */ /* 0x000fc600078e00ff */
        /* <DEDUP_REMOVED lines=9> */
[----:B------:R-:W3:Y:S03]  /*112b0*/  LD.E.128 R24, [R24.64] ;  /* 0x0000000618187980 */ /* 0x000ee6000c101d00 */
[----:B------:R-:W-:-:S06]  /*112c0*/  LEA.HI.X R33, R13, R39, R5, 0x1, P1 ;  /* 0x000000270d217211 */ /* 0x000fcc00008f0c05 */
[----:B----4-:R-:W4:Y:S01]  /*112d0*/  LD.E.128 R32, [R32.64] ;  /* 0x0000000620207980 */ /* 0x010f22000c101d00 */
        /* <DEDUP_REMOVED lines=11> */
[C---:B------:R-:W-:Y:S01]  /*11390*/  SHF.L.U32 R17, R29.reuse, 0x10, RZ ;  /* 0x000000101d117819 */ /* 0x040fe200000006ff */
[----:B---3--:R-:W-:Y:S01]  /*113a0*/  IMAD.U32 R45, R26, 0x10000, RZ ;  /* 0x000100001a2d7824 */ /* 0x008fe200078e00ff */
[----:B------:R-:W-:Y:S01]  /*113b0*/  LOP3.LUT R43, R29, 0xffff0000, RZ, 0xc0, !PT ;  /* 0xffff00001d2b7812 */ /* 0x000fe200078ec0ff */
        /* <DEDUP_REMOVED lines=8> */
[----:B------:R-:W-:Y:S01]  /*11440*/  @!P0 FADD.FTZ R28, -R28, -RZ ;  /* 0x800000ff1c1c8221 */ /* 0x000fe20000010100 */
[C---:B------:R-:W-:Y:S01]  /*11450*/  SHF.L.U32 R24, R25.reuse, 0x10, RZ ;  /* 0x0000001019187819 */ /* 0x040fe200000006ff */
[----:B------:R-:W-:Y:S01]  /*11460*/  @!P0 FADD.FTZ R30, -R30, -RZ ;  /* 0x800000ff1e1e8221 */ /* 0x000fe20000010100 */
[----:B------:R-:W-:Y:S01]  /*11470*/  LOP3.LUT R46, R25, 0xffff0000, RZ, 0xc0, !PT ;  /* 0xffff0000192e7812 */ /* 0x000fe200078ec0ff */
[----:B------:R-:W-:Y:S01]  /*11480*/  @!P0 FADD.FTZ R29, -R29, -RZ ;  /* 0x800000ff1d1d8221 */ /* 0x000fe20000010100 */
[----:B------:R-:W-:Y:S01]  /*11490*/  SHF.L.U32 R25, R27, 0x10, RZ ;  /* 0x000000101b197819 */ /* 0x000fe200000006ff */
[----:B------:R-:W-:Y:S01]  /*114a0*/  @!P0 FADD.FTZ R43, -R43, -RZ ;  /* 0x800000ff2b2b8221 */ /* 0x000fe20000010100 */
[----:B------:R-:W-:Y:S01]  /*114b0*/  LOP3.LUT R27, R27, 0xffff0000, RZ, 0xc0, !PT ;  /* 0xffff00001b1b7812 */ /* 0x000fe200078ec0ff */
[----:B------:R-:W-:Y:S01]  /*114c0*/  FMUL.FTZ R17, R24, R17 ;  /* 0x0000001118117220 */ /* 0x000fe20000410000 */
[----:B------:R-:W-:Y:S01]  /*114d0*/  LOP3.LUT R26, R26, 0xffff0000, RZ, 0xc0, !PT ;  /* 0xffff00001a1a7812 */ /* 0x000fe200078ec0ff */
[----:B------:R-:W-:Y:S01]  /*114e0*/  @!P0 FADD.FTZ R42, -R42, -RZ ;  /* 0x800000ff2a2a8221 */ /* 0x000fe20000010100 */
[----:B----4-:R-:W-:Y:S01]  /*114f0*/  LOP3.LUT R24, R32, 0xffff0000, RZ, 0xc0, !PT ;  /* 0xffff000020187812 */ /* 0x010fe200078ec0ff */
[----:B------:R-:W-:-:S02]  /*11500*/  FMUL.FTZ R28, R25, R28 ;  /* 0x0000001c191c7220 */ /* 0x000fc40000410000 */
[----:B------:R-:W-:Y:S01]  /*11510*/  FMUL.FTZ R31, R31, R22 ;  /* 0x000000161f1f7220 */ /* 0x000fe20000410000 */
[----:B------:R-:W-:Y:S01]  /*11520*/  SHF.L.U32 R22, R33, 0x10, RZ ;  /* 0x0000001021167819 */ /* 0x000fe200000006ff */
[----:B------:R-:W-:Y:S01]  /*11530*/  FMUL.FTZ R30, R27, R30 ;  /* 0x0000001e1b1e7220 */ /* 0x000fe20000410000 */
[----:B------:R-:W-:Y:S01]  /*11540*/  LOP3.LUT R27, R34, 0xffff0000, RZ, 0xc0, !PT ;  /* 0xffff0000221b7812 */ /* 0x000fe200078ec0ff */
[----:B------:R-:W-:Y:S01]  /*11550*/  IMAD.U32 R25, R32, 0x10000, RZ ;  /* 0x0001000020197824 */ /* 0x000fe200078e00ff */
[----:B------:R-:W-:Y:S01]  /*11560*/  LOP3.LUT R33, R33, 0xffff0000, RZ, 0xc0, !PT ;  /* 0xffff000021217812 */ /* 0x000fe200078ec0ff */
        /* <DEDUP_REMOVED lines=16> */
[----:B------:R-:W-:Y:S01]  /*11670*/  FFMA.FTZ R30, R13, R34, R30 ;  /* 0x000000220d1e7223 */ /* 0x000fe2000001001e */
[----:B------:R-:W-:-:S04]  /*11680*/  F2FP.BF16.PACK_AB R22, R27, R16 ;  /* 0x000000101b16723e */ /* 0x000fc800000010ff */
[----:B------:R-:W-:Y:S02]  /*11690*/  F2FP.BF16.PACK_AB R23, R30, R23 ;  /* 0x000000171e17723e */ /* 0x000fe400000010ff */
.L_x_1011:
[----:B------:R-:W-:Y:S05]  /*116a0*/  BSYNC B0 ;  /* 0x0000000000007941 */ /* 0x000fea0003800000 */
.L_x_1010:
[----:B-----5:R1:W-:Y:S02]  /*116b0*/  STS.128 [R211+0x1800], R20 ;  /* 0x00180014d3007388 */ /* 0x0203e40000000c00 */
.L_x_1009:
[----:B------:R-:W-:Y:S05]  /*116c0*/  BSYNC B1 ;  /* 0x0000000000017941 */ /* 0x000fea0003800000 */
.L_x_1008:
[----:B------:R-:W-:Y:S01]  /*116d0*/  ISETP.GE.AND P0, PT, R10, R11, PT ;  /* 0x0000000b0a00720c */ /* 0x000fe20003f06270 */
[----:B------:R-:W-:-:S12]  /*116e0*/  BSSY B1, `(.L_x_1012) ;  /* 0x000005d000017945 */ /* 0x000fd80003800000 */
[----:B------:R1:W-:Y:S01]  /*116f0*/  @P0 STS.128 [R211+0x3800], RZ ;  /* 0x003800ffd3000388 */ /* 0x0003e20000000c00 */
[----:B------:R-:W-:Y:S05]  /*11700*/  @P0 BRA `(.L_x_1013) ;  /* 0x000005a000000947 */ /* 0x000fea0003800000 */
[----:B-1----:R1:W5:Y:S01]  /*11710*/  LD.E.128 R20, [R40.64+0x80] ;  /* 0x0000800628147980 */ /* 0x002362000c101d00 */
[----:B------:R-:W-:Y:S01]  /*11720*/  ISETP.GE.AND P0, PT, R10, R7, PT ;  /* 0x000000070a00720c */ /* 0x000fe20003f06270 */
[----:B------:R-:W-:-:S12]  /*11730*/  BSSY B0, `(.L_x_1014) ;  /* 0x0000056000007945 */ /* 0x000fd80003800000 */
[----:B------:R-:W-:Y:S05]  /*11740*/  @P0 BRA `(.L_x_1015) ;  /* 0x0000054000000947 */ /* 0x000fea0003800000 */
[----:B------:R-:W-:Y:S01]  /*11750*/  ISETP.GE.AND P0, PT, R10, R15, PT ;  /* 0x0000000f0a00720c */ /* 0x000fe20003f06270 */
[----:B------:R-:W-:Y:S02]  /*11760*/  IMAD.MOV.U32 R8, RZ, RZ, 0x30 ;  /* 0x00000030ff087424 */ /* 0x000fe400078e00ff */
[----:B------:R-:W-:Y:S02]  /*11770*/  IMAD.MOV.U32 R17, RZ, RZ, RZ ;  /* 0x000000ffff117224 */ /* 0x000fe400078e00ff */
[----:B------:R-:W-:Y:S02]  /*11780*/  IMAD R5, R15, R8, 0x40 ;  /* 0x000000400f057424 */ /* 0x000fe400078e0208 */
[----:B------:R-:W-:-:S03]  /*11790*/  IMAD.MOV.U32 R13, RZ, RZ, R15 ;  /* 0x000000ffff0d7224 */ /* 0x000fc600078e000f */
[----:B------:R-:W-:-:S03]  /*117a0*/  IADD3 R8, P1, R5, R2, RZ ;  /* 0x0000000205087210 */ /* 0x000fc60007f3e0ff */
[----:B------:R-:W-:Y:S01]  /*117b0*/  @P0 IADD3 R17, -R15, RZ, RZ ;  /* 0x000000ff0f110210 */ /* 0x000fe20007ffe1ff */
[--C-:B------:R-:W-:Y:S01]  /*117c0*/  @P0 IMAD.MOV R13, RZ, RZ, -R15.reuse ;  /* 0x000000ffff0d0224 */ /* 0x100fe200078e0a0f */
[----:B------:R-:W-:Y:S02]  /*117d0*/  LEA.HI.X.SX32 R5, R5, R3, 0x1, P1 ;  /* 0x0000000305057211 */ /* 0x000fe400008f0eff */
[C---:B------:R-:W-:Y:S02]  /*117e0*/  IADD3 R25, P1, R17.reuse, R8, RZ ;  /* 0x0000000811197210 */ /* 0x040fe40007f3e0ff */
[----:B------:R-:W-:Y:S02]  /*117f0*/  MOV R10, RZ ;  /* 0x000000ff000a7202 */ /* 0x000fe40000000f00 */
[----:B------:R-:W-:Y:S01]  /*11800*/  LEA.HI.X.SX32 R17, R17, R5, 0x1, P1 ;  /* 0x0000000511117211 */ /* 0x000fe200008f0eff */
[----:B------:R-:W-:Y:S01]  /*11810*/  @P0 IMAD.MOV R10, RZ, RZ, -R15 ;  /* 0x000000ffff0a0224 */ /* 0x000fe200078e0a0f */
[----:B------:R-:W-:-:S04]  /*11820*/  LEA R28, P1, R25, R36, 0x1 ;  /* 0x00000024191c7211 */ /* 0x000fc800078208ff */
        /* <DEDUP_REMOVED lines=9> */
[C---:B-----5:R-:W-:Y:S02]  /*118c0*/  SHF.L.U32 R10, R20.reuse, 0x10, RZ ;  /* 0x00000010140a7819 */ /* 0x060fe400000006ff */
[----:B------:R-:W-:Y:S01]  /*118d0*/  LOP3.LUT R8, R20, 0xffff0000, RZ, 0xc0, !PT ;  /* 0xffff000014087812 */ /* 0x000fe200078ec0ff */
[C---:B------:R-:W-:Y:S01]  /*118e0*/  IMAD.U32 R20, R21.reuse, 0x10000, RZ ;  /* 0x0001000015147824 */ /* 0x040fe200078e00ff */
[----:B------:R-:W-:Y:S02]  /*118f0*/  LOP3.LUT R5, R21, 0xffff0000, RZ, 0xc0, !PT ;  /* 0xffff000015057812 */ /* 0x000fe400078ec0ff */
[C---:B------:R-:W-:Y:S02]  /*11900*/  SHF.L.U32 R14, R22.reuse, 0x10, RZ ;  /* 0x00000010160e7819 */ /* 0x040fe400000006ff */
[----:B------:R-:W-:Y:S01]  /*11910*/  LOP3.LUT R13, R22, 0xffff0000, RZ, 0xc0, !PT ;  /* 0xffff0000160d7812 */ /* 0x000fe200078ec0ff */
[C---:B------:R-:W-:Y:S01]  /*11920*/  IMAD.U32 R22, R23.reuse, 0x10000, RZ ;  /* 0x0001000017167824 */ /* 0x040fe200078e00ff */
[----:B------:R-:W-:-:S02]  /*11930*/  LOP3.LUT R12, R23, 0xffff0000, RZ, 0xc0, !PT ;  /* 0xffff0000170c7812 */ /* 0x000fc400078ec0ff */
[C---:B--2---:R-:W-:Y:S01]  /*11940*/  SHF.L.U32 R21, R28.reuse, 0x10, RZ ;  /* 0x000000101c157819 */ /* 0x044fe200000006ff */
[----:B------:R-:W-:Y:S01]  /*11950*/  IMAD.U32 R16, R29, 0x10000, RZ ;  /* 0x000100001d107824 */ /* 0x000fe200078e00ff */
[----:B------:R-:W-:Y:S01]  /*11960*/  LOP3.LUT R17, R28, 0xffff0000, RZ, 0xc0, !PT ;  /* 0xffff00001c117812 */ /* 0x000fe200078ec0ff */
[----:B------:R-:W-:Y:S01]  /*11970*/  IMAD.U32 R23, R31, 0x10000, RZ ;  /* 0x000100001f177824 */ /* 0x000fe200078e00ff */
[----:B------:R-:W-:Y:S01]  /*11980*/  LOP3.LUT R42, R29, 0xffff0000, RZ, 0xc0, !PT ;  /* 0xffff00001d2a7812 */ /* 0x000fe200078ec0ff */
[----:B------:R-:W-:Y:S01]  /*11990*/  @!P0 FADD.FTZ R16, -R16, -RZ ;  /* 0x800000ff10108221 */ /* 0x000fe20000010100 */
[C---:B------:R-:W-:Y:S01]  /*119a0*/  SHF.L.U32 R29, R30.reuse, 0x10, RZ ;  /* 0x000000101e1d7819 */ /* 0x040fe200000006ff */
[----:B------:R-:W-:Y:S01]  /*119b0*/  @!P0 FADD.FTZ R17, -R17, -RZ ;  /* 0x800000ff11118221 */ /* 0x000fe20000010100 */
[----:B------:R-:W-:Y:S01]  /*119c0*/  LOP3.LUT R28, R30, 0xffff0000, RZ, 0xc0, !PT ;  /* 0xffff00001e1c7812 */ /* 0x000fe200078ec0ff */
[----:B------:R-:W-:Y:S01]  /*119d0*/  @!P0 FADD.FTZ R23, -R23, -RZ ;  /* 0x800000ff17178221 */ /* 0x000fe20000010100 */
[----:B------:R-:W-:Y:S01]  /*119e0*/  LOP3.LUT R30, R31, 0xffff0000, RZ, 0xc0, !PT ;  /* 0xffff00001f1e7812 */ /* 0x000fe200078ec0ff */
[C---:B---3--:R-:W-:Y:S01]  /*119f0*/  IMAD.U32 R31, R25.reuse, 0x10000, RZ ;  /* 0x00010000191f7824 */ /* 0x048fe200078e00ff */
[----:B------:R-:W-:Y:S01]  /*11a00*/  LOP3.LUT R43, R25, 0xffff0000, RZ, 0xc0, !PT ;  /* 0xffff0000192b7812 */ /* 0x000fe200078ec0ff */
[----:B------:R-:W-:Y:S01]  /*11a10*/  @!P0 FADD.FTZ R28, -R28, -RZ ;  /* 0x800000ff1c1c8221 */ /* 0x000fe20000010100 */
[----:B------:R-:W-:Y:S01]  /*11a20*/  SHF.L.U32 R44, R24, 0x10, RZ ;  /* 0x00000010182c7819 */ /* 0x000fe200000006ff */
[----:B------:R-:W-:Y:S01]  /*11a30*/  @!P0 FADD.FTZ R30, -R30, -RZ ;  /* 0x800000ff1e1e8221 */ /* 0x000fe20000010100 */
[C---:B------:R-:W-:Y:S01]  /*11a40*/  SHF.L.U32 R46, R26.reuse, 0x10, RZ ;  /* 0x000000101a2e7819 */ /* 0x040fe200000006ff */
[----:B------:R-:W-:Y:S01]  /*11a50*/  @!P0 FADD.FTZ R29, -R29, -RZ ;  /* 0x800000ff1d1d8221 */ /* 0x000fe20000010100 */
[----:B------:R-:W-:Y:S01]  /*11a60*/  LOP3.LUT R25, R26, 0xffff0000, RZ, 0xc0, !PT ;  /* 0xffff00001a197812 */ /* 0x000fe200078ec0ff */
[----:B------:R-:W-:Y:S01]  /*11a70*/  IMAD.U32 R26, R27, 0x10000, RZ ;  /* 0x000100001b1a7824 */ /* 0x000fe200078e00ff */
[----:B------:R-:W-:Y:S01]  /*11a80*/  LOP3.LUT R24, R24, 0xffff0000, RZ, 0xc0, !PT ;  /* 0xffff000018187812 */ /* 0x000fe200078ec0ff */
[----:B------:R-:W-:Y:S01]  /*11a90*/  @!P0 FADD.FTZ R21, -R21, -RZ ;  /* 0x800000ff15158221 */ /* 0x000fe20000010100 */
[----:B------:R-:W-:Y:S01]  /*11aa0*/  LOP3.LUT R27, R27, 0xffff0000, RZ, 0xc0, !PT ;  /* 0xffff00001b1b7812 */ /* 0x000fe200078ec0ff */
[----:B------:R-:W-:Y:S01]  /*11ab0*/  FMUL.FTZ R28, R25, R28 ;  /* 0x0000001c191c7220 */ /* 0x000fe20000410000 */
[----:B----4-:R-:W-:Y:S01]  /*11ac0*/  SHF.L.U32 R25, R32, 0x10, RZ ;  /* 0x0000001020197819 */ /* 0x010fe200000006ff */
[----:B------:R-:W-:Y:S01]  /*11ad0*/  FMUL.FTZ R17, R24, R17 ;  /* 0x0000001118117220 */ /* 0x000fe20000410000 */
[----:B------:R-:W-:Y:S01]  /*11ae0*/  LOP3.LUT R24, R32, 0xffff0000, RZ, 0xc0, !PT ;  /* 0xffff000020187812 */ /* 0x000fe200078ec0ff */
[----:B------:R-:W-:Y:S01]  /*11af0*/  FMUL.FTZ R27, R27, R30 ;  /* 0x0000001e1b1b7220 */ /* 0x000fe20000410000 */
[----:B------:R-:W-:Y:S01]  /*11b00*/  SHF.L.U32 R32, R34, 0x10, RZ ;  /* 0x0000001022207819 */ /* 0x000fe200000006ff */
[----:B------:R-:W-:Y:S01]  /*11b10*/  @!P0 FADD.FTZ R42, -R42, -RZ ;  /* 0x800000ff2a2a8221 */ /* 0x000fe20000010100 */
[----:B------:R-:W-:Y:S01]  /*11b20*/  LOP3.LUT R30, R34, 0xffff0000, RZ, 0xc0, !PT ;  /* 0xffff0000221e7812 */ /* 0x000fe200078ec0ff */
[----:B------:R-:W-:Y:S01]  /*11b30*/  FMUL.FTZ R29, R46, R29 ;  /* 0x0000001d2e1d7220 */ /* 0x000fe20000410000 */
[----:B------:R-:W-:Y:S01]  /*11b40*/  LOP3.LUT R34, R35, 0xffff0000, RZ, 0xc0, !PT ;  /* 0xffff000023227812 */ /* 0x000fe200078ec0ff */
[----:B------:R-:W-:-:S02]  /*11b50*/  FMUL.FTZ R31, R31, R16 ;  /* 0x000000101f1f7220 */ /* 0x000fc40000410000 */
[----:B------:R-:W-:Y:S02]  /*11b60*/  FMUL.FTZ R23, R26, R23 ;  /* 0x000000171a177220 */ /* 0x000fe40000410000 */
[C---:B------:R-:W-:Y:S01]  /*11b70*/  IMAD.U32 R16, R33.reuse, 0x10000, RZ ;  /* 0x0001000021107824 */ /* 0x040fe200078e00ff */
[----:B------:R-:W-:Y:S01]  /*11b80*/  LOP3.LUT R33, R33, 0xffff0000, RZ, 0xc0, !PT ;  /* 0xffff000021217812 */ /* 0x000fe200078ec0ff */
[----:B------:R-:W-:Y:S02]  /*11b90*/  IMAD.U32 R26, R35, 0x10000, RZ ;  /* 0x00010000231a7824 */ /* 0x000fe400078e00ff */
[----:B------:R-:W-:Y:S02]  /*11ba0*/  FMUL.FTZ R21, R44, R21 ;  /* 0x000000152c157220 */ /* 0x000fe40000410000 */
[----:B------:R-:W-:Y:S02]  /*11bb0*/  FMUL.FTZ R42, R43, R42 ;  /* 0x0000002a2b2a7220 */ /* 0x000fe40000410000 */
[----:B------:R-:W-:-:S02]  /*11bc0*/  FFMA.FTZ R14, R14, R32, R29 ;  /* 0x000000200e0e7223 */ /* 0x000fc4000001001d */
[----:B------:R-:W-:Y:S02]  /*11bd0*/  FFMA.FTZ R13, R13, R30, R28 ;  /* 0x0000001e0d0d7223 */ /* 0x000fe4000001001c */
        /* <DEDUP_REMOVED lines=11> */
.L_x_1015:
[----:B------:R-:W-:Y:S05]  /*11c90*/  BSYNC B0 ;  /* 0x0000000000007941 */ /* 0x000fea0003800000 */
.L_x_1014:
[----:B-----5:R1:W-:Y:S02]  /*11ca0*/  STS.128 [R211+0x3800], R20 ;  /* 0x00380014d3007388 */ /* 0x0203e40000000c00 */
.L_x_1013:
[----:B------:R-:W-:Y:S05]  /*11cb0*/  BSYNC B1 ;  /* 0x0000000000017941 */ /* 0x000fea0003800000 */
.L_x_1012:
[----:B------:R-:W-:-:S13]  /*11cc0*/  ISETP.GE.AND P0, PT, R9, R11, PT ;  /* 0x0000000b0900720c */ /* 0x000fda0003f06270 */
[----:B------:R1:W-:Y:S01]  /*11cd0*/  @P0 STS.128 [R211+0x5800], RZ ;  /* 0x005800ffd3000388 */ /* 0x0003e20000000c00 */
[----:B------:R-:W-:Y:S05]  /*11ce0*/  @P0 BRA `(.L_x_961) ;  /* 0x00000d4000000947 */ /* 0x000fea0003800000 */
[----:B-1----:R1:W5:Y:S01]  /*11cf0*/  LD.E.128 R20, [R40.64+0x100] ;  /* 0x0001000628147980 */ /* 0x002362000c101d00 */
[----:B------:R-:W-:Y:S01]  /*11d00*/  ISETP.GE.AND P0, PT, R9, R7, PT ;  /* 0x000000070900720c */ /* 0x000fe20003f06270 */
[----:B------:R-:W-:Y:S01]  /*11d10*/  BSSY B0, `(.L_x_1016) ;  /* 0x0000057000007945 */ /* 0x000fe20003800000 */
[----:B------:R-:W-:-:S05]  /*11d20*/  IADD3 R10, P1, R40, 0x100, RZ ;  /* 0x00000100280a7810 */ /* 0x000fca0007f3e0ff */
[----:B------:R-:W-:-:S06]  /*11d30*/  IMAD.X R11, RZ, RZ, R41, P1 ;  /* 0x000000ffff0b7224 */ /* 0x000fcc00008e0629 */
[----:B------:R-:W-:Y:S05]  /*11d40*/  @P0 BRA `(.L_x_1017) ;  /* 0x0000053000000947 */ /* 0x000fea0003800000 */
[-C--:B------:R-:W-:Y:S01]  /*11d50*/  ISETP.GE.AND P0, PT, R9, R15.reuse, PT ;  /* 0x0000000f0900720c */ /* 0x080fe20003f06270 */
[----:B------:R-:W-:Y:S02]  /*11d60*/  IMAD.MOV.U32 R8, RZ, RZ, 0x30 ;  /* 0x00000030ff087424 */ /* 0x000fe400078e00ff */
[----:B------:R-:W-:Y:S02]  /*11d70*/  IMAD.MOV.U32 R5, RZ, RZ, RZ ;  /* 0x000000ffff057224 */ /* 0x000fe400078e00ff */
[----:B------:R-:W-:Y:S01]  /*11d80*/  IMAD R7, R15, R8, 0x80 ;  /* 0x000000800f077424 */ /* 0x000fe200078e0208 */
[----:B------:R-:W-:-:S04]  /*11d90*/  MOV R8, R15 ;  /* 0x0000000f00087202 */ /* 0x000fc80000000f00 */
[----:B------:R-:W-:-:S03]  /*11da0*/  IADD3 R2, P1, R7, R2, RZ ;  /* 0x0000000207027210 */ /* 0x000fc60007f3e0ff */
[--C-:B------:R-:W-:Y:S01]  /*11db0*/  @P0 IMAD.MOV R5, RZ, RZ, -R15.reuse ;  /* 0x000000ffff050224 */ /* 0x100fe200078e0a0f */
[----:B------:R-:W-:Y:S01]  /*11dc0*/  LEA.HI.X.SX32 R3, R7, R3, 0x1, P1 ;  /* 0x0000000307037211 */ /* 0x000fe200008f0eff */
[----:B------:R-:W-:-:S03]  /*11dd0*/  @P0 IMAD.MOV R8, RZ, RZ, -R15 ;  /* 0x000000ffff080224 */ /* 0x000fc600078e0a0f */
[----:B------:R-:W-:Y:S01]  /*11de0*/  IADD3 R7, P1, R5, R2, RZ ;  /* 0x0000000205077210 */ /* 0x000fe20007f3e0ff */
[----:B------:R-:W-:-:S03]  /*11df0*/  IMAD.WIDE R10, R8, 0x2, R10 ;  /* 0x00000002080a7825 */ /* 0x000fc600078e020a */
[----:B------:R-:W-:Y:S02]  /*11e00*/  LEA.HI.X.SX32 R5, R5, R3, 0x1, P1 ;  /* 0x0000000305057211 */ /* 0x000fe400008f0eff */
[C---:B------:R-:W-:Y:S01]  /*11e10*/  LEA R24, P1, R7.reuse, R36, 0x1 ;  /* 0x0000002407187211 */ /* 0x040fe200078208ff */
[----:B--2---:R-:W2:Y:S03]  /*11e20*/  LD.E.128 R8, [R10.64] ;  /* 0x000000060a087980 */ /* 0x004ea6000c101d00 */
[----:B------:R-:W-:Y:S02]  /*11e30*/  LEA.HI.X R25, R7, R37, R5, 0x1, P1 ;  /* 0x0000002507197211 */ /* 0x000fe400008f0c05 */
[----:B------:R-:W-:Y:S01]  /*11e40*/  MOV R5, RZ ;  /* 0x000000ff00057202 */ /* 0x000fe20000000f00 */
[----:B------:R-:W-:-:S03]  /*11e50*/  @P0 IMAD.MOV R5, RZ, RZ, -R15 ;  /* 0x000000ffff050224 */ /* 0x000fc600078e0a0f */
[----:B---3--:R-:W3:Y:S02]  /*11e60*/  LD.E.128 R24, [R24.64] ;  /* 0x0000000618187980 */ /* 0x008ee4000c101d00 */
[----:B------:R-:W-:-:S04]  /*11e70*/  IADD3 R7, P1, R5, R2, RZ ;  /* 0x0000000205077210 */ /* 0x000fc80007f3e0ff */
[----:B------:R-:W-:Y:S02]  /*11e80*/  LEA.HI.X.SX32 R3, R5, R3, 0x1, P1 ;  /* 0x0000000305037211 */ /* 0x000fe400008f0eff */
[----:B------:R-:W-:-:S04]  /*11e90*/  LEA R12, P1, R7, R38, 0x1 ;  /* 0x00000026070c7211 */ /* 0x000fc800078208ff */
        /* <DEDUP_REMOVED lines=33> */
[----:B------:R-:W-:Y:S02]  /*120b0*/  @!P0 FADD.FTZ R32, -R32, -RZ ;  /* 0x800000ff20208221 */ /* 0x000fe40000010100 */
[----:B------:R-:W-:Y:S01]  /*120c0*/  FMUL.FTZ R11, R8, R11 ;  /* 0x0000000b080b7220 */ /* 0x000fe20000410000 */
[C---:B----4-:R-:W-:Y:S01]  /*120d0*/  SHF.L.U32 R8, R13.reuse, 0x10, RZ ;  /* 0x000000100d087819 */ /* 0x050fe200000006ff */
[----:B------:R-:W-:Y:S01]  /*120e0*/  FMUL.FTZ R30, R30, R27 ;  /* 0x0000001b1e1e7220 */ /* 0x000fe20000410000 */
[----:B------:R-:W-:Y:S01]  /*120f0*/  LOP3.LUT R27, R13, 0xffff0000, RZ, 0xc0, !PT ;  /* 0xffff00000d1b7812 */ /* 0x000fe200078ec0ff */
[----:B------:R-:W-:Y:S01]  /*12100*/  FMUL.FTZ R24, R21, R24 ;  /* 0x0000001815187220 */ /* 0x000fe20000410000 */
[----:B------:R-:W-:Y:S01]  /*12110*/  LOP3.LUT R13, R14, 0xffff0000, RZ, 0xc0, !PT ;  /* 0xffff00000e0d7812 */ /* 0x000fe200078ec0ff */
[----:B------:R-:W-:-:S02]  /*12120*/  FMUL.FTZ R25, R10, R25 ;  /* 0x000000190a197220 */ /* 0x000fc40000410000 */
[----:B------:R-:W-:Y:S01]  /*12130*/  FMUL.FTZ R26, R9, R26 ;  /* 0x0000001a091a7220 */ /* 0x000fe20000410000 */
[C---:B------:R-:W-:Y:S01]  /*12140*/  LOP3.LUT R9, R12.reuse, 0xffff0000, RZ, 0xc0, !PT ;  /* 0xffff00000c097812 */ /* 0x040fe200078ec0ff */
[----:B------:R-:W-:Y:S01]  /*12150*/  IMAD.U32 R10, R12, 0x10000, RZ ;  /* 0x000100000c0a7824 */ /* 0x000fe200078e00ff */
[C---:B------:R-:W-:Y:S01]  /*12160*/  SHF.L.U32 R12, R15.reuse, 0x10, RZ ;  /* 0x000000100f0c7819 */ /* 0x040fe200000006ff */
[----:B------:R-:W-:Y:S01]  /*12170*/  IMAD.U32 R21, R14, 0x10000, RZ ;  /* 0x000100000e157824 */ /* 0x000fe200078e00ff */
[----:B------:R-:W-:Y:S01]  /*12180*/  LOP3.LUT R14, R15, 0xffff0000, RZ, 0xc0, !PT ;  /* 0xffff00000f0e7812 */ /* 0x000fe200078ec0ff */
[----:B------:R-:W-:Y:S02]  /*12190*/  FMUL.FTZ R22, R22, R31 ;  /* 0x0000001f16167220 */ /* 0x000fe40000410000 */
[----:B------:R-:W-:Y:S02]  /*121a0*/  FMUL.FTZ R29, R29, R32 ;  /* 0x000000201d1d7220 */ /* 0x000fe40000410000 */
[----:B------:R-:W-:-:S02]  /*121b0*/  FMUL.FTZ R28, R28, R33 ;  /* 0x000000211c1c7220 */ /* 0x000fc40000410000 */
[----:B------:R-:W-:Y:S02]  /*121c0*/  FFMA.FTZ R5, R5, R10, R22 ;  /* 0x0000000a05057223 */ /* 0x000fe40000010016 */
[----:B------:R-:W-:Y:S02]  /*121d0*/  FFMA.FTZ R24, R3, R9, R24 ;  /* 0x0000000903187223 */ /* 0x000fe40000010018 */
[----:B------:R-:W-:Y:S02]  /*121e0*/  FFMA.FTZ R8, R20, R8, R11 ;  /* 0x0000000814087223 */ /* 0x000fe4000001000b */
[----:B------:R-:W-:Y:S01]  /*121f0*/  FFMA.FTZ R27, R2, R27, R29 ;  /* 0x0000001b021b7223 */ /* 0x000fe2000001001d */
[----:B------:R-:W-:Y:S01]  /*12200*/  F2FP.BF16.PACK_AB R20, R24, R5 ;  /* 0x000000051814723e */ /* 0x000fe200000010ff */
[----:B------:R-:W-:Y:S02]  /*12210*/  FFMA.FTZ R17, R17, R21, R28 ;  /* 0x0000001511117223 */ /* 0x000fe4000001001c */
[----:B------:R-:W-:Y:S01]  /*12220*/  FFMA.FTZ R12, R23, R12, R26 ;  /* 0x0000000c170c7223 */ /* 0x000fe2000001001a */
[----:B------:R-:W-:Y:S01]  /*12230*/  F2FP.BF16.PACK_AB R21, R27, R8 ;  /* 0x000000081b15723e */ /* 0x000fe200000010ff */
[----:B------:R-:W-:-:S02]  /*12240*/  FFMA.FTZ R7, R7, R14, R30 ;  /* 0x0000000e07077223 */ /* 0x000fc4000001001e */
[----:B------:R-:W-:-:S03]  /*12250*/  FFMA.FTZ R16, R16, R13, R25 ;  /* 0x0000000d10107223 */ /* 0x000fc60000010019 */
[----:B------:R-:W-:Y:S02]  /*12260*/  F2FP.BF16.PACK_AB R23, R7, R12 ;  /* 0x0000000c0717723e */ /* 0x000fe400000010ff */
[----:B------:R-:W-:Y:S02]  /*12270*/  F2FP.BF16.PACK_AB R22, R16, R17 ;  /* 0x000000111016723e */ /* 0x000fe400000010ff */
.L_x_1017:
[----:B------:R-:W-:Y:S05]  /*12280*/  BSYNC B0 ;  /* 0x0000000000007941 */ /* 0x000fea0003800000 */
.L_x_1016:
[----:B-----5:R1:W-:Y:S01]  /*12290*/  STS.128 [R211+0x5800], R20 ;  /* 0x00580014d3007388 */ /* 0x0203e20000000c00 */
[----:B------:R-:W-:Y:S05]  /*122a0*/  BRA `(.L_x_961) ;  /* 0x0000078000007947 */ /* 0x000fea0003800000 */
.L_x_923:
[----:B------:R-:W-:Y:S01]  /*122b0*/  IMAD.IADD R5, R209, 0x1, -R56 ;  /* 0x00000001d1057824 */ /* 0x000fe200078e0a38 */
[----:B------:R-:W-:Y:S01]  /*122c0*/  BSSY B0, `(.L_x_1018) ;  /* 0x000001c000007945 */ /* 0x000fe20003800000 */
[-C--:B------:R-:W-:Y:S02]  /*122d0*/  ISETP.GE.AND P1, PT, R9, R79.reuse, PT ;  /* 0x0000004f0900720c */ /* 0x080fe40003f26270 */
[----:B------:R-:W-:Y:S02]  /*122e0*/  ISETP.GE.AND P0, PT, R10, R79, PT ;  /* 0x0000004f0a00720c */ /* 0x000fe40003f06270 */
[----:B------:R-:W-:-:S13]  /*122f0*/  ISETP.GE.AND P2, PT, R162, R5, PT ;  /* 0x00000005a200720c */ /* 0x000fda0003f46270 */
[----:B------:R-:W-:Y:S05]  /*12300*/  @P2 BRA `(.L_x_1019) ;  /* 0x0000017000002947 */ /* 0x000fea0003800000 */
[----:B------:R-:W-:Y:S02]  /*12310*/  ISETP.GE.AND P4, PT, R12, R79, PT ;  /* 0x0000004f0c00720c */ /* 0x000fe40003f86270 */
[----:B-----5:R-:W-:-:S04]  /*12320*/  @!P0 LEA R6, P2, R166, R172, 0x1 ;  /* 0x000000aca6068211 */ /* 0x020fc800078408ff */
[----:B------:R-:W-:-:S07]  /*12330*/  @!P0 LEA.HI.X R7, R166, R173, R169, 0x1, P2 ;  /* 0x000000ada6078211 */ /* 0x000fce00010f0ca9 */
[C---:B------:R-:W-:Y:S01]  /*12340*/  @!P4 LEA R8, P3, R166.reuse, R172, 0x1 ;  /* 0x000000aca608c211 */ /* 0x040fe200078608ff */
[----:B------:R1:W-:Y:S03]  /*12350*/  @P4 STS.128 [R211], RZ ;  /* 0x000000ffd3004388 */ /* 0x0003e60000000c00 */
[----:B------:R-:W-:-:S05]  /*12360*/  @!P4 LEA.HI.X R9, R166, R173, R169, 0x1, P3 ;  /* 0x000000ada609c211 */ /* 0x000fca00018f0ca9 */
        /* <DEDUP_REMOVED lines=11> */
[----:B-1----:R-:W-:-:S04]  /*12420*/  LEA R6, P2, R166, R172, 0x1 ;  /* 0x000000aca6067211 */ /* 0x002fc800078408ff */
[----:B------:R-:W-:-:S05]  /*12430*/  LEA.HI.X R7, R166, R173, R169, 0x1, P2 ;  /* 0x000000ada6077211 */ /* 0x000fca00010f0ca9 */
[----:B------:R-:W-:Y:S01]  /*12440*/  @!PT LDS RZ, [RZ] ;  /* 0x00000000fffff984 */ /* 0x000fe20000000800 */
[----:B------:R-:W-:Y:S01]  /*12450*/  @!PT LDS RZ, [RZ] ;  /* 0x00000000fffff984 */ /* 0x000fe20000000800 */
[----:B------:R-:W-:Y:S01]  /*12460*/  @!PT LDS RZ, [RZ] ;  /* 0x00000000fffff984 */ /* 0x000fe20000000800 */
[----:B------:R1:W-:Y:S04]  /*12470*/  LDGSTS.E.BYPASS.LTC128B.128 [R211+0x4000], [R6.64+0x100] ;  /* 0x0400010006d37fae */ /* 0x0003e8000b901d46 */
.L_x_1019:
[----:B------:R-:W-:Y:S05]  /*12480*/  BSYNC B0 ;  /* 0x0000000000007941 */ /* 0x000fea0003800000 */
.L_x_1018:
[----:B------:R-:W-:Y:S01]  /*12490*/  IADD3 R0, R162, 0x10, RZ ;  /* 0x00000010a2007810 */ /* 0x000fe20007ffe0ff */
[----:B------:R-:W-:Y:S03]  /*124a0*/  BSSY B0, `(.L_x_1020) ;  /* 0x000001c000007945 */ /* 0x000fe60003800000 */
[----:B------:R-:W-:-:S13]  /*124b0*/  ISETP.GE.AND P2, PT, R0, R5, PT ;  /* 0x000000050000720c */ /* 0x000fda0003f46270 */
[----:B------:R-:W-:Y:S05]  /*124c0*/  @P2 BRA `(.L_x_1021) ;  /* 0x0000019000002947 */ /* 0x000fea0003800000 */
[----:B------:R-:W-:Y:S02]  /*124d0*/  ISETP.GE.AND P3, PT, R12, R79, PT ;  /* 0x0000004f0c00720c */ /* 0x000fe40003f66270 */
[----:B------:R-:W-:-:S05]  /*124e0*/  IADD3 R3, P2, R3, R166, RZ ;  /* 0x000000a603037210 */ /* 0x000fca0007f5e0ff */
[----:B------:R-:W-:Y:S01]  /*124f0*/  IMAD.X R17, R17, 0x1, R169, P2 ;  /* 0x0000000111117824 */ /* 0x000fe200010e06a9 */
[----:B-1---5:R-:W-:-:S04]  /*12500*/  @!P0 LEA R6, P2, R3, R172, 0x1 ;  /* 0x000000ac03068211 */ /* 0x022fc800078408ff */
[C---:B------:R-:W-:Y:S01]  /*12510*/  @!P0 LEA.HI.X R7, R3.reuse, R173, R17, 0x1, P2 ;  /* 0x000000ad03078211 */ /* 0x040fe200010f0c11 */
[----:B------:R1:W-:Y:S01]  /*12520*/  @P3 STS.128 [R211+0x800], RZ ;  /* 0x000800ffd3003388 */ /* 0x0003e20000000c00 */
[----:B------:R-:W-:-:S04]  /*12530*/  @!P3 LEA R8, P4, R3, R172, 0x1 ;  /* 0x000000ac0308b211 */ /* 0x000fc800078808ff */
[----:B------:R-:W-:-:S05]  /*12540*/  @!P3 LEA.HI.X R9, R3, R173, R17, 0x1, P4 ;  /* 0x000000ad0309b211 */ /* 0x000fca00020f0c11 */
        /* <DEDUP_REMOVED lines=11> */
[----:B------:R-:W-:-:S04]  /*12600*/  LEA R2, P2, R3, R172, 0x1 ;  /* 0x000000ac03027211 */ /* 0x000fc800078408ff */
[----:B------:R-:W-:-:S05]  /*12610*/  LEA.HI.X R3, R3, R173, R17, 0x1, P2 ;  /* 0x000000ad03037211 */ /* 0x000fca00010f0c11 */
[----:B------:R-:W-:Y:S01]  /*12620*/  @!PT LDS RZ, [RZ] ;  /* 0x00000000fffff984 */ /* 0x000fe20000000800 */
[----:B------:R-:W-:Y:S01]  /*12630*/  @!PT LDS RZ, [RZ] ;  /* 0x00000000fffff984 */ /* 0x000fe20000000800 */
[----:B------:R-:W-:Y:S01]  /*12640*/  @!PT LDS RZ, [RZ] ;  /* 0x00000000fffff984 */ /* 0x000fe20000000800 */
[----:B------:R2:W-:Y:S04]  /*12650*/  LDGSTS.E.BYPASS.LTC128B.128 [R211+0x4800], [R2.64+0x100] ;  /* 0x0480010002d37fae */ /* 0x0005e8000b901d46 */
.L_x_1021:
[----:B------:R-:W-:Y:S05]  /*12660*/  BSYNC B0 ;  /* 0x0000000000007941 */ /* 0x000fea0003800000 */
.L_x_1020:
[----:B-1----:R-:W-:Y:S01]  /*12670*/  IADD3 R6, R162, 0x20, RZ ;  /* 0x00000020a2067810 */ /* 0x002fe20007ffe0ff */
[----:B------:R-:W-:Y:S03]  /*12680*/  BSSY B0, `(.L_x_1022) ;  /* 0x000001c000007945 */ /* 0x000fe60003800000 */
[----:B------:R-:W-:-:S13]  /*12690*/  ISETP.GE.AND P2, PT, R6, R5, PT ;  /* 0x000000050600720c */ /* 0x000fda0003f46270 */
[----:B------:R-:W-:Y:S05]  /*126a0*/  @P2 BRA `(.L_x_1023) ;  /* 0x0000019000002947 */ /* 0x000fea0003800000 */
[----:B------:R-:W-:Y:S02]  /*126b0*/  ISETP.GE.AND P3, PT, R12, R79, PT ;  /* 0x0000004f0c00720c */ /* 0x000fe40003f66270 */
[----:B------:R-:W-:-:S04]  /*126c0*/  LEA R7, P2, R170, R166, 0x5 ;  /* 0x000000a6aa077211 */ /* 0x000fc800078428ff */
[----:B--2---:R-:W-:Y:S02]  /*126d0*/  LEA.HI.X R3, R170, R169, R171, 0x5, P2 ;  /* 0x000000a9aa037211 */ /* 0x004fe400010f2cab */
[----:B-----5:R-:W-:-:S04]  /*126e0*/  @!P0 LEA R8, P2, R7, R172, 0x1 ;  /* 0x000000ac07088211 */ /* 0x020fc800078408ff */
        /* <DEDUP_REMOVED lines=21> */
.L_x_1023:
[----:B------:R-:W-:Y:S05]  /*12840*/  BSYNC B0 ;  /* 0x0000000000007941 */ /* 0x000fea0003800000 */
.L_x_1022:
[----:B------:R-:W-:-:S04]  /*12850*/  IADD3 R4, R162, 0x30, RZ ;  /* 0x00000030a2047810 */ /* 0x000fc80007ffe0ff */
[----:B------:R-:W-:-:S13]  /*12860*/  ISETP.GE.AND P2, PT, R4, R5, PT ;  /* 0x000000050400720c */ /* 0x000fda0003f46270 */
[----:B------:R-:W-:Y:S05]  /*12870*/  @P2 BRA `(.L_x_961) ;  /* 0x000001b000002947 */ /* 0x000fea0003800000 */
[----:B------:R-:W-:Y:S01]  /*12880*/  ISETP.GE.AND P3, PT, R12, R79, PT ;  /* 0x0000004f0c00720c */ /* 0x000fe20003f66270 */
[----:B------:R-:W-:Y:S02]  /*12890*/  IMAD.MOV.U32 R167, RZ, RZ, R169 ;  /* 0x000000ffffa77224 */ /* 0x000fe400078e00a9 */
[----:B--2---:R-:W-:Y:S02]  /*128a0*/  IMAD R2, R171, 0x30, RZ ;  /* 0x00000030ab027824 */ /* 0x004fe400078e02ff */
[----:B------:R-:W-:-:S04]  /*128b0*/  IMAD.WIDE.U32 R170, R170, 0x30, R166 ;  /* 0x00000030aaaa7825 */ /* 0x000fc800078e00a6 */
[----:B------:R-:W-:Y:S01]  /*128c0*/  IMAD.IADD R3, R2, 0x1, R171 ;  /* 0x0000000102037824 */ /* 0x000fe200078e02ab */
[----:B-1---5:R-:W-:-:S03]  /*128d0*/  @!P0 LEA R8, P2, R170, R172, 0x1 ;  /* 0x000000acaa088211 */ /* 0x022fc600078408ff */
[C---:B------:R-:W-:Y:S01]  /*128e0*/  @!P3 LEA R10, P4, R170.reuse, R172, 0x1 ;  /* 0x000000acaa0ab211 */ /* 0x040fe200078808ff */
[----:B------:R1:W-:Y:S01]  /*128f0*/  @P3 STS.128 [R211+0x1800], RZ ;  /* 0x001800ffd3003388 */ /* 0x0003e20000000c00 */
[CCC-:B------:R-:W-:Y:S02]  /*12900*/  @!P0 LEA.HI.X R9, R170.reuse, R173.reuse, R3.reuse, 0x1, P2 ;  /* 0x000000adaa098211 */ /* 0x1c0fe400010f0c03 */
        /* <DEDUP_REMOVED lines=18> */
.L_x_961:
[----:B------:R-:W-:Y:S05]  /*12a30*/  BSYNC B3 ;  /* 0x0000000000037941 */ /* 0x000fea0003800000 */
.L_x_922:
[----:B------:R-:W-:Y:S01]  /*12a40*/  IADD3 R214, R133, -0x1, RZ ;  /* 0xffffffff85d67810 */ /* 0x000fe20007ffe0ff */
[----:B------:R-:W-:Y:S01]  /*12a50*/  BSSY B0, `(.L_x_1024) ;  /* 0x0000020000007945 */ /* 0x000fe20003800000 */
[----:B------:R-:W-:-:S03]  /*12a60*/  LOP3.LUT R215, R74, 0xff, RZ, 0xc0, !PT ;  /* 0x000000ff4ad77812 */ /* 0x000fc600078ec0ff */
[----:B--2---:R-:W-:-:S04]  /*12a70*/  IMAD.SHL.U32 R3, R214, 0x40, RZ ;  /* 0x00000040d6037824 */ /* 0x004fc800078e00ff */
[----:B------:R-:W-:-:S05]  /*12a80*/  IMAD.IADD R5, R68, 0x1, -R3 ;  /* 0x0000000144057824 */ /* 0x000fca00078e0a03 */
[----:B------:R-:W-:-:S13]  /*12a90*/  ISETP.GE.AND P0, PT, R162, R5, PT ;  /* 0x00000005a200720c */ /* 0x000fda0003f06270 */
[----:B------:R-:W-:Y:S05]  /*12aa0*/  @P0 BRA `(.L_x_1025) ;  /* 0x000001a000000947 */ /* 0x000fea0003800000 */
[C---:B------:R-:W-:Y:S02]  /*12ab0*/  LOP3.LUT R2, R215.reuse, 0x1, RZ, 0xc0, !PT ;  /* 0x00000001d7027812 */ /* 0x040fe400078ec0ff */
[----:B------:R-:W-:Y:S02]  /*12ac0*/  R2P PR, R215, 0x6 ;  /* 0x00000006d7007804 */ /* 0x000fe40000000000 */
[----:B------:R-:W-:-:S11]  /*12ad0*/  ISETP.NE.U32.AND P0, PT, R2, 0x1, PT ;  /* 0x000000010200780c */ /* 0x000fd60003f05070 */
[----:B-1----:R-:W-:Y:S02]  /*12ae0*/  @P1 IMAD.MOV.U32 R8, RZ, RZ, R204 ;  /* 0x000000ffff081224 */ /* 0x002fe400078e00cc */
[----:B------:R-:W-:Y:S01]  /*12af0*/  @!P0 MOV R10, R204 ;  /* 0x000000cc000a8202 */ /* 0x000fe20000000f00 */
[--C-:B------:R-:W-:Y:S02]  /*12b00*/  @!P0 IMAD.MOV.U32 R11, RZ, RZ, R203.reuse ;  /* 0x000000ffff0b8224 */ /* 0x100fe400078e00cb */
[----:B------:R-:W-:-:S03]  /*12b10*/  @P1 IMAD.MOV.U32 R9, RZ, RZ, R203 ;  /* 0x000000ffff091224 */ /* 0x000fc600078e00cb */
        /* <DEDUP_REMOVED lines=8> */
[----:B------:R1:W-:Y:S04]  /*12ba0*/  @P1 LDGSTS.E.BYPASS.LTC128B.128 [R211+0x8000], [R8.64+0x80] ;  /* 0x0800008008d31fae */ /* 0x0003e8000b901d46 */
[----:B------:R1:W-:Y:S01]  /*12bb0*/  @!P1 STS.128 [R211+0x8000], RZ ;  /* 0x008000ffd3009388 */ /* 0x0003e20000000c00 */
[----:B------:R-:W-:Y:S05]  /*12bc0*/  @!P2 BRA `(.L_x_1026) ;  /* 0x000000700000a947 */ /* 0x000fea0003800000 */
[----:B-1----:R-:W-:Y:S02]  /*12bd0*/  MOV R8, R204 ;  /* 0x000000cc00087202 */ /* 0x002fe40000000f00 */
[----:B------:R-:W-:-:S05]  /*12be0*/  MOV R9, R203 ;  /* 0x000000cb00097202 */ /* 0x000fca0000000f00 */
[----:B------:R-:W-:Y:S01]  /*12bf0*/  @!PT LDS RZ, [RZ] ;  /* 0x00000000fffff984 */ /* 0x000fe20000000800 */
[----:B------:R-:W-:Y:S01]  /*12c00*/  @!PT LDS RZ, [RZ] ;  /* 0x00000000fffff984 */ /* 0x000fe20000000800 */
[----:B------:R-:W-:Y:S01]  /*12c10*/  @!PT LDS RZ, [RZ] ;  /* 0x00000000fffff984 */ /* 0x000fe20000000800 */
[----:B------:R1:W-:Y:S01]  /*12c20*/  LDGSTS.E.BYPASS.LTC128B.128 [R211+0xa000], [R8.64+0x100] ;  /* 0x0a00010008d37fae */ /* 0x0003e2000b901d46 */
[----:B------:R-:W-:Y:S05]  /*12c30*/  BRA `(.L_x_1025) ;  /* 0x0000001000007947 */ /* 0x000fea0003800000 */
.L_x_1026:
[----:B------:R2:W-:Y:S02]  /*12c40*/  STS.128 [R211+0xa000], RZ ;  /* 0x00a000ffd3007388 */ /* 0x0005e40000000c00 */
.L_x_1025:
[----:B------:R-:W-:Y:S05]  /*12c50*/  BSYNC B0 ;  /* 0x0000000000007941 */ /* 0x000fea0003800000 */
.L_x_1024:
[----:B------:R-:W-:Y:S01]  /*12c60*/  ISETP.GE.AND P0, PT, R0, R5, PT ;  /* 0x000000050000720c */ /* 0x000fe20003f06270 */
[----:B------:R-:W-:-:S12]  /*12c70*/  BSSY B0, `(.L_x_1027) ;  /* 0x000001f000007945 */ /* 0x000fd80003800000 */
[----:B------:R-:W-:Y:S05]  /*12c80*/  @P0 BRA `(.L_x_1028) ;  /* 0x000001d000000947 */ /* 0x000fea0003800000 */
[C---:B------:R-:W-:Y:S02]  /*12c90*/  LOP3.LUT R2, R215.reuse, 0x1, RZ, 0xc0, !PT ;  /* 0x00000001d7027812 */ /* 0x040fe400078ec0ff */
[----:B------:R-:W-:Y:S02]  /*12ca0*/  LOP3.LUT P0, RZ, R215, 0x2, RZ, 0xc0, !PT ;  /* 0x00000002d7ff7812 */ /* 0x000fe4000780c0ff */
[----:B------:R-:W-:Y:S02]  /*12cb0*/  ISETP.NE.U32.AND P1, PT, R2, 0x1, PT ;  /* 0x000000010200780c */ /* 0x000fe40003f25070 */
[----:B-1----:R-:W-:-:S05]  /*12cc0*/  IADD3 R9, P2, R201, R158, RZ ;  /* 0x0000009ec9097210 */ /* 0x002fca0007f5e0ff */
[----:B------:R-:W-:-:S04]  /*12cd0*/  IMAD.X R7, R202, 0x1, R157, P2 ;  /* 0x00000001ca077824 */ /* 0x000fc800010e069d */
[----:B------:R-:W-:Y:S02]  /*12ce0*/  @P0 LEA R10, P2, R9, R164, 0x1 ;  /* 0x000000a4090a0211 */ /* 0x000fe400078408ff */
[----:B------:R-:W-:Y:S02]  /*12cf0*/  @!P1 LEA R12, P3, R201, R204, 0x1 ;  /* 0x000000ccc90c9211 */ /* 0x000fe400078608ff */
[----:B------:R-:W-:Y:S02]  /*12d00*/  @P0 LEA.HI.X R11, R9, R165, R7, 0x1, P2 ;  /* 0x000000a5090b0211 */ /* 0x000fe400010f0c07 */
        /* <DEDUP_REMOVED lines=11> */
[----:B------:R-:W-:-:S13]  /*12dc0*/  LOP3.LUT P0, RZ, R215, 0x4, RZ, 0xc0, !PT ;  /* 0x00000004d7ff7812 */ /* 0x000fda000780c0ff */
[----:B------:R-:W-:Y:S05]  /*12dd0*/  @!P0 BRA `(.L_x_1029) ;  /* 0x0000007000008947 */ /* 0x000fea0003800000 */
[----:B------:R-:W-:-:S04]  /*12de0*/  LEA R8, P0, R9, R164, 0x1 ;  /* 0x000000a409087211 */ /* 0x000fc800078008ff */
[----:B------:R-:W-:-:S05]  /*12df0*/  LEA.HI.X R9, R9, R165, R7, 0x1, P0 ;  /* 0x000000a509097211 */ /* 0x000fca00000f0c07 */
[----:B------:R-:W-:Y:S01]  /*12e00*/  @!PT LDS RZ, [RZ] ;  /* 0x00000000fffff984 */ /* 0x000fe20000000800 */
[----:B------:R-:W-:Y:S01]  /*12e10*/  @!PT LDS RZ, [RZ] ;  /* 0x00000000fffff984 */ /* 0x000fe20000000800 */
[----:B------:R-:W-:Y:S01]  /*12e20*/  @!PT LDS RZ, [RZ] ;  /* 0x00000000fffff984 */ /* 0x000fe20000000800 */
[----:B------:R1:W-:Y:S01]  /*12e30*/  LDGSTS.E.BYPASS.LTC128B.128 [R211+0xa800], [R8.64+0x100] ;  /* 0x0a80010008d37fae */ /* 0x0003e2000b901d46 */
[----:B------:R-:W-:Y:S05]  /*12e40*/  BRA `(.L_x_1028) ;  /* 0x0000001000007947 */ /* 0x000fea0003800000 */
.L_x_1029:
[----:B------:R1:W-:Y:S02]  /*12e50*/  STS.128 [R211+0xa800], RZ ;  /* 0x00a800ffd3007388 */ /* 0x0003e40000000c00 */
.L_x_1028:
[----:B------:R-:W-:Y:S05]  /*12e60*/  BSYNC B0 ;  /* 0x0000000000007941 */ /* 0x000fea0003800000 */
.L_x_1027:
[----:B------:R-:W-:Y:S01]  /*12e70*/  ISETP.GE.AND P0, PT, R6, R5, PT ;  /* 0x000000050600720c */ /* 0x000fe20003f06270 */
[----:B------:R-:W-:-:S12]  /*12e80*/  BSSY B0, `(.L_x_1030) ;  /* 0x0000021000007945 */ /* 0x000fd80003800000 */
[----:B------:R-:W-:Y:S05]  /*12e90*/  @P0 BRA `(.L_x_1031) ;  /* 0x000001f000000947 */ /* 0x000fea0003800000 */
[C---:B------:R-:W-:Y:S02]  /*12ea0*/  LOP3.LUT R2, R215.reuse, 0x1, RZ, 0xc0, !PT ;  /* 0x00000001d7027812 */ /* 0x040fe400078ec0ff */
[----:B------:R-:W-:Y:S02]  /*12eb0*/  LOP3.LUT P0, RZ, R215, 0x2, RZ, 0xc0, !PT ;  /* 0x00000002d7ff7812 */ /* 0x000fe4000780c0ff */
[----:B------:R-:W-:Y:S01]  /*12ec0*/  ISETP.NE.U32.AND P1, PT, R2, 0x1, PT ;  /* 0x000000010200780c */ /* 0x000fe20003f25070 */
[C---:B------:R-:W-:Y:S01]  /*12ed0*/  IMAD.SHL.U32 R2, R64.reuse, 0x20, RZ ;  /* 0x0000002040027824 */ /* 0x040fe200078e00ff */
[C---:B-1----:R-:W-:Y:S02]  /*12ee0*/  LEA R11, P2, R64.reuse, R158, 0x5 ;  /* 0x0000009e400b7211 */ /* 0x042fe400078428ff */
[C-C-:B------:R-:W-:Y:S02]  /*12ef0*/  SHF.L.U64.HI R7, R64.reuse, 0x5, R65.reuse ;  /* 0x0000000540077819 */ /* 0x140fe40000010241 */
[----:B------:R-:W-:-:S05]  /*12f00*/  LEA.HI.X R9, R64, R157, R65, 0x5, P2 ;  /* 0x0000009d40097211 */ /* 0x000fca00010f2c41 */
[C---:B------:R-:W-:Y:S02]  /*12f10*/  @P0 LEA R12, P2, R11.reuse, R164, 0x1 ;  /* 0x000000a40b0c0211 */ /* 0x040fe400078408ff */
[C---:B------:R-:W-:Y:S02]  /*12f20*/  @!P1 LEA R14, P3, R2.reuse, R204, 0x1 ;  /* 0x000000cc020e9211 */ /* 0x040fe400078608ff */
        /* <DEDUP_REMOVED lines=21> */
.L_x_1032:
[----:B------:R1:W-:Y:S02]  /*13080*/  STS.128 [R211+0xb000], RZ ;  /* 0x00b000ffd3007388 */ /* 0x0003e40000000c00 */
.L_x_1031:
[----:B------:R-:W-:Y:S05]  /*13090*/  BSYNC B0 ;  /* 0x0000000000007941 */ /* 0x000fea0003800000 */
.L_x_1030:
[----:B------:R-:W-:Y:S01]  /*130a0*/  ISETP.GE.AND P0, PT, R4, R5, PT ;  /* 0x000000050400720c */ /* 0x000fe20003f06270 */
[----:B------:R-:W-:-:S12]  /*130b0*/  BSSY B0, `(.L_x_1033) ;  /* 0x0000022000007945 */ /* 0x000fd80003800000 */
[----:B------:R-:W-:Y:S05]  /*130c0*/  @P0 BRA `(.L_x_1034) ;  /* 0x0000020000000947 */ /* 0x000fea0003800000 */
[C---:B------:R-:W-:Y:S01]  /*130d0*/  LOP3.LUT R2, R215.reuse, 0x1, RZ, 0xc0, !PT ;  /* 0x00000001d7027812 */ /* 0x040fe200078ec0ff */
[----:B------:R-:W-:Y:S01]  /*130e0*/  IMAD.MOV.U32 R156, RZ, RZ, R158 ;  /* 0x000000ffff9c7224 */ /* 0x000fe200078e009e */
[----:B------:R-:W-:Y:S02]  /*130f0*/  LOP3.LUT P2, RZ, R215, 0x2, RZ, 0xc0, !PT ;  /* 0x00000002d7ff7812 */ /* 0x000fe4000784c0ff */
[----:B------:R-:W-:Y:S01]  /*13100*/  ISETP.NE.U32.AND P3, PT, R2, 0x1, PT ;  /* 0x000000010200780c */ /* 0x000fe20003f65070 */
[----:B------:R-:W-:Y:S01]  /*13110*/  IMAD R2, R65, 0x30, RZ ;  /* 0x0000003041027824 */ /* 0x000fe200078e02ff */
[----:B------:R-:W-:Y:S01]  /*13120*/  LOP3.LUT P1, RZ, R215, 0x4, RZ, 0xc0, !PT ;  /* 0x00000004d7ff7812 */ /* 0x000fe2000782c0ff */
[----:B------:R-:W-:-:S04]  /*13130*/  IMAD.WIDE.U32 R156, R64, 0x30, R156 ;  /* 0x00000030409c7825 */ /* 0x000fc800078e009c */
[----:B------:R-:W-:-:S04]  /*13140*/  IMAD.IADD R7, R157, 0x1, R2 ;  /* 0x000000019d077824 */ /* 0x000fc800078e0202 */
[CC--:B-1----:R-:W-:Y:S02]  /*13150*/  @P2 LEA R10, P4, R156.reuse, R164.reuse, 0x1 ;  /* 0x000000a49c0a2211 */ /* 0x0c2fe400078808ff */
[----:B------:R-:W-:Y:S01]  /*13160*/  @!P3 MOV R9, R203 ;  /* 0x000000cb0009b202 */ /* 0x000fe20000000f00 */
[----:B------:R-:W-:Y:S01]  /*13170*/  @!P3 IMAD.MOV.U32 R8, RZ, RZ, R204 ;  /* 0x000000ffff08b224 */ /* 0x000fe200078e00cc */
[C---:B------:R-:W-:Y:S01]  /*13180*/  @P1 LEA R12, P0, R156.reuse, R164, 0x1 ;  /* 0x000000a49c0c1211 */ /* 0x040fe200078008ff */
[----:B------:R-:W-:Y:S01]  /*13190*/  @!P3 IMAD R65, R65, 0x60, RZ ;  /* 0x000000604141b824 */ /* 0x000fe200078e02ff */
[-C--:B------:R-:W-:Y:S01]  /*131a0*/  @P2 LEA.HI.X R11, R156, R165.reuse, R7, 0x1, P4 ;  /* 0x000000a59c0b2211 */ /* 0x080fe200020f0c07 */
[----:B------:R-:W-:Y:S01]  /*131b0*/  @!P3 IMAD.WIDE.U32 R8, R64, 0x60, R8 ;  /* 0x000000604008b825 */ /* 0x000fe200078e0008 */
[----:B------:R-:W-:-:S04]  /*131c0*/  @P1 LEA.HI.X R13, R156, R165, R7, 0x1, P0 ;  /* 0x000000a59c0d1211 */ /* 0x000fc800000f0c07 */
[----:B------:R-:W-:-:S05]  /*131d0*/  @!P3 IADD3 R9, R65, R9, RZ ;  /* 0x000000094109b210 */ /* 0x000fca0007ffe0ff */
        /* <DEDUP_REMOVED lines=9> */
[----:B------:R1:W-:Y:S04]  /*13270*/  @!P2 STS.128 [R211+0x9800], RZ ;  /* 0x009800ffd300a388 */ /* 0x0003e80000000c00 */
[----:B------:R-:W-:Y:S01]  /*13280*/  @!PT LDS RZ, [RZ] ;  /* 0x00000000fffff984 */ /* 0x000fe20000000800 */
[----:B------:R-:W-:Y:S01]  /*13290*/  @!PT LDS RZ, [RZ] ;  /* 0x00000000fffff984 */ /* 0x000fe20000000800 */
[----:B------:R-:W-:Y:S01]  /*132a0*/  @!PT LDS RZ, [RZ] ;  /* 0x00000000fffff984 */ /* 0x000fe20000000800 */
[----:B------:R1:W-:Y:S04]  /*132b0*/  @P1 LDGSTS.E.BYPASS.LTC128B.128 [R211+0xb800], [R12.64+0x100] ;  /* 0x0b8001000cd31fae */ /* 0x0003e8000b901d46 */
[----:B------:R1:W-:Y:S02]  /*132c0*/  @!P1 STS.128 [R211+0xb800], RZ ;  /* 0x00b800ffd3009388 */ /* 0x0003e40000000c00 */
.L_x_1034:
[----:B------:R-:W-:Y:S05]  /*132d0*/  BSYNC B0 ;  /* 0x0000000000007941 */ /* 0x000fea0003800000 */
.L_x_1033:
[----:B------:R-:W0:Y:S04]  /*132e0*/  LDGDEPBAR ;  /* 0x00000000000079af */ /* 0x000e280000000000 */
[----:B------:R1:W5:Y:S01]  /*132f0*/  LD.E R2, [R18.64+0x188] ;  /* 0x0001880612027980 */ /* 0x000362000c101900 */
[----:B------:R-:W-:Y:S01]  /*13300*/  ISETP.GE.AND P0, PT, R162, R5, PT ;  /* 0x00000005a200720c */ /* 0x000fe20003f06270 */
[----:B------:R-:W-:Y:S01]  /*13310*/  IMAD.SHL.U32 R16, R72, 0x2, RZ ;  /* 0x0000000248107824 */ /* 0x000fe200078e00ff */
[----:B-1----:R-:W-:Y:S01]  /*13320*/  SHF.R.S32.HI R8, RZ, 0x1f, R73 ;  /* 0x0000001fff087819 */ /* 0x002fe20000011449 */
[----:B------:R-:W-:Y:S03]  /*13330*/  BSSY B0, `(.L_x_1035) ;  /* 0x0000020000007945 */ /* 0x000fe60003800000 */
[----:B------:R-:W-:-:S02]  /*13340*/  LEA.HI R8, R8, R73, RZ, 0x2 ;  /* 0x0000004908087211 */ /* 0x000fc400078f10ff */
[----:B------:R-:W-:Y:S02]  /*13350*/  LOP3.LUT R16, R16, 0x6, RZ, 0xc0, !PT ;  /* 0x0000000610107812 */ /* 0x000fe400078ec0ff */
[----:B------:R-:W-:Y:S01]  /*13360*/  SHF.R.S32.HI R52, RZ, 0x2, R8 ;  /* 0x00000002ff347819 */ /* 0x000fe20000011408 */
[----:B------:R-:W-:-:S04]  /*13370*/  DEPBAR.LE SB0, 0x0 ;  /* 0x000080000000791a */ /* 0x000fc80000000000 */
[----:B------:R-:W-:Y:S06]  /*13380*/  BAR.SYNC.DEFER_BLOCKING 0x0 ;  /* 0x0000000000007b1d */ /* 0x000fec0000010000 */
[----:B------:R1:W-:Y:S04]  /*13390*/  @P0 STS.128 [R211+0xc000], RZ ;  /* 0x00c000ffd3000388 */ /* 0x0003e80000000c00 */
[----:B------:R1:W-:Y:S04]  /*133a0*/  @P0 STS.128 [R211+0xe000], RZ ;  /* 0x00e000ffd3000388 */ /* 0x0003e80000000c00 */
[----:B------:R1:W-:Y:S01]  /*133b0*/  @P0 STS.128 [R211+0x10000], RZ ;  /* 0x010000ffd3000388 */ /* 0x0003e20000000c00 */
[----:B------:R-:W-:Y:S05]  /*133c0*/  @P0 BRA `(.L_x_1036) ;  /* 0x0000016000000947 */ /* 0x000fea0003800000 */
[C---:B------:R-:W-:Y:S02]  /*133d0*/  LOP3.LUT R7, R215.reuse, 0x1, RZ, 0xc0, !PT ;  /* 0x00000001d7077812 */ /* 0x040fe400078ec0ff */
[----:B------:R-:W-:-:S02]  /*133e0*/  R2P PR, R215, 0x6 ;  /* 0x00000006d7007804 */ /* 0x000fc40000000000 */
[----:B------:R-:W-:-:S13]  /*133f0*/  ISETP.NE.U32.AND P0, PT, R7, 0x1, PT ;  /* 0x000000010700780c */ /* 0x000fda0003f05070 */
[----:B------:R-:W-:Y:S02]  /*13400*/  @!P0 IMAD.MOV.U32 R8, RZ, RZ, R160 ;  /* 0x000000ffff088224 */ /* 0x000fe400078e00a0 */
        /* <DEDUP_REMOVED lines=12> */
[----:B------:R-:W-:Y:S01]  /*134d0*/  @!PT LDS RZ, [RZ] ;  /* 0x00000000fffff984 */ /* 0x000fe20000000800 */
[----:B------:R-:W-:Y:S01]  /*134e0*/  @!PT LDS RZ, [RZ] ;  /* 0x00000000fffff984 */ /* 0x000fe20000000800 */
[----:B------:R-:W-:Y:S01]  /*134f0*/  @!PT LDS RZ, [RZ] ;  /* 0x00000000fffff984 */ /* 0x000fe20000000800 */
[----:B------:R1:W-:Y:S01]  /*13500*/  LDGSTS.E.BYPASS.LTC128B.128 [R211+0x10000], [R160.64+0x100] ;  /* 0x10000100a0d37fae */ /* 0x0003e2000b901d46 */
[----:B------:R-:W-:Y:S05]  /*13510*/  BRA `(.L_x_1036) ;  /* 0x0000001000007947 */ /* 0x000fea0003800000 */
.L_x_1037:
[----:B------:R1:W-:Y:S02]  /*13520*/  STS.128 [R211+0x10000], RZ ;  /* 0x010000ffd3007388 */ /* 0x0003e40000000c00 */
.L_x_1036:
[----:B------:R-:W-:Y:S05]  /*13530*/  BSYNC B0 ;  /* 0x0000000000007941 */ /* 0x000fea0003800000 */
.L_x_1035:
[----:B------:R-:W-:Y:S01]  /*13540*/  ISETP.GE.AND P0, PT, R0, R5, PT ;  /* 0x000000050000720c */ /* 0x000fe20003f06270 */
[----:B------:R-:W-:-:S12]  /*13550*/  BSSY B0, `(.L_x_1038) ;  /* 0x0000020000007945 */ /* 0x000fd80003800000 */
[----:B------:R1:W-:Y:S04]  /*13560*/  @P0 STS.128 [R211+0xc800], RZ ;  /* 0x00c800ffd3000388 */ /* 0x0003e80000000c00 */
[----:B------:R1:W-:Y:S04]  /*13570*/  @P0 STS.128 [R211+0xe800], RZ ;  /* 0x00e800ffd3000388 */ /* 0x0003e80000000c00 */
[----:B------:R1:W-:Y:S01]  /*13580*/  @P0 STS.128 [R211+0x10800], RZ ;  /* 0x010800ffd3000388 */ /* 0x0003e20000000c00 */
[----:B------:R-:W-:Y:S05]  /*13590*/  @P0 BRA `(.L_x_1039) ;  /* 0x000001b000000947 */ /* 0x000fea0003800000 */
[C---:B------:R-:W-:Y:S02]  /*135a0*/  LOP3.LUT R0, R215.reuse, 0x1, RZ, 0xc0, !PT ;  /* 0x00000001d7007812 */ /* 0x040fe400078ec0ff */
[----:B------:R-:W-:-:S02]  /*135b0*/  LOP3.LUT P1, RZ, R215, 0x2, RZ, 0xc0, !PT ;  /* 0x00000002d7ff7812 */ /* 0x000fc4000782c0ff */
[----:B------:R-:W-:-:S11]  /*135c0*/  ISETP.NE.U32.AND P2, PT, R0, 0x1, PT ;  /* 0x000000010000780c */ /* 0x000fd60003f45070 */
[CC--:B-1----:R-:W-:Y:S02]  /*135d0*/  @P1 LEA R8, P0, R199.reuse, R160.reuse, 0x1 ;  /* 0x000000a0c7081211 */ /* 0x0c2fe400078008ff */
[C---:B------:R-:W-:Y:S02]  /*135e0*/  @!P2 LEA R10, P3, R199.reuse, R160, 0x1 ;  /* 0x000000a0c70aa211 */ /* 0x040fe400078608ff */
[CCC-:B------:R-:W-:Y:S02]  /*135f0*/  @P1 LEA.HI.X R9, R199.reuse, R161.reuse, R200.reuse, 0x1, P0 ;  /* 0x000000a1c7091211 */ /* 0x1c0fe400000f0cc8 */
[----:B------:R-:W-:Y:S02]  /*13600*/  @!P2 LEA.HI.X R11, R199, R161, R200, 0x1, P3 ;  /* 0x000000a1c70ba211 */ /* 0x000fe400018f0cc8 */
[----:B------:R-:W-:-:S03]  /*13610*/  LOP3.LUT P0, RZ, R215, 0x4, RZ, 0xc0, !PT ;  /* 0x00000004d7ff7812 */ /* 0x000fc6000780c0ff */
        /* <DEDUP_REMOVED lines=11> */
[----:B-1----:R-:W-:-:S04]  /*136d0*/  LEA R8, P0, R199, R160, 0x1 ;  /* 0x000000a0c7087211 */ /* 0x002fc800078008ff */
[----:B------:R-:W-:-:S05]  /*136e0*/  LEA.HI.X R9, R199, R161, R200, 0x1, P0 ;  /* 0x000000a1c7097211 */ /* 0x000fca00000f0cc8 */
[----:B------:R-:W-:Y:S01]  /*136f0*/  @!PT LDS RZ, [RZ] ;  /* 0x00000000fffff984 */ /* 0x000fe20000000800 */
[----:B------:R-:W-:Y:S01]  /*13700*/  @!PT LDS RZ, [RZ] ;  /* 0x00000000fffff984 */ /* 0x000fe20000000800 */
[----:B------:R-:W-:Y:S01]  /*13710*/  @!PT LDS RZ, [RZ] ;  /* 0x00000000fffff984 */ /* 0x000fe20000000800 */
[----:B------:R1:W-:Y:S01]  /*13720*/  LDGSTS.E.BYPASS.LTC128B.128 [R211+0x10800], [R8.64+0x100] ;  /* 0x1080010008d37fae */ /* 0x0003e2000b901d46 */
[----:B------:R-:W-:Y:S05]  /*13730*/  BRA `(.L_x_1039) ;  /* 0x0000001000007947 */ /* 0x000fea0003800000 */
.L_x_1040:
[----:B------:R1:W-:Y:S02]  /*13740*/  STS.128 [R211+0x10800], RZ ;  /* 0x010800ffd3007388 */ /* 0x0003e40000000c00 */
.L_x_1039:
[----:B------:R-:W-:Y:S05]  /*13750*/  BSYNC B0 ;  /* 0x0000000000007941 */ /* 0x000fea0003800000 */
.L_x_1038:
        /* <DEDUP_REMOVED lines=8> */
[----:B------:R-:W-:Y:S01]  /*137e0*/  ISETP.NE.U32.AND P2, PT, R0, 0x1, PT ;  /* 0x000000010000780c */ /* 0x000fe20003f45070 */
[C---:B------:R-:W-:Y:S01]  /*137f0*/  IMAD.SHL.U32 R0, R66.reuse, 0x20, RZ ;  /* 0x0000002042007824 */ /* 0x040fe200078e00ff */
[----:B------:R-:W-:-:S09]  /*13800*/  SHF.L.U64.HI R6, R66, 0x5, R67 ;  /* 0x0000000542067819 */ /* 0x000fd20000010243 */
        /* <DEDUP_REMOVED lines=23> */
.L_x_1043:
[----:B------:R1:W-:Y:S02]  /*13980*/  STS.128 [R211+0x11000], RZ ;  /* 0x011000ffd3007388 */ /* 0x0003e40000000c00 */
.L_x_1042:
[----:B------:R-:W-:Y:S05]  /*13990*/  BSYNC B0 ;  /* 0x0000000000007941 */ /* 0x000fea0003800000 */
.L_x_1041:
[----:B------:R-:W-:Y:S01]  /*139a0*/  ISETP.GE.AND P0, PT, R4, R5, PT ;  /* 0x000000050400720c */ /* 0x000fe20003f06270 */
[----:B------:R-:W-:-:S12]  /*139b0*/  BSSY B0, `(.L_x_1044) ;  /* 0x0000023000007945 */ /* 0x000fd80003800000 */
[----:B------:R1:W-:Y:S04]  /*139c0*/  @P0 STS.128 [R211+0xd800], RZ ;  /* 0x00d800ffd3000388 */ /* 0x0003e80000000c00 */
[----:B------:R1:W-:Y:S04]  /*139d0*/  @P0 STS.128 [R211+0xf800], RZ ;  /* 0x00f800ffd3000388 */ /* 0x0003e80000000c00 */
[----:B------:R1:W-:Y:S01]  /*139e0*/  @P0 STS.128 [R211+0x11800], RZ ;  /* 0x011800ffd3000388 */ /* 0x0003e20000000c00 */
[----:B------:R-:W-:Y:S05]  /*139f0*/  @P0 BRA `(.L_x_1045) ;  /* 0x000001e000000947 */ /* 0x000fea0003800000 */
[C---:B------:R-:W-:Y:S02]  /*13a00*/  LOP3.LUT R0, R215.reuse, 0x1, RZ, 0xc0, !PT ;  /* 0x00000001d7007812 */ /* 0x040fe400078ec0ff */
[----:B------:R-:W-:-:S02]  /*13a10*/  R2P PR, R215, 0x6 ;  /* 0x00000006d7007804 */ /* 0x000fc40000000000 */
[----:B------:R-:W-:-:S11]  /*13a20*/  ISETP.NE.U32.AND P0, PT, R0, 0x1, PT ;  /* 0x000000010000780c */ /* 0x000fd60003f05070 */
[C---:B------:R-:W-:Y:S02]  /*13a30*/  @P1 IMAD R5, R67.reuse, 0x60, RZ ;  /* 0x0000006043051824 */ /* 0x040fe400078e02ff */
[----:B------:R-:W-:Y:S02]  /*13a40*/  @!P0 IMAD R0, R67, 0x60, RZ ;  /* 0x0000006043008824 */ /* 0x000fe400078e02ff */
[----:B-1----:R-:W-:-:S04]  /*13a50*/  @!P0 IMAD.WIDE.U32 R8, R66, 0x60, R160 ;  /* 0x0000006042088825 */ /* 0x002fc800078e00a0 */
[----:B------:R-:W-:Y:S01]  /*13a60*/  @P1 IMAD.WIDE.U32 R6, R66, 0x60, R160 ;  /* 0x0000006042061825 */ /* 0x000fe200078e00a0 */
[----:B------:R-:W-:-:S04]  /*13a70*/  @!P0 IADD3 R9, R0, R9, RZ ;  /* 0x0000000900098210 */ /* 0x000fc80007ffe0ff */
[----:B------:R-:W-:Y:S01]  /*13a80*/  @P1 IADD3 R5, R5, R7, RZ ;  /* 0x0000000705051210 */ /* 0x000fe20007ffe0ff */
[----:B------:R-:W-:Y:S01]  /*13a90*/  @!PT LDS RZ, [RZ] ;  /* 0x00000000fffff984 */ /* 0x000fe20000000800 */
[----:B------:R-:W-:Y:S01]  /*13aa0*/  @!PT LDS RZ, [RZ] ;  /* 0x00000000fffff984 */ /* 0x000fe20000000800 */
[----:B------:R-:W-:Y:S01]  /*13ab0*/  @!PT LDS RZ, [RZ] ;  /* 0x00000000fffff984 */ /* 0x000fe20000000800 */
[----:B------:R1:W-:Y:S01]  /*13ac0*/  @!P0 LDGSTS.E.BYPASS.LTC128B.128 [R211+0xd800], [R8.64] ;  /* 0x0d80000008d38fae */ /* 0x0003e2000b901d46 */
[----:B------:R-:W-:-:S03]  /*13ad0*/  @P1 MOV R4, R6 ;  /* 0x0000000600041202 */ /* 0x000fc60000000f00 */
[----:B------:R1:W-:Y:S04]  /*13ae0*/  @P0 STS.128 [R211+0xd800], RZ ;  /* 0x00d800ffd3000388 */ /* 0x0003e80000000c00 */
[----:B------:R-:W-:Y:S01]  /*13af0*/  @!PT LDS RZ, [RZ] ;  /* 0x00000000fffff984 */ /* 0x000fe20000000800 */
[----:B------:R-:W-:Y:S01]  /*13b00*/  @!PT LDS RZ, [RZ] ;  /* 0x00000000fffff984 */ /* 0x000fe20000000800 */
[----:B------:R-:W-:Y:S01]  /*13b10*/  @!PT LDS RZ, [RZ] ;  /* 0x00000000fffff984 */ /* 0x000fe20000000800 */
[----:B------:R1:W-:Y:S04]  /*13b20*/  @P1 LDGSTS.E.BYPASS.LTC128B.128 [R211+0xf800], [R4.64+0x80] ;  /* 0x0f80008004d31fae */ /* 0x0003e8000b901d46 */
[----:B------:R1:W-:Y:S01]  /*13b30*/  @!P1 STS.128 [R211+0xf800], RZ ;  /* 0x00f800ffd3009388 */ /* 0x0003e20000000c00 */
[----:B------:R-:W-:Y:S05]  /*13b40*/  @!P2 BRA `(.L_x_1046) ;  /* 0x000000800000a947 */ /* 0x000fea0003800000 */
[----:B------:R-:W-:Y:S02]  /*13b50*/  IMAD R67, R67, 0x60, RZ ;  /* 0x0000006043437824 */ /* 0x000fe400078e02ff */
[----:B-1----:R-:W-:-:S05]  /*13b60*/  IMAD.WIDE.U32 R4, R66, 0x60, R160 ;  /* 0x0000006042047825 */ /* 0x002fca00078e00a0 */
[----:B------:R-:W-:-:S05]  /*13b70*/  IADD3 R5, R67, R5, RZ ;  /* 0x0000000543057210 */ /* 0x000fca0007ffe0ff */
[----:B------:R-:W-:Y:S01]  /*13b80*/  @!PT LDS RZ, [RZ] ;  /* 0x00000000fffff984 */ /* 0x000fe20000000800 */
[----:B------:R-:W-:Y:S01]  /*13b90*/  @!PT LDS RZ, [RZ] ;  /* 0x00000000fffff984 */ /* 0x000fe20000000800 */
[----:B------:R-:W-:Y:S01]  /*13ba0*/  @!PT LDS RZ, [RZ] ;  /* 0x00000000fffff984 */ /* 0x000fe20000000800 */
[----:B------:R1:W-:Y:S01]  /*13bb0*/  LDGSTS.E.BYPASS.LTC128B.128 [R211+0x11800], [R4.64+0x100] ;  /* 0x1180010004d37fae */ /* 0x0003e2000b901d46 */
[----:B------:R-:W-:Y:S05]  /*13bc0*/  BRA `(.L_x_1045) ;  /* 0x0000001000007947 */ /* 0x000fea0003800000 */
.L_x_1046:
[----:B------:R1:W-:Y:S02]  /*13bd0*/  STS.128 [R211+0x11800], RZ ;  /* 0x011800ffd3007388 */ /* 0x0003e40000000c00 */
.L_x_1045:
[----:B------:R-:W-:Y:S05]  /*13be0*/  BSYNC B0 ;  /* 0x0000000000007941 */ /* 0x000fea0003800000 */
.L_x_1044:
[C---:B------:R-:W-:Y:S01]  /*13bf0*/  IMAD.SHL.U32 R0, R70.reuse, 0x40, RZ ;  /* 0x0000004046007824 */ /* 0x040fe200078e00ff */
[----:B------:R-:W-:Y:S01]  /*13c00*/  R2P PR, R70, 0x6 ;  /* 0x0000000646007804 */ /* 0x000fe20000000000 */
[----:B------:R-:W-:Y:S01]  /*13c10*/  IMAD.SHL.U32 R162, R162, 0x8, RZ ;  /* 0x00000008a2a27824 */ /* 0x000fe200078e00ff */
[----:B------:R-:W0:Y:S01]  /*13c20*/  LDGDEPBAR ;  /* 0x00000000000079af */ /* 0x000e220000000000 */
[C---:B------:R-:W-:Y:S01]  /*13c30*/  IMAD R194, R69.reuse, 0x400, R54 ;  /* 0x0000040045c27824 */ /* 0x040fe200078e0236 */
[----:B-1----:R-:W-:Y:S01]  /*13c40*/  LOP3.LUT R5, R0, 0x1c0, RZ, 0xc0, !PT ;  /* 0x000001c000057812 */ /* 0x002fe200078ec0ff */
[----:B------:R-:W-:Y:S01]  /*13c50*/  IMAD R69, R69, 0x10, R52 ;  /* 0x0000001045457824 */ /* 0x000fe200078e0234 */
[----:B------:R-:W-:Y:S01]  /*13c60*/  ISETP.GE.AND P5, PT, R133, 0x2, PT ;  /* 0x000000028500780c */ /* 0x000fe20003fa6270 */
[----:B------:R-:W-:Y:S01]  /*13c70*/  IMAD.SHL.U32 R194, R194, 0x2, RZ ;  /* 0x00000002c2c27824 */ /* 0x000fe200078e00ff */
[----:B------:R-:W-:Y:S01]  /*13c80*/  LOP3.LUT R0, R5, 0x8, R162, 0xf8, !PT ;  /* 0x0000000805007812 */ /* 0x000fe200078ef8a2 */
[----:B------:R-:W-:Y:S01]  /*13c90*/  BSSY B1, `(.L_x_1047) ;  /* 0x0000164000017945 */ /* 0x000fe20003800000 */
[----:B------:R-:W-:Y:S01]  /*13ca0*/  SHF.R.U32.HI R5, RZ, 0x3, R5 ;  /* 0x00000003ff057819 */ /* 0x000fe20000011605 */
[--C-:B------:R-:W-:Y:S01]  /*13cb0*/  IMAD R192, R57, 0x2, R194.reuse ;  /* 0x0000000239c07824 */ /* 0x100fe200078e02c2 */
[----:B------:R-:W-:Y:S01]  /*13cc0*/  LDSM.16.M88.4 R60, [R194] ;  /* 0x00000000c23c783b */ /* 0x000fe20000000200 */
[C---:B------:R-:W-:Y:S01]  /*13cd0*/  IMAD R190, R55.reuse, 0x2, R194 ;  /* 0x0000000237be7824 */ /* 0x040fe200078e02c2 */
[----:B------:R-:W-:Y:S01]  /*13ce0*/  LOP3.LUT R0, R0, R5, RZ, 0x3c, !PT ;  /* 0x0000000500007212 */ /* 0x000fe200078e3cff */
[----:B------:R-:W-:Y:S01]  /*13cf0*/  IMAD R189, R55, 0x2, R192 ;  /* 0x0000000237bd7824 */ /* 0x000fe200078e02c0 */
[----:B------:R-:W-:Y:S01]  /*13d00*/  LDSM.16.M88.4 R8, [R192] ;  /* 0x00000000c008783b */ /* 0x000fe20000000200 */
[----:B------:R-:W-:-:S02]  /*13d10*/  IADD3 R56, R69, 0x1, R56 ;  /* 0x0000000145387810 */ /* 0x000fc40007ffe038 */
[----:B------:R-:W-:Y:S01]  /*13d20*/  IMAD R193, R71, 0x200, R0 ;  /* 0x0000020047c17824 */ /* 0x000fe200078e0200 */
[----:B---3--:R-:W-:Y:S01]  /*13d30*/  LDSM.16.M88.4 R32, [R190] ;  /* 0x00000000be20783b */ /* 0x008fe20000000200 */
[----:B------:R-:W-:Y:S02]  /*13d40*/  ISETP.NE.U32.AND P0, PT, R212, RZ, PT ;  /* 0x000000ffd400720c */ /* 0x000fe40003f05070 */
[----:B------:R-:W-:Y:S01]  /*13d50*/  IMAD.SHL.U32 R193, R193, 0x2, RZ ;  /* 0x00000002c1c17824 */ /* 0x000fe200078e00ff */
[----:B------:R-:W-:Y:S01]  /*13d60*/  LDSM.16.M88.4 R88, [R189] ;  /* 0x00000000bd58783b */ /* 0x000fe20000000200 */
[----:B------:R-:W-:-:S03]  /*13d70*/  ISETP.NE.AND.EX P0, PT, R213, RZ, PT, P0 ;  /* 0x000000ffd500720c */ /* 0x000fc60003f05300 */
[----:B------:R-:W1:Y:S01]  /*13d80*/  LDSM.16.M88.4 R12, [R193+0x6800] ;  /* 0x00680000c10c783b */ /* 0x000e620000000200 */
[C---:B------:R-:W-:Y:S02]  /*13d90*/  IADD3 R0, R193.reuse, 0x6000, RZ ;  /* 0x00006000c1007810 */ /* 0x040fe40007ffe0ff */
[----:B------:R-:W-:Y:S01]  /*13da0*/  IADD3 R191, R193, 0x6020, RZ ;  /* 0x00006020c1bf7810 */ /* 0x000fe20007ffe0ff */
[----:B------:R-:W3:Y:S01]  /*13db0*/  LDSM.16.M88.4 R24, [R193+0x6000] ;  /* 0x00600000c118783b */ /* 0x000ee20000000200 */
[----:B------:R-:W-:Y:S01]  /*13dc0*/  @P1 IADD3 R191, R0, -0x20, RZ ;  /* 0xffffffe000bf1810 */ /* 0x000fe20007ffe0ff */
[----:B------:R-:W-:Y:S02]  /*13dd0*/  IMAD.MOV.U32 R0, RZ, RZ, 0x40 ;  /* 0x00000040ff007424 */ /* 0x000fe400078e00ff */
[----:B------:R-:W2:Y:S01]  /*13de0*/  LDSM.16.M88.4 R72, [R193+0x7000] ;  /* 0x00700000c148783b */ /* 0x000ea20000000200 */
[C---:B------:R-:W-:Y:S02]  /*13df0*/  IADD3 R187, R191.reuse, 0x800, RZ ;  /* 0x00000800bfbb7810 */ /* 0x040fe40007ffe0ff */
[----:B------:R-:W-:Y:S01]  /*13e00*/  SEL R0, R0, 0xffffffc0, !P2 ;  /* 0xffffffc000007807 */ /* 0x000fe20005000000 */
[----:B------:R-:W4:Y:S01]  /*13e10*/  LDSM.16.M88.4 R4, [R193+0x7800] ;  /* 0x00780000c104783b */ /* 0x000f220000000200 */
[----:B------:R-:W-:-:S02]  /*13e20*/  IADD3 R186, R191, 0x1000, RZ ;  /* 0x00001000bfba7810 */ /* 0x000fc40007ffe0ff */
[----:B------:R-:W-:Y:S01]  /*13e30*/  IADD3 R185, R191, 0x1800, RZ ;  /* 0x00001800bfb97810 */ /* 0x000fe20007ffe0ff */
[----:B------:R-:W2:Y:S01]  /*13e40*/  LDSM.16.M88.4 R80, [R191+0x800] ;  /* 0x00080000bf50783b */ /* 0x000ea20000000200 */
[----:B------:R-:W-:Y:S01]  /*13e50*/  IMAD.IADD R188, R193, 0x1, R0 ;  /* 0x00000001c1bc7824 */ /* 0x000fe200078e0200 */
[C---:B------:R-:W-:Y:S01]  /*13e60*/  IADD3 R183, R191.reuse, 0x2000, RZ ;  /* 0x00002000bfb77810 */ /* 0x040fe20007ffe0ff */
[----:B------:R-:W-:Y:S01]  /*13e70*/  IMAD.IADD R184, R0, 0x1, R191 ;  /* 0x0000000100b87824 */ /* 0x000fe200078e02bf */
[----:B------:R-:W2:Y:S01]  /*13e80*/  LDSM.16.M88.4 R84, [R191] ;  /* 0x00000000bf54783b */ /* 0x000ea20000000200 */
[C---:B------:R-:W-:Y:S02]  /*13e90*/  IADD3 R182, R191.reuse, 0x2800, RZ ;  /* 0x00002800bfb67810 */ /* 0x040fe40007ffe0ff */
[C---:B------:R-:W-:Y:S01]  /*13ea0*/  IADD3 R181, R191.reuse, 0x3000, RZ ;  /* 0x00003000bfb57810 */ /* 0x040fe20007ffe0ff */
[----:B------:R-:W2:Y:S01]  /*13eb0*/  LDSM.16.M88.4 R36, [R191+0x1000] ;  /* 0x00100000bf24783b */ /* 0x000ea20000000200 */
[----:B------:R-:W-:-:S02]  /*13ec0*/  IADD3 R180, R191, 0x3800, RZ ;  /* 0x00003800bfb47810 */ /* 0x000fc40007ffe0ff */
[C---:B------:R-:W-:Y:S01]  /*13ed0*/  IADD3 R179, R191.reuse, 0x4000, RZ ;  /* 0x00004000bfb37810 */ /* 0x040fe20007ffe0ff */
[----:B------:R-:W4:Y:S01]  /*13ee0*/  LDSM.16.M88.4 R48, [R191+0x1800] ;  /* 0x00180000bf30783b */ /* 0x000f220000000200 */
[C---:B------:R-:W-:Y:S02]  /*13ef0*/  IADD3 R178, R191.reuse, 0x4800, RZ ;  /* 0x00004800bfb27810 */ /* 0x040fe40007ffe0ff */
[C---:B------:R-:W-:Y:S01]  /*13f00*/  IADD3 R177, R191.reuse, 0x5000, RZ ;  /* 0x00005000bfb17810 */ /* 0x040fe20007ffe0ff */
[----:B------:R-:W-:Y:S01]  /*13f10*/  LDSM.16.M88.4 R44, [R188+0x6000] ;  /* 0x00600000bc2c783b */ /* 0x000fe20000000200 */
[----:B------:R-:W-:-:S03]  /*13f20*/  IADD3 R176, R191, 0x5800, RZ ;  /* 0x00005800bfb07810 */ /* 0x000fc60007ffe0ff */
[----:B------:R-:W-:Y:S01]  /*13f30*/  LDSM.16.M88.4 R40, [R188+0x7000] ;  /* 0x00700000bc28783b */ /* 0x000fe20000000200 */
[C---:B-1---5:R-:W-:Y:S08]  /*13f40*/  HMMA.16816.F32.BF16 R20, R60.reuse, R12, RZ ;  /* 0x0000000c3c14723c */ /* 0x062ff000000418ff */
[C---:B------:R-:W-:Y:S08]  /*13f50*/  HMMA.16816.F32.BF16 R12, R60.reuse, R14, RZ ;  /* 0x0000000e3c0c723c */ /* 0x040ff000000418ff */
[C---:B---3--:R-:W-:Y:S08]  /*13f60*/  HMMA.16816.F32.BF16 R28, R60.reuse, R24, RZ ;  /* 0x000000183c1c723c */ /* 0x048ff000000418ff */
[C---:B--2---:R-:W-:Y:S08]  /*13f70*/  HMMA.16816.F32.BF16 R76, R60.reuse, R72, RZ ;  /* 0x000000483c4c723c */ /* 0x044ff000000418ff */
[C---:B------:R-:W-:Y:S08]  /*13f80*/  HMMA.16816.F32.BF16 R24, R60.reuse, R26, RZ ;  /* 0x0000001a3c18723c */ /* 0x040ff000000418ff */
[C---:B------:R-:W-:Y:S08]  /*13f90*/  HMMA.16816.F32.BF16 R72, R60.reuse, R74, RZ ;  /* 0x0000004a3c48723c */ /* 0x040ff000000418ff */
[C---:B----4-:R-:W-:Y:S08]  /*13fa0*/  HMMA.16816.F32.BF16 R64, R60.reuse, R4, RZ ;  /* 0x000000043c40723c */ /* 0x050ff000000418ff */
[----:B------:R-:W-:Y:S01]  /*13fb0*/  HMMA.16816.F32.BF16 R60, R60, R6, RZ ;  /* 0x000000063c3c723c */ /* 0x000fe200000418ff */
[----:B------:R-:W1:Y:S07]  /*13fc0*/  LDSM.16.M88.4 R4, [R188+0x6800] ;  /* 0x00680000bc04783b */ /* 0x000e6e0000000200 */
[C---:B------:R-:W-:Y:S08]  /*13fd0*/  HMMA.16816.F32.BF16 R20, R8.reuse, R80, R20 ;  /* 0x000000500814723c */ /* 0x040ff00000041814 */
[C---:B------:R-:W-:Y:S01]  /*13fe0*/  HMMA.16816.F32.BF16 R12, R8.reuse, R82, R12 ;  /* 0x00000052080c723c */ /* 0x040fe2000004180c */
[----:B------:R-:W-:Y:S07]  /*13ff0*/  LDSM.16.M88.4 R80, [R184+0x1800] ;  /* 0x00180000b850783b */ /* 0x000fee0000000200 */
[C---:B------:R-:W-:Y:S08]  /*14000*/  HMMA.16816.F32.BF16 R28, R8.reuse, R84, R28 ;  /* 0x00000054081c723c */ /* 0x040ff0000004181c */
[C---:B------:R-:W-:Y:S01]  /*14010*/  HMMA.16816.F32.BF16 R24, R8.reuse, R86, R24 ;  /* 0x000000560818723c */ /* 0x040fe20000041818 */
[----:B------:R-:W-:Y:S07]  /*14020*/  LDSM.16.M88.4 R84, [R184+0x1000] ;  /* 0x00100000b854783b */ /* 0x000fee0000000200 */
[C---:B------:R-:W-:Y:S08]  /*14030*/  HMMA.16816.F32.BF16 R76, R8.reuse, R36, R76 ;  /* 0x00000024084c723c */ /* 0x040ff0000004184c */
[C---:B------:R-:W-:Y:S01]  /*14040*/  HMMA.16816.F32.BF16 R72, R8.reuse, R38, R72 ;  /* 0x000000260848723c */ /* 0x040fe20000041848 */
[----:B------:R-:W2:Y:S07]  /*14050*/  LDSM.16.M88.4 R36, [R188+0x7800] ;  /* 0x00780000bc24783b */ /* 0x000eae0000000200 */
[C---:B------:R-:W-:Y:S08]  /*14060*/  HMMA.16816.F32.BF16 R64, R8.reuse, R48, R64 ;  /* 0x000000300840723c */ /* 0x040ff00000041840 */
[----:B------:R-:W-:Y:S01]  /*14070*/  HMMA.16816.F32.BF16 R60, R8, R50, R60 ;  /* 0x00000032083c723c */ /* 0x000fe2000004183c */
[----:B------:R-:W3:Y:S04]  /*14080*/  LDSM.16.M88.4 R8, [R184] ;  /* 0x00000000b808783b */ /* 0x000ee80000000200 */
[----:B------:R-:W-:Y:S03]  /*14090*/  LDSM.16.M88.4 R48, [R194+0x2000] ;  /* 0x00200000c230783b */ /* 0x000fe60000000200 */
[C---:B-1----:R-:W-:Y:S08]  /*140a0*/  HMMA.16816.F32.BF16 R20, R32.reuse, R4, R20 ;  /* 0x000000042014723c */ /* 0x042ff00000041814 */
[C---:B------:R-:W-:Y:S01]  /*140b0*/  HMMA.16816.F32.BF16 R12, R32.reuse, R6, R12 ;  /* 0x00000006200c723c */ /* 0x040fe2000004180c */
[----:B------:R-:W1:Y:S07]  /*140c0*/  LDSM.16.M88.4 R4, [R184+0x800] ;  /* 0x00080000b804783b */ /* 0x000e6e0000000200 */
[C---:B------:R-:W-:Y:S08]  /*140d0*/  HMMA.16816.F32.BF16 R28, R32.reuse, R44, R28 ;  /* 0x0000002c201c723c */ /* 0x040ff0000004181c */
[C---:B------:R-:W-:Y:S01]  /*140e0*/  HMMA.16816.F32.BF16 R24, R32.reuse, R46, R24 ;  /* 0x0000002e2018723c */ /* 0x040fe20000041818 */
[----:B------:R-:W4:Y:S07]  /*140f0*/  LDSM.16.M88.4 R44, [R193+0x8000] ;  /* 0x00800000c12c783b */ /* 0x000f2e0000000200 */
[C---:B------:R-:W-:Y:S08]  /*14100*/  HMMA.16816.F32.BF16 R76, R32.reuse, R40, R76 ;  /* 0x00000028204c723c */ /* 0x040ff0000004184c */
[C---:B------:R-:W-:Y:S01]  /*14110*/  HMMA.16816.F32.BF16 R72, R32.reuse, R42, R72 ;  /* 0x0000002a2048723c */ /* 0x040fe20000041848 */
[----:B------:R-:W4:Y:S07]  /*14120*/  LDSM.16.M88.4 R40, [R193+0x8800] ;  /* 0x00880000c128783b */ /* 0x000f2e0000000200 */
[C---:B--2---:R-:W-:Y:S08]  /*14130*/  HMMA.16816.F32.BF16 R64, R32.reuse, R36, R64 ;  /* 0x000000242040723c */ /* 0x044ff00000041840 */
[----:B------:R-:W-:Y:S01]  /*14140*/  HMMA.16816.F32.BF16 R60, R32, R38, R60 ;  /* 0x00000026203c723c */ /* 0x000fe2000004183c */
[----:B------:R-:W2:Y:S04]  /*14150*/  LDSM.16.M88.4 R36, [R193+0x9000] ;  /* 0x00900000c124783b */ /* 0x000ea80000000200 */
[----:B------:R-:W2:Y:S03]  /*14160*/  LDSM.16.M88.4 R32, [R193+0x9800] ;  /* 0x00980000c120783b */ /* 0x000ea60000000200 */
[C---:B---3--:R-:W-:Y:S08]  /*14170*/  HMMA.16816.F32.BF16 R28, R88.reuse, R8, R28 ;  /* 0x00000008581c723c */ /* 0x048ff0000004181c */
[C---:B------:R-:W-:Y:S01]  /*14180*/  HMMA.16816.F32.BF16 R24, R88.reuse, R10, R24 ;  /* 0x0000000a5818723c */ /* 0x040fe20000041818 */
[----:B------:R-:W-:Y:S07]  /*14190*/  LDSM.16.M88.4 R8, [R192+0x2000] ;  /* 0x00200000c008783b */ /* 0x000fee0000000200 */
[C---:B-1----:R-:W-:Y:S08]  /*141a0*/  HMMA.16816.F32.BF16 R20, R88.reuse, R4, R20 ;  /* 0x000000045814723c */ /* 0x042ff00000041814 */
[C---:B------:R-:W-:Y:S01]  /*141b0*/  HMMA.16816.F32.BF16 R12, R88.reuse, R6, R12 ;  /* 0x00000006580c723c */ /* 0x040fe2000004180c */
[----:B------:R-:W1:Y:S07]  /*141c0*/  LDSM.16.M88.4 R4, [R191+0x2000] ;  /* 0x00200000bf04783b */ /* 0x000e6e0000000200 */
[C---:B------:R-:W-:Y:S08]  /*141d0*/  HMMA.16816.F32.BF16 R76, R88.reuse, R84, R76 ;  /* 0x00000054584c723c */ /* 0x040ff0000004184c */
[C---:B------:R-:W-:Y:S01]  /*141e0*/  HMMA.16816.F32.BF16 R72, R88.reuse, R86, R72 ;  /* 0x000000565848723c */ /* 0x040fe20000041848 */
[----:B------:R-:W-:Y:S07]  /*141f0*/  LDSM.16.M88.4 R84, [R188+0x9800] ;  /* 0x00980000bc54783b */ /* 0x000fee0000000200 */
[C---:B------:R-:W-:Y:S08]  /*14200*/  HMMA.16816.F32.BF16 R64, R88.reuse, R80, R64 ;  /* 0x000000505840723c */ /* 0x040ff00000041840 */
[----:B------:R-:W-:Y:S01]  /*14210*/  HMMA.16816.F32.BF16 R60, R88, R82, R60 ;  /* 0x00000052583c723c */ /* 0x000fe2000004183c */
[----:B------:R-:W-:Y:S07]  /*14220*/  LDSM.16.M88.4 R80, [R191+0x3800] ;  /* 0x00380000bf50783b */ /* 0x000fee0000000200 */
[C---:B----4-:R-:W-:Y:S08]  /*14230*/  HMMA.16816.F32.BF16 R28, R48.reuse, R44, R28 ;  /* 0x0000002c301c723c */ /* 0x050ff0000004181c */
[C---:B------:R-:W-:Y:S01]  /*14240*/  HMMA.16816.F32.BF16 R24, R48.reuse, R46, R24 ;  /* 0x0000002e3018723c */ /* 0x040fe20000041818 */
[----:B------:R-:W3:Y:S07]  /*14250*/  LDSM.16.M88.4 R44, [R191+0x2800] ;  /* 0x00280000bf2c783b */ /* 0x000eee0000000200 */
[C---:B------:R-:W-:Y:S08]  /*14260*/  HMMA.16816.F32.BF16 R20, R48.reuse, R40, R20 ;  /* 0x000000283014723c */ /* 0x040ff00000041814 */
[C---:B------:R-:W-:Y:S01]  /*14270*/  HMMA.16816.F32.BF16 R12, R48.reuse, R42, R12 ;  /* 0x0000002a300c723c */ /* 0x040fe2000004180c */
[----:B------:R-:W4:Y:S07]  /*14280*/  LDSM.16.M88.4 R40, [R191+0x3000] ;  /* 0x00300000bf28783b */ /* 0x000f2e0000000200 */
[C---:B--2---:R-:W-:Y:S08]  /*14290*/  HMMA.16816.F32.BF16 R76, R48.reuse, R36, R76 ;  /* 0x00000024304c723c */ /* 0x044ff0000004184c */
[C---:B------:R-:W-:Y:S01]  /*142a0*/  HMMA.16816.F32.BF16 R72, R48.reuse, R38, R72 ;  /* 0x000000263048723c */ /* 0x040fe20000041848 */
[----:B------:R-:W-:Y:S07]  /*142b0*/  LDSM.16.M88.4 R36, [R190+0x2000] ;  /* 0x00200000be24783b */ /* 0x000fee0000000200 */
[C---:B------:R-:W-:Y:S08]  /*142c0*/  HMMA.16816.F32.BF16 R64, R48.reuse, R32, R64 ;  /* 0x000000203040723c */ /* 0x040ff00000041840 */
[----:B------:R-:W-:Y:S01]  /*142d0*/  HMMA.16816.F32.BF16 R60, R48, R34, R60 ;  /* 0x00000022303c723c */ /* 0x000fe2000004183c */
[----:B------:R-:W2:Y:S04]  /*142e0*/  LDSM.16.M88.4 R32, [R188+0x8000] ;  /* 0x00800000bc20783b */ /* 0x000ea80000000200 */
[----:B------:R-:W-:Y:S03]  /*142f0*/  LDSM.16.M88.4 R48, [R188+0x9000] ;  /* 0x00900000bc30783b */ /* 0x000fe60000000200 */
[C---:B-1----:R-:W-:Y:S08]  /*14300*/  HMMA.16816.F32.BF16 R28, R8.reuse, R4, R28 ;  /* 0x00000004081c723c */ /* 0x042ff0000004181c */
[C---:B------:R-:W-:Y:S01]  /*14310*/  HMMA.16816.F32.BF16 R24, R8.reuse, R6, R24 ;  /* 0x000000060818723c */ /* 0x040fe20000041818 */
[----:B------:R-:W1:Y:S07]  /*14320*/  LDSM.16.M88.4 R4, [R188+0x8800] ;  /* 0x00880000bc04783b */ /* 0x000e6e0000000200 */
[C---:B---3--:R-:W-:Y:S08]  /*14330*/  HMMA.16816.F32.BF16 R20, R8.reuse, R44, R20 ;  /* 0x0000002c0814723c */ /* 0x048ff00000041814 */
[C---:B------:R-:W-:Y:S01]  /*14340*/  HMMA.16816.F32.BF16 R12, R8.reuse, R46, R12 ;  /* 0x0000002e080c723c */ /* 0x040fe2000004180c */
[----:B------:R-:W-:Y:S07]  /*14350*/  LDSM.16.M88.4 R44, [R189+0x2000] ;  /* 0x00200000bd2c783b */ /* 0x000fee0000000200 */
[C---:B----4-:R-:W-:Y:S08]  /*14360*/  HMMA.16816.F32.BF16 R76, R8.reuse, R40, R76 ;  /* 0x00000028084c723c */ /* 0x050ff0000004184c */
[C---:B------:R-:W-:Y:S01]  /*14370*/  HMMA.16816.F32.BF16 R72, R8.reuse, R42, R72 ;  /* 0x0000002a0848723c */ /* 0x040fe20000041848 */
[----:B------:R-:W3:Y:S07]  /*14380*/  LDSM.16.M88.4 R40, [R184+0x2000] ;  /* 0x00200000b828783b */ /* 0x000eee0000000200 */
[C---:B------:R-:W-:Y:S08]  /*14390*/  HMMA.16816.F32.BF16 R64, R8.reuse, R80, R64 ;  /* 0x000000500840723c */ /* 0x040ff00000041840 */
[----:B------:R-:W-:Y:S01]  /*143a0*/  HMMA.16816.F32.BF16 R60, R8, R82, R60 ;  /* 0x00000052083c723c */ /* 0x000fe2000004183c */
[----:B------:R-:W4:Y:S04]  /*143b0*/  LDSM.16.M88.4 R8, [R184+0x2800] ;  /* 0x00280000b808783b */ /* 0x000f280000000200 */
[----:B------:R-:W-:Y:S03]  /*143c0*/  LDSM.16.M88.4 R80, [R184+0x3800] ;  /* 0x00380000b850783b */ /* 0x000fe60000000200 */
[C---:B--2---:R-:W-:Y:S08]  /*143d0*/  HMMA.16816.F32.BF16 R28, R36.reuse, R32, R28 ;  /* 0x00000020241c723c */ /* 0x044ff0000004181c */
[C---:B------:R-:W-:Y:S01]  /*143e0*/  HMMA.16816.F32.BF16 R24, R36.reuse, R34, R24 ;  /* 0x000000222418723c */ /* 0x040fe20000041818 */
[----:B------:R-:W2:Y:S07]  /*143f0*/  LDSM.16.M88.4 R32, [R184+0x3000] ;  /* 0x00300000b820783b */ /* 0x000eae0000000200 */
[C---:B-1----:R-:W-:Y:S08]  /*14400*/  HMMA.16816.F32.BF16 R20, R36.reuse, R4, R20 ;  /* 0x000000042414723c */ /* 0x042ff00000041814 */
[C---:B------:R-:W-:Y:S01]  /*14410*/  HMMA.16816.F32.BF16 R12, R36.reuse, R6, R12 ;  /* 0x00000006240c723c */ /* 0x040fe2000004180c */
[----:B------:R-:W-:Y:S07]  /*14420*/  LDSM.16.M88.4 R4, [R193+0xa000] ;  /* 0x00a00000c104783b */ /* 0x000fee0000000200 */
[C---:B------:R-:W-:Y:S08]  /*14430*/  HMMA.16816.F32.BF16 R76, R36.reuse, R48, R76 ;  /* 0x00000030244c723c */ /* 0x040ff0000004184c */
[C---:B------:R-:W-:Y:S01]  /*14440*/  HMMA.16816.F32.BF16 R72, R36.reuse, R50, R72 ;  /* 0x000000322448723c */ /* 0x040fe20000041848 */
[----:B------:R-:W1:Y:S07]  /*14450*/  LDSM.16.M88.4 R48, [R194+0x4000] ;  /* 0x00400000c230783b */ /* 0x000e6e0000000200 */
[C---:B------:R-:W-:Y:S08]  /*14460*/  HMMA.16816.F32.BF16 R64, R36.reuse, R84, R64 ;  /* 0x000000542440723c */ /* 0x040ff00000041840 */
[----:B------:R-:W-:Y:S01]  /*14470*/  HMMA.16816.F32.BF16 R60, R36, R86, R60 ;  /* 0x00000056243c723c */ /* 0x000fe2000004183c */
[----:B------:R-:W-:Y:S04]  /*14480*/  LDSM.16.M88.4 R36, [R193+0xa800] ;  /* 0x00a80000c124783b */ /* 0x000fe80000000200 */
[----:B------:R-:W-:Y:S03]  /*14490*/  LDSM.16.M88.4 R84, [R191+0x5800] ;  /* 0x00580000bf54783b */ /* 0x000fe60000000200 */
[C---:B---3--:R-:W-:Y:S08]  /*144a0*/  HMMA.16816.F32.BF16 R28, R44.reuse, R40, R28 ;  /* 0x000000282c1c723c */ /* 0x048ff0000004181c */
[C---:B------:R-:W-:Y:S01]  /*144b0*/  HMMA.16816.F32.BF16 R24, R44.reuse, R42, R24 ;  /* 0x0000002a2c18723c */ /* 0x040fe20000041818 */
[----:B------:R-:W-:Y:S07]  /*144c0*/  LDSM.16.M88.4 R40, [R191+0x4000] ;  /* 0x00400000bf28783b */ /* 0x000fee0000000200 */
[C---:B----4-:R-:W-:Y:S08]  /*144d0*/  HMMA.16816.F32.BF16 R20, R44.reuse, R8, R20 ;  /* 0x000000082c14723c */ /* 0x050ff00000041814 */
[C---:B------:R-:W-:Y:S01]  /*144e0*/  HMMA.16816.F32.BF16 R12, R44.reuse, R10, R12 ;  /* 0x0000000a2c0c723c */ /* 0x040fe2000004180c */
[----:B------:R-:W3:Y:S07]  /*144f0*/  LDSM.16.M88.4 R8, [R193+0xb000] ;  /* 0x00b00000c108783b */ /* 0x000eee0000000200 */
[C---:B--2---:R-:W-:Y:S08]  /*14500*/  HMMA.16816.F32.BF16 R76, R44.reuse, R32, R76 ;  /* 0x000000202c4c723c */ /* 0x044ff0000004184c */
[C---:B------:R-:W-:Y:S01]  /*14510*/  HMMA.16816.F32.BF16 R72, R44.reuse, R34, R72 ;  /* 0x000000222c48723c */ /* 0x040fe20000041848 */
[----:B------:R-:W2:Y:S07]  /*14520*/  LDSM.16.M88.4 R32, [R193+0xb800] ;  /* 0x00b80000c120783b */ /* 0x000eae0000000200 */
[C---:B------:R-:W-:Y:S08]  /*14530*/  HMMA.16816.F32.BF16 R64, R44.reuse, R80, R64 ;  /* 0x000000502c40723c */ /* 0x040ff00000041840 */
[----:B------:R-:W-:Y:S01]  /*14540*/  HMMA.16816.F32.BF16 R60, R44, R82, R60 ;  /* 0x000000522c3c723c */ /* 0x000fe2000004183c */
[----:B------:R-:W4:Y:S04]  /*14550*/  LDSM.16.M88.4 R44, [R192+0x4000] ;  /* 0x00400000c02c783b */ /* 0x000f280000000200 */
[----:B------:R-:W-:Y:S03]  /*14560*/  LDSM.16.M88.4 R80, [R191+0x4800] ;  /* 0x00480000bf50783b */ /* 0x000fe60000000200 */
[C---:B-1----:R-:W-:Y:S08]  /*14570*/  HMMA.16816.F32.BF16 R28, R48.reuse, R4, R28 ;  /* 0x00000004301c723c */ /* 0x042ff0000004181c */
[C---:B------:R-:W-:Y:S01]  /*14580*/  HMMA.16816.F32.BF16 R24, R48.reuse, R6, R24 ;  /* 0x000000063018723c */ /* 0x040fe20000041818 */
[----:B------:R-:W1:Y:S07]  /*14590*/  LDSM.16.M88.4 R4, [R191+0x5000] ;  /* 0x00500000bf04783b */ /* 0x000e6e0000000200 */
[C---:B---3--:R-:W-:Y:S08]  /*145a0*/  HMMA.16816.F32.BF16 R76, R48.reuse, R8, R76 ;  /* 0x00000008304c723c */ /* 0x048ff0000004184c */
[C---:B------:R-:W-:Y:S01]  /*145b0*/  HMMA.16816.F32.BF16 R72, R48.reuse, R10, R72 ;  /* 0x0000000a3048723c */ /* 0x040fe20000041848 */
[----:B------:R-:W-:Y:S07]  /*145c0*/  LDSM.16.M88.4 R8, [R188+0xa000] ;  /* 0x00a00000bc08783b */ /* 0x000fee0000000200 */
[C---:B------:R-:W-:Y:S08]  /*145d0*/  HMMA.16816.F32.BF16 R20, R48.reuse, R36, R20 ;  /* 0x000000243014723c */ /* 0x040ff00000041814 */
[C---:B------:R-:W-:Y:S01]  /*145e0*/  HMMA.16816.F32.BF16 R12, R48.reuse, R38, R12 ;  /* 0x00000026300c723c */ /* 0x040fe2000004180c */
[----:B------:R-:W3:Y:S07]  /*145f0*/  LDSM.16.M88.4 R36, [R190+0x4000] ;  /* 0x00400000be24783b */ /* 0x000eee0000000200 */
[C---:B--2---:R-:W-:Y:S08]  /*14600*/  HMMA.16816.F32.BF16 R64, R48.reuse, R32, R64 ;  /* 0x000000203040723c */ /* 0x044ff00000041840 */
[----:B------:R-:W-:Y:S01]  /*14610*/  HMMA.16816.F32.BF16 R60, R48, R34, R60 ;  /* 0x00000022303c723c */ /* 0x000fe2000004183c */
[----:B------:R-:W2:Y:S04]  /*14620*/  LDSM.16.M88.4 R48, [R188+0xa800] ;  /* 0x00a80000bc30783b */ /* 0x000ea80000000200 */
[----:B------:R-:W2:Y:S03]  /*14630*/  LDSM.16.M88.4 R32, [R188+0xb000] ;  /* 0x00b00000bc20783b */ /* 0x000ea60000000200 */
[C---:B----4-:R-:W-:Y:S08]  /*14640*/  HMMA.16816.F32.BF16 R28, R44.reuse, R40, R28 ;  /* 0x000000282c1c723c */ /* 0x050ff0000004181c */
[C---:B------:R-:W-:Y:S01]  /*14650*/  HMMA.16816.F32.BF16 R24, R44.reuse, R42, R24 ;  /* 0x0000002a2c18723c */ /* 0x040fe20000041818 */
[----:B------:R-:W-:Y:S07]  /*14660*/  LDSM.16.M88.4 R40, [R184+0x4800] ;  /* 0x00480000b828783b */ /* 0x000fee0000000200 */
[C---:B-1----:R-:W-:Y:S08]  /*14670*/  HMMA.16816.F32.BF16 R76, R44.reuse, R4, R76 ;  /* 0x000000042c4c723c */ /* 0x042ff0000004184c */
[C---:B------:R-:W-:Y:S01]  /*14680*/  HMMA.16816.F32.BF16 R72, R44.reuse, R6, R72 ;  /* 0x000000062c48723c */ /* 0x040fe20000041848 */
[----:B------:R-:W1:Y:S07]  /*14690*/  LDSM.16.M88.4 R4, [R188+0xb800] ;  /* 0x00b80000bc04783b */ /* 0x000e6e0000000200 */
[C---:B------:R-:W-:Y:S08]  /*146a0*/  HMMA.16816.F32.BF16 R64, R44.reuse, R84, R64 ;  /* 0x000000542c40723c */ /* 0x040ff00000041840 */
[C---:B------:R-:W-:Y:S08]  /*146b0*/  HMMA.16816.F32.BF16 R20, R44.reuse, R80, R20 ;  /* 0x000000502c14723c */ /* 0x040ff00000041814 */
[C---:B------:R-:W-:Y:S01]  /*146c0*/  HMMA.16816.F32.BF16 R12, R44.reuse, R82, R12 ;  /* 0x000000522c0c723c */ /* 0x040fe2000004180c */
[----:B------:R-:W-:Y:S07]  /*146d0*/  LDSM.16.M88.4 R80, [R184+0x5000] ;  /* 0x00500000b850783b */ /* 0x000fee0000000200 */
[----:B------:R-:W-:Y:S01]  /*146e0*/  HMMA.16816.F32.BF16 R84, R44, R86, R60 ;  /* 0x000000562c54723c */ /* 0x000fe2000004183c */
[----:B------:R-:W-:Y:S04]  /*146f0*/  LDSM.16.M88.4 R60, [R189+0x4000] ;  /* 0x00400000bd3c783b */ /* 0x000fe80000000200 */
[----:B------:R-:W4:Y:S03]  /*14700*/  LDSM.16.M88.4 R44, [R184+0x4000] ;  /* 0x00400000b82c783b */ /* 0x000f260000000200 */
[C---:B---3--:R-:W-:Y:S08]  /*14710*/  HMMA.16816.F32.BF16 R28, R36.reuse, R8, R28 ;  /* 0x00000008241c723c */ /* 0x048ff0000004181c */
[----:B------:R-:W-:Y:S01]  /*14720*/  HMMA.16816.F32.BF16 R24, R36, R10, R24 ;  /* 0x0000000a2418723c */ /* 0x000fe20000041818 */
[----:B------:R-:W3:Y:S01]  /*14730*/  LDSM.16.M88.4 R8, [R184+0x5800] ;  /* 0x00580000b808783b */ /* 0x000ee20000000200 */
[----:B------:R-:W-:-:S06]  /*14740*/  DEPBAR.LE SB0, 0x0 ;  /* 0x000080000000791a */ /* 0x000fcc0000000000 */
[C---:B--2---:R-:W-:Y:S08]  /*14750*/  HMMA.16816.F32.BF16 R20, R36.reuse, R48, R20 ;  /* 0x000000302414723c */ /* 0x044ff00000041814 */
[C---:B------:R-:W-:Y:S08]  /*14760*/  HMMA.16816.F32.BF16 R12, R36.reuse, R50, R12 ;  /* 0x00000032240c723c */ /* 0x040ff0000004180c */
[C---:B------:R-:W-:Y:S08]  /*14770*/  HMMA.16816.F32.BF16 R76, R36.reuse, R32, R76 ;  /* 0x00000020244c723c */ /* 0x040ff0000004184c */
[C---:B------:R-:W-:Y:S08]  /*14780*/  HMMA.16816.F32.BF16 R72, R36.reuse, R34, R72 ;  /* 0x000000222448723c */ /* 0x040ff00000041848 */
[C---:B-1----:R-:W-:Y:S07]  /*14790*/  HMMA.16816.F32.BF16 R64, R36.reuse, R4, R64 ;  /* 0x000000042440723c */ /* 0x042fee0000041840 */
[----:B------:R-:W-:Y:S01]  /*147a0*/  IADD3 R5, R68, R56, -R209 ;  /* 0x0000003844057210 */ /* 0x000fe20007ffe8d1 */
[----:B------:R-:W-:Y:S04]  /*147b0*/  HMMA.16816.F32.BF16 R84, R36, R6, R84 ;  /* 0x000000062454723c */ /* 0x000fe80000041854 */
[----:B------:R-:W-:-:S04]  /*147c0*/  IMAD.IADD R5, R2, 0x1, R5 ;  /* 0x0000000102057824 */ /* 0x000fc800078e0205 */
[----:B----4-:R-:W-:Y:S01]  /*147d0*/  HMMA.16816.F32.BF16 R28, R60, R44, R28 ;  /* 0x0000002c3c1c723c */ /* 0x010fe2000004181c */
[C---:B------:R-:W-:Y:S02]  /*147e0*/  IADD3 R7, R5.reuse, 0x8, RZ ;  /* 0x0000000805077810 */ /* 0x040fe40007ffe0ff */
[-C--:B------:R-:W-:Y:S02]  /*147f0*/  IMNMX R0, R5, R68.reuse, PT ;  /* 0x0000004405007217 */ /* 0x080fe40003800200 */
[----:B------:R-:W-:-:S03]  /*14800*/  IMNMX R2, R7, R68, PT ;  /* 0x0000004407027217 */ /* 0x000fc60003800200 */
[C---:B------:R-:W-:Y:S08]  /*14810*/  HMMA.16816.F32.BF16 R24, R60.reuse, R46, R24 ;  /* 0x0000002e3c18723c */ /* 0x040ff00000041818 */
[C---:B------:R-:W-:Y:S08]  /*14820*/  HMMA.16816.F32.BF16 R20, R60.reuse, R40, R20 ;  /* 0x000000283c14723c */ /* 0x040ff00000041814 */
[C---:B------:R-:W-:Y:S08]  /*14830*/  HMMA.16816.F32.BF16 R12, R60.reuse, R42, R12 ;  /* 0x0000002a3c0c723c */ /* 0x040ff0000004180c */
[C---:B------:R-:W-:Y:S08]  /*14840*/  HMMA.16816.F32.BF16 R76, R60.reuse, R80, R76 ;  /* 0x000000503c4c723c */ /* 0x040ff0000004184c */
[C---:B------:R-:W-:Y:S08]  /*14850*/  HMMA.16816.F32.BF16 R72, R60.reuse, R82, R72 ;  /* 0x000000523c48723c */ /* 0x040ff00000041848 */
[C---:B---3--:R-:W-:Y:S08]  /*14860*/  HMMA.16816.F32.BF16 R64, R60.reuse, R8, R64 ;  /* 0x000000083c40723c */ /* 0x048ff00000041840 */
[----:B------:R-:W-:Y:S01]  /*14870*/  HMMA.16816.F32.BF16 R84, R60, R10, R84 ;  /* 0x0000000a3c54723c */ /* 0x000fe20000041854 */
[----:B------:R-:W-:Y:S06]  /*14880*/  BAR.SYNC.DEFER_BLOCKING 0x0 ;  /* 0x0000000000007b1d */ /* 0x000fec0000010000 */
[----:B------:R-:W-:Y:S01]  /*14890*/  @!UPT UIADD3 URZ, URZ, URZ, URZ ;  /* 0x0000003f3f3ff290 */ /* 0x000fe2000fffe03f */
[----:B------:R-:W-:Y:S11]  /*148a0*/  @!P5 BRA `(.L_x_1048) ;  /* 0x00000a200000d947 */ /* 0x000ff60003800000 */
[----:B------:R-:W-:Y:S01]  /*148b0*/  BSSY B0, `(.L_x_1049) ;  /* 0x0000041000007945 */ /* 0x000fe20003800000 */
[----:B------:R-:W-:Y:S05]  /*148c0*/  @!P0 BRA `(.L_x_1050) ;  /* 0x000003c000008947 */ /* 0x000fea0003800000 */
[----:B------:R-:W2:Y:S01]  /*148d0*/  LD.E R6, [R18.64+0x170] ;  /* 0x0001700612067980 */ /* 0x000ea2000c101900 */
[----:B------:R-:W-:-:S02]  /*148e0*/  IADD3 R11, R3, -0x40, RZ ;  /* 0xffffffc0030b7810 */ /* 0x000fc40007ffe0ff */
[----:B------:R-:W-:Y:S02]  /*148f0*/  IABS R8, R3 ;  /* 0x0000000300087213 */ /* 0x000fe40000000000 */
[-C--:B--2---:R-:W-:Y:S02]  /*14900*/  IABS R7, R6.reuse ;  /* 0x0000000600077213 */ /* 0x084fe40000000000 */
        /* <DEDUP_REMOVED lines=8> */
[----:B------:R-:W-:Y:S01]  /*14990*/  IMAD R17, R4, R7, RZ ;  /* 0x0000000704117224 */ /* 0x000fe200078e02ff */
[----:B------:R-:W-:Y:S02]  /*149a0*/  IABS R4, R11 ;  /* 0x0000000b00047213 */ /* 0x000fe40000000000 */
[----:B------:R-:W-:Y:S01]  /*149b0*/  LOP3.LUT R11, R11, R6, RZ, 0x3c, !PT ;  /* 0x000000060b0b7212 */ /* 0x000fe200078e3cff */
[----:B------:R-:W-:-:S02]  /*149c0*/  IMAD.HI.U32 R17, R33, R17, R32 ;  /* 0x0000001121117227 */ /* 0x000fc400078e0020 */
[----:B------:R-:W2:Y:S01]  /*149d0*/  LD.E.64 R32, [R18.64+0x20] ;  /* 0x0000200612207980 */ /* 0x000ea2000c101b00 */
[----:B------:R-:W-:-:S03]  /*149e0*/  ISETP.GE.AND P1, PT, R11, RZ, PT ;  /* 0x000000ff0b00720c */ /* 0x000fc60003f26270 */
[----:B------:R-:W-:-:S04]  /*149f0*/  IMAD.HI.U32 R9, R17, R4, RZ ;  /* 0x0000000411097227 */ /* 0x000fc800078e00ff */
[----:B------:R-:W-:-:S04]  /*14a00*/  IMAD.HI.U32 R10, R17, R8, RZ ;  /* 0x00000008110a7227 */ /* 0x000fc800078e00ff */
[-C--:B------:R-:W-:Y:S02]  /*14a10*/  IMAD R4, R9, R5.reuse, R4 ;  /* 0x0000000509047224 */ /* 0x080fe400078e0204 */
[----:B------:R-:W-:-:S03]  /*14a20*/  IMAD R8, R10, R5, R8 ;  /* 0x000000050a087224 */ /* 0x000fc600078e0208 */
[C---:B------:R-:W-:Y:S02]  /*14a30*/  ISETP.GT.U32.AND P2, PT, R7.reuse, R4, PT ;  /* 0x000000040700720c */ /* 0x040fe40003f44070 */
[----:B------:R-:W-:-:S11]  /*14a40*/  ISETP.GT.U32.AND P3, PT, R7, R8, PT ;  /* 0x000000080700720c */ /* 0x000fd60003f64070 */
[----:B------:R-:W-:Y:S01]  /*14a50*/  @!P2 IMAD.IADD R4, R4, 0x1, -R7 ;  /* 0x000000010404a824 */ /* 0x000fe200078e0a07 */
[----:B------:R-:W-:Y:S02]  /*14a60*/  @!P2 IADD3 R9, R9, 0x1, RZ ;  /* 0x000000010909a810 */ /* 0x000fe40007ffe0ff */
[-C--:B------:R-:W-:Y:S02]  /*14a70*/  @!P3 IADD3 R8, R8, -R7.reuse, RZ ;  /* 0x800000070808b210 */ /* 0x080fe40007ffe0ff */
[-C--:B------:R-:W-:Y:S02]  /*14a80*/  ISETP.GE.U32.AND P4, PT, R4, R7.reuse, PT ;  /* 0x000000070400720c */ /* 0x080fe40003f86070 */
[----:B------:R-:W-:Y:S02]  /*14a90*/  ISETP.GE.U32.AND P6, PT, R8, R7, PT ;  /* 0x000000070800720c */ /* 0x000fe40003fc6070 */
[----:B------:R-:W-:Y:S02]  /*14aa0*/  LOP3.LUT R4, R3, R6, RZ, 0x3c, !PT ;  /* 0x0000000603047212 */ /* 0x000fe400078e3cff */
[----:B------:R-:W-:-:S02]  /*14ab0*/  @!P3 IADD3 R10, R10, 0x1, RZ ;  /* 0x000000010a0ab810 */ /* 0x000fc40007ffe0ff */
[----:B------:R-:W-:Y:S02]  /*14ac0*/  ISETP.GE.AND P3, PT, R4, RZ, PT ;  /* 0x000000ff0400720c */ /* 0x000fe40003f66270 */
[----:B------:R-:W-:Y:S02]  /*14ad0*/  ISETP.NE.AND P2, PT, R6, RZ, PT ;  /* 0x000000ff0600720c */ /* 0x000fe40003f45270 */
[----:B------:R-:W-:Y:S02]  /*14ae0*/  LOP3.LUT R8, RZ, R6, RZ, 0x33, !PT ;  /* 0x00000006ff087212 */ /* 0x000fe400078e33ff */
[----:B------:R-:W-:Y:S02]  /*14af0*/  @P4 IADD3 R9, R9, 0x1, RZ ;  /* 0x0000000109094810 */ /* 0x000fe40007ffe0ff */
[----:B------:R-:W-:-:S03]  /*14b00*/  @P6 IADD3 R10, R10, 0x1, RZ ;  /* 0x000000010a0a6810 */ /* 0x000fc60007ffe0ff */
[----:B------:R-:W-:Y:S02]  /*14b10*/  @!P1 IMAD.MOV R9, RZ, RZ, -R9 ;  /* 0x000000ffff099224 */ /* 0x000fe400078e0a09 */
[----:B------:R-:W-:-:S03]  /*14b20*/  @!P3 IMAD.MOV R10, RZ, RZ, -R10 ;  /* 0x000000ffff0ab224 */ /* 0x000fc600078e0a0a */
[C---:B------:R-:W-:Y:S02]  /*14b30*/  SEL R4, R8.reuse, R9, !P2 ;  /* 0x0000000908047207 */ /* 0x040fe40005000000 */
[----:B------:R-:W-:Y:S02]  /*14b40*/  SEL R5, R8, R10, !P2 ;  /* 0x0000000a08057207 */ /* 0x000fe40005000000 */
[----:B------:R-:W3:Y:S01]  /*14b50*/  LD.E.64 R10, [R18.64+0x38] ;  /* 0x00003806120a7980 */ /* 0x000ee2000c101b00 */
[----:B------:R-:W-:-:S04]  /*14b60*/  IMAD.WIDE R36, R4, 0x4, R212 ;  /* 0x0000000404247825 */ /* 0x000fc800078e02d4 */
[C---:B------:R-:W-:Y:S01]  /*14b70*/  IMAD.WIDE R34, R5.reuse, 0x4, R212 ;  /* 0x0000000405227825 */ /* 0x040fe200078e02d4 */
[----:B------:R-:W4:Y:S04]  /*14b80*/  LD.E R7, [R36.64] ;  /* 0x0000000624077980 */ /* 0x000f28000c101900 */
[----:B------:R-:W4:Y:S01]  /*14b90*/  LD.E R8, [R34.64] ;  /* 0x0000000622087980 */ /* 0x000f22000c101900 */
[----:B------:R-:W-:-:S05]  /*14ba0*/  IADD3 R5, R5, -R4, RZ ;  /* 0x8000000405057210 */ /* 0x000fca0007ffe0ff */
[----:B------:R-:W-:-:S05]  /*14bb0*/  IMAD R6, R6, R5, -0x40 ;  /* 0xffffffc006067424 */ /* 0x000fca00078e0205 */
[----:B------:R-:W-:Y:S01]  /*14bc0*/  SHF.R.S32.HI R5, RZ, 0x1f, R6 ;  /* 0x0000001fff057819 */ /* 0x000fe20000011406 */
[----:B---3--:R-:W-:-:S04]  /*14bd0*/  IMAD R4, R11, R6, RZ ;  /* 0x000000060b047224 */ /* 0x008fc800078e02ff */
[C---:B------:R-:W-:Y:S02]  /*14be0*/  IMAD R4, R10.reuse, R5, R4 ;  /* 0x000000050a047224 */ /* 0x040fe400078e0204 */
[----:B----4-:R-:W-:Y:S02]  /*14bf0*/  IMAD.IADD R7, R7, 0x1, -R8 ;  /* 0x0000000107077824 */ /* 0x010fe400078e0a08 */
[----:B------:R-:W-:-:S03]  /*14c00*/  IMAD.WIDE.U32 R8, R10, R6, RZ ;  /* 0x000000060a087225 */ /* 0x000fc600078e00ff */
[----:B------:R-:W-:Y:S01]  /*14c10*/  SHF.R.S32.HI R6, RZ, 0x1f, R7 ;  /* 0x0000001fff067819 */ /* 0x000fe20000011407 */
[----:B--2---:R-:W-:Y:S02]  /*14c20*/  IMAD R5, R33, R7, RZ ;  /* 0x0000000721057224 */ /* 0x004fe400078e02ff */
[----:B------:R-:W-:Y:S02]  /*14c30*/  IMAD.IADD R9, R9, 0x1, R4 ;  /* 0x0000000109097824 */ /* 0x000fe400078e0204 */
[----:B------:R-:W-:Y:S02]  /*14c40*/  IMAD R5, R32, R6, R5 ;  /* 0x0000000620057224 */ /* 0x000fe400078e0205 */
[----:B------:R-:W-:-:S04]  /*14c50*/  IMAD.WIDE.U32 R8, R7, R32, R8 ;  /* 0x0000002007087225 */ /* 0x000fc800078e0008 */
[----:B------:R-:W-:Y:S01]  /*14c60*/  IMAD.MOV.U32 R4, RZ, RZ, R8 ;  /* 0x000000ffff047224 */ /* 0x000fe200078e0008 */
[----:B------:R-:W-:Y:S01]  /*14c70*/  IADD3 R5, R9, R5, RZ ;  /* 0x0000000509057210 */ /* 0x000fe20007ffe0ff */
[----:B------:R-:W-:Y:S05]  /*14c80*/  BRA `(.L_x_1051) ;  /* 0x0000003000007947 */ /* 0x000fea0003800000 */
.L_x_1050:
[----:B------:R-:W2:Y:S02]  /*14c90*/  LD.E R4, [R18.64+0x38] ;  /* 0x0000380612047980 */ /* 0x000ea4000c101900 */
[----:B--2---:R-:W-:-:S04]  /*14ca0*/  LEA R4, -R4, RZ, 0x6 ;  /* 0x000000ff04047211 */ /* 0x004fc800078e31ff */
[----:B------:R-:W-:Y:S02]  /*14cb0*/  SHF.R.S32.HI R5, RZ, 0x1f, R4 ;  /* 0x0000001fff057819 */ /* 0x000fe40000011404 */
.L_x_1051:
[----:B------:R-:W-:Y:S05]  /*14cc0*/  BSYNC B0 ;  /* 0x0000000000007941 */ /* 0x000fea0003800000 */
.L_x_1049:
[C---:B------:R-:W-:Y:S02]  /*14cd0*/  LOP3.LUT P6, RZ, R215.reuse, 0x1, RZ, 0xc0, !PT ;  /* 0x00000001d7ff7812 */ /* 0x040fe400078cc0ff */
[C---:B------:R-:W-:Y:S02]  /*14ce0*/  LOP3.LUT P4, RZ, R215.reuse, 0x2, RZ, 0xc0, !PT ;  /* 0x00000002d7ff7812 */ /* 0x040fe4000788c0ff */
[----:B------:R-:W-:Y:S02]  /*14cf0*/  LOP3.LUT P3, RZ, R215, 0x4, RZ, 0xc0, !PT ;  /* 0x00000004d7ff7812 */ /* 0x000fe4000786c0ff */
[C---:B------:R-:W-:Y:S02]  /*14d00*/  IADD3 R7, P1, R4.reuse, R201, RZ ;  /* 0x000000c904077210 */ /* 0x040fe40007f3e0ff */
[----:B------:R-:W-:-:S03]  /*14d10*/  LEA R34, P2, R4, R204, 0x1 ;  /* 0x000000cc04227211 */ /* 0x000fc600078408ff */
[----:B------:R-:W-:Y:S01]  /*14d20*/  IMAD.X R6, R5, 0x1, R202, P1 ;  /* 0x0000000105067824 */ /* 0x000fe200008e06ca */
[-C--:B------:R-:W-:Y:S02]  /*14d30*/  LEA.HI.X R35, R4, R203.reuse, R5, 0x1, P2 ;  /* 0x000000cb04237211 */ /* 0x080fe400010f0c05 */
[CC--:B------:R-:W-:Y:S02]  /*14d40*/  @P6 LEA R32, P1, R7.reuse, R204.reuse, 0x1 ;  /* 0x000000cc07206211 */ /* 0x0c0fe400078208ff */
[CC--:B------:R-:W-:Y:S01]  /*14d50*/  @P4 LEA R10, P2, R7.reuse, R204.reuse, 0x1 ;  /* 0x000000cc070a4211 */ /* 0x0c0fe200078408ff */
[----:B------:R-:W-:Y:S01]  /*14d60*/  @!PT LDS RZ, [RZ] ;  /* 0x00000000fffff984 */ /* 0x000fe20000000800 */
[----:B------:R-:W-:Y:S01]  /*14d70*/  @!PT LDS RZ, [RZ] ;  /* 0x00000000fffff984 */ /* 0x000fe20000000800 */
[----:B------:R-:W-:Y:S01]  /*14d80*/  @!PT LDS RZ, [RZ] ;  /* 0x00000000fffff984 */ /* 0x000fe20000000800 */
[----:B------:R1:W-:Y:S01]  /*14d90*/  @P6 LDGSTS.E.BYPASS.LTC128B.128 [R211+0x6000], [R34.64] ;  /* 0x0600000022d36fae */ /* 0x0003e2000b901d46 */
[CCC-:B------:R-:W-:Y:S02]  /*14da0*/  @P6 LEA.HI.X R33, R7.reuse, R203.reuse, R6.reuse, 0x1, P1 ;  /* 0x000000cb07216211 */ /* 0x1c0fe400008f0c06 */
[C---:B------:R-:W-:Y:S01]  /*14db0*/  @P4 LEA.HI.X R11, R7.reuse, R203, R6, 0x1, P2 ;  /* 0x000000cb070b4211 */ /* 0x040fe200010f0c06 */
[----:B------:R1:W-:Y:S01]  /*14dc0*/  @!P6 STS.128 [R211+0x6000], RZ ;  /* 0x006000ffd300e388 */ /* 0x0003e20000000c00 */
[----:B------:R-:W-:-:S02]  /*14dd0*/  @P3 LEA R8, P1, R7, R204, 0x1 ;  /* 0x000000cc07083211 */ /* 0x000fc400078208ff */
[C---:B------:R-:W-:Y:S02]  /*14de0*/  IADD3 R5, P2, R7.reuse, R201, RZ ;  /* 0x000000c907057210 */ /* 0x040fe40007f5e0ff */
[----:B------:R-:W-:Y:S02]  /*14df0*/  @P3 LEA.HI.X R9, R7, R203, R6, 0x1, P1 ;  /* 0x000000cb07093211 */ /* 0x000fe400008f0c06 */
[CC--:B------:R-:W-:Y:S01]  /*14e00*/  @P6 LEA R40, P1, R5.reuse, R204.reuse, 0x1 ;  /* 0x000000cc05286211 */ /* 0x0c0fe200078208ff */
[----:B------:R-:W-:Y:S01]  /*14e10*/  IMAD.X R6, R6, 0x1, R202, P2 ;  /* 0x0000000106067824 */ /* 0x000fe200010e06ca */
[----:B------:R-:W-:-:S04]  /*14e20*/  @P4 LEA R38, P2, R5, R204, 0x1 ;  /* 0x000000cc05264211 */ /* 0x000fc800078408ff */
[CCC-:B------:R-:W-:Y:S02]  /*14e30*/  @P6 LEA.HI.X R41, R5.reuse, R203.reuse, R6.reuse, 0x1, P1 ;  /* 0x000000cb05296211 */ /* 0x1c0fe400008f0c06 */
[C-C-:B------:R-:W-:Y:S02]  /*14e40*/  @P4 LEA.HI.X R39, R5.reuse, R203, R6.reuse, 0x1, P2 ;  /* 0x000000cb05274211 */ /* 0x140fe400010f0c06 */
[CC--:B------:R-:W-:Y:S02]  /*14e50*/  @P3 LEA R36, P1, R5.reuse, R204.reuse, 0x1 ;  /* 0x000000cc05243211 */ /* 0x0c0fe400078208ff */
[C---:B------:R-:W-:Y:S02]  /*14e60*/  IADD3 R4, P2, R5.reuse, R201, RZ ;  /* 0x000000c905047210 */ /* 0x040fe40007f5e0ff */
[----:B------:R-:W-:Y:S01]  /*14e70*/  @P3 LEA.HI.X R37, R5, R203, R6, 0x1, P1 ;  /* 0x000000cb05253211 */ /* 0x000fe200008f0c06 */
[----:B------:R-:W-:Y:S01]  /*14e80*/  @P4 IMAD.MOV.U32 R5, RZ, RZ, R35 ;  /* 0x000000ffff054224 */ /* 0x000fe200078e0023 */
[-C--:B------:R-:W-:Y:S01]  /*14e90*/  @P6 LEA R44, P1, R4, R204.reuse, 0x1 ;  /* 0x000000cc042c6211 */ /* 0x080fe200078208ff */
[----:B------:R-:W-:Y:S01]  /*14ea0*/  IMAD.X R6, R6, 0x1, R202, P2 ;  /* 0x0000000106067824 */ /* 0x000fe200010e06ca */
[----:B------:R-:W-:-:S04]  /*14eb0*/  @P4 LEA R42, P2, R4, R204, 0x1 ;  /* 0x000000cc042a4211 */ /* 0x000fc800078408ff */
[CC--:B------:R-:W-:Y:S02]  /*14ec0*/  @P6 LEA.HI.X R45, R4.reuse, R203.reuse, R6, 0x1, P1 ;  /* 0x000000cb042d6211 */ /* 0x0c0fe400008f0c06 */
[C---:B------:R-:W-:Y:S01]  /*14ed0*/  @P3 LEA R46, P1, R4.reuse, R204, 0x1 ;  /* 0x000000cc042e3211 */ /* 0x040fe200078208ff */
[----:B------:R-:W-:Y:S01]  /*14ee0*/  IMAD.MOV.U32 R204, RZ, RZ, R34 ;  /* 0x000000ffffcc7224 */ /* 0x000fe200078e0022 */
[CCC-:B------:R-:W-:Y:S02]  /*14ef0*/  @P4 LEA.HI.X R43, R4.reuse, R203.reuse, R6.reuse, 0x1, P2 ;  /* 0x000000cb042b4211 */ /* 0x1c0fe400010f0c06 */
[----:B------:R-:W-:Y:S01]  /*14f00*/  @P3 LEA.HI.X R47, R4, R203, R6, 0x1, P1 ;  /* 0x000000cb042f3211 */ /* 0x000fe200008f0c06 */
[----:B------:R-:W-:Y:S02]  /*14f10*/  @P4 IMAD.MOV.U32 R4, RZ, RZ, R34 ;  /* 0x000000ffff044224 */ /* 0x000fe400078e0022 */
[----:B------:R-:W-:-:S03]  /*14f20*/  IMAD.MOV.U32 R203, RZ, RZ, R35 ;  /* 0x000000ffffcb7224 */ /* 0x000fc600078e0023 */
[----:B------:R-:W-:Y:S01]  /*14f30*/  @!PT LDS RZ, [RZ] ;  /* 0x00000000fffff984 */ /* 0x000fe20000000800 */
[----:B------:R-:W-:Y:S01]  /*14f40*/  @!PT LDS RZ, [RZ] ;  /* 0x00000000fffff984 */ /* 0x000fe20000000800 */
[----:B------:R-:W-:Y:S01]  /*14f50*/  @!PT LDS RZ, [RZ] ;  /* 0x00000000fffff984 */ /* 0x000fe20000000800 */
[----:B------:R2:W-:Y:S04]  /*14f60*/  @P4 LDGSTS.E.BYPASS.LTC128B.128 [R211+0x8000], [R4.64+0x80] ;  /* 0x0800008004d34fae */ /* 0x0005e8000b901d46 */
[----:B------:R1:W-:Y:S01]  /*14f70*/  @!P4 STS.128 [R211+0x8000], RZ ;  /* 0x008000ffd300c388 */ /* 0x0003e20000000c00 */
[----:B--2---:R-:W-:Y:S02]  /*14f80*/  @P3 IMAD.MOV.U32 R4, RZ, RZ, R34 ;  /* 0x000000ffff043224 */ /* 0x004fe400078e0022 */
[----:B------:R-:W-:-:S05]  /*14f90*/  @P3 IMAD.MOV.U32 R5, RZ, RZ, R35 ;  /* 0x000000ffff053224 */ /* 0x000fca00078e0023 */
        /* <DEDUP_REMOVED lines=8> */
[----:B------:R1:W-:Y:S04]  /*15020*/  @P6 LDGSTS.E.BYPASS.LTC128B.128 [R211+0x6800], [R32.64] ;  /* 0x0680000020d36fae */ /* 0x0003e8000b901d46 */
[----:B------:R1:W-:Y:S04]  /*15030*/  @!P6 STS.128 [R211+0x6800], RZ ;  /* 0x006800ffd300e388 */ /* 0x0003e80000000c00 */
        /* <DEDUP_REMOVED lines=40> */
[----:B------:R-:W0:Y:S02]  /*152c0*/  LDGDEPBAR ;  /* 0x00000000000079af */ /* 0x000e240000000000 */
.L_x_1048:
[----:B------:R-:W-:Y:S05]  /*152d0*/  BSYNC B1 ;  /* 0x0000000000017941 */ /* 0x000fea0003800000 */
.L_x_1047:
[----:B------:R2:W3:Y:S01]  /*152e0*/  LD.E R165, [R18.64+0xdc] ;  /* 0x0000dc0612a57980 */ /* 0x0004e2000c101900 */
[----:B------:R-:W-:-:S02]  /*152f0*/  IMAD.IADD R3, R3, 0x1, R16 ;  /* 0x0000000103037824 */ /* 0x000fc400078e0210 */
[----:B------:R-:W-:-:S03]  /*15300*/  IMAD.SHL.U32 R198, R54, 0x2, RZ ;  /* 0x0000000236c67824 */ /* 0x000fc600078e00ff */
[----:B-1----:R-:W-:Y:S01]  /*15310*/  IADD3 R5, R3, 0x1, RZ ;  /* 0x0000000103057810 */ /* 0x002fe20007ffe0ff */
[--C-:B------:R-:W-:Y:S01]  /*15320*/  IMAD R196, R55, 0x2, R198.reuse ;  /* 0x0000000237c47824 */ /* 0x100fe200078e02c6 */
[----:B------:R-:W-:Y:S01]  /*15330*/  IADD3 R7, R3, 0x8, RZ ;  /* 0x0000000803077810 */ /* 0x000fe20007ffe0ff */
[----:B------:R-:W-:Y:S01]  /*15340*/  IMAD R197, R57, 0x2, R198 ;  /* 0x0000000239c57824 */ /* 0x000fe200078e02c6 */
[C---:B------:R-:W-:Y:S01]  /*15350*/  ISETP.GE.AND P6, PT, R5.reuse, R0, PT ;  /* 0x000000000500720c */ /* 0x040fe20003fc6270 */
[----:B------:R-:W-:Y:S01]  /*15360*/  LDSM.16.MT88.4 R124, [R198+0xc000] ;  /* 0x00c00000c67c783b */ /* 0x000fe20000004200 */
[----:B------:R-:W-:Y:S01]  /*15370*/  ISETP.GE.AND P2, PT, R5, R2, PT ;  /* 0x000000020500720c */ /* 0x000fe20003f46270 */
[----:B------:R-:W-:Y:S01]  /*15380*/  IMAD R195, R55, 0x2, R197 ;  /* 0x0000000237c37824 */ /* 0x000fe200078e02c5 */
[----:B------:R-:W-:Y:S01]  /*15390*/  ISETP.GE.AND P1, PT, R7, R0, PT ;  /* 0x000000000700720c */ /* 0x000fe20003f26270 */
[----:B------:R-:W-:Y:S01]  /*153a0*/  LDSM.16.MT88.4 R80, [R196+0xe000] ;  /* 0x00e00000c450783b */ /* 0x000fe20000004200 */
[----:B------:R-:W-:-:S02]  /*153b0*/  IADD3 R5, R3, 0x9, RZ ;  /* 0x0000000903057810 */ /* 0x000fc40007ffe0ff */
[----:B------:R-:W-:Y:S01]  /*153c0*/  FSEL R24, R24, -INF , !P1 ;  /* 0xff80000018187808 */ /* 0x000fe20004800000 */
[----:B------:R-:W-:Y:S01]  /*153d0*/  LDSM.16.MT88.4 R40, [R197+0xc000] ;  /* 0x00c00000c528783b */ /* 0x000fe20000004200 */
[----:B------:R-:W-:Y:S02]  /*153e0*/  ISETP.GE.AND P3, PT, R7, R2, PT ;  /* 0x000000020700720c */ /* 0x000fe40003f66270 */
[C---:B------:R-:W-:Y:S01]  /*153f0*/  ISETP.GE.AND P4, PT, R5.reuse, R0, PT ;  /* 0x000000000500720c */ /* 0x040fe20003f86270 */
[----:B------:R-:W-:Y:S01]  /*15400*/  LDSM.16.MT88.4 R48, [R196+0xc000] ;  /* 0x00c00000c430783b */ /* 0x000fe20000004200 */
[----:B------:R-:W-:Y:S02]  /*15410*/  ISETP.GE.AND P1, PT, R5, R2, PT ;  /* 0x000000020500720c */ /* 0x000fe40003f26270 */
[C---:B------:R-:W-:Y:S01]  /*15420*/  IADD3 R7, R3.reuse, 0x10, RZ ;  /* 0x0000001003077810 */ /* 0x040fe20007ffe0ff */
[----:B------:R-:W-:Y:S01]  /*15430*/  LDSM.16.MT88.4 R56, [R195+0xc000] ;  /* 0x00c00000c338783b */ /* 0x000fe20000004200 */
[----:B------:R-:W-:-:S02]  /*15440*/  IADD3 R5, R3, 0x11, RZ ;  /* 0x0000001103057810 */ /* 0x000fc40007ffe0ff */
[----:B------:R-:W-:Y:S01]  /*15450*/  FSEL R26, R26, -INF , !P3 ;  /* 0xff8000001a1a7808 */ /* 0x000fe20005800000 */
[----:B------:R-:W-:Y:S01]  /*15460*/  LDSM.16.MT88.4 R88, [R195+0xe000] ;  /* 0x00e00000c358783b */ /* 0x000fe20000004200 */
[----:B------:R-:W-:Y:S02]  /*15470*/  FSEL R25, R25, -INF , !P4 ;  /* 0xff80000019197808 */ /* 0x000fe40006000000 */
[----:B------:R-:W-:Y:S01]  /*15480*/  FSEL R27, R27, -INF , !P1 ;  /* 0xff8000001b1b7808 */ /* 0x000fe20004800000 */
[----:B------:R-:W-:Y:S01]  /*15490*/  LDSM.16.MT88.4 R96, [R198+0x10000] ;  /* 0x01000000c660783b */ /* 0x000fe20000004200 */
[C---:B------:R-:W-:Y:S02]  /*154a0*/  ISETP.GE.AND P3, PT, R7.reuse, R0, PT ;  /* 0x000000000700720c */ /* 0x040fe40003f66270 */
[----:B------:R-:W-:Y:S01]  /*154b0*/  ISETP.GE.AND P4, PT, R7, R2, PT ;  /* 0x000000020700720c */ /* 0x000fe20003f86270 */
[----:B------:R-:W-:Y:S01]  /*154c0*/  LDSM.16.MT88.4 R120, [R197+0x10000] ;  /* 0x01000000c578783b */ /* 0x000fe20000004200 */
[----:B------:R-:W-:-:S02]  /*154d0*/  ISETP.GE.AND P1, PT, R5, R0, PT ;  /* 0x000000000500720c */ /* 0x000fc40003f26270 */
[----:B------:R-:W-:Y:S01]  /*154e0*/  IADD3 R7, R3, 0x18, RZ ;  /* 0x0000001803077810 */ /* 0x000fe20007ffe0ff */
[----:B------:R-:W-:Y:S01]  /*154f0*/  LDSM.16.MT88.4 R108, [R196+0x10000] ;  /* 0x01000000c46c783b */ /* 0x000fe20000004200 */
[----:B------:R-:W-:Y:S02]  /*15500*/  FSEL R29, R29, -INF , !P6 ;  /* 0xff8000001d1d7808 */ /* 0x000fe40007000000 */
[-C--:B------:R-:W-:Y:S01]  /*15510*/  ISETP.GE.AND P6, PT, R3, R0.reuse, PT ;  /* 0x000000000300720c */ /* 0x080fe20003fc6270 */
[----:B------:R-:W-:Y:S01]  /*15520*/  LDSM.16.MT88.4 R136, [R197+0xc800] ;  /* 0x00c80000c588783b */ /* 0x000fe20000004200 */
[----:B------:R-:W-:Y:S02]  /*15530*/  FSEL R22, R22, -INF , !P4 ;  /* 0xff80000016167808 */ /* 0x000fe40006000000 */
[----:B------:R-:W-:Y:S01]  /*15540*/  FSEL R21, R21, -INF , !P1 ;  /* 0xff80000015157808 */ /* 0x000fe20004800000 */
[----:B------:R-:W-:Y:S01]  /*15550*/  LDSM.16.MT88.4 R32, [R196+0xc800] ;  /* 0x00c80000c420783b */ /* 0x000fe20000004200 */
[----:B------:R-:W-:-:S02]  /*15560*/  ISETP.GE.AND P4, PT, R7, R0, PT ;  /* 0x000000000700720c */ /* 0x000fc40003f86270 */
[-C--:B------:R-:W-:Y:S02]  /*15570*/  ISETP.GE.AND P1, PT, R7, R2.reuse, PT ;  /* 0x000000020700720c */ /* 0x080fe40003f26270 */
[----:B------:R-:W-:Y:S02]  /*15580*/  FSEL R20, R20, -INF , !P3 ;  /* 0xff80000014147808 */ /* 0x000fe40005800000 */
[----:B------:R-:W-:Y:S02]  /*15590*/  IADD3 R7, R3, 0x20, RZ ;  /* 0x0000002003077810 */ /* 0x000fe40007ffe0ff */
[----:B------:R-:W-:Y:S02]  /*155a0*/  ISETP.GE.AND P3, PT, R5, R2, PT ;  /* 0x000000020500720c */ /* 0x000fe40003f66270 */
[----:B------:R-:W-:Y:S02]  /*155b0*/  FSEL R28, R28, -INF , !P6 ;  /* 0xff8000001c1c7808 */ /* 0x000fe40007000000 */
[----:B------:R-:W-:-:S02]  /*155c0*/  IADD3 R5, R3, 0x19, RZ ;  /* 0x0000001903057810 */ /* 0x000fc40007ffe0ff */
[----:B------:R-:W-:Y:S02]  /*155d0*/  FSEL R12, R12, -INF , !P4 ;  /* 0xff8000000c0c7808 */ /* 0x000fe40006000000 */
[----:B------:R-:W-:Y:S02]  /*155e0*/  FSEL R14, R14, -INF , !P1 ;  /* 0xff8000000e0e7808 */ /* 0x000fe40004800000 */
[C---:B------:R-:W-:Y:S02]  /*155f0*/  ISETP.GE.AND P4, PT, R7.reuse, R0, PT ;  /* 0x000000000700720c */ /* 0x040fe40003f86270 */
[----:B------:R-:W-:Y:S02]  /*15600*/  ISETP.GE.AND P1, PT, R7, R2, PT ;  /* 0x000000020700720c */ /* 0x000fe40003f26270 */
[----:B------:R-:W-:Y:S02]  /*15610*/  FSEL R23, R23, -INF , !P3 ;  /* 0xff80000017177808 */ /* 0x000fe40005800000 */
[----:B------:R-:W-:-:S02]  /*15620*/  FSEL R31, R31, -INF , !P2 ;  /* 0xff8000001f1f7808 */ /* 0x000fc40005000000 */
[----:B------:R-:W-:Y:S02]  /*15630*/  FMNMX.FTZ R7, R28, R29, !PT ;  /* 0x0000001d1c077209 */ /* 0x000fe40007810000 */
[C---:B------:R-:W-:Y:S02]  /*15640*/  ISETP.GE.AND P2, PT, R5.reuse, R0, PT ;  /* 0x000000000500720c */ /* 0x040fe40003f46270 */
[----:B------:R-:W-:Y:S02]  /*15650*/  ISETP.GE.AND P3, PT, R5, R2, PT ;  /* 0x000000020500720c */ /* 0x000fe40003f66270 */
[----:B------:R-:W-:Y:S02]  /*15660*/  IADD3 R5, R3, 0x21, RZ ;  /* 0x0000002103057810 */ /* 0x000fe40007ffe0ff */
[----:B------:R-:W-:Y:S02]  /*15670*/  FMNMX.FTZ R4, R24, R7, !PT ;  /* 0x0000000718047209 */ /* 0x000fe40007810000 */
[----:B------:R-:W-:-:S02]  /*15680*/  FSEL R13, R13, -INF , !P2 ;  /* 0xff8000000d0d7808 */ /* 0x000fc40005000000 */
[C---:B------:R-:W-:Y:S02]  /*15690*/  ISETP.GE.AND P6, PT, R5.reuse, R0, PT ;  /* 0x000000000500720c */ /* 0x040fe40003fc6270 */
[----:B------:R-:W-:Y:S02]  /*156a0*/  ISETP.GE.AND P2, PT, R5, R2, PT ;  /* 0x000000020500720c */ /* 0x000fe40003f46270 */
[----:B------:R-:W-:Y:S02]  /*156b0*/  IADD3 R5, R3, 0x28, RZ ;  /* 0x0000002803057810 */ /* 0x000fe40007ffe0ff */
[----:B------:R-:W-:Y:S02]  /*156c0*/  FSEL R15, R15, -INF , !P3 ;  /* 0xff8000000f0f7808 */ /* 0x000fe40005800000 */
[----:B------:R-:W-:Y:S02]  /*156d0*/  FMNMX.FTZ R7, R25, R4, !PT ;  /* 0x0000000419077209 */ /* 0x000fe40007810000 */
[----:B------:R-:W-:-:S02]  /*156e0*/  ISETP.GE.AND P3, PT, R3, R2, PT ;  /* 0x000000020300720c */ /* 0x000fc40003f66270 */
[----:B------:R-:W-:Y:S02]  /*156f0*/  FSEL R158, R76, -INF , !P4 ;  /* 0xff8000004c9e7808 */ /* 0x000fe40006000000 */
[----:B------:R-:W-:Y:S02]  /*15700*/  FSEL R167, R78, -INF , !P1 ;  /* 0xff8000004ea77808 */ /* 0x000fe40004800000 */
[C---:B------:R-:W-:Y:S02]  /*15710*/  ISETP.GE.AND P4, PT, R5.reuse, R0, PT ;  /* 0x000000000500720c */ /* 0x040fe40003f86270 */
[----:B------:R-:W-:Y:S02]  /*15720*/  ISETP.GE.AND P1, PT, R5, R2, PT ;  /* 0x000000020500720c */ /* 0x000fe40003f26270 */
[----:B------:R-:W-:Y:S02]  /*15730*/  FMNMX.FTZ R4, R20, R7, !PT ;  /* 0x0000000714047209 */ /* 0x000fe40007810000 */
[----:B------:R-:W-:-:S02]  /*15740*/  IADD3 R5, R3, 0x29, RZ ;  /* 0x0000002903057810 */ /* 0x000fc40007ffe0ff */
[----:B------:R-:W-:Y:S02]  /*15750*/  FSEL R30, R30, -INF , !P3 ;  /* 0xff8000001e1e7808 */ /* 0x000fe40005800000 */
[----:B------:R-:W-:Y:S02]  /*15760*/  FSEL R163, R77, -INF , !P6 ;  /* 0xff8000004da37808 */ /* 0x000fe40007000000 */
[----:B------:R-:W-:Y:S02]  /*15770*/  FMNMX.FTZ R7, R21, R4, !PT ;  /* 0x0000000415077209 */ /* 0x000fe40007810000 */
[C---:B------:R-:W-:Y:S02]  /*15780*/  ISETP.GE.AND P6, PT, R5.reuse, R0, PT ;  /* 0x000000000500720c */ /* 0x040fe40003fc6270 */
[----:B------:R-:W-:Y:S02]  /*15790*/  ISETP.GE.AND P3, PT, R5, R2, PT ;  /* 0x000000020500720c */ /* 0x000fe40003f66270 */
[----:B------:R-:W-:-:S02]  /*157a0*/  FMNMX.FTZ R5, R30, R31, !PT ;  /* 0x0000001f1e057209 */ /* 0x000fc40007810000 */
[----:B------:R-:W-:Y:S02]  /*157b0*/  FMNMX.FTZ R6, R12, R7, !PT ;  /* 0x000000070c067209 */ /* 0x000fe40007810000 */
[----:B------:R-:W-:Y:S02]  /*157c0*/  FMNMX.FTZ R4, R26, R5, !PT ;  /* 0x000000051a047209 */ /* 0x000fe40007810000 */
[----:B------:R-:W-:Y:S02]  /*157d0*/  FMNMX.FTZ R17, R13, R6, !PT ;  /* 0x000000060d117209 */ /* 0x000fe40007810000 */
[----:B------:R-:W-:Y:S02]  /*157e0*/  FMNMX.FTZ R11, R27, R4, !PT ;  /* 0x000000041b0b7209 */ /* 0x000fe40007810000 */
[----:B------:R-:W-:Y:S02]  /*157f0*/  FMNMX.FTZ R4, R158, R17, !PT ;  /* 0x000000119e047209 */ /* 0x000fe40007810000 */
[----:B------:R-:W-:-:S02]  /*15800*/  FMNMX.FTZ R6, R22, R11, !PT ;  /* 0x0000000b16067209 */ /* 0x000fc40007810000 */
[----:B------:R-:W-:Y:S02]  /*15810*/  IADD3 R9, R3, 0x30, RZ ;  /* 0x0000003003097810 */ /* 0x000fe40007ffe0ff */
[----:B------:R-:W-:Y:S02]  /*15820*/  FSEL R159, R72, -INF , !P4 ;  /* 0xff800000489f7808 */ /* 0x000fe40006000000 */
[----:B------:R-:W-:Y:S02]  /*15830*/  FMNMX.FTZ R4, R163, R4, !PT ;  /* 0x00000004a3047209 */ /* 0x000fe40007810000 */
[----:B------:R-:W-:Y:S02]  /*15840*/  FMNMX.FTZ R17, R23, R6, !PT ;  /* 0x0000000617117209 */ /* 0x000fe40007810000 */
[----:B------:R-:W-:Y:S02]  /*15850*/  FSEL R168, R79, -INF , !P2 ;  /* 0xff8000004fa87808 */ /* 0x000fe40005000000 */
[----:B------:R-:W-:-:S02]  /*15860*/  ISETP.GE.AND P2, PT, R9, R0, PT ;  /* 0x000000000900720c */ /* 0x000fc40003f46270 */
[----:B------:R-:W-:Y:S02]  /*15870*/  FSEL R162, R73, -INF , !P6 ;  /* 0xff80000049a27808 */ /* 0x000fe40007000000 */
[----:B------:R-:W-:Y:S02]  /*15880*/  FMNMX.FTZ R11, R159, R4, !PT ;  /* 0x000000049f0b7209 */ /* 0x000fe40007810000 */
[----:B------:R-:W-:Y:S02]  /*15890*/  FMNMX.FTZ R6, R14, R17, !PT ;  /* 0x000000110e067209 */ /* 0x000fe40007810000 */
[----:B------:R-:W-:Y:S01]  /*158a0*/  FSEL R174, R64, -INF , !P2 ;  /* 0xff80000040ae7808 */ /* 0x000fe20005000000 */
[----:B--2---:R-:W-:Y:S01]  /*158b0*/  LDSM.16.MT88.4 R16, [R196+0xe800] ;  /* 0x00e80000c410783b */ /* 0x004fe20000004200 */
[----:B------:R-:W-:Y:S02]  /*158c0*/  FMNMX.FTZ R11, R162, R11, !PT ;  /* 0x0000000ba20b7209 */ /* 0x000fe40007810000 */
[----:B------:R-:W-:-:S02]  /*158d0*/  FMNMX.FTZ R6, R15, R6, !PT ;  /* 0x000000060f067209 */ /* 0x000fc40007810000 */
[----:B------:R-:W-:Y:S02]  /*158e0*/  FMNMX.FTZ R4, R174, R11, !PT ;  /* 0x0000000bae047209 */ /* 0x000fe40007810000 */
[----:B------:R-:W-:Y:S02]  /*158f0*/  FMNMX.FTZ R11, R167, R6, !PT ;  /* 0x00000006a70b7209 */ /* 0x000fe40007810000 */
[C---:B------:R-:W-:Y:S02]  /*15900*/  IADD3 R7, R3.reuse, 0x31, RZ ;  /* 0x0000003103077810 */ /* 0x040fe40007ffe0ff */
[----:B------:R-:W-:Y:S02]  /*15910*/  IADD3 R5, R3, 0x38, RZ ;  /* 0x0000003803057810 */ /* 0x000fe40007ffe0ff */
[----:B------:R-:W-:Y:S02]  /*15920*/  FSEL R169, R74, -INF , !P1 ;  /* 0xff8000004aa97808 */ /* 0x000fe40004800000 */
[----:B------:R-:W-:-:S02]  /*15930*/  FMNMX.FTZ R6, R168, R11, !PT ;  /* 0x0000000ba8067209 */ /* 0x000fc40007810000 */
[-C--:B------:R-:W-:Y:S02]  /*15940*/  ISETP.GE.AND P4, PT, R7, R0.reuse, PT ;  /* 0x000000000700720c */ /* 0x080fe40003f86270 */
[----:B------:R-:W-:Y:S02]  /*15950*/  ISETP.GE.AND P2, PT, R5, R0, PT ;  /* 0x000000000500720c */ /* 0x000fe40003f46270 */
[----:B------:R-:W-:Y:S02]  /*15960*/  ISETP.GE.AND P1, PT, R9, R2, PT ;  /* 0x000000020900720c */ /* 0x000fe40003f26270 */
[----:B------:R-:W-:Y:S02]  /*15970*/  FSEL R170, R75, -INF , !P3 ;  /* 0xff8000004baa7808 */ /* 0x000fe40005800000 */
[----:B------:R-:W-:Y:S01]  /*15980*/  FMNMX.FTZ R9, R169, R6, !PT ;  /* 0x00000006a9097209 */ /* 0x000fe20007810000 */
[----:B------:R-:W-:Y:S01]  /*15990*/  LDSM.16.MT88.4 R72, [R197+0xe000] ;  /* 0x00e00000c548783b */ /* 0x000fe20000004200 */
[----:B------:R-:W-:-:S02]  /*159a0*/  IADD3 R3, R3, 0x39, RZ ;  /* 0x0000003903037810 */ /* 0x000fc40007ffe0ff */
[----:B------:R-:W-:Y:S02]  /*159b0*/  FSEL R173, R65, -INF , !P4 ;  /* 0xff80000041ad7808 */ /* 0x000fe40006000000 */
        /* <DEDUP_REMOVED lines=8> */
[----:B------:R-:W-:Y:S01]  /*15a40*/  FMNMX.FTZ R6, R142, R9, !PT ;  /* 0x000000098e067209 */ /* 0x000fe20007810000 */
[----:B------:R-:W-:Y:S01]  /*15a50*/  LDSM.16.MT88.4 R64, [R198+0xe000] ;  /* 0x00e00000c640783b */ /* 0x000fe20000004200 */
[----:B------:R-:W-:Y:S02]  /*15a60*/  FSEL R143, R85, -INF , !P4 ;  /* 0xff800000558f7808 */ /* 0x000fe40006000000 */
[----:B------:R-:W-:Y:S01]  /*15a70*/  FMNMX.FTZ R4, R171, R4, !PT ;  /* 0x00000004ab047209 */ /* 0x000fe20007810000 */
[----:B------:R-:W-:Y:S01]  /*15a80*/  LDSM.16.MT88.4 R8, [R198+0xe800] ;  /* 0x00e80000c608783b */ /* 0x000fe20000004200 */
[----:B------:R-:W-:-:S02]  /*15a90*/  ISETP.GE.AND P2, PT, R3, R2, PT ;  /* 0x000000020300720c */ /* 0x000fc40003f46270 */
        /* <DEDUP_REMOVED lines=12> */
[----:B-1----:R-:W-:-:S04]  /*15b60*/  FMNMX.FTZ R132, R7, R132, !PT ;  /* 0x0000008407847209 */ /* 0x002fc80007810000 */
[----:B------:R-:W-:Y:S02]  /*15b70*/  FSETP.NEU.FTZ.AND P1, PT, R132, -INF , PT ;  /* 0xff8000008400780b */ /* 0x000fe40003f3d000 */
[----:B--2---:R-:W-:Y:S02]  /*15b80*/  FMNMX.FTZ R3, R4, R3, !PT ;  /* 0x0000000304037209 */ /* 0x004fe40007810000 */
[----:B------:R-:W1:Y:S01]  /*15b90*/  LDSM.16.MT88.4 R4, [R195+0x10000] ;  /* 0x01000000c304783b */ /* 0x000e620000004200 */
[C---:B---3--:R-:W-:Y:S02]  /*15ba0*/  FMUL.FTZ R172, R165.reuse, R132 ;  /* 0x00000084a5ac7220 */ /* 0x048fe40000410000 */
[----:B------:R-:W-:-:S03]  /*15bb0*/  FMUL.FTZ R164, R165, R3 ;  /* 0x00000003a5a47220 */ /* 0x000fc60000410000 */
[----:B------:R-:W-:Y:S02]  /*15bc0*/  FSEL R172, R172, RZ, P1 ;  /* 0x000000ffacac7208 */ /* 0x000fe40000800000 */
[----:B------:R-:W-:-:S03]  /*15bd0*/  FSETP.NEU.FTZ.AND P1, PT, R3, -INF , PT ;  /* 0xff8000000300780b */ /* 0x000fc60003f3d000 */
[-CC-:B------:R-:W-:Y:S01]  /*15be0*/  FFMA.FTZ R154, R28, R165.reuse, -R172.reuse ;  /* 0x000000a51c9a7223 */ /* 0x180fe200000108ac */
[----:B------:R-:W-:Y:S01]  /*15bf0*/  FSEL R164, R164, RZ, P1 ;  /* 0x000000ffa4a47208 */ /* 0x000fe20000800000 */
[-CC-:B------:R-:W-:Y:S02]  /*15c00*/  FFMA.FTZ R153, R29, R165.reuse, -R172.reuse ;  /* 0x000000a51d997223 */ /* 0x180fe400000108ac */
[-CC-:B------:R-:W-:Y:S02]  /*15c10*/  FFMA.FTZ R152, R24, R165.reuse, -R172.reuse ;  /* 0x000000a518987223 */ /* 0x180fe400000108ac */
[-C--:B------:R-:W-:Y:S01]  /*15c20*/  FFMA.FTZ R147, R25, R165.reuse, -R172 ;  /* 0x000000a519937223 */ /* 0x080fe200000108ac */
[----:B------:R-:W-:Y:S01]  /*15c30*/  MUFU.EX2 R154, R154 ;  /* 0x0000009a009a7308 */ /* 0x000fe20000000800 */
[-CC-:B------:R-:W-:Y:S02]  /*15c40*/  FFMA.FTZ R155, R30, R165.reuse, -R164.reuse ;  /* 0x000000a51e9b7223 */ /* 0x180fe400000108a4 */
[----:B------:R-:W-:-:S02]  /*15c50*/  FFMA.FTZ R156, R31, R165, -R164 ;  /* 0x000000a51f9c7223 */ /* 0x000fc400000108a4 */
[-CC-:B------:R-:W-:Y:S01]  /*15c60*/  FFMA.FTZ R157, R26, R165.reuse, -R164.reuse ;  /* 0x000000a51a9d7223 */ /* 0x180fe200000108a4 */
[----:B------:R-:W-:Y:S01]  /*15c70*/  LDSM.16.MT88.4 R28, [R195+0xc800] ;  /* 0x00c80000c31c783b */ /* 0x000fe20000004200 */
[-C--:B------:R-:W-:Y:S01]  /*15c80*/  FFMA.FTZ R148, R27, R165.reuse, -R164 ;  /* 0x000000a51b947223 */ /* 0x080fe200000108a4 */
[----:B------:R-:W2:Y:S01]  /*15c90*/  MUFU.EX2 R153, R153 ;  /* 0x0000009900997308 */ /* 0x000ea20000000800 */
[-CC-:B------:R-:W-:Y:S01]  /*15ca0*/  FFMA.FTZ R150, R20, R165.reuse, -R172.reuse ;  /* 0x000000a514967223 */ /* 0x180fe200000108ac */
[----:B------:R-:W-:Y:S01]  /*15cb0*/  LDSM.16.MT88.4 R24, [R197+0xe800] ;  /* 0x00e80000c518783b */ /* 0x000fe20000004200 */
[-CC-:B------:R-:W-:Y:S02]  /*15cc0*/  FFMA.FTZ R145, R21, R165.reuse, -R172.reuse ;  /* 0x000000a515917223 */ /* 0x180fe400000108ac */
[-CC-:B------:R-:W-:Y:S02]  /*15cd0*/  FFMA.FTZ R146, R12, R165.reuse, -R172.reuse ;  /* 0x000000a50c927223 */ /* 0x180fe400000108ac */
[-C--:B------:R-:W-:Y:S01]  /*15ce0*/  FFMA.FTZ R135, R13, R165.reuse, -R172 ;  /* 0x000000a50d877223 */ /* 0x080fe200000108ac */
[----:B------:R-:W-:Y:S01]  /*15cf0*/  MUFU.EX2 R152, R152 ;  /* 0x0000009800987308 */ /* 0x000fe20000000800 */
[----:B------:R-:W-:-:S02]  /*15d00*/  FFMA.FTZ R151, R22, R165, -R164 ;  /* 0x000000a516977223 */ /* 0x000fc400000108a4 */
[-CC-:B------:R-:W-:Y:S02]  /*15d10*/  FFMA.FTZ R144, R23, R165.reuse, -R164.reuse ;  /* 0x000000a517907223 */ /* 0x180fe400000108a4 */
[-CC-:B------:R-:W-:Y:S01]  /*15d20*/  FFMA.FTZ R149, R14, R165.reuse, -R164.reuse ;  /* 0x000000a50e957223 */ /* 0x180fe200000108a4 */
[----:B------:R-:W3:Y:S01]  /*15d30*/  LDSM.16.MT88.4 R20, [R198+0xc800] ;  /* 0x00c80000c614783b */ /* 0x000ee20000004200 */
[-C--:B------:R-:W-:Y:S01]  /*15d40*/  FFMA.FTZ R134, R15, R165.reuse, -R164 ;  /* 0x000000a50f867223 */ /* 0x080fe200000108a4 */
[----:B------:R-:W4:Y:S01]  /*15d50*/  MUFU.EX2 R147, R147 ;  /* 0x0000009300937308 */ /* 0x000f220000000800 */
[----:B--2---:R-:W-:Y:S01]  /*15d60*/  F2FP.BF16.PACK_AB R112, R153, R154 ;  /* 0x0000009a9970723e */ /* 0x004fe200000010ff */
[----:B------:R-:W2:Y:S01]  /*15d70*/  LDSM.16.MT88.4 R12, [R195+0xe800] ;  /* 0x00e80000c30c783b */ /* 0x000ea20000004200 */
[-CC-:B------:R-:W-:Y:S02]  /*15d80*/  FFMA.FTZ R158, R158, R165.reuse, -R172.reuse ;  /* 0x000000a59e9e7223 */ /* 0x180fe400000108ac */
[----:B------:R-:W-:-:S02]  /*15d90*/  FFMA.FTZ R163, R163, R165, -R172 ;  /* 0x000000a5a3a37223 */ /* 0x000fc400000108ac */
[-CC-:B------:R-:W-:Y:S01]  /*15da0*/  FFMA.FTZ R159, R159, R165.reuse, -R172.reuse ;  /* 0x000000a59f9f7223 */ /* 0x180fe200000108ac */
[----:B------:R-:W-:Y:S01]  /*15db0*/  MUFU.EX2 R155, R155 ;  /* 0x0000009b009b7308 */ /* 0x000fe20000000800 */
[-C--:B------:R-:W-:Y:S02]  /*15dc0*/  FFMA.FTZ R162, R162, R165.reuse, -R172 ;  /* 0x000000a5a2a27223 */ /* 0x080fe400000108ac */
[-CC-:B------:R-:W-:Y:S02]  /*15dd0*/  FFMA.FTZ R167, R167, R165.reuse, -R164.reuse ;  /* 0x000000a5a7a77223 */ /* 0x180fe400000108a4 */
[-CC-:B------:R-:W-:Y:S02]  /*15de0*/  FFMA.FTZ R168, R168, R165.reuse, -R164.reuse ;  /* 0x000000a5a8a87223 */ /* 0x180fe400000108a4 */
[-CC-:B------:R-:W-:Y:S01]  /*15df0*/  FFMA.FTZ R169, R169, R165.reuse, -R164.reuse ;  /* 0x000000a5a9a97223 */ /* 0x180fe200000108a4 */
[----:B------:R-:W5:Y:S01]  /*15e00*/  MUFU.EX2 R156, R156 ;  /* 0x0000009c009c7308 */ /* 0x000f620000000800 */
[----:B----4-:R-:W-:Y:S01]  /*15e10*/  F2FP.BF16.PACK_AB R114, R147, R152 ;  /* 0x000000989372723e */ /* 0x010fe200000010ff */
[----:B------:R-:W-:-:S02]  /*15e20*/  FFMA.FTZ R170, R170, R165, -R164 ;  /* 0x000000a5aaaa7223 */ /* 0x000fc400000108a4 */
[-CC-:B------:R-:W-:Y:S02]  /*15e30*/  FFMA.FTZ R174, R174, R165.reuse, -R172.reuse ;  /* 0x000000a5aeae7223 */ /* 0x180fe400000108ac */
[-CC-:B------:R-:W-:Y:S02]  /*15e40*/  FFMA.FTZ R173, R173, R165.reuse, -R172.reuse ;  /* 0x000000a5adad7223 */ /* 0x180fe400000108ac */
[----:B------:R-:W-:Y:S01]  /*15e50*/  MUFU.EX2 R157, R157 ;  /* 0x0000009d009d7308 */ /* 0x000fe20000000800 */
[-C--:B------:R-:W-:Y:S02]  /*15e60*/  FFMA.FTZ R171, R171, R165.reuse, -R172 ;  /* 0x000000a5abab7223 */ /* 0x080fe400000108ac */
[-CC-:B------:R-:W-:Y:S02]  /*15e70*/  FFMA.FTZ R175, R142, R165.reuse, -R164.reuse ;  /* 0x000000a58eaf7223 */ /* 0x180fe400000108a4 */
[-CC-:B------:R-:W-:Y:S02]  /*15e80*/  FFMA.FTZ R216, R141, R165.reuse, -R164.reuse ;  /* 0x000000a58dd87223 */ /* 0x180fe400000108a4 */
[----:B------:R-:W-:Y:S01]  /*15e90*/  FFMA.FTZ R217, R140, R165, -R164 ;  /* 0x000000a58cd97223 */ /* 0x000fe200000108a4 */
[----:B------:R-:W4:Y:S01]  /*15ea0*/  MUFU.EX2 R148, R148 ;  /* 0x0000009400947308 */ /* 0x000f220000000800 */
[----:B-----5:R-:W-:Y:S01]  /*15eb0*/  F2FP.BF16.PACK_AB R113, R156, R155 ;  /* 0x0000009b9c71723e */ /* 0x020fe200000010ff */
[----:B------:R-:W-:-:S02]  /*15ec0*/  FFMA.FTZ R172, R143, R165, -R172 ;  /* 0x000000a58fac7223 */ /* 0x000fc400000108ac */
[----:B------:R-:W-:Y:S01]  /*15ed0*/  FFMA.FTZ R164, R166, R165, -R164 ;  /* 0x000000a5a6a47223 */ /* 0x000fe200000108a4 */
[----:B------:R-:W-:Y:S01]  /*15ee0*/  LDSM.16.MT88.4 R140, [R197+0xd800] ;  /* 0x00d80000c58c783b */ /* 0x000fe20000004200 */
[----:B------:R-:W-:Y:S02]  /*15ef0*/  FADD.FTZ R153, R154, R153 ;  /* 0x000000999a997221 */ /* 0x000fe40000010000 */
[----:B------:R-:W-:Y:S01]  /*15f00*/  MUFU.EX2 R150, R150 ;  /* 0x0000009600967308 */ /* 0x000fe20000000800 */
[----:B------:R-:W-:Y:S02]  /*15f10*/  FADD.FTZ R156, R155, R156 ;  /* 0x0000009c9b9c7221 */ /* 0x000fe40000010000 */
[----:B------:R-:W-:-:S04]  /*15f20*/  FADD.FTZ R152, R152, R153 ;  /* 0x0000009998987221 */ /* 0x000fc80000010000 */
[----:B------:R-:W-:Y:S01]  /*15f30*/  FADD.FTZ R147, R147, R152 ;  /* 0x0000009893937221 */ /* 0x000fe20000010000 */
[----:B----4-:R-:W-:Y:S01]  /*15f40*/  F2FP.BF16.PACK_AB R115, R148, R157 ;  /* 0x0000009d9473723e */ /* 0x010fe200000010ff */
[----:B------:R-:W4:Y:S01]  /*15f50*/  MUFU.EX2 R145, R145 ;  /* 0x0000009100917308 */ /* 0x000f220000000800 */
        /* <DEDUP_REMOVED lines=46> */
[C---:B-1----:R-:W-:Y:S07]  /*16240*/  HMMA.16816.F32.BF16 R116, R112.reuse, R4, RZ ;  /* 0x000000047074723c */ /* 0x042fee00000418ff */
[----:B----4-:R-:W-:Y:S01]  /*16250*/  F2FP.BF16.PACK_AB R4, R145, R150 ;  /* 0x000000969104723e */ /* 0x010fe200000010ff */
[----:B------:R-:W-:Y:S01]  /*16260*/  HMMA.16816.F32.BF16 R112, R112, R6, RZ ;  /* 0x000000067070723c */ /* 0x000fe200000418ff */
[----:B-----5:R-:W-:Y:S01]  /*16270*/  F2FP.BF16.PACK_AB R5, R144, R151 ;  /* 0x000000979005723e */ /* 0x020fe200000010ff */
[----:B------:R-:W-:-:S02]  /*16280*/  FADD.FTZ R150, R150, R147 ;  /* 0x0000009396967221 */ /* 0x000fc40000010000 */
[----:B------:R-:W-:Y:S02]  /*16290*/  FADD.FTZ R151, R151, R148 ;  /* 0x0000009497977221 */ /* 0x000fe40000010000 */
[----:B------:R-:W-:Y:S01]  /*162a0*/  FADD.FTZ R145, R145, R150 ;  /* 0x0000009691917221 */ /* 0x000fe20000010000 */
[----:B------:R-:W-:Y:S01]  /*162b0*/  F2FP.BF16.PACK_AB R6, R135, R146 ;  /* 0x000000928706723e */ /* 0x000fe200000010ff */
[----:B------:R-:W-:Y:S01]  /*162c0*/  FADD.FTZ R144, R144, R151 ;  /* 0x0000009790907221 */ /* 0x000fe20000010000 */
[----:B------:R-:W-:Y:S01]  /*162d0*/  F2FP.BF16.PACK_AB R7, R134, R149 ;  /* 0x000000958607723e */ /* 0x000fe200000010ff */
[----:B------:R-:W-:Y:S02]  /*162e0*/  FADD.FTZ R146, R146, R145 ;  /* 0x0000009192927221 */ /* 0x000fe40000010000 */
[----:B------:R-:W-:Y:S02]  /*162f0*/  FADD.FTZ R149, R149, R144 ;  /* 0x0000009095957221 */ /* 0x000fe40000010000 */
[----:B------:R-:W-:-:S02]  /*16300*/  FADD.FTZ R135, R135, R146 ;  /* 0x0000009287877221 */ /* 0x000fc40000010000 */
[----:B------:R-:W-:Y:S01]  /*16310*/  HMMA.16816.F32.BF16 R60, R4, R8, R60 ;  /* 0x00000008043c723c */ /* 0x000fe2000004183c */
[----:B------:R-:W-:-:S07]  /*16320*/  FADD.FTZ R134, R134, R149 ;  /* 0x0000009586867221 */ /* 0x000fce0000010000 */
[C---:B------:R-:W-:Y:S01]  /*16330*/  HMMA.16816.F32.BF16 R64, R4.reuse, R10, R64 ;  /* 0x0000000a0440723c */ /* 0x040fe20000041840 */
[----:B------:R-:W1:Y:S07]  /*16340*/  LDSM.16.MT88.4 R8, [R197+0x10800] ;  /* 0x01080000c508783b */ /* 0x000e6e0000004200 */
[C---:B------:R-:W-:Y:S08]  /*16350*/  HMMA.16816.F32.BF16 R76, R4.reuse, R16, R76 ;  /* 0x00000010044c723c */ /* 0x040ff0000004184c */
[C---:B------:R-:W-:Y:S01]  /*16360*/  HMMA.16816.F32.BF16 R80, R4.reuse, R18, R80 ;  /* 0x000000120450723c */ /* 0x040fe20000041850 */
[----:B------:R-:W4:Y:S07]  /*16370*/  LDSM.16.MT88.4 R16, [R196+0x10800] ;  /* 0x01080000c410783b */ /* 0x000f2e0000004200 */
[C---:B---3--:R-:W-:Y:S08]  /*16380*/  HMMA.16816.F32.BF16 R128, R4.reuse, R20, R128 ;  /* 0x000000140480723c */ /* 0x048ff00000041880 */
[C---:B------:R-:W-:Y:S01]  /*16390*/  HMMA.16816.F32.BF16 R124, R4.reuse, R22, R124 ;  /* 0x00000016047c723c */ /* 0x040fe2000004187c */
[----:B------:R-:W3:Y:S07]  /*163a0*/  LDSM.16.MT88.4 R20, [R198+0x10800] ;  /* 0x01080000c614783b */ /* 0x000eee0000004200 */
[C---:B--2---:R-:W-:Y:S08]  /*163b0*/  HMMA.16816.F32.BF16 R84, R4.reuse, R12, R84 ;  /* 0x0000000c0454723c */ /* 0x044ff00000041854 */
[C---:B------:R-:W-:Y:S01]  /*163c0*/  HMMA.16816.F32.BF16 R88, R4.reuse, R14, R88 ;  /* 0x0000000e0458723c */ /* 0x040fe20000041858 */
[----:B------:R-:W2:Y:S07]  /*163d0*/  LDSM.16.MT88.4 R12, [R195+0x10800] ;  /* 0x01080000c30c783b */ /* 0x000eae0000004200 */
[C---:B-1----:R-:W-:Y:S08]  /*163e0*/  HMMA.16816.F32.BF16 R100, R4.reuse, R8, R100 ;  /* 0x000000080464723c */ /* 0x042ff00000041864 */
[C---:B------:R-:W-:Y:S01]  /*163f0*/  HMMA.16816.F32.BF16 R120, R4.reuse, R10, R120 ;  /* 0x0000000a0478723c */ /* 0x040fe20000041878 */
[----:B------:R-:W1:Y:S07]  /*16400*/  LDSM.16.MT88.4 R8, [R198+0xd000] ;  /* 0x00d00000c608783b */ /* 0x000e6e0000004200 */
[C---:B----4-:R-:W-:Y:S08]  /*16410*/  HMMA.16816.F32.BF16 R104, R4.reuse, R16, R104 ;  /* 0x000000100468723c */ /* 0x050ff00000041868 */
[C---:B------:R-:W-:Y:S01]  /*16420*/  HMMA.16816.F32.BF16 R108, R4.reuse, R18, R108 ;  /* 0x00000012046c723c */ /* 0x040fe2000004186c */
[----:B------:R-:W4:Y:S07]  /*16430*/  LDSM.16.MT88.4 R16, [R197+0xd000] ;  /* 0x00d00000c510783b */ /* 0x000f2e0000004200 */
        /* <DEDUP_REMOVED lines=13> */
[C---:B------:R-:W-:Y:S01]  /*16510*/  HMMA.16816.F32.BF16 R96, R4.reuse, R22, R96 ;  /* 0x000000160460723c */ /* 0x040fe20000041860 */
[----:B------:R-:W-:Y:S07]  /*16520*/  LDSM.16.MT88.4 R20, [R198+0x11000] ;  /* 0x01100000c614783b */ /* 0x000fee0000004200 */
[C---:B--2---:R-:W-:Y:S08]  /*16530*/  HMMA.16816.F32.BF16 R116, R4.reuse, R12, R116 ;  /* 0x0000000c0474723c */ /* 0x044ff00000041874 */
[----:B------:R-:W-:Y:S01]  /*16540*/  HMMA.16816.F32.BF16 R112, R4, R14, R112 ;  /* 0x0000000e0470723c */ /* 0x000fe20000041870 */
[----:B------:R-:W2:Y:S06]  /*16550*/  LDSM.16.MT88.4 R12, [R198+0xf000] ;  /* 0x00f00000c60c783b */ /* 0x000eac0000004200 */
[----:B------:R-:W-:Y:S01]  /*16560*/  F2FP.BF16.PACK_AB R4, R163, R158 ;  /* 0x0000009ea304723e */ /* 0x000fe200000010ff */
[----:B------:R-:W-:Y:S01]  /*16570*/  FADD.FTZ R158, R158, R135 ;  /* 0x000000879e9e7221 */ /* 0x000fe20000010000 */
[----:B------:R-:W-:-:S02]  /*16580*/  F2FP.BF16.PACK_AB R6, R162, R159 ;  /* 0x0000009fa206723e */ /* 0x000fc400000010ff */
[----:B------:R-:W-:Y:S01]  /*16590*/  F2FP.BF16.PACK_AB R5, R168, R167 ;  /* 0x000000a7a805723e */ /* 0x000fe200000010ff */
[----:B------:R-:W-:Y:S01]  /*165a0*/  FADD.FTZ R167, R167, R134 ;  /* 0x00000086a7a77221 */ /* 0x000fe20000010000 */
[----:B------:R-:W-:Y:S01]  /*165b0*/  F2FP.BF16.PACK_AB R7, R170, R169 ;  /* 0x000000a9aa07723e */ /* 0x000fe200000010ff */
[----:B------:R-:W-:Y:S02]  /*165c0*/  FADD.FTZ R158, R163, R158 ;  /* 0x0000009ea39e7221 */ /* 0x000fe40000010000 */
[----:B------:R-:W-:Y:S02]  /*165d0*/  FADD.FTZ R168, R168, R167 ;  /* 0x000000a7a8a87221 */ /* 0x000fe40000010000 */
[----:B------:R-:W-:Y:S02]  /*165e0*/  FADD.FTZ R159, R159, R158 ;  /* 0x0000009e9f9f7221 */ /* 0x000fe40000010000 */
[----:B-1----:R-:W-:Y:S01]  /*165f0*/  HMMA.16816.F32.BF16 R128, R4, R8, R128 ;  /* 0x000000080480723c */ /* 0x002fe20000041880 */
[----:B------:R-:W-:-:S02]  /*16600*/  FADD.FTZ R169, R169, R168 ;  /* 0x000000a8a9a97221 */ /* 0x000fc40000010000 */
[----:B------:R-:W-:Y:S02]  /*16610*/  FADD.FTZ R159, R162, R159 ;  /* 0x0000009fa29f7221 */ /* 0x000fe40000010000 */
[----:B------:R-:W-:-:S03]  /*16620*/  FADD.FTZ R170, R170, R169 ;  /* 0x000000a9aaaa7221 */ /* 0x000fc60000010000 */
[C---:B------:R-:W-:Y:S01]  /*16630*/  HMMA.16816.F32.BF16 R124, R4.reuse, R10, R124 ;  /* 0x0000000a047c723c */ /* 0x040fe2000004187c */
[----:B------:R-:W1:Y:S07]  /*16640*/  LDSM.16.MT88.4 R8, [R196+0xf000] ;  /* 0x00f00000c408783b */ /* 0x000e6e0000004200 */
[C---:B----4-:R-:W-:Y:S08]  /*16650*/  HMMA.16816.F32.BF16 R36, R4.reuse, R16, R36 ;  /* 0x000000100424723c */ /* 0x050ff00000041824 */
        /* <DEDUP_REMOVED lines=25> */
[----:B------:R-:W4:Y:S07]  /*167f0*/  LDSM.16.MT88.4 R32, [R195+0xd800] ;  /* 0x00d80000c320783b */ /* 0x000f2e0000004200 */
[C---:B------:R-:W-:Y:S08]  /*16800*/  HMMA.16816.F32.BF16 R52, R4.reuse, R28, R52 ;  /* 0x0000001c0434723c */ /* 0x040ff00000041834 */
[C---:B------:R-:W-:Y:S01]  /*16810*/  HMMA.16816.F32.BF16 R56, R4.reuse, R30, R56 ;  /* 0x0000001e0438723c */ /* 0x040fe20000041838 */
[----:B------:R-:W5:Y:S07]  /*16820*/  LDSM.16.MT88.4 R28, [R197+0xf800] ;  /* 0x00f80000c51c783b */ /* 0x000f6e0000004200 */
[C---:B------:R-:W-:Y:S08]  /*16830*/  HMMA.16816.F32.BF16 R68, R4.reuse, R24, R68 ;  /* 0x000000180444723c */ /* 0x040ff00000041844 */
        /* <DEDUP_REMOVED lines=11> */
[----:B--2---:R-:W-:Y:S01]  /*168f0*/  HMMA.16816.F32.BF16 R128, R4, R12, R128 ;  /* 0x0000000c0480723c */ /* 0x004fe20000041880 */
[----:B------:R-:W-:-:S02]  /*16900*/  FADD.FTZ R217, R217, R216 ;  /* 0x000000d8d9d97221 */ /* 0x000fc40000010000 */
[----:B------:R-:W-:Y:S02]  /*16910*/  FADD.FTZ R219, R172, R171 ;  /* 0x000000abacdb7221 */ /* 0x000fe40000010000 */
        /* <DEDUP_REMOVED lines=10> */
[C---:B------:R-:W-:Y:S08]  /*169c0*/  HMMA.16816.F32.BF16 R40, R4.reuse, R142, R40 ;  /* 0x0000008e0428723c */ /* 0x040ff00000041828 */
[C---:B------:R-:W-:Y:S08]  /*169d0*/  HMMA.16816.F32.BF16 R44, R4.reuse, R136, R44 ;  /* 0x00000088042c723c */ /* 0x040ff0000004182c */
[C---:B------:R-:W-:Y:S08]  /*169e0*/  HMMA.16816.F32.BF16 R48, R4.reuse, R138, R48 ;  /* 0x0000008a0430723c */ /* 0x040ff00000041830 */
[C---:B----4-:R-:W-:Y:S08]  /*169f0*/  HMMA.16816.F32.BF16 R52, R4.reuse, R32, R52 ;  /* 0x000000200434723c */ /* 0x050ff00000041834 */
        /* <DEDUP_REMOVED lines=9> */
[C---:B-1----:R-:W-:Y:S08]  /*16a90*/  HMMA.16816.F32.BF16 R104, R4.reuse, R8, R104 ;  /* 0x000000080468723c */ /* 0x042ff00000041868 */
[C---:B------:R-:W-:Y:S08]  /*16aa0*/  HMMA.16816.F32.BF16 R108, R4.reuse, R10, R108 ;  /* 0x0000000a046c723c */ /* 0x040ff0000004186c */
[C---:B---3--:R-:W-:Y:S08]  /*16ab0*/  HMMA.16816.F32.BF16 R116, R4.reuse, R16, R116 ;  /* 0x000000100474723c */ /* 0x048ff00000041874 */
[----:B------:R-:W-:Y:S01]  /*16ac0*/  HMMA.16816.F32.BF16 R112, R4, R18, R112 ;  /* 0x000000120470723c */ /* 0x000fe20000041870 */
[----:B------:R-:W-:Y:S07]  /*16ad0*/  @!P5 BRA `(.L_x_1052) ;  /* 0x00003e200000d947 */ /* 0x000fee0003800000 */
[----:B------:R-:W-:Y:S01]  /*16ae0*/  ULDC.64 UR4, c[0x0][0x40] ;  /* 0x0000100000047ab9 */ /* 0x000fe20000000a00 */
[----:B------:R-:W-:-:S04]  /*16af0*/  DEPBAR.LE SB0, 0x0 ;  /* 0x000080000000791a */ /* 0x000fc80000000000 */
[----:B------:R-:W-:Y:S01]  /*16b00*/  UIADD3 UR4, UP0, UR4, 0x160, URZ ;  /* 0x0000016004047890 */ /* 0x000fe2000ff1e03f */
[----:B------:R-:W-:-:S03]  /*16b10*/  IADD3 R214, R133, -0x2, RZ ;  /* 0xfffffffe85d67810 */ /* 0x000fc60007ffe0ff */
[----:B------:R-:W-:Y:S02]  /*16b20*/  UIADD3.X UR5, URZ, UR5, URZ, UP0, !UPT ;  /* 0x000000053f057290 */ /* 0x000fe400087fe43f */
[----:B------:R-:W-:-:S04]  /*16b30*/  IMAD.U32 R134, RZ, RZ, UR4 ;  /* 0x00000004ff867e24 */ /* 0x000fc8000f8e00ff */
[----:B------:R-:W-:Y:S01]  /*16b40*/  MOV R135, UR5 ;  /* 0x0000000500877c02 */ /* 0x000fe20008000f00 */
[----:B------:R-:W-:Y:S01]  /*16b50*/  WARPSYNC 0xffffffff ;  /* 0xffffffff00007948 */ /* 0x000fe20003800000 */
[----:B------:R-:W-:Y:S01]  /*16b60*/  BSSY B0, `(.L_x_1053) ;  /* 0x0000044000007945 */ /* 0x000fe20003800000 */
[----:B------:R-:W-:Y:S06]  /*16b70*/  BAR.SYNC.DEFER_BLOCKING 0x0 ;  /* 0x0000000000007b1d */ /* 0x000fec0000010000 */
[----:B------:R-:W-:Y:S05]  /*16b80*/  @!P0 BRA `(.L_x_1054) ;  /* 0x000003d000008947 */ /* 0x000fea0003800000 */
[----:B------:R-:W-:Y:S02]  /*16b90*/  ULDC.64 UR4, c[0x0][0x118] ;  /* 0x0000460000047ab9 */ /* 0x000fe40000000a00 */
[----:B------:R-:W2:Y:S01]  /*16ba0*/  LD.E R11, [R134.64+0x170] ;  /* 0x00017004860b7980 */ /* 0x000ea2000c101900 */
[----:B------:R-:W-:-:S05]  /*16bb0*/  IMAD.SHL.U32 R4, R214, 0x40, RZ ;  /* 0x00000040d6047824 */ /* 0x000fca00078e00ff */
[C---:B------:R-:W-:Y:S02]  /*16bc0*/  IADD3 R12, R4.reuse, 0x40, RZ ;  /* 0x00000040040c7810 */ /* 0x040fe40007ffe0ff */
[----:B------:R-:W-:Y:S02]  /*16bd0*/  IABS R5, R4 ;  /* 0x0000000400057213 */ /* 0x000fe40000000000 */
[-C--:B--2---:R-:W-:Y:S02]  /*16be0*/  IABS R8, R11.reuse ;  /* 0x0000000b00087213 */ /* 0x084fe40000000000 */
[-C--:B------:R-:W-:Y:S02]  /*16bf0*/  IABS R6, R11.reuse ;  /* 0x0000000b00067213 */ /* 0x080fe40000000000 */
[----:B------:R-:W1:Y:S01]  /*16c00*/  I2F.RP R9, R8 ;  /* 0x0000000800097306 */ /* 0x000e620000209400 */
[----:B------:R-:W-:Y:S02]  /*16c10*/  LOP3.LUT R4, R4, R11, RZ, 0x3c, !PT ;  /* 0x0000000b04047212 */ /* 0x000fe400078e3cff */
[----:B------:R-:W-:-:S02]  /*16c20*/  IMAD.MOV R6, RZ, RZ, -R6 ;  /* 0x000000ffff067224 */ /* 0x000fc400078e0a06 */
[----:B------:R-:W-:Y:S02]  /*16c30*/  ISETP.GE.AND P1, PT, R4, RZ, PT ;  /* 0x000000ff0400720c */ /* 0x000fe40003f26270 */
[----:B------:R-:W-:Y:S01]  /*16c40*/  LOP3.LUT R4, RZ, R11, RZ, 0x33, !PT ;  /* 0x0000000bff047212 */ /* 0x000fe200078e33ff */
        /* <DEDUP_REMOVED lines=8> */
[----:B------:R-:W-:-:S03]  /*16cd0*/  IMAD.HI.U32 R10, R15, R10, R14 ;  /* 0x0000000a0f0a7227 */ /* 0x000fc600078e000e */
[----:B------:R-:W-:Y:S02]  /*16ce0*/  ISETP.GE.AND P3, PT, R12, RZ, PT ;  /* 0x000000ff0c00720c */ /* 0x000fe40003f66270 */
[----:B------:R-:W2:Y:S01]  /*16cf0*/  LD.E.64 R12, [R134.64+0x28] ;  /* 0x00002804860c7980 */ /* 0x000ea2000c101b00 */
[----:B------:R-:W-:-:S04]  /*16d00*/  IMAD.HI.U32 R9, R10, R5, RZ ;  /* 0x000000050a097227 */ /* 0x000fc800078e00ff */
[----:B------:R-:W-:-:S04]  /*16d10*/  IMAD.HI.U32 R10, R10, R7, RZ ;  /* 0x000000070a0a7227 */ /* 0x000fc800078e00ff */
[-C--:B------:R-:W-:Y:S02]  /*16d20*/  IMAD R5, R9, R6.reuse, R5 ;  /* 0x0000000609057224 */ /* 0x080fe400078e0205 */
        /* <DEDUP_REMOVED lines=9> */
[----:B------:R-:W-:-:S07]  /*16dc0*/  ISETP.NE.AND P2, PT, R11, RZ, PT ;  /* 0x000000ff0b00720c */ /* 0x000fce0003f45270 */
[----:B------:R-:W-:Y:S02]  /*16dd0*/  @P5 IADD3 R9, R9, 0x1, RZ ;  /* 0x0000000109095810 */ /* 0x000fe40007ffe0ff */
[----:B------:R-:W-:-:S03]  /*16de0*/  @P6 IADD3 R10, R10, 0x1, RZ ;  /* 0x000000010a0a6810 */ /* 0x000fc60007ffe0ff */
[----:B------:R-:W-:Y:S01]  /*16df0*/  @!P1 IMAD.MOV R9, RZ, RZ, -R9 ;  /* 0x000000ffff099224 */ /* 0x000fe200078e0a09 */
[----:B------:R-:W-:-:S04]  /*16e00*/  @!P3 IADD3 R10, -R10, RZ, RZ ;  /* 0x000000ff0a0ab210 */ /* 0x000fc80007ffe1ff */
[C---:B------:R-:W-:Y:S02]  /*16e10*/  SEL R6, R4.reuse, R9, !P2 ;  /* 0x0000000904067207 */ /* 0x040fe40005000000 */
[----:B------:R-:W-:Y:S01]  /*16e20*/  SEL R7, R4, R10, !P2 ;  /* 0x0000000a04077207 */ /* 0x000fe20005000000 */
[----:B------:R-:W3:Y:S02]  /*16e30*/  LD.E.64 R8, [R134.64+0x40] ;  /* 0x0000400486087980 */ /* 0x000ee4000c101b00 */
[----:B------:R-:W-:-:S04]  /*16e40*/  IMAD.WIDE R16, R6, 0x4, R212 ;  /* 0x0000000406107825 */ /* 0x000fc800078e02d4 */
[C---:B------:R-:W-:Y:S01]  /*16e50*/  IMAD.WIDE R14, R7.reuse, 0x4, R212 ;  /* 0x00000004070e7825 */ /* 0x040fe200078e02d4 */
[----:B------:R-:W4:Y:S04]  /*16e60*/  LD.E R4, [R16.64] ;  /* 0x0000000410047980 */ /* 0x000f28000c101900 */
[----:B------:R-:W4:Y:S01]  /*16e70*/  LD.E R5, [R14.64] ;  /* 0x000000040e057980 */ /* 0x000f22000c101900 */
[----:B------:R-:W-:-:S04]  /*16e80*/  IMAD.IADD R6, R7, 0x1, -R6 ;  /* 0x0000000107067824 */ /* 0x000fc800078e0a06 */
[----:B------:R-:W-:-:S05]  /*16e90*/  IMAD R11, R11, R6, -0x40 ;  /* 0xffffffc00b0b7424 */ /* 0x000fca00078e0206 */
[----:B------:R-:W-:Y:S01]  /*16ea0*/  SHF.R.S32.HI R7, RZ, 0x1f, R11 ;  /* 0x0000001fff077819 */ /* 0x000fe2000001140b */
[-C--:B---3--:R-:W-:Y:S02]  /*16eb0*/  IMAD R6, R9, R11.reuse, RZ ;  /* 0x0000000b09067224 */ /* 0x088fe400078e02ff */
[----:B------:R-:W-:-:S04]  /*16ec0*/  IMAD.WIDE.U32 R10, R8, R11, RZ ;  /* 0x0000000b080a7225 */ /* 0x000fc800078e00ff */
[----:B------:R-:W-:Y:S02]  /*16ed0*/  IMAD R6, R8, R7, R6 ;  /* 0x0000000708067224 */ /* 0x000fe400078e0206 */
[----:B----4-:R-:W-:-:S03]  /*16ee0*/  IMAD.IADD R5, R4, 0x1, -R5 ;  /* 0x0000000104057824 */ /* 0x010fc600078e0a05 */
[----:B------:R-:W-:Y:S01]  /*16ef0*/  IADD3 R11, R11, R6, RZ ;  /* 0x000000060b0b7210 */ /* 0x000fe20007ffe0ff */
[----:B--2---:R-:W-:Y:S01]  /*16f00*/  IMAD R7, R13, R5, RZ ;  /* 0x000000050d077224 */ /* 0x004fe200078e02ff */
[----:B------:R-:W-:-:S03]  /*16f10*/  SHF.R.S32.HI R4, RZ, 0x1f, R5 ;  /* 0x0000001fff047819 */ /* 0x000fc60000011405 */
[----:B------:R-:W-:-:S04]  /*16f20*/  IMAD.WIDE.U32 R8, R5, R12, R10 ;  /* 0x0000000c05087225 */ /* 0x000fc800078e000a */
[----:B------:R-:W-:-:S04]  /*16f30*/  IMAD R4, R12, R4, R7 ;  /* 0x000000040c047224 */ /* 0x000fc800078e0207 */
[----:B------:R-:W-:Y:S01]  /*16f40*/  IMAD.IADD R4, R9, 0x1, R4 ;  /* 0x0000000109047824 */ /* 0x000fe200078e0204 */
[----:B------:R-:W-:Y:S05]  /*16f50*/  BRA `(.L_x_1055) ;  /* 0x0000004000007947 */ /* 0x000fea0003800000 */
.L_x_1054:
[----:B------:R-:W-:Y:S02]  /*16f60*/  ULDC.64 UR4, c[0x0][0x118] ;  /* 0x0000460000047ab9 */ /* 0x000fe40000000a00 */
[----:B------:R-:W2:Y:S02]  /*16f70*/  LD.E R8, [R134.64+0x40] ;  /* 0x0000400486087980 */ /* 0x000ea4000c101900 */
[----:B--2---:R-:W-:-:S04]  /*16f80*/  LEA R8, -R8, RZ, 0x6 ;  /* 0x000000ff08087211 */ /* 0x004fc800078e31ff */
[----:B------:R-:W-:Y:S02]  /*16f90*/  SHF.R.S32.HI R4, RZ, 0x1f, R8 ;  /* 0x0000001fff047819 */ /* 0x000fe40000011408 */
.L_x_1055:
[----:B------:R-:W-:Y:S05]  /*16fa0*/  BSYNC B0 ;  /* 0x0000000000007941 */ /* 0x000fea0003800000 */
.L_x_1053:
[C---:B------:R-:W-:Y:S01]  /*16fb0*/  LOP3.LUT P5, RZ, R215.reuse, 0x1, RZ, 0xc0, !PT ;  /* 0x00000001d7ff7812 */ /* 0x040fe200078ac0ff */
[----:B------:R-:W-:Y:S01]  /*16fc0*/  ULDC.64 UR4, c[0x0][0x118] ;  /* 0x0000460000047ab9 */ /* 0x000fe20000000a00 */
[C---:B------:R-:W-:Y:S01]  /*16fd0*/  LOP3.LUT P2, RZ, R215.reuse, 0x2, RZ, 0xc0, !PT ;  /* 0x00000002d7ff7812 */ /* 0x040fe2000784c0ff */
[----:B------:R-:W-:Y:S01]  /*16fe0*/  BSSY B1, `(.L_x_1056) ;  /* 0x00001f7000017945 */ /* 0x000fe20003800000 */
        /* <DEDUP_REMOVED lines=11> */
[C---:B------:R-:W-:Y:S02]  /*170a0*/  @P5 LEA.HI.X R13, R7.reuse, R161, R6, 0x1, P6 ;  /* 0x000000a1070d5211 */ /* 0x040fe400030f0c06 */
[C---:B------:R-:W-:Y:S01]  /*170b0*/  @P1 LEA R8, P3, R7.reuse, R160, 0x1 ;  /* 0x000000a007081211 */ /* 0x040fe200078608ff */
[----:B------:R-:W-:Y:S01]  /*170c0*/  @!P5 STS.128 [R211+0xc000], RZ ;  /* 0x00c000ffd300d388 */ /* 0x000fe20000000c00 */
[----:B------:R-:W-:-:S02]  /*170d0*/  IADD3 R5, P6, R7, R199, RZ ;  /* 0x000000c707057210 */ /* 0x000fc40007fde0ff */
[CCC-:B------:R-:W-:Y:S02]  /*170e0*/  @P2 LEA.HI.X R11, R7.reuse, R161.reuse, R6.reuse, 0x1, P4 ;  /* 0x000000a1070b2211 */ /* 0x1c0fe400020f0c06 */
[-C--:B------:R-:W-:Y:S01]  /*170f0*/  @P1 LEA.HI.X R9, R7, R161.reuse, R6, 0x1, P3 ;  /* 0x000000a107091211 */ /* 0x080fe200018f0c06 */
[----:B------:R-:W-:Y:S01]  /*17100*/  IMAD.X R6, R6, 0x1, R200, P6 ;  /* 0x0000000106067824 */ /* 0x000fe200030e06c8 */
[CC--:B------:R-:W-:Y:S02]  /*17110*/  @P5 LEA R18, P6, R5.reuse, R160.reuse, 0x1 ;  /* 0x000000a005125211 */ /* 0x0c0fe400078c08ff */
[CC--:B------:R-:W-:Y:S02]  /*17120*/  @P2 LEA R14, P4, R5.reuse, R160.reuse, 0x1 ;  /* 0x000000a0050e2211 */ /* 0x0c0fe400078808ff */
[C---:B------:R-:W-:Y:S02]  /*17130*/  @P5 LEA.HI.X R19, R5.reuse, R161, R6, 0x1, P6 ;  /* 0x000000a105135211 */ /* 0x040fe400030f0c06 */
[----:B------:R-:W-:-:S02]  /*17140*/  @P1 LEA R16, P3, R5, R160, 0x1 ;  /* 0x000000a005101211 */ /* 0x000fc400078608ff */
[C---:B------:R-:W-:Y:S02]  /*17150*/  IADD3 R4, P6, R5.reuse, R199, RZ ;  /* 0x000000c705047210 */ /* 0x040fe40007fde0ff */
[CCC-:B------:R-:W-:Y:S02]  /*17160*/  @P2 LEA.HI.X R15, R5.reuse, R161.reuse, R6.reuse, 0x1, P4 ;  /* 0x000000a1050f2211 */ /* 0x1c0fe400020f0c06 */
[----:B------:R-:W-:Y:S01]  /*17170*/  @P1 LEA.HI.X R17, R5, R161, R6, 0x1, P3 ;  /* 0x000000a105111211 */ /* 0x000fe200018f0c06 */
[----:B------:R-:W-:Y:S01]  /*17180*/  IMAD.X R6, R6, 0x1, R200, P6 ;  /* 0x0000000106067824 */ /* 0x000fe200030e06c8 */
[CC--:B------:R-:W-:Y:S01]  /*17190*/  @P5 LEA R22, P6, R4.reuse, R160.reuse, 0x1 ;  /* 0x000000a004165211 */ /* 0x0c0fe200078c08ff */
[----:B------:R-:W-:Y:S01]  /*171a0*/  @P2 IMAD.MOV.U32 R5, RZ, RZ, R233 ;  /* 0x000000ffff052224 */ /* 0x000fe200078e00e9 */
[CC--:B------:R-:W-:Y:S02]  /*171b0*/  @P2 LEA R20, P4, R4.reuse, R160.reuse, 0x1 ;  /* 0x000000a004142211 */ /* 0x0c0fe400078808ff */
[----:B------:R-:W-:-:S02]  /*171c0*/  @P1 LEA R24, P3, R4, R160, 0x1 ;  /* 0x000000a004181211 */ /* 0x000fc400078608ff */
[CCC-:B------:R-:W-:Y:S02]  /*171d0*/  @P5 LEA.HI.X R23, R4.reuse, R161.reuse, R6.reuse, 0x1, P6 ;  /* 0x000000a104175211 */ /* 0x1c0fe400030f0c06 */
[CCC-:B------:R-:W-:Y:S02]  /*171e0*/  @P2 LEA.HI.X R21, R4.reuse, R161.reuse, R6.reuse, 0x1, P4 ;  /* 0x000000a104152211 */ /* 0x1c0fe400020f0c06 */
[----:B------:R-:W-:Y:S01]  /*171f0*/  @P1 LEA.HI.X R25, R4, R161, R6, 0x1, P3 ;  /* 0x000000a104191211 */ /* 0x000fe200018f0c06 */
[----:B------:R-:W-:Y:S01]  /*17200*/  @P2 IMAD.MOV.U32 R4, RZ, RZ, R232 ;  /* 0x000000ffff042224 */ /* 0x000fe200078e00e8 */
[----:B------:R-:W-:-:S04]  /*17210*/  ISETP.GE.AND P3, PT, R133, 0x3, PT ;  /* 0x000000038500780c */ /* 0x000fc80003f66270 */
[----:B------:R-:W-:Y:S01]  /*17220*/  @!PT LDS RZ, [RZ] ;  /* 0x00000000fffff984 */ /* 0x000fe20000000800 */
[----:B------:R-:W-:Y:S01]  /*17230*/  @!PT LDS RZ, [RZ] ;  /* 0x00000000fffff984 */ /* 0x000fe20000000800 */
[----:B------:R-:W-:Y:S01]  /*17240*/  @!PT LDS RZ, [RZ] ;  /* 0x00000000fffff984 */ /* 0x000fe20000000800 */
[----:B------:R2:W-:Y:S04]  /*17250*/  @P2 LDGSTS.E.BYPASS.LTC128B.128 [R211+0xe000], [R4.64+0x80] ;  /* 0x0e00008004d32fae */ /* 0x0005e8000b901d44 */
[----:B------:R-:W-:Y:S01]  /*17260*/  @!P2 STS.128 [R211+0xe000], RZ ;  /* 0x00e000ffd300a388 */ /* 0x000fe20000000c00 */
[----:B--2---:R-:W-:Y:S02]  /*17270*/  @P1 IMAD.MOV.U32 R4, RZ, RZ, R232 ;  /* 0x000000ffff041224 */ /* 0x004fe400078e00e8 */
[----:B------:R-:W-:-:S05]  /*17280*/  @P1 IMAD.MOV.U32 R5, RZ, RZ, R233 ;  /* 0x000000ffff051224 */ /* 0x000fca00078e00e9 */
[----:B------:R-:W-:Y:S01]  /*17290*/  @!PT LDS RZ, [RZ] ;  /* 0x00000000fffff984 */ /* 0x000fe20000000800 */
[----:B------:R-:W-:Y:S01]  /*172a0*/  @!PT LDS RZ, [RZ] ;  /* 0x00000000fffff984 */ /* 0x000fe20000000800 */
[----:B------:R-:W-:Y:S01]  /*172b0*/  @!PT LDS RZ, [RZ] ;  /* 0x00000000fffff984 */ /* 0x000fe20000000800 */
[----:B------:R2:W-:Y:S04]  /*172c0*/  @P1 LDGSTS.E.BYPASS.LTC128B.128 [R211+0x10000], [R4.64+0x100] ;  /* 0x1000010004d31fae */ /* 0x0005e8000b901d44 */
[----:B------:R-:W-:Y:S04]  /*172d0*/  @!P1 STS.128 [R211+0x10000], RZ ;  /* 0x010000ffd3009388 */ /* 0x000fe80000000c00 */
[----:B------:R-:W-:Y:S01]  /*172e0*/  @!PT LDS RZ, [RZ] ;  /* 0x00000000fffff984 */ /* 0x000fe20000000800 */
[----:B------:R-:W-:Y:S01]  /*172f0*/  @!PT LDS RZ, [RZ] ;  /* 0x00000000fffff984 */ /* 0x000fe20000000800 */
[----:B------:R-:W-:Y:S01]  /*17300*/  @!PT LDS RZ, [RZ] ;  /* 0x00000000fffff984 */ /* 0x000fe20000000800 */
[----:B------:R3:W-:Y:S04]  /*17310*/  @P5 LDGSTS.E.BYPASS.LTC128B.128 [R211+0xc800], [R12.64] ;  /* 0x0c8000000cd35fae */ /* 0x0007e8000b901d44 */
[----:B------:R-:W-:Y:S04]  /*17320*/  @!P5 STS.128 [R211+0xc800], RZ ;  /* 0x00c800ffd300d388 */ /* 0x000fe80000000c00 */
        /* <DEDUP_REMOVED lines=40> */
[----:B------:R-:W-:Y:S04]  /*175b0*/  LDSM.16.M88.4 R220, [R194] ;  /* 0x00000000c2dc783b */ /* 0x000fe80000000200 */
[----:B---3--:R-:W5:Y:S04]  /*175c0*/  LDSM.16.M88.4 R12, [R193+0x6000] ;  /* 0x00600000c10c783b */ /* 0x008f680000000200 */
[----:B------:R-:W3:Y:S04]  /*175d0*/  LDSM.16.M88.4 R152, [R193+0x6800] ;  /* 0x00680000c198783b */ /* 0x000ee80000000200 */
[----:B------:R-:W3:Y:S04]  /*175e0*/  LDSM.16.M88.4 R144, [R193+0x7000] ;  /* 0x00700000c190783b */ /* 0x000ee80000000200 */
[----:B------:R-:W-:Y:S04]  /*175f0*/  LDSM.16.M88.4 R172, [R192] ;  /* 0x00000000c0ac783b */ /* 0x000fe80000000200 */
[----:B--2---:R-:W2:Y:S04]  /*17600*/  LDSM.16.M88.4 R4, [R191] ;  /* 0x00000000bf04783b */ /* 0x004ea80000000200 */
[----:B------:R-:W2:Y:S04]  /*17610*/  LDSM.16.M88.4 R136, [R187] ;  /* 0x00000000bb88783b */ /* 0x000ea80000000200 */
[----:B------:R-:W2:Y:S04]  /*17620*/  LDSM.16.M88.4 R32, [R186] ;  /* 0x00000000ba20783b */ /* 0x000ea80000000200 */
[----:B------:R-:W2:Y:S04]  /*17630*/  LDSM.16.M88.4 R160, [R193+0x7800] ;  /* 0x00780000c1a0783b */ /* 0x000ea80000000200 */
[----:B------:R-:W-:Y:S04]  /*17640*/  LDSM.16.M88.4 R164, [R190] ;  /* 0x00000000bea4783b */ /* 0x000fe80000000200 */
[----:B------:R-:W2:Y:S01]  /*17650*/  LDSM.16.M88.4 R28, [R188+0x6000] ;  /* 0x00600000bc1c783b */ /* 0x000ea20000000200 */
[C---:B-----5:R-:W-:Y:S03]  /*17660*/  HMMA.16816.F32.BF16 R16, R220.reuse, R12, RZ ;  /* 0x0000000cdc10723c */ /* 0x060fe600000418ff */
[----:B-1----:R-:W1:Y:S04]  /*17670*/  LDSM.16.M88.4 R20, [R188+0x6800] ;  /* 0x00680000bc14783b */ /* 0x002e680000000200 */
[----:B----4-:R-:W4:Y:S01]  /*17680*/  LDSM.16.M88.4 R8, [R188+0x7000] ;  /* 0x00700000bc08783b */ /* 0x010f220000000200 */
[C---:B------:R-:W-:Y:S03]  /*17690*/  HMMA.16816.F32.BF16 R12, R220.reuse, R14, RZ ;  /* 0x0000000edc0c723c */ /* 0x040fe600000418ff */
[----:B------:R-:W5:Y:S04]  /*176a0*/  LDSM.16.M88.4 R224, [R185] ;  /* 0x00000000b9e0783b */ /* 0x000f680000000200 */
[----:B------:R-:W-:Y:S01]  /*176b0*/  LDSM.16.M88.4 R24, [R189] ;  /* 0x00000000bd18783b */ /* 0x000fe20000000200 */
[C---:B---3--:R-:W-:Y:S03]  /*176c0*/  HMMA.16816.F32.BF16 R156, R220.reuse, R152, RZ ;  /* 0x00000098dc9c723c */ /* 0x048fe600000418ff */
[----:B------:R-:W-:Y:S04]  /*176d0*/  LDSM.16.M88.4 R228, [R188+0x7800] ;  /* 0x00780000bce4783b */ /* 0x000fe80000000200 */
[----:B------:R-:W-:Y:S01]  /*176e0*/  LDSM.16.M88.4 R168, [R184+0x1800] ;  /* 0x00180000b8a8783b */ /* 0x000fe20000000200 */
[C---:B------:R-:W-:Y:S03]  /*176f0*/  HMMA.16816.F32.BF16 R148, R220.reuse, R144, RZ ;  /* 0x00000090dc94723c */ /* 0x040fe600000418ff */
[----:B------:R-:W0:Y:S05]  /*17700*/  LDGDEPBAR ;  /* 0x00000000000079af */ /* 0x000e2a0000000000 */
[C---:B------:R-:W-:Y:S08]  /*17710*/  HMMA.16816.F32.BF16 R144, R220.reuse, R146, RZ ;  /* 0x00000092dc90723c */ /* 0x040ff000000418ff */
[----:B------:R-:W-:Y:S08]  /*17720*/  HMMA.16816.F32.BF16 R152, R220, R154, RZ ;  /* 0x0000009adc98723c */ /* 0x000ff000000418ff */
[C---:B--2---:R-:W-:Y:S08]  /*17730*/  HMMA.16816.F32.BF16 R16, R172.reuse, R4, R16 ;  /* 0x00000004ac10723c */ /* 0x044ff00000041810 */
[C---:B------:R-:W-:Y:S01]  /*17740*/  HMMA.16816.F32.BF16 R12, R172.reuse, R6, R12 ;  /* 0x00000006ac0c723c */ /* 0x040fe2000004180c */
[----:B------:R-:W2:Y:S07]  /*17750*/  LDSM.16.M88.4 R4, [R184] ;  /* 0x00000000b804783b */ /* 0x000eae0000000200 */
[C---:B------:R-:W-:Y:S08]  /*17760*/  HMMA.16816.F32.BF16 R156, R172.reuse, R136, R156 ;  /* 0x00000088ac9c723c */ /* 0x040ff0000004189c */
[C---:B------:R-:W-:Y:S08]  /*17770*/  HMMA.16816.F32.BF16 R148, R172.reuse, R32, R148 ;  /* 0x00000020ac94723c */ /* 0x040ff00000041894 */
[----:B------:R-:W-:Y:S01]  /*17780*/  HMMA.16816.F32.BF16 R144, R172, R34, R144 ;  /* 0x00000022ac90723c */ /* 0x000fe20000041890 */
[----:B------:R-:W-:Y:S07]  /*17790*/  LDSM.16.M88.4 R32, [R184+0x1000] ;  /* 0x00100000b820783b */ /* 0x000fee0000000200 */
[C---:B------:R-:W-:Y:S08]  /*177a0*/  HMMA.16816.F32.BF16 R140, R220.reuse, R160, RZ ;  /* 0x000000a0dc8c723c */ /* 0x040ff000000418ff */
[----:B------:R-:W-:Y:S01]  /*177b0*/  HMMA.16816.F32.BF16 R220, R220, R162, RZ ;  /* 0x000000a2dcdc723c */ /* 0x000fe200000418ff */
[----:B------:R-:W-:Y:S07]  /*177c0*/  LDSM.16.M88.4 R160, [R194+0x2000] ;  /* 0x00200000c2a0783b */ /* 0x000fee0000000200 */
[----:B------:R-:W-:Y:S01]  /*177d0*/  HMMA.16816.F32.BF16 R152, R172, R138, R152 ;  /* 0x0000008aac98723c */ /* 0x000fe20000041898 */
[----:B------:R-:W3:Y:S07]  /*177e0*/  LDSM.16.M88.4 R136, [R184+0x800] ;  /* 0x00080000b888783b */ /* 0x000eee0000000200 */
[C---:B------:R-:W-:Y:S08]  /*177f0*/  HMMA.16816.F32.BF16 R16, R164.reuse, R28, R16 ;  /* 0x0000001ca410723c */ /* 0x040ff00000041810 */
[C---:B------:R-:W-:Y:S01]  /*17800*/  HMMA.16816.F32.BF16 R12, R164.reuse, R30, R12 ;  /* 0x0000001ea40c723c */ /* 0x040fe2000004180c */
[----:B------:R-:W2:Y:S07]  /*17810*/  LDSM.16.M88.4 R28, [R193+0x8000] ;  /* 0x00800000c11c783b */ /* 0x000eae0000000200 */
[C---:B-1----:R-:W-:Y:S08]  /*17820*/  HMMA.16816.F32.BF16 R156, R164.reuse, R20, R156 ;  /* 0x00000014a49c723c */ /* 0x042ff0000004189c */
[C---:B----4-:R-:W-:Y:S08]  /*17830*/  HMMA.16816.F32.BF16 R148, R164.reuse, R8, R148 ;  /* 0x00000008a494723c */ /* 0x050ff00000041894 */
[----:B------:R-:W-:Y:S01]  /*17840*/  HMMA.16816.F32.BF16 R144, R164, R10, R144 ;  /* 0x0000000aa490723c */ /* 0x000fe20000041890 */
[----:B------:R-:W-:Y:S07]  /*17850*/  LDSM.16.M88.4 R8, [R193+0x9000] ;  /* 0x00900000c108783b */ /* 0x000fee0000000200 */
[C---:B-----5:R-:W-:Y:S08]  /*17860*/  HMMA.16816.F32.BF16 R140, R172.reuse, R224, R140 ;  /* 0x000000e0ac8c723c */ /* 0x060ff0000004188c */
[----:B------:R-:W-:Y:S01]  /*17870*/  HMMA.16816.F32.BF16 R220, R172, R226, R220 ;  /* 0x000000e2acdc723c */ /* 0x000fe200000418dc */
[----:B------:R-:W-:Y:S04]  /*17880*/  LDSM.16.M88.4 R172, [R192+0x2000] ;  /* 0x00200000c0ac783b */ /* 0x000fe80000000200 */
[----:B------:R-:W-:Y:S03]  /*17890*/  LDSM.16.M88.4 R224, [R193+0x9800] ;  /* 0x00980000c1e0783b */ /* 0x000fe60000000200 */
[----:B------:R-:W-:Y:S01]  /*178a0*/  HMMA.16816.F32.BF16 R152, R164, R22, R152 ;  /* 0x00000016a498723c */ /* 0x000fe20000041898 */
[----:B------:R-:W1:Y:S07]  /*178b0*/  LDSM.16.M88.4 R20, [R193+0x8800] ;  /* 0x00880000c114783b */ /* 0x000e6e0000000200 */
[C---:B--2---:R-:W-:Y:S08]  /*178c0*/  HMMA.16816.F32.BF16 R16, R24.reuse, R4, R16 ;  /* 0x000000041810723c */ /* 0x044ff00000041810 */
[C---:B------:R-:W-:Y:S01]  /*178d0*/  HMMA.16816.F32.BF16 R12, R24.reuse, R6, R12 ;  /* 0x00000006180c723c */ /* 0x040fe2000004180c */
[----:B------:R-:W2:Y:S07]  /*178e0*/  LDSM.16.M88.4 R4, [R183] ;  /* 0x00000000b704783b */ /* 0x000eae0000000200 */
[C---:B---3--:R-:W-:Y:S08]  /*178f0*/  HMMA.16816.F32.BF16 R156, R24.reuse, R136, R156 ;  /* 0x00000088189c723c */ /* 0x048ff0000004189c */
[C---:B------:R-:W-:Y:S08]  /*17900*/  HMMA.16816.F32.BF16 R148, R24.reuse, R32, R148 ;  /* 0x000000201894723c */ /* 0x040ff00000041894 */
[----:B------:R-:W-:Y:S01]  /*17910*/  HMMA.16816.F32.BF16 R144, R24, R34, R144 ;  /* 0x000000221890723c */ /* 0x000fe20000041890 */
[----:B------:R-:W-:Y:S07]  /*17920*/  LDSM.16.M88.4 R32, [R181] ;  /* 0x00000000b520783b */ /* 0x000fee0000000200 */
[C---:B------:R-:W-:Y:S08]  /*17930*/  HMMA.16816.F32.BF16 R140, R164.reuse, R228, R140 ;  /* 0x000000e4a48c723c */ /* 0x040ff0000004188c */
[----:B------:R-:W-:Y:S01]  /*17940*/  HMMA.16816.F32.BF16 R220, R164, R230, R220 ;  /* 0x000000e6a4dc723c */ /* 0x000fe200000418dc */
[----:B------:R-:W-:Y:S04]  /*17950*/  LDSM.16.M88.4 R164, [R190+0x2000] ;  /* 0x00200000bea4783b */ /* 0x000fe80000000200 */
[----:B------:R-:W-:Y:S03]  /*17960*/  LDSM.16.M88.4 R228, [R180] ;  /* 0x00000000b4e4783b */ /* 0x000fe60000000200 */
[----:B------:R-:W-:Y:S01]  /*17970*/  HMMA.16816.F32.BF16 R152, R24, R138, R152 ;  /* 0x0000008a1898723c */ /* 0x000fe20000041898 */
[----:B------:R-:W3:Y:S07]  /*17980*/  LDSM.16.M88.4 R136, [R182] ;  /* 0x00000000b688783b */ /* 0x000eee0000000200 */
[C---:B------:R-:W-:Y:S08]  /*17990*/  HMMA.16816.F32.BF16 R16, R160.reuse, R28, R16 ;  /* 0x0000001ca010723c */ /* 0x040ff00000041810 */
[C---:B------:R-:W-:Y:S01]  /*179a0*/  HMMA.16816.F32.BF16 R12, R160.reuse, R30, R12 ;  /* 0x0000001ea00c723c */ /* 0x040fe2000004180c */
[----:B------:R-:W4:Y:S07]  /*179b0*/  LDSM.16.M88.4 R28, [R188+0x8000] ;  /* 0x00800000bc1c783b */ /* 0x000f2e0000000200 */
[C---:B-1----:R-:W-:Y:S08]  /*179c0*/  HMMA.16816.F32.BF16 R156, R160.reuse, R20, R156 ;  /* 0x00000014a09c723c */ /* 0x042ff0000004189c */
[C---:B------:R-:W-:Y:S08]  /*179d0*/  HMMA.16816.F32.BF16 R148, R160.reuse, R8, R148 ;  /* 0x00000008a094723c */ /* 0x040ff00000041894 */
[----:B------:R-:W-:Y:S01]  /*179e0*/  HMMA.16816.F32.BF16 R144, R160, R10, R144 ;  /* 0x0000000aa090723c */ /* 0x000fe20000041890 */
[----:B------:R-:W-:Y:S07]  /*179f0*/  LDSM.16.M88.4 R8, [R188+0x9000] ;  /* 0x00900000bc08783b */ /* 0x000fee0000000200 */
[C---:B------:R-:W-:Y:S08]  /*17a00*/  HMMA.16816.F32.BF16 R140, R24.reuse, R168, R140 ;  /* 0x000000a8188c723c */ /* 0x040ff0000004188c */
[----:B------:R-:W-:Y:S01]  /*17a10*/  HMMA.16816.F32.BF16 R220, R24, R170, R220 ;  /* 0x000000aa18dc723c */ /* 0x000fe200000418dc */
[----:B------:R-:W-:Y:S04]  /*17a20*/  LDSM.16.M88.4 R24, [R189+0x2000] ;  /* 0x00200000bd18783b */ /* 0x000fe80000000200 */
[----:B------:R-:W-:Y:S03]  /*17a30*/  LDSM.16.M88.4 R168, [R188+0x9800] ;  /* 0x00980000bca8783b */ /* 0x000fe60000000200 */
[----:B------:R-:W-:Y:S01]  /*17a40*/  HMMA.16816.F32.BF16 R152, R160, R22, R152 ;  /* 0x00000016a098723c */ /* 0x000fe20000041898 */
[----:B------:R-:W1:Y:S07]  /*17a50*/  LDSM.16.M88.4 R20, [R188+0x8800] ;  /* 0x00880000bc14783b */ /* 0x000e6e0000000200 */
[C---:B--2---:R-:W-:Y:S08]  /*17a60*/  HMMA.16816.F32.BF16 R16, R172.reuse, R4, R16 ;  /* 0x00000004ac10723c */ /* 0x044ff00000041810 */
[C---:B------:R-:W-:Y:S01]  /*17a70*/  HMMA.16816.F32.BF16 R12, R172.reuse, R6, R12 ;  /* 0x00000006ac0c723c */ /* 0x040fe2000004180c */
[----:B------:R-:W2:Y:S07]  /*17a80*/  LDSM.16.M88.4 R4, [R184+0x2000] ;  /* 0x00200000b804783b */ /* 0x000eae0000000200 */
[C---:B---3--:R-:W-:Y:S08]  /*17a90*/  HMMA.16816.F32.BF16 R156, R172.reuse, R136, R156 ;  /* 0x00000088ac9c723c */ /* 0x048ff0000004189c */
[C---:B------:R-:W-:Y:S08]  /*17aa0*/  HMMA.16816.F32.BF16 R148, R172.reuse, R32, R148 ;  /* 0x00000020ac94723c */ /* 0x040ff00000041894 */
[----:B------:R-:W-:Y:S01]  /*17ab0*/  HMMA.16816.F32.BF16 R144, R172, R34, R144 ;  /* 0x00000022ac90723c */ /* 0x000fe20000041890 */
[----:B------:R-:W-:Y:S07]  /*17ac0*/  LDSM.16.M88.4 R32, [R193+0xa000] ;  /* 0x00a00000c120783b */ /* 0x000fee0000000200 */
[C---:B------:R-:W-:Y:S08]  /*17ad0*/  HMMA.16816.F32.BF16 R140, R160.reuse, R224, R140 ;  /* 0x000000e0a08c723c */ /* 0x040ff0000004188c */
[----:B------:R-:W-:Y:S01]  /*17ae0*/  HMMA.16816.F32.BF16 R220, R160, R226, R220 ;  /* 0x000000e2a0dc723c */ /* 0x000fe200000418dc */
[----:B------:R-:W3:Y:S04]  /*17af0*/  LDSM.16.M88.4 R160, [R184+0x2800] ;  /* 0x00280000b8a0783b */ /* 0x000ee80000000200 */
[----:B------:R-:W-:Y:S03]  /*17b00*/  LDSM.16.M88.4 R224, [R194+0x4000] ;  /* 0x00400000c2e0783b */ /* 0x000fe60000000200 */
[----:B------:R-:W-:Y:S01]  /*17b10*/  HMMA.16816.F32.BF16 R152, R172, R138, R152 ;  /* 0x0000008aac98723c */ /* 0x000fe20000041898 */
[----:B------:R-:W5:Y:S07]  /*17b20*/  LDSM.16.M88.4 R136, [R184+0x3000] ;  /* 0x00300000b888783b */ /* 0x000f6e0000000200 */
[C---:B----4-:R-:W-:Y:S08]  /*17b30*/  HMMA.16816.F32.BF16 R16, R164.reuse, R28, R16 ;  /* 0x0000001ca410723c */ /* 0x050ff00000041810 */
[C---:B------:R-:W-:Y:S01]  /*17b40*/  HMMA.16816.F32.BF16 R12, R164.reuse, R30, R12 ;  /* 0x0000001ea40c723c */ /* 0x040fe2000004180c */
[----:B------:R-:W-:Y:S07]  /*17b50*/  LDSM.16.M88.4 R28, [R184+0x3800] ;  /* 0x00380000b81c783b */ /* 0x000fee0000000200 */
        /* <DEDUP_REMOVED lines=14> */
[C---:B-----5:R-:W-:Y:S08]  /*17c40*/  HMMA.16816.F32.BF16 R148, R24.reuse, R136, R148 ;  /* 0x000000881894723c */ /* 0x060ff00000041894 */
[----:B------:R-:W-:Y:S01]  /*17c50*/  HMMA.16816.F32.BF16 R144, R24, R138, R144 ;  /* 0x0000008a1890723c */ /* 0x000fe20000041890 */
[----:B------:R-:W-:Y:S07]  /*17c60*/  LDSM.16.M88.4 R136, [R190+0x4000] ;  /* 0x00400000be88783b */ /* 0x000fee0000000200 */
[C---:B------:R-:W-:Y:S08]  /*17c70*/  HMMA.16816.F32.BF16 R140, R164.reuse, R168, R140 ;  /* 0x000000a8a48c723c */ /* 0x040ff0000004188c */
[----:B------:R-:W-:Y:S01]  /*17c80*/  HMMA.16816.F32.BF16 R220, R164, R170, R220 ;  /* 0x000000aaa4dc723c */ /* 0x000fe200000418dc */
[----:B------:R-:W3:Y:S04]  /*17c90*/  LDSM.16.M88.4 R168, [R178] ;  /* 0x00000000b2a8783b */ /* 0x000ee80000000200 */
[----:B------:R-:W4:Y:S03]  /*17ca0*/  LDSM.16.M88.4 R164, [R177] ;  /* 0x00000000b1a4783b */ /* 0x000f260000000200 */
[----:B------:R-:W-:Y:S01]  /*17cb0*/  HMMA.16816.F32.BF16 R152, R24, R162, R152 ;  /* 0x000000a21898723c */ /* 0x000fe20000041898 */
[----:B------:R-:W-:Y:S07]  /*17cc0*/  LDSM.16.M88.4 R160, [R176] ;  /* 0x00000000b0a0783b */ /* 0x000fee0000000200 */
[C---:B------:R-:W-:Y:S08]  /*17cd0*/  HMMA.16816.F32.BF16 R16, R224.reuse, R32, R16 ;  /* 0x00000020e010723c */ /* 0x040ff00000041810 */
[C---:B------:R-:W-:Y:S01]  /*17ce0*/  HMMA.16816.F32.BF16 R12, R224.reuse, R34, R12 ;  /* 0x00000022e00c723c */ /* 0x040fe2000004180c */
[----:B------:R-:W5:Y:S07]  /*17cf0*/  LDSM.16.M88.4 R32, [R188+0xa000] ;  /* 0x00a00000bc20783b */ /* 0x000f6e0000000200 */
[C---:B-1----:R-:W-:Y:S08]  /*17d00*/  HMMA.16816.F32.BF16 R156, R224.reuse, R20, R156 ;  /* 0x00000014e09c723c */ /* 0x042ff0000004189c */
[C---:B------:R-:W-:Y:S08]  /*17d10*/  HMMA.16816.F32.BF16 R148, R224.reuse, R8, R148 ;  /* 0x00000008e094723c */ /* 0x040ff00000041894 */
[----:B------:R-:W-:Y:S01]  /*17d20*/  HMMA.16816.F32.BF16 R144, R224, R10, R144 ;  /* 0x0000000ae090723c */ /* 0x000fe20000041890 */
[----:B------:R-:W-:Y:S07]  /*17d30*/  LDSM.16.M88.4 R8, [R189+0x4000] ;  /* 0x00400000bd08783b */ /* 0x000fee0000000200 */
[C---:B------:R-:W-:Y:S08]  /*17d40*/  HMMA.16816.F32.BF16 R140, R24.reuse, R28, R140 ;  /* 0x0000001c188c723c */ /* 0x040ff0000004188c */
[----:B------:R-:W-:Y:S01]  /*17d50*/  HMMA.16816.F32.BF16 R220, R24, R30, R220 ;  /* 0x0000001e18dc723c */ /* 0x000fe200000418dc */
[----:B------:R-:W1:Y:S04]  /*17d60*/  LDSM.16.M88.4 R28, [R188+0xa800] ;  /* 0x00a80000bc1c783b */ /* 0x000e680000000200 */
[----:B------:R-:W1:Y:S03]  /*17d70*/  LDSM.16.M88.4 R24, [R188+0xb000] ;  /* 0x00b00000bc18783b */ /* 0x000e660000000200 */
[----:B------:R-:W-:Y:S01]  /*17d80*/  HMMA.16816.F32.BF16 R152, R224, R22, R152 ;  /* 0x00000016e098723c */ /* 0x000fe20000041898 */
[----:B------:R-:W-:Y:S07]  /*17d90*/  LDSM.16.M88.4 R20, [R188+0xb800] ;  /* 0x00b80000bc14783b */ /* 0x000fee0000000200 */
[C---:B--2---:R-:W-:Y:S08]  /*17da0*/  HMMA.16816.F32.BF16 R16, R172.reuse, R4, R16 ;  /* 0x00000004ac10723c */ /* 0x044ff00000041810 */
[C---:B------:R-:W-:Y:S01]  /*17db0*/  HMMA.16816.F32.BF16 R12, R172.reuse, R6, R12 ;  /* 0x00000006ac0c723c */ /* 0x040fe2000004180c */
[----:B------:R-:W2:Y:S07]  /*17dc0*/  LDSM.16.M88.4 R4, [R184+0x4000] ;  /* 0x00400000b804783b */ /* 0x000eae0000000200 */
[C---:B---3--:R-:W-:Y:S08]  /*17dd0*/  HMMA.16816.F32.BF16 R156, R172.reuse, R168, R156 ;  /* 0x000000a8ac9c723c */ /* 0x048ff0000004189c */
[C---:B----4-:R-:W-:Y:S08]  /*17de0*/  HMMA.16816.F32.BF16 R148, R172.reuse, R164, R148 ;  /* 0x000000a4ac94723c */ /* 0x050ff00000041894 */
[----:B------:R-:W-:Y:S01]  /*17df0*/  HMMA.16816.F32.BF16 R144, R172, R166, R144 ;  /* 0x000000a6ac90723c */ /* 0x000fe20000041890 */
[----:B------:R-:W3:Y:S07]  /*17e00*/  LDSM.16.M88.4 R164, [R184+0x4800] ;  /* 0x00480000b8a4783b */ /* 0x000eee0000000200 */
[----:B------:R-:W-:Y:S08]  /*17e10*/  HMMA.16816.F32.BF16 R140, R224, R228, R140 ;  /* 0x000000e4e08c723c */ /* 0x000ff0000004188c */
[----:B------:R-:W-:Y:S08]  /*17e20*/  HMMA.16816.F32.BF16 R152, R172, R170, R152 ;  /* 0x000000aaac98723c */ /* 0x000ff00000041898 */
[----:B------:R-:W-:Y:S08]  /*17e30*/  HMMA.16816.F32.BF16 R220, R224, R230, R220 ;  /* 0x000000e6e0dc723c */ /* 0x000ff000000418dc */
[C---:B-----5:R-:W-:Y:S01]  /*17e40*/  HMMA.16816.F32.BF16 R16, R136.reuse, R32, R16 ;  /* 0x000000208810723c */ /* 0x060fe20000041810 */
[----:B------:R-:W4:Y:S07]  /*17e50*/  S2R R32, SR_TID.X ;  /* 0x0000000000207919 */ /* 0x000f2e0000002100 */
[C---:B------:R-:W-:Y:S08]  /*17e60*/  HMMA.16816.F32.BF16 R12, R136.reuse, R34, R12 ;  /* 0x00000022880c723c */ /* 0x040ff0000004180c */
[C---:B-1----:R-:W-:Y:S08]  /*17e70*/  HMMA.16816.F32.BF16 R156, R136.reuse, R28, R156 ;  /* 0x0000001c889c723c */ /* 0x042ff0000004189c */
[----:B------:R-:W-:Y:S01]  /*17e80*/  HMMA.16816.F32.BF16 R148, R136, R24, R148 ;  /* 0x000000188894723c */ /* 0x000fe20000041894 */
[----:B----4-:R-:W-:-:S05]  /*17e90*/  IMAD.SHL.U32 R29, R32, 0x2, RZ ;  /* 0x00000002201d7824 */ /* 0x010fca00078e00ff */
[----:B------:R-:W-:Y:S02]  /*17ea0*/  LOP3.LUT R29, R29, 0x6, RZ, 0xc0, !PT ;  /* 0x000000061d1d7812 */ /* 0x000fe400078ec0ff */
[----:B------:R-:W-:Y:S01]  /*17eb0*/  HMMA.16816.F32.BF16 R144, R136, R26, R144 ;  /* 0x0000001a8890723c */ /* 0x000fe20000041890 */
[----:B------:R-:W1:Y:S02]  /*17ec0*/  LDSM.16.M88.4 R24, [R184+0x5000] ;  /* 0x00500000b818783b */ /* 0x000e640000000200 */
[----:B------:R-:W-:-:S05]  /*17ed0*/  IMAD R29, R214, 0x40, R29 ;  /* 0x00000040d61d7824 */ /* 0x000fca00078e021d */
[----:B------:R-:W-:Y:S07]  /*17ee0*/  HMMA.16816.F32.BF16 R140, R172, R160, R140 ;  /* 0x000000a0ac8c723c */ /* 0x000fee000004188c */
[----:B------:R-:W-:Y:S01]  /*17ef0*/  IMAD.MOV.U32 R160, RZ, RZ, R232 ;  /* 0x000000ffffa07224 */ /* 0x000fe200078e00e8 */
[----:B------:R-:W-:Y:S01]  /*17f00*/  HMMA.16816.F32.BF16 R152, R136, R30, R152 ;  /* 0x0000001e8898723c */ /* 0x000fe20000041898 */
[----:B------:R-:W-:-:S07]  /*17f10*/  IMAD.MOV.U32 R161, RZ, RZ, R233 ;  /* 0x000000ffffa17224 */ /* 0x000fce00078e00e9 */
[----:B------:R-:W-:Y:S08]  /*17f20*/  HMMA.16816.F32.BF16 R220, R172, R162, R220 ;  /* 0x000000a2acdc723c */ /* 0x000ff000000418dc */
[C---:B--2---:R-:W-:Y:S08]  /*17f30*/  HMMA.16816.F32.BF16 R16, R8.reuse, R4, R16 ;  /* 0x000000040810723c */ /* 0x044ff00000041810 */
[----:B------:R-:W-:Y:S01]  /*17f40*/  HMMA.16816.F32.BF16 R12, R8, R6, R12 ;  /* 0x00000006080c723c */ /* 0x000fe2000004180c */
[----:B------:R-:W2:Y:S01]  /*17f50*/  LDSM.16.M88.4 R4, [R184+0x5800] ;  /* 0x00580000b804783b */ /* 0x000ea20000000200 */
[----:B------:R-:W-:-:S06]  /*17f60*/  DEPBAR.LE SB0, 0x0 ;  /* 0x000080000000791a */ /* 0x000fcc0000000000 */
[----:B---3--:R-:W-:Y:S08]  /*17f70*/  HMMA.16816.F32.BF16 R156, R8, R164, R156 ;  /* 0x000000a4089c723c */ /* 0x008ff0000004189c */
        /* <DEDUP_REMOVED lines=10> */
[----:B------:R-:W-:Y:S02]  /*18020*/  ISETP.GE.AND P4, PT, R21, R0, PT ;  /* 0x000000001500720c */ /* 0x000fe40003f86270 */
[----:B------:R-:W-:Y:S01]  /*18030*/  IADD3 R23, R29, 0x8, RZ ;  /* 0x000000081d177810 */ /* 0x000fe20007ffe0ff */
[----:B-1----:R-:W-:Y:S01]  /*18040*/  HMMA.16816.F32.BF16 R148, R8, R24, R148 ;  /* 0x000000180894723c */ /* 0x002fe20000041894 */
[----:B------:R-:W-:-:S02]  /*18050*/  FSEL R13, R13, -INF , !P4 ;  /* 0xff8000000d0d7808 */ /* 0x000fc40006000000 */
[C---:B------:R-:W-:Y:S02]  /*18060*/  ISETP.GE.AND P5, PT, R23.reuse, R0, PT ;  /* 0x000000001700720c */ /* 0x040fe40003fa6270 */
[-C--:B------:R-:W-:Y:S02]  /*18070*/  ISETP.GE.AND P6, PT, R23, R2.reuse, PT ;  /* 0x000000021700720c */ /* 0x080fe40003fc6270 */
[----:B------:R-:W-:Y:S01]  /*18080*/  IADD3 R23, R29, 0x10, RZ ;  /* 0x000000101d177810 */ /* 0x000fe20007ffe0ff */
[----:B------:R-:W-:Y:S01]  /*18090*/  HMMA.16816.F32.BF16 R144, R8, R26, R144 ;  /* 0x0000001a0890723c */ /* 0x000fe20000041890 */
[----:B------:R-:W-:Y:S02]  /*180a0*/  FSEL R12, R12, -INF , !P5 ;  /* 0xff8000000c0c7808 */ /* 0x000fe40006800000 */
[----:B------:R-:W-:Y:S02]  /*180b0*/  FSEL R14, R14, -INF , !P6 ;  /* 0xff8000000e0e7808 */ /* 0x000fe40007000000 */
[----:B------:R-:W-:-:S02]  /*180c0*/  ISETP.GE.AND P5, PT, R21, R2, PT ;  /* 0x000000021500720c */ /* 0x000fc40003fa6270 */
[----:B------:R-:W-:Y:S01]  /*180d0*/  ISETP.GE.AND P6, PT, R23, R0, PT ;  /* 0x000000001700720c */ /* 0x000fe20003fc6270 */
[C---:B--2---:R-:W-:Y:S01]  /*180e0*/  HMMA.16816.F32.BF16 R140, R8.reuse, R4, R140 ;  /* 0x00000004088c723c */ /* 0x044fe2000004188c */
[----:B------:R-:W-:Y:S02]  /*180f0*/  IADD3 R21, R29, 0x11, RZ ;  /* 0x000000111d157810 */ /* 0x000fe40007ffe0ff */
[----:B------:R-:W-:Y:S02]  /*18100*/  ISETP.GE.AND P4, PT, R23, R2, PT ;  /* 0x000000021700720c */ /* 0x000fe40003f86270 */
[----:B------:R-:W-:Y:S02]  /*18110*/  FSEL R15, R15, -INF , !P5 ;  /* 0xff8000000f0f7808 */ /* 0x000fe40006800000 */
[----:B------:R-:W-:Y:S01]  /*18120*/  IADD3 R23, R29, 0x18, RZ ;  /* 0x000000181d177810 */ /* 0x000fe20007ffe0ff */
[----:B------:R-:W-:Y:S01]  /*18130*/  HMMA.16816.F32.BF16 R220, R8, R6, R220 ;  /* 0x0000000608dc723c */ /* 0x000fe200000418dc */
[----:B------:R-:W-:-:S02]  /*18140*/  FSEL R25, R156, -INF , !P6 ;  /* 0xff8000009c197808 */ /* 0x000fc40007000000 */
[C---:B------:R-:W-:Y:S02]  /*18150*/  ISETP.GE.AND P5, PT, R21.reuse, R0, PT ;  /* 0x000000001500720c */ /* 0x040fe40003fa6270 */
[----:B------:R-:W-:Y:S02]  /*18160*/  ISETP.GE.AND P6, PT, R21, R2, PT ;  /* 0x000000021500720c */ /* 0x000fe40003fc6270 */
[----:B------:R-:W-:Y:S02]  /*18170*/  IADD3 R21, R29, 0x19, RZ ;  /* 0x000000191d157810 */ /* 0x000fe40007ffe0ff */
[----:B------:R-:W-:Y:S02]  /*18180*/  FSEL R22, R158, -INF , !P4 ;  /* 0xff8000009e167808 */ /* 0x000fe40006000000 */
        /* <DEDUP_REMOVED lines=8> */
[----:B------:R-:W-:Y:S02]  /*18210*/  FSEL R21, R154, -INF , !P5 ;  /* 0xff8000009a157808 */ /* 0x000fe40006800000 */
[----:B------:R-:W-:Y:S02]  /*18220*/  FSEL R23, R153, -INF , !P6 ;  /* 0xff80000099177808 */ /* 0x000fe40007000000 */
[C---:B------:R-:W-:Y:S02]  /*18230*/  ISETP.GE.AND P5, PT, R27.reuse, R0, PT ;  /* 0x000000001b00720c */ /* 0x040fe40003fa6270 */
[----:B------:R-:W-:Y:S02]  /*18240*/  ISETP.GE.AND P6, PT, R27, R2, PT ;  /* 0x000000021b00720c */ /* 0x000fe40003fc6270 */
[----:B------:R-:W-:Y:S02]  /*18250*/  IADD3 R27, R29, 0x21, RZ ;  /* 0x000000211d1b7810 */ /* 0x000fe40007ffe0ff */
        /* <DEDUP_REMOVED lines=9> */
[C---:B------:R-:W-:Y:S02]  /*182f0*/  IADD3 R5, R29.reuse, 0x29, RZ ;  /* 0x000000291d057810 */ /* 0x040fe40007ffe0ff */
[----:B------:R-:W-:Y:S02]  /*18300*/  IADD3 R7, R29, 0x30, RZ ;  /* 0x000000301d077810 */ /* 0x000fe40007ffe0ff */
[----:B------:R-:W-:Y:S02]  /*18310*/  FSEL R169, R151, -INF , !P5 ;  /* 0xff80000097a97808 */ /* 0x000fe40006800000 */
[----:B------:R-:W-:-:S02]  /*18320*/  FSEL R173, R144, -INF , !P6 ;  /* 0xff80000090ad7808 */ /* 0x000fc40007000000 */
[----:B------:R-:W-:Y:S02]  /*18330*/  FSEL R167, R146, -INF , !P4 ;  /* 0xff80000092a77808 */ /* 0x000fe40006000000 */
[C---:B------:R-:W-:Y:S02]  /*18340*/  ISETP.GE.AND P5, PT, R5.reuse, R0, PT ;  /* 0x000000000500720c */ /* 0x040fe40003fa6270 */
[----:B------:R-:W-:Y:S02]  /*18350*/  ISETP.GE.AND P6, PT, R5, R2, PT ;  /* 0x000000020500720c */ /* 0x000fe40003fc6270 */
[----:B------:R-:W-:Y:S02]  /*18360*/  ISETP.GE.AND P4, PT, R7, R0, PT ;  /* 0x000000000700720c */ /* 0x000fe40003f86270 */
[----:B------:R-:W-:Y:S02]  /*18370*/  IADD3 R5, R29, 0x31, RZ ;  /* 0x000000311d057810 */ /* 0x000fe40007ffe0ff */
[----:B------:R-:W-:-:S02]  /*18380*/  FSEL R172, R145, -INF , !P5 ;  /* 0xff80000091ac7808 */ /* 0x000fc40006800000 */
[----:B------:R-:W-:Y:S02]  /*18390*/  FSEL R163, R147, -INF , !P6 ;  /* 0xff80000093a37808 */ /* 0x000fe40007000000 */
[----:B------:R-:W-:Y:S02]  /*183a0*/  FSEL R139, R140, -INF , !P4 ;  /* 0xff8000008c8b7808 */ /* 0x000fe40006000000 */
[----:B------:R-:W-:Y:S02]  /*183b0*/  ISETP.GE.AND P5, PT, R7, R2, PT ;  /* 0x000000020700720c */ /* 0x000fe40003fa6270 */
[C---:B------:R-:W-:Y:S02]  /*183c0*/  ISETP.GE.AND P6, PT, R5.reuse, R0, PT ;  /* 0x000000000500720c */ /* 0x040fe40003fc6270 */
[----:B------:R-:W-:Y:S02]  /*183d0*/  ISETP.GE.AND P4, PT, R5, R2, PT ;  /* 0x000000020500720c */ /* 0x000fe40003f86270 */
[----:B------:R-:W-:-:S02]  /*183e0*/  IADD3 R7, R29, 0x38, RZ ;  /* 0x000000381d077810 */ /* 0x000fc40007ffe0ff */
[----:B------:R-:W-:Y:S02]  /*183f0*/  FSEL R138, R142, -INF , !P5 ;  /* 0xff8000008e8a7808 */ /* 0x000fe40006800000 */
[----:B------:R-:W-:Y:S02]  /*18400*/  FSEL R156, R141, -INF , !P6 ;  /* 0xff8000008d9c7808 */ /* 0x000fe40007000000 */
[----:B------:R-:W-:Y:S02]  /*18410*/  FSEL R137, R143, -INF , !P4 ;  /* 0xff8000008f897808 */ /* 0x000fe40006000000 */
[C---:B------:R-:W-:Y:S02]  /*18420*/  ISETP.GE.AND P5, PT, R7.reuse, R0, PT ;  /* 0x000000000700720c */ /* 0x040fe40003fa6270 */
[----:B------:R-:W-:Y:S02]  /*18430*/  ISETP.GE.AND P6, PT, R7, R2, PT ;  /* 0x000000020700720c */ /* 0x000fe40003fc6270 */
[----:B------:R-:W-:-:S02]  /*18440*/  ISETP.GE.AND P4, PT, R29, R0, PT ;  /* 0x000000001d00720c */ /* 0x000fc40003f86270 */
[C---:B------:R-:W-:Y:S02]  /*18450*/  IADD3 R7, R29.reuse, 0x39, RZ ;  /* 0x000000391d077810 */ /* 0x040fe40007ffe0ff */
[----:B------:R-:W-:Y:S02]  /*18460*/  FSEL R154, R220, -INF , !P5 ;  /* 0xff800000dc9a7808 */ /* 0x000fe40006800000 */
[----:B------:R-:W-:Y:S02]  /*18470*/  FSEL R136, R222, -INF , !P6 ;  /* 0xff800000de887808 */ /* 0x000fe40007000000 */
[----:B------:R-:W-:Y:S02]  /*18480*/  FSEL R5, R16, -INF , !P4 ;  /* 0xff80000010057808 */ /* 0x000fe40006000000 */
[----:B------:R-:W-:Y:S02]  /*18490*/  ISETP.GE.AND P5, PT, R29, R2, PT ;  /* 0x000000021d00720c */ /* 0x000fe40003fa6270 */
[----:B------:R-:W-:-:S02]  /*184a0*/  ISETP.GE.AND P6, PT, R7, R0, PT ;  /* 0x000000000700720c */ /* 0x000fc40003fc6270 */
[----:B------:R-:W-:Y:S02]  /*184b0*/  ISETP.GE.AND P4, PT, R7, R2, PT ;  /* 0x000000020700720c */ /* 0x000fe40003f86270 */
[----:B------:R-:W-:Y:S02]  /*184c0*/  FSEL R18, R18, -INF , !P5 ;  /* 0xff80000012127808 */ /* 0x000fe40006800000 */
[----:B------:R-:W-:Y:S02]  /*184d0*/  FSEL R152, R221, -INF , !P6 ;  /* 0xff800000dd987808 */ /* 0x000fe40007000000 */
[----:B------:R-:W-:Y:S01]  /*184e0*/  FSEL R149, R223, -INF , !P4 ;  /* 0xff800000df957808 */ /* 0x000fe20006000000 */
[----:B------:R-:W-:Y:S05]  /*184f0*/  @!P3 BRA `(.L_x_1057) ;  /* 0x00000a500000b947 */ /* 0x000fea0003800000 */
[----:B------:R-:W-:Y:S01]  /*18500*/  BSSY B0, `(.L_x_1058) ;  /* 0x0000044000007945 */ /* 0x000fe20003800000 */
[----:B------:R-:W-:Y:S05]  /*18510*/  @!P0 BRA `(.L_x_1059) ;  /* 0x000003e000008947 */ /* 0x000fea0003800000 */
[----:B------:R-:W-:Y:S02]  /*18520*/  ULDC.64 UR4, c[0x0][0x118] ;  /* 0x0000460000047ab9 */ /* 0x000fe40000000a00 */
[----:B------:R-:W2:Y:S01]  /*18530*/  LD.E R11, [R134.64+0x170] ;  /* 0x00017004860b7980 */ /* 0x000ea2000c101900 */
[----:B------:R-:W-:-:S05]  /*18540*/  IMAD.SHL.U32 R0, R214, 0x40, RZ ;  /* 0x00000040d6007824 */ /* 0x000fca00078e00ff */
[C---:B------:R-:W-:Y:S02]  /*18550*/  IADD3 R9, R0.reuse, -0x40, RZ ;  /* 0xffffffc000097810 */ /* 0x040fe40007ffe0ff */
[----:B------:R-:W-:Y:S02]  /*18560*/  IABS R4, R0 ;  /* 0x0000000000047213 */ /* 0x000fe40000000000 */
[----:B------:R-:W-:Y:S02]  /*18570*/  IABS R2, R9 ;  /* 0x0000000900027213 */ /* 0x000fe40000000000 */
[-C--:B--2---:R-:W-:Y:S02]  /*18580*/  IABS R6, R11.reuse ;  /* 0x0000000b00067213 */ /* 0x084fe40000000000 */
[-C--:B------:R-:W-:Y:S02]  /*18590*/  IABS R7, R11.reuse ;  /* 0x0000000b00077213 */ /* 0x080fe40000000000 */
[----:B------:R-:W1:Y:S01]  /*185a0*/  I2F.RP R8, R6 ;  /* 0x0000000600087306 */ /* 0x000e620000209400 */
[----:B------:R-:W-:-:S02]  /*185b0*/  LOP3.LUT R0, R0, R11, RZ, 0x3c, !PT ;  /* 0x0000000b00007212 */ /* 0x000fc400078e3cff */
[----:B------:R-:W-:Y:S01]  /*185c0*/  IMAD.MOV R7, RZ, RZ, -R7 ;  /* 0x000000ffff077224 */ /* 0x000fe200078e0a07 */
[----:B------:R-:W-:Y:S02]  /*185d0*/  LOP3.LUT R9, R9, R11, RZ, 0x3c, !PT ;  /* 0x0000000b09097212 */ /* 0x000fe400078e3cff */
[----:B------:R-:W-:Y:S02]  /*185e0*/  ISETP.GE.AND P4, PT, R0, RZ, PT ;  /* 0x000000ff0000720c */ /* 0x000fe40003f86270 */
[----:B-1----:R-:W1:Y:S02]  /*185f0*/  MUFU.RCP R28, R8 ;  /* 0x00000008001c7308 */ /* 0x002e640000001000 */
[----:B-1----:R-:W-:-:S06]  /*18600*/  IADD3 R28, R28, 0xffffffe, RZ ;  /* 0x0ffffffe1c1c7810 */ /* 0x002fcc0007ffe0ff */
[----:B------:R-:W1:Y:S02]  /*18610*/  F2I.FTZ.U32.TRUNC.NTZ R29, R28 ;  /* 0x0000001c001d7305 */ /* 0x000e64000021f000 */
[----:B-1----:R-:W-:Y:S02]  /*18620*/  IMAD.MOV R27, RZ, RZ, -R29 ;  /* 0x000000ffff1b7224 */ /* 0x002fe400078e0a1d */
[----:B------:R-:W-:Y:S02]  /*18630*/  IMAD.MOV.U32 R28, RZ, RZ, RZ ;  /* 0x000000ffff1c7224 */ /* 0x000fe400078e00ff */
[----:B------:R-:W-:-:S04]  /*18640*/  IMAD R27, R27, R6, RZ ;  /* 0x000000061b1b7224 */ /* 0x000fc800078e02ff */
[----:B------:R-:W-:Y:S02]  /*18650*/  IMAD.HI.U32 R27, R29, R27, R28 ;  /* 0x0000001b1d1b7227 */ /* 0x000fe400078e001c */
[----:B------:R-:W2:Y:S04]  /*18660*/  LD.E.64 R28, [R134.64+0x20] ;  /* 0x00002004861c7980 */ /* 0x000ea8000c101b00 */
        /* <DEDUP_REMOVED lines=10> */
[----:B------:R-:W-:Y:S01]  /*18710*/  ISETP.GE.U32.AND P5, PT, R7, R6, PT ;  /* 0x000000060700720c */ /* 0x000fe20003fa6070 */
[----:B------:R-:W3:Y:S01]  /*18720*/  LD.E.64 R26, [R134.64+0x38] ;  /* 0x00003804861a7980 */ /* 0x000ee2000c101b00 */
[----:B------:R-:W-:Y:S02]  /*18730*/  ISETP.GE.AND P0, PT, R9, RZ, PT ;  /* 0x000000ff0900720c */ /* 0x000fe40003f06270 */
[----:B------:R-:W-:-:S02]  /*18740*/  @!P3 IADD3 R8, R8, 0x1, RZ ;  /* 0x000000010808b810 */ /* 0x000fc40007ffe0ff */
[----:B------:R-:W-:Y:S02]  /*18750*/  ISETP.NE.AND P3, PT, R11, RZ, PT ;  /* 0x000000ff0b00720c */ /* 0x000fe40003f65270 */
[----:B------:R-:W-:-:S03]  /*18760*/  LOP3.LUT R7, RZ, R11, RZ, 0x33, !PT ;  /* 0x0000000bff077212 */ /* 0x000fc600078e33ff */
        /* <DEDUP_REMOVED lines=8> */
[----:B------:R-:W4:Y:S04]  /*187f0*/  LD.E R7, [R32.64] ;  /* 0x0000000420077980 */ /* 0x000f28000c101900 */
[----:B------:R-:W4:Y:S01]  /*18800*/  LD.E R0, [R30.64] ;  /* 0x000000041e007980 */ /* 0x000f22000c101900 */
[----:B------:R-:W-:-:S05]  /*18810*/  IADD3 R2, R9, -R2, RZ ;  /* 0x8000000209027210 */ /* 0x000fca0007ffe0ff */
[----:B------:R-:W-:-:S05]  /*18820*/  IMAD R11, R11, R2, -0x40 ;  /* 0xffffffc00b0b7424 */ /* 0x000fca00078e0202 */
[----:B------:R-:W-:Y:S01]  /*18830*/  SHF.R.S32.HI R9, RZ, 0x1f, R11 ;  /* 0x0000001fff097819 */ /* 0x000fe2000001140b */
[-C--:B---3--:R-:W-:Y:S02]  /*18840*/  IMAD R2, R27, R11.reuse, RZ ;  /* 0x0000000b1b027224 */ /* 0x088fe400078e02ff */
[----:B------:R-:W-:-:S04]  /*18850*/  IMAD.WIDE.U32 R10, R26, R11, RZ ;  /* 0x0000000b1a0a7225 */ /* 0x000fc800078e00ff */
[----:B------:R-:W-:-:S04]  /*18860*/  IMAD R2, R26, R9, R2 ;  /* 0x000000091a027224 */ /* 0x000fc800078e0202 */
[----:B------:R-:W-:Y:S02]  /*18870*/  IMAD.IADD R11, R11, 0x1, R2 ;  /* 0x000000010b0b7824 */ /* 0x000fe400078e0202 */
[----:B----4-:R-:W-:-:S04]  /*18880*/  IMAD.IADD R7, R0, 0x1, -R7 ;  /* 0x0000000100077824 */ /* 0x010fc800078e0a07 */
[----:B--2---:R-:W-:Y:S01]  /*18890*/  IMAD R9, R29, R7, RZ ;  /* 0x000000071d097224 */ /* 0x004fe200078e02ff */
[----:B------:R-:W-:Y:S01]  /*188a0*/  SHF.R.S32.HI R0, RZ, 0x1f, R7 ;  /* 0x0000001fff007819 */ /* 0x000fe20000011407 */
[----:B------:R-:W-:-:S04]  /*188b0*/  IMAD.WIDE.U32 R10, R7, R28, R10 ;  /* 0x0000001c070a7225 */ /* 0x000fc800078e000a */
[----:B------:R-:W-:Y:S02]  /*188c0*/  IMAD R0, R28, R0, R9 ;  /* 0x000000001c007224 */ /* 0x000fe400078e0209 */
[----:B------:R-:W-:-:S03]  /*188d0*/  IMAD.MOV.U32 R4, RZ, RZ, R10 ;  /* 0x000000ffff047224 */ /* 0x000fc600078e000a */
[----:B------:R-:W-:Y:S01]  /*188e0*/  IADD3 R11, R11, R0, RZ ;  /* 0x000000000b0b7210 */ /* 0x000fe20007ffe0ff */
[----:B------:R-:W-:Y:S05]  /*188f0*/  BRA `(.L_x_1060) ;  /* 0x0000004000007947 */ /* 0x000fea0003800000 */
.L_x_1059:
[----:B------:R-:W-:Y:S02]  /*18900*/  ULDC.64 UR4, c[0x0][0x118] ;  /* 0x0000460000047ab9 */ /* 0x000fe40000000a00 */
[----:B------:R-:W2:Y:S02]  /*18910*/  LD.E R4, [R134.64+0x38] ;  /* 0x0000380486047980 */ /* 0x000ea4000c101900 */
[----:B--2---:R-:W-:-:S04]  /*18920*/  LEA R4, -R4, RZ, 0x6 ;  /* 0x000000ff04047211 */ /* 0x004fc800078e31ff */
[----:B------:R-:W-:Y:S02]  /*18930*/  SHF.R.S32.HI R11, RZ, 0x1f, R4 ;  /* 0x0000001fff0b7819 */ /* 0x000fe40000011404 */
.L_x_1060:
[----:B------:R-:W-:Y:S05]  /*18940*/  BSYNC B0 ;  /* 0x0000000000007941 */ /* 0x000fea0003800000 */
.L_x_1058:
[----:B------:R-:W-:Y:S01]  /*18950*/  LOP3.LUT R0, R215, 0x1, RZ, 0xc0, !PT ;  /* 0x00000001d7007812 */ /* 0x000fe200078ec0ff */
[----:B------:R-:W-:Y:S01]  /*18960*/  ULDC.64 UR4, c[0x0][0x118] ;  /* 0x0000460000047ab9 */ /* 0x000fe20000000a00 */
[CC--:B------:R-:W-:Y:S02]  /*18970*/  @P2 IADD3 R9, P3, R4.reuse, R201.reuse, RZ ;  /* 0x000000c904092210 */ /* 0x0c0fe40007f7e0ff */
[----:B------:R-:W-:Y:S02]  /*18980*/  @P1 IADD3 R7, P0, R4, R201, RZ ;  /* 0x000000c904071210 */ /* 0x000fe40007f1e0ff */
[----:B------:R-:W-:Y:S01]  /*18990*/  ISETP.NE.U32.AND P4, PT, R0, 0x1, PT ;  /* 0x000000010000780c */ /* 0x000fe20003f85070 */
[--C-:B------:R-:W-:Y:S01]  /*189a0*/  @P2 IMAD.X R2, R11, 0x1, R202.reuse, P3 ;  /* 0x000000010b022824 */ /* 0x100fe200018e06ca */
[-C--:B------:R-:W-:Y:S01]  /*189b0*/  @P2 LEA R8, P3, R9, R204.reuse, 0x1 ;  /* 0x000000cc09082211 */ /* 0x080fe200078608ff */
[----:B------:R-:W-:Y:S01]  /*189c0*/  @P1 IMAD.X R0, R11, 0x1, R202, P0 ;  /* 0x000000010b001824 */ /* 0x000fe200000e06ca */
[----:B------:R-:W-:-:S02]  /*189d0*/  @P1 LEA R6, P0, R7, R204, 0x1 ;  /* 0x000000cc07061211 */ /* 0x000fc400078008ff */
[-C--:B------:R-:W-:Y:S02]  /*189e0*/  @P2 LEA.HI.X R9, R9, R203.reuse, R2, 0x1, P3 ;  /* 0x000000cb09092211 */ /* 0x080fe400018f0c02 */
[----:B------:R-:W-:Y:S02]  /*189f0*/  @P1 LEA.HI.X R7, R7, R203, R0, 0x1, P0 ;  /* 0x000000cb07071211 */ /* 0x000fe400000f0c00 */
[----:B------:R-:W-:Y:S02]  /*18a00*/  IADD3 R27, P3, P0, R201, R201, R4 ;  /* 0x000000c9c91b7210 */ /* 0x000fe4000787e004 */
[----:B------:R-:W-:Y:S02]  /*18a10*/  LEA R28, P5, R4, R204, 0x1 ;  /* 0x000000cc041c7211 */ /* 0x000fe400078a08ff */
[----:B------:R-:W-:Y:S02]  /*18a20*/  IADD3.X R2, R202, R202, R11, P3, P0 ;  /* 0x000000caca027210 */ /* 0x000fe40001fe040b */
[----:B------:R-:W-:-:S02]  /*18a30*/  @P2 LEA R32, P3, R27, R204, 0x1 ;  /* 0x000000cc1b202211 */ /* 0x000fc400078608ff */
[CC--:B------:R-:W-:Y:S02]  /*18a40*/  LEA.HI.X R29, R4.reuse, R203.reuse, R11, 0x1, P5 ;  /* 0x000000cb041d7211 */ /* 0x0c0fe400028f0c0b */
[C---:B------:R-:W-:Y:S02]  /*18a50*/  @P2 LEA.HI.X R33, R27.reuse, R203, R2, 0x1, P3 ;  /* 0x000000cb1b212211 */ /* 0x040fe400018f0c02 */
[CC--:B------:R-:W-:Y:S01]  /*18a60*/  @P1 LEA R30, P0, R27.reuse, R204.reuse, 0x1 ;  /* 0x000000cc1b1e1211 */ /* 0x0c0fe200078008ff */
[----:B------:R-:W-:Y:S01]  /*18a70*/  @!PT LDS RZ, [RZ] ;  /* 0x00000000fffff984 */ /* 0x000fe20000000800 */
[----:B------:R-:W-:Y:S01]  /*18a80*/  @!PT LDS RZ, [RZ] ;  /* 0x00000000fffff984 */ /* 0x000fe20000000800 */
[----:B------:R-:W-:Y:S01]  /*18a90*/  @!PT LDS RZ, [RZ] ;  /* 0x00000000fffff984 */ /* 0x000fe20000000800 */
[----:B------:R1:W-:Y:S01]  /*18aa0*/  @!P4 LDGSTS.E.BYPASS.LTC128B.128 [R211+0x6000], [R28.64] ;  /* 0x060000001cd3cfae */ /* 0x0003e2000b901d44 */
[-C--:B------:R-:W-:Y:S02]  /*18ab0*/  @!P4 IADD3 R4, P3, R4, R201.reuse, RZ ;  /* 0x000000c90404c210 */ /* 0x080fe40007f7e0ff */
[CC--:B------:R-:W-:Y:S01]  /*18ac0*/  @!P4 LEA R26, P6, R27.reuse, R204.reuse, 0x1 ;  /* 0x000000cc1b1ac211 */ /* 0x0c0fe200078c08ff */
[----:B------:R1:W-:Y:S01]  /*18ad0*/  @P4 STS.128 [R211+0x6000], RZ ;  /* 0x006000ffd3004388 */ /* 0x0003e20000000c00 */
[----:B------:R-:W-:Y:S01]  /*18ae0*/  IADD3 R0, P5, R27, R201, RZ ;  /* 0x000000c91b007210 */ /* 0x000fe20007fbe0ff */
[----:B------:R-:W-:Y:S01]  /*18af0*/  @!P4 IMAD.X R11, R11, 0x1, R202, P3 ;  /* 0x000000010b0bc824 */ /* 0x000fe200018e06ca */
[CCC-:B------:R-:W-:Y:S01]  /*18b00*/  @P1 LEA.HI.X R31, R27.reuse, R203.reuse, R2.reuse, 0x1, P0 ;  /* 0x000000cb1b1f1211 */ /* 0x1c0fe200000f0c02 */
[----:B------:R-:W-:Y:S01]  /*18b10*/  @!PT LDS RZ, [RZ] ;  /* 0x00000000fffff984 */ /* 0x000fe20000000800 */
[----:B------:R-:W-:Y:S01]  /*18b20*/  @!PT LDS RZ, [RZ] ;  /* 0x00000000fffff984 */ /* 0x000fe20000000800 */
[----:B------:R-:W-:Y:S01]  /*18b30*/  @!PT LDS RZ, [RZ] ;  /* 0x00000000fffff984 */ /* 0x000fe20000000800 */
[----:B------:R1:W-:Y:S01]  /*18b40*/  @P2 LDGSTS.E.BYPASS.LTC128B.128 [R211+0x8000], [R28.64+0x80] ;  /* 0x080000801cd32fae */ /* 0x0003e2000b901d44 */
[----:B------:R-:W-:Y:S01]  /*18b50*/  @!P4 LEA.HI.X R27, R27, R203, R2, 0x1, P6 ;  /* 0x000000cb1b1bc211 */ /* 0x000fe200030f0c02 */
[----:B------:R-:W-:Y:S01]  /*18b60*/  IMAD.X R2, R2, 0x1, R202, P5 ;  /* 0x0000000102027824 */ /* 0x000fe200028e06ca */
[-C--:B------:R-:W-:Y:S01]  /*18b70*/  @!P4 LEA R10, P6, R4, R204.reuse, 0x1 ;  /* 0x000000cc040ac211 */ /* 0x080fe200078c08ff */
[----:B------:R1:W-:Y:S01]  /*18b80*/  @!P2 STS.128 [R211+0x8000], RZ ;  /* 0x008000ffd300a388 */ /* 0x0003e20000000c00 */
[----:B------:R-:W-:-:S02]  /*18b90*/  @!P4 LEA R140, P5, R0, R204, 0x1 ;  /* 0x000000cc008cc211 */ /* 0x000fc400078a08ff */
[-C--:B------:R-:W-:Y:S01]  /*18ba0*/  @!P4 LEA.HI.X R11, R4, R203.reuse, R11, 0x1, P6 ;  /* 0x000000cb040bc211 */ /* 0x080fe200030f0c0b */
[----:B------:R-:W-:Y:S01]  /*18bb0*/  @!PT LDS RZ, [RZ] ;  /* 0x00000000fffff984 */ /* 0x000fe20000000800 */
[----:B------:R-:W-:Y:S01]  /*18bc0*/  @!PT LDS RZ, [RZ] ;  /* 0x00000000fffff984 */ /* 0x000fe20000000800 */
[----:B------:R-:W-:Y:S01]  /*18bd0*/  @!PT LDS RZ, [RZ] ;  /* 0x00000000fffff984 */ /* 0x000fe20000000800 */
[----:B------:R1:W-:Y:S01]  /*18be0*/  @P1 LDGSTS.E.BYPASS.LTC128B.128 [R211+0xa000], [R28.64+0x100] ;  /* 0x0a0001001cd31fae */ /* 0x0003e2000b901d44 */
[CC--:B------:R-:W-:Y:S02]  /*18bf0*/  @P2 LEA R34, P0, R0.reuse, R204.reuse, 0x1 ;  /* 0x000000cc00222211 */ /* 0x0c0fe400078008ff */
[C---:B------:R-:W-:Y:S01]  /*18c00*/  @P1 LEA R142, P3, R0.reuse, R204, 0x1 ;  /* 0x000000cc008e1211 */ /* 0x040fe200078608ff */
[----:B------:R1:W-:Y:S01]  /*18c10*/  @!P1 STS.128 [R211+0xa000], RZ ;  /* 0x00a000ffd3009388 */ /* 0x0003e20000000c00 */
[CC--:B------:R-:W-:Y:S01]  /*18c20*/  @!P4 LEA.HI.X R141, R0.reuse, R203.reuse, R2, 0x1, P5 ;  /* 0x000000cb008dc211 */ /* 0x0c0fe200028f0c02 */
[----:B------:R-:W-:Y:S01]  /*18c30*/  IMAD.MOV.U32 R204, RZ, RZ, R28 ;  /* 0x000000ffffcc7224 */ /* 0x000fe200078e001c */
[CCC-:B------:R-:W-:Y:S01]  /*18c40*/  @P2 LEA.HI.X R35, R0.reuse, R203.reuse, R2.reuse, 0x1, P0 ;  /* 0x000000cb00232211 */ /* 0x1c0fe200000f0c02 */
[----:B------:R-:W-:Y:S01]  /*18c50*/  @!PT LDS RZ, [RZ] ;  /* 0x00000000fffff984 */ /* 0x000fe20000000800 */
[----:B------:R-:W-:Y:S01]  /*18c60*/  @!PT LDS RZ, [RZ] ;  /* 0x00000000fffff984 */ /* 0x000fe20000000800 */
[----:B------:R-:W-:Y:S01]  /*18c70*/  @!PT LDS RZ, [RZ] ;  /* 0x00000000fffff984 */ /* 0x000fe20000000800 */
[----:B------:R1:W-:Y:S01]  /*18c80*/  @!P4 LDGSTS.E.BYPASS.LTC128B.128 [R211+0x6800], [R10.64] ;  /* 0x068000000ad3cfae */ /* 0x0003e2000b901d44 */
[----:B------:R-:W-:Y:S01]  /*18c90*/  @P1 LEA.HI.X R143, R0, R203, R2, 0x1, P3 ;  /* 0x000000cb008f1211 */ /* 0x000fe200018f0c02 */
[----:B------:R-:W-:-:S02]  /*18ca0*/  IMAD.MOV.U32 R203, RZ, RZ, R29 ;  /* 0x000000ffffcb7224 */ /* 0x000fc400078e001d */
        /* <DEDUP_REMOVED lines=42> */
.L_x_1057:
[----:B------:R-:W-:Y:S05]  /*18f50*/  BSYNC B1 ;  /* 0x0000000000017941 */ /* 0x000fea0003800000 */
.L_x_1056:
[----:B------:R-:W-:Y:S01]  /*18f60*/  ULDC.64 UR4, c[0x0][0x118] ;  /* 0x0000460000047ab9 */ /* 0x000fe20000000a00 */
[----:B------:R-:W-:Y:S01]  /*18f70*/  FMNMX.FTZ R0, R132, R5, !PT ;  /* 0x0000000584007209 */ /* 0x000fe20007810000 */
[----:B------:R-:W2:Y:S03]  /*18f80*/  LD.E R151, [R134.64+0xdc] ;  /* 0x0000dc0486977980 */ /* 0x000ea6000c101900 */
[----:B-1----:R-:W-:Y:S01]  /*18f90*/  FMNMX.FTZ R7, R17, R0, !PT ;  /* 0x0000000011077209 */ /* 0x002fe20007810000 */
[----:B------:R-:W-:Y:S01]  /*18fa0*/  LDSM.16.MT88.4 R32, [R196+0xc800] ;  /* 0x00c80000c420783b */ /* 0x000fe20000004200 */
[----:B------:R-:W-:-:S02]  /*18fb0*/  FMNMX.FTZ R0, R3, R18, !PT ;  /* 0x0000001203007209 */ /* 0x000fc40007810000 */
[----:B------:R-:W-:Y:S01]  /*18fc0*/  FMNMX.FTZ R2, R12, R7, !PT ;  /* 0x000000070c027209 */ /* 0x000fe20007810000 */
[----:B------:R-:W-:Y:S01]  /*18fd0*/  LDSM.16.MT88.4 R28, [R195+0xc800] ;  /* 0x00c80000c31c783b */ /* 0x000fe20000004200 */
        /* <DEDUP_REMOVED lines=26> */
[----:B------:R-:W-:-:S03]  /*19180*/  FMNMX.FTZ R0, R136, R9, !PT ;  /* 0x0000000988007209 */ /* 0x000fc60007810000 */
[----:B------:R-:W1:Y:S01]  /*19190*/  SHFL.BFLY PT, R7, R2, 0x2, 0x1f ;  /* 0x0c401f0002077f89 */ /* 0x000e6200000e0000 */
[----:B------:R-:W-:-:S05]  /*191a0*/  FMNMX.FTZ R9, R149, R0, !PT ;  /* 0x0000000095097209 */ /* 0x000fca0007810000 */
[----:B------:R-:W3:Y:S01]  /*191b0*/  SHFL.BFLY PT, R0, R9, 0x2, 0x1f ;  /* 0x0c401f0009007f89 */ /* 0x000ee200000e0000 */
[----:B-1----:R-:W-:-:S05]  /*191c0*/  FMNMX.FTZ R7, R2, R7, !PT ;  /* 0x0000000702077209 */ /* 0x002fca0007810000 */
[----:B------:R-:W1:Y:S01]  /*191d0*/  SHFL.BFLY PT, R146, R7, 0x1, 0x1f ;  /* 0x0c201f0007927f89 */ /* 0x000e6200000e0000 */
[----:B---3--:R-:W-:-:S03]  /*191e0*/  FMNMX.FTZ R0, R9, R0, !PT ;  /* 0x0000000009007209 */ /* 0x008fc60007810000 */
[----:B------:R-:W-:Y:S04]  /*191f0*/  LDSM.16.MT88.4 R8, [R196+0xc000] ;  /* 0x00c00000c408783b */ /* 0x000fe80000004200 */
[----:B------:R-:W3:Y:S01]  /*19200*/  SHFL.BFLY PT, R145, R0, 0x1, 0x1f ;  /* 0x0c201f0000917f89 */ /* 0x000ee200000e0000 */
[----:B-1----:R-:W-:-:S04]  /*19210*/  FMNMX.FTZ R146, R7, R146, !PT ;  /* 0x0000009207927209 */ /* 0x002fc80007810000 */
[----:B------:R-:W-:Y:S02]  /*19220*/  FSETP.NEU.FTZ.AND P1, PT, R146, -INF , PT ;  /* 0xff8000009200780b */ /* 0x000fe40003f3d000 */
[----:B---3--:R-:W-:-:S04]  /*19230*/  FMNMX.FTZ R145, R0, R145, !PT ;  /* 0x0000009100917209 */ /* 0x008fc80007810000 */
[----:B------:R-:W-:-:S04]  /*19240*/  FSETP.NEU.FTZ.AND P0, PT, R145, -INF , PT ;  /* 0xff8000009100780b */ /* 0x000fc80003f1d000 */
[----:B------:R-:W-:-:S05]  /*19250*/  FSEL R6, R145, RZ, P0 ;  /* 0x000000ff91067208 */ /* 0x000fca0000000000 */
[----:B------:R-:W-:Y:S02]  /*19260*/  FADD.FTZ R6, R3, -R6 ;  /* 0x8000000603067221 */ /* 0x000fe40000010000 */
[C---:B--2---:R-:W-:Y:S02]  /*19270*/  FMUL.FTZ R158, R151.reuse, R146 ;  /* 0x00000092979e7220 */ /* 0x044fe40000410000 */
[C---:B------:R-:W-:Y:S02]  /*19280*/  FMUL.FTZ R150, R151.reuse, R145 ;  /* 0x0000009197967220 */ /* 0x040fe40000410000 */
[----:B------:R-:W-:Y:S01]  /*19290*/  FMUL.FTZ R3, R151, R6 ;  /* 0x0000000697037220 */ /* 0x000fe20000410000 */
[----:B------:R-:W-:Y:S02]  /*192a0*/  FSEL R158, R158, RZ, P1 ;  /* 0x000000ff9e9e7208 */ /* 0x000fe40000800000 */
[----:B------:R-:W-:-:S03]  /*192b0*/  FSEL R150, R150, RZ, P0 ;  /* 0x000000ff96967208 */ /* 0x000fc60000000000 */
[-CC-:B------:R-:W-:Y:S01]  /*192c0*/  FFMA.FTZ R142, R12, R151.reuse, -R158.reuse ;  /* 0x000000970c8e7223 */ /* 0x180fe2000001089e */
[----:B------:R-:W1:Y:S01]  /*192d0*/  MUFU.EX2 R3, R3 ;  /* 0x0000000300037308 */ /* 0x000e620000000800 */
[-C--:B------:R-:W-:Y:S02]  /*192e0*/  FFMA.FTZ R141, R13, R151.reuse, -R158 ;  /* 0x000000970d8d7223 */ /* 0x080fe4000001089e */
[-CC-:B------:R-:W-:Y:S02]  /*192f0*/  FFMA.FTZ R0, R14, R151.reuse, -R150.reuse ;  /* 0x000000970e007223 */ /* 0x180fe40000010896 */
[-C--:B------:R-:W-:Y:S02]  /*19300*/  FFMA.FTZ R147, R15, R151.reuse, -R150 ;  /* 0x000000970f937223 */ /* 0x080fe40000010896 */
[----:B------:R-:W2:Y:S01]  /*19310*/  LDSM.16.MT88.4 R12, [R197+0xc000] ;  /* 0x00c00000c50c783b */ /* 0x000ea20000004200 */
[-CC-:B------:R-:W-:Y:S01]  /*19320*/  FFMA.FTZ R144, R5, R151.reuse, -R158.reuse ;  /* 0x0000009705907223 */ /* 0x180fe2000001089e */
[----:B------:R-:W-:Y:S01]  /*19330*/  FSEL R5, R146, RZ, P1 ;  /* 0x000000ff92057208 */ /* 0x000fe20000800000 */
[-C--:B------:R-:W-:Y:S01]  /*19340*/  FFMA.FTZ R143, R17, R151.reuse, -R158 ;  /* 0x00000097118f7223 */ /* 0x080fe2000001089e */
[----:B------:R-:W-:Y:S01]  /*19350*/  MUFU.EX2 R142, R142 ;  /* 0x0000008e008e7308 */ /* 0x000fe20000000800 */
[----:B------:R-:W-:-:S02]  /*19360*/  FFMA.FTZ R140, R18, R151, -R150 ;  /* 0x00000097128c7223 */ /* 0x000fc40000010896 */
[----:B------:R-:W-:Y:S02]  /*19370*/  FADD.FTZ R4, R132, -R5 ;  /* 0x8000000584047221 */ /* 0x000fe40000010000 */
[----:B------:R-:W-:Y:S01]  /*19380*/  FFMA.FTZ R2, R19, R151, -R150 ;  /* 0x0000009713027223 */ /* 0x000fe20000010896 */
[----:B------:R-:W-:Y:S01]  /*19390*/  LDSM.16.MT88.4 R132, [R197+0xc800] ;  /* 0x00c80000c584783b */ /* 0x000fe20000004200 */
[----:B------:R-:W-:Y:S01]  /*193a0*/  FMUL.FTZ R148, R151, R4 ;  /* 0x0000000497947220 */ /* 0x000fe20000410000 */
[----:B------:R-:W-:Y:S01]  /*193b0*/  MUFU.EX2 R144, R144 ;  /* 0x0000009000907308 */ /* 0x000fe20000000800 */
[-C--:B-1----:R-:W-:Y:S01]  /*193c0*/  FMUL.FTZ R38, R38, R3.reuse ;  /* 0x0000000326267220 */ /* 0x082fe20000410000 */
[----:B------:R-:W1:Y:S01]  /*193d0*/  LDSM.16.MT88.4 R16, [R198+0xc000] ;  /* 0x00c00000c610783b */ /* 0x000e620000004200 */
[-C--:B------:R-:W-:Y:S02]  /*193e0*/  FMUL.FTZ R39, R39, R3.reuse ;  /* 0x0000000327277220 */ /* 0x080fe40000410000 */
[----:B------:R-:W-:-:S02]  /*193f0*/  FMUL.FTZ R42, R42, R3 ;  /* 0x000000032a2a7220 */ /* 0x000fc40000410000 */
[-C--:B------:R-:W-:Y:S01]  /*19400*/  FMUL.FTZ R43, R43, R3.reuse ;  /* 0x000000032b2b7220 */ /* 0x080fe20000410000 */
[----:B------:R-:W3:Y:S01]  /*19410*/  MUFU.EX2 R143, R143 ;  /* 0x0000008f008f7308 */ /* 0x000ee20000000800 */
[-C--:B------:R-:W-:Y:S02]  /*19420*/  FMUL.FTZ R130, R130, R3.reuse ;  /* 0x0000000382827220 */ /* 0x080fe40000410000 */
[-C--:B------:R-:W-:Y:S02]  /*19430*/  FMUL.FTZ R131, R131, R3.reuse ;  /* 0x0000000383837220 */ /* 0x080fe40000410000 */
[-C--:B------:R-:W-:Y:S02]  /*19440*/  FMUL.FTZ R126, R126, R3.reuse ;  /* 0x000000037e7e7220 */ /* 0x080fe40000410000 */
[-C--:B------:R-:W-:Y:S01]  /*19450*/  FMUL.FTZ R127, R127, R3.reuse ;  /* 0x000000037f7f7220 */ /* 0x080fe20000410000 */
[----:B------:R-:W4:Y:S01]  /*19460*/  MUFU.EX2 R141, R141 ;  /* 0x0000008d008d7308 */ /* 0x000f220000000800 */
[----:B------:R-:W-:-:S02]  /*19470*/  FMUL.FTZ R46, R46, R3 ;  /* 0x000000032e2e7220 */ /* 0x000fc40000410000 */
[-C--:B------:R-:W-:Y:S02]  /*19480*/  FMUL.FTZ R47, R47, R3.reuse ;  /* 0x000000032f2f7220 */ /* 0x080fe40000410000 */
[-C--:B------:R-:W-:Y:S02]  /*19490*/  FMUL.FTZ R50, R50, R3.reuse ;  /* 0x0000000332327220 */ /* 0x080fe40000410000 */
[-C--:B------:R-:W-:Y:S01]  /*194a0*/  FMUL.FTZ R51, R51, R3.reuse ;  /* 0x0000000333337220 */ /* 0x080fe20000410000 */
[----:B------:R-:W-:Y:S01]  /*194b0*/  MUFU.EX2 R140, R140 ;  /* 0x0000008c008c7308 */ /* 0x000fe20000000800 */
[----:B---3--:R-:W-:Y:S01]  /*194c0*/  F2FP.BF16.PACK_AB R4, R143, R144 ;  /* 0x000000908f04723e */ /* 0x008fe200000010ff */
[-C--:B------:R-:W-:Y:S02]  /*194d0*/  FMUL.FTZ R62, R62, R3.reuse ;  /* 0x000000033e3e7220 */ /* 0x080fe40000410000 */
[-C--:B------:R-:W-:Y:S02]  /*194e0*/  FMUL.FTZ R63, R63, R3.reuse ;  /* 0x000000033f3f7220 */ /* 0x080fe40000410000 */
[----:B------:R-:W-:-:S02]  /*194f0*/  FMUL.FTZ R66, R66, R3 ;  /* 0x0000000342427220 */ /* 0x000fc40000410000 */
[----:B------:R-:W3:Y:S01]  /*19500*/  MUFU.EX2 R2, R2 ;  /* 0x0000000200027308 */ /* 0x000ee20000000800 */
[----:B----4-:R-:W-:Y:S01]  /*19510*/  F2FP.BF16.PACK_AB R6, R141, R142 ;  /* 0x0000008e8d06723e */ /* 0x010fe200000010ff */
[-C--:B------:R-:W-:Y:S02]  /*19520*/  FMUL.FTZ R67, R67, R3.reuse ;  /* 0x0000000343437220 */ /* 0x080fe40000410000 */
[-C--:B------:R-:W-:Y:S02]  /*19530*/  FMUL.FTZ R54, R54, R3.reuse ;  /* 0x0000000336367220 */ /* 0x080fe40000410000 */
[-C--:B------:R-:W-:Y:S02]  /*19540*/  FMUL.FTZ R55, R55, R3.reuse ;  /* 0x0000000337377220 */ /* 0x080fe40000410000 */
[----:B------:R-:W-:Y:S01]  /*19550*/  MUFU.EX2 R0, R0 ;  /* 0x0000000000007308 */ /* 0x000fe20000000800 */
[-C--:B------:R-:W-:Y:S02]  /*19560*/  FMUL.FTZ R58, R58, R3.reuse ;  /* 0x000000033a3a7220 */ /* 0x080fe40000410000 */
[----:B------:R-:W-:-:S02]  /*19570*/  FMUL.FTZ R59, R59, R3 ;  /* 0x000000033b3b7220 */ /* 0x000fc40000410000 */
[-C--:B------:R-:W-:Y:S02]  /*19580*/  FMUL.FTZ R70, R70, R3.reuse ;  /* 0x0000000346467220 */ /* 0x080fe40000410000 */
[-C--:B------:R-:W-:Y:S01]  /*19590*/  FMUL.FTZ R71, R71, R3.reuse ;  /* 0x0000000347477220 */ /* 0x080fe20000410000 */
[----:B------:R-:W4:Y:S01]  /*195a0*/  MUFU.EX2 R147, R147 ;  /* 0x0000009300937308 */ /* 0x000f220000000800 */
[----:B---3--:R-:W-:Y:S01]  /*195b0*/  F2FP.BF16.PACK_AB R5, R2, R140 ;  /* 0x0000008c0205723e */ /* 0x008fe200000010ff */
[-C--:B------:R-:W-:Y:S02]  /*195c0*/  FMUL.FTZ R74, R74, R3.reuse ;  /* 0x000000034a4a7220 */ /* 0x080fe40000410000 */
[-C--:B------:R-:W-:Y:S02]  /*195d0*/  FMUL.FTZ R75, R75, R3.reuse ;  /* 0x000000034b4b7220 */ /* 0x080fe40000410000 */
[-C--:B------:R-:W-:Y:S02]  /*195e0*/  FMUL.FTZ R86, R86, R3.reuse ;  /* 0x0000000356567220 */ /* 0x080fe40000410000 */
[----:B------:R-:W3:Y:S01]  /*195f0*/  MUFU.EX2 R148, R148 ;  /* 0x0000009400947308 */ /* 0x000ee20000000800 */
[----:B------:R-:W-:-:S02]  /*19600*/  FMUL.FTZ R87, R87, R3 ;  /* 0x0000000357577220 */ /* 0x000fc40000410000 */
[-C--:B------:R-:W-:Y:S02]  /*19610*/  FMUL.FTZ R90, R90, R3.reuse ;  /* 0x000000035a5a7220 */ /* 0x080fe40000410000 */
[-C--:B------:R-:W-:Y:S02]  /*19620*/  FMUL.FTZ R91, R91, R3.reuse ;  /* 0x000000035b5b7220 */ /* 0x080fe40000410000 */
[-C--:B------:R-:W-:Y:S01]  /*19630*/  FMUL.FTZ R78, R78, R3.reuse ;  /* 0x000000034e4e7220 */ /* 0x080fe20000410000 */
[----:B----4-:R-:W-:Y:S01]  /*19640*/  F2FP.BF16.PACK_AB R7, R147, R0 ;  /* 0x000000009307723e */ /* 0x010fe200000010ff */
[-C--:B------:R-:W-:Y:S02]  /*19650*/  FMUL.FTZ R79, R79, R3.reuse ;  /* 0x000000034f4f7220 */ /* 0x080fe40000410000 */
[-C--:B------:R-:W-:Y:S02]  /*19660*/  FMUL.FTZ R82, R82, R3.reuse ;  /* 0x0000000352527220 */ /* 0x080fe40000410000 */
[----:B------:R-:W-:-:S02]  /*19670*/  FMUL.FTZ R83, R83, R3 ;  /* 0x0000000353537220 */ /* 0x000fc40000410000 */
[----:B------:R-:W-:Y:S02]  /*19680*/  FMUL.FTZ R94, R94, R3 ;  /* 0x000000035e5e7220 */ /* 0x000fe40000410000 */
[-C--:B---3--:R-:W-:Y:S02]  /*19690*/  FMUL.FTZ R36, R36, R148.reuse ;  /* 0x0000009424247220 */ /* 0x088fe40000410000 */
[-C--:B------:R-:W-:Y:S02]  /*196a0*/  FMUL.FTZ R37, R37, R148.reuse ;  /* 0x0000009425257220 */ /* 0x080fe40000410000 */
[-C--:B------:R-:W-:Y:S02]  /*196b0*/  FMUL.FTZ R40, R40, R148.reuse ;  /* 0x0000009428287220 */ /* 0x080fe40000410000 */
[-C--:B------:R-:W-:Y:S02]  /*196c0*/  FMUL.FTZ R41, R41, R148.reuse ;  /* 0x0000009429297220 */ /* 0x080fe40000410000 */
[-C--:B------:R-:W-:Y:S01]  /*196d0*/  FMUL.FTZ R128, R128, R148.reuse ;  /* 0x0000009480807220 */ /* 0x080fe20000410000 */
[----:B--2---:R-:W-:Y:S01]  /*196e0*/  HMMA.16816.F32.BF16 R36, R4, R12, R36 ;  /* 0x0000000c0424723c */ /* 0x004fe20000041824 */
[----:B------:R-:W-:-:S02]  /*196f0*/  FMUL.FTZ R129, R129, R148 ;  /* 0x0000009481817220 */ /* 0x000fc40000410000 */
[-C--:B------:R-:W-:Y:S02]  /*19700*/  FMUL.FTZ R124, R124, R148.reuse ;  /* 0x000000947c7c7220 */ /* 0x080fe40000410000 */
[-C--:B------:R-:W-:Y:S02]  /*19710*/  FMUL.FTZ R125, R125, R148.reuse ;  /* 0x000000947d7d7220 */ /* 0x080fe40000410000 */
[-C--:B------:R-:W-:Y:S01]  /*19720*/  FMUL.FTZ R44, R44, R148.reuse ;  /* 0x000000942c2c7220 */ /* 0x080fe20000410000 */
[----:B------:R-:W-:Y:S01]  /*19730*/  HMMA.16816.F32.BF16 R40, R4, R14, R40 ;  /* 0x0000000e0428723c */ /* 0x000fe20000041828 */
[----:B------:R-:W2:Y:S01]  /*19740*/  LDSM.16.MT88.4 R12, [R198+0xe000] ;  /* 0x00e00000c60c783b */ /* 0x000ea20000004200 */
[-C--:B------:R-:W-:Y:S02]  /*19750*/  FMUL.FTZ R45, R45, R148.reuse ;  /* 0x000000942d2d7220 */ /* 0x080fe40000410000 */
[-C--:B------:R-:W-:Y:S02]  /*19760*/  FMUL.FTZ R48, R48, R148.reuse ;  /* 0x0000009430307220 */ /* 0x080fe40000410000 */
[----:B------:R-:W-:-:S02]  /*19770*/  FMUL.FTZ R49, R49, R148 ;  /* 0x0000009431317220 */ /* 0x000fc40000410000 */
[C---:B-1----:R-:W-:Y:S01]  /*19780*/  HMMA.16816.F32.BF16 R128, R4.reuse, R16, R128 ;  /* 0x000000100480723c */ /* 0x042fe20000041880 */
[-C--:B------:R-:W-:Y:S02]  /*19790*/  FMUL.FTZ R60, R60, R148.reuse ;  /* 0x000000943c3c7220 */ /* 0x080fe40000410000 */
[-C--:B------:R-:W-:Y:S02]  /*197a0*/  FMUL.FTZ R61, R61, R148.reuse ;  /* 0x000000943d3d7220 */ /* 0x080fe40000410000 */
[-C--:B------:R-:W-:Y:S02]  /*197b0*/  FMUL.FTZ R64, R64, R148.reuse ;  /* 0x0000009440407220 */ /* 0x080fe40000410000 */
[-C--:B------:R-:W-:Y:S01]  /*197c0*/  FMUL.FTZ R65, R65, R148.reuse ;  /* 0x0000009441417220 */ /* 0x080fe20000410000 */
[----:B------:R-:W-:Y:S01]  /*197d0*/  HMMA.16816.F32.BF16 R124, R4, R18, R124 ;  /* 0x00000012047c723c */ /* 0x000fe2000004187c */
[----:B------:R-:W1:Y:S01]  /*197e0*/  LDSM.16.MT88.4 R16, [R195+0xc000] ;  /* 0x00c00000c310783b */ /* 0x000e620000004200 */
[----:B------:R-:W-:-:S02]  /*197f0*/  FMUL.FTZ R52, R52, R148 ;  /* 0x0000009434347220 */ /* 0x000fc40000410000 */
[-C--:B------:R-:W-:Y:S02]  /*19800*/  FMUL.FTZ R53, R53, R148.reuse ;  /* 0x0000009435357220 */ /* 0x080fe40000410000 */
[-C--:B------:R-:W-:Y:S02]  /*19810*/  FMUL.FTZ R56, R56, R148.reuse ;  /* 0x0000009438387220 */ /* 0x080fe40000410000 */
[C---:B------:R-:W-:Y:S01]  /*19820*/  HMMA.16816.F32.BF16 R44, R4.reuse, R8, R44 ;  /* 0x00000008042c723c */ /* 0x040fe2000004182c */
[-C--:B------:R-:W-:Y:S02]  /*19830*/  FMUL.FTZ R57, R57, R148.reuse ;  /* 0x0000009439397220 */ /* 0x080fe40000410000 */
[-C--:B------:R-:W-:Y:S02]  /*19840*/  FMUL.FTZ R68, R68, R148.reuse ;  /* 0x0000009444447220 */ /* 0x080fe40000410000 */
[-C--:B------:R-:W-:Y:S02]  /*19850*/  FMUL.FTZ R69, R69, R148.reuse ;  /* 0x0000009445457220 */ /* 0x080fe40000410000 */
[-C--:B------:R-:W-:Y:S01]  /*19860*/  FMUL.FTZ R72, R72, R148.reuse ;  /* 0x0000009448487220 */ /* 0x080fe20000410000 */
[----:B------:R-:W-:Y:S01]  /*19870*/  HMMA.16816.F32.BF16 R48, R4, R10, R48 ;  /* 0x0000000a0430723c */ /* 0x000fe20000041830 */
[----:B------:R-:W3:Y:S01]  /*19880*/  LDSM.16.MT88.4 R8, [R197+0xe000] ;  /* 0x00e00000c508783b */ /* 0x000ee20000004200 */
[----:B------:R-:W-:-:S02]  /*19890*/  FMUL.FTZ R73, R73, R148 ;  /* 0x0000009449497220 */ /* 0x000fc40000410000 */
[-C--:B------:R-:W-:Y:S02]  /*198a0*/  FMUL.FTZ R84, R84, R148.reuse ;  /* 0x0000009454547220 */ /* 0x080fe40000410000 */
[-C--:B------:R-:W-:Y:S02]  /*198b0*/  FMUL.FTZ R85, R85, R148.reuse ;  /* 0x0000009455557220 */ /* 0x080fe40000410000 */
[-C--:B------:R-:W-:Y:S01]  /*198c0*/  FMUL.FTZ R88, R88, R148.reuse ;  /* 0x0000009458587220 */ /* 0x080fe20000410000 */
[----:B--2---:R-:W-:Y:S01]  /*198d0*/  HMMA.16816.F32.BF16 R60, R4, R12, R60 ;  /* 0x0000000c043c723c */ /* 0x004fe2000004183c */
[-C--:B------:R-:W-:Y:S02]  /*198e0*/  FMUL.FTZ R89, R89, R148.reuse ;  /* 0x0000009459597220 */ /* 0x080fe40000410000 */
[-C--:B------:R-:W-:Y:S02]  /*198f0*/  FMUL.FTZ R76, R76, R148.reuse ;  /* 0x000000944c4c7220 */ /* 0x080fe40000410000 */
[----:B------:R-:W-:-:S02]  /*19900*/  FMUL.FTZ R77, R77, R148 ;  /* 0x000000944d4d7220 */ /* 0x000fc40000410000 */
[-C--:B------:R-:W-:Y:S01]  /*19910*/  FMUL.FTZ R80, R80, R148.reuse ;  /* 0x0000009450507220 */ /* 0x080fe20000410000 */
[C---:B------:R-:W-:Y:S01]  /*19920*/  HMMA.16816.F32.BF16 R64, R4.reuse, R14, R64 ;  /* 0x0000000e0440723c */ /* 0x040fe20000041840 */
[----:B------:R-:W2:Y:S01]  /*19930*/  LDSM.16.MT88.4 R12, [R195+0xe000] ;  /* 0x00e00000c30c783b */ /* 0x000ea20000004200 */
[-C--:B------:R-:W-:Y:S02]  /*19940*/  FMUL.FTZ R81, R81, R148.reuse ;  /* 0x0000009451517220 */ /* 0x080fe40000410000 */
[-C--:B------:R-:W-:Y:S02]  /*19950*/  FMUL.FTZ R92, R92, R148.reuse ;  /* 0x000000945c5c7220 */ /* 0x080fe40000410000 */
[----:B------:R-:W-:Y:S02]  /*19960*/  FMUL.FTZ R93, R93, R148 ;  /* 0x000000945d5d7220 */ /* 0x000fe40000410000 */
[----:B-1----:R-:W-:Y:S01]  /*19970*/  HMMA.16816.F32.BF16 R52, R4, R16, R52 ;  /* 0x000000100434723c */ /* 0x002fe20000041834 */
[----:B------:R-:W-:-:S02]  /*19980*/  FMUL.FTZ R95, R95, R3 ;  /* 0x000000035f5f7220 */ /* 0x000fc40000410000 */
[-C--:B------:R-:W-:Y:S02]  /*19990*/  FMUL.FTZ R96, R96, R148.reuse ;  /* 0x0000009460607220 */ /* 0x080fe40000410000 */
[-C--:B------:R-:W-:Y:S02]  /*199a0*/  FMUL.FTZ R97, R97, R148.reuse ;  /* 0x0000009461617220 */ /* 0x080fe40000410000 */
[-C--:B------:R-:W-:Y:S01]  /*199b0*/  FMUL.FTZ R98, R98, R3.reuse ;  /* 0x0000000362627220 */ /* 0x080fe20000410000 */
[----:B------:R-:W-:Y:S01]  /*199c0*/  HMMA.16816.F32.BF16 R56, R4, R18, R56 ;  /* 0x000000120438723c */ /* 0x000fe20000041838 */
[----:B------:R-:W1:Y:S01]  /*199d0*/  LDSM.16.MT88.4 R16, [R196+0xe000] ;  /* 0x00e00000c410783b */ /* 0x000e620000004200 */
[----:B------:R-:W-:Y:S02]  /*199e0*/  FMUL.FTZ R99, R99, R3 ;  /* 0x0000000363637220 */ /* 0x000fe40000410000 */
[-C--:B------:R-:W-:Y:S02]  /*199f0*/  FMUL.FTZ R104, R104, R148.reuse ;  /* 0x0000009468687220 */ /* 0x080fe40000410000 */
[----:B------:R-:W-:-:S02]  /*19a00*/  FMUL.FTZ R105, R105, R148 ;  /* 0x0000009469697220 */ /* 0x000fc40000410000 */
[C---:B---3--:R-:W-:Y:S01]  /*19a10*/  HMMA.16816.F32.BF16 R68, R4.reuse, R8, R68 ;  /* 0x000000080444723c */ /* 0x048fe20000041844 */
[-C--:B------:R-:W-:Y:S02]  /*19a20*/  FMUL.FTZ R106, R106, R3.reuse ;  /* 0x000000036a6a7220 */ /* 0x080fe40000410000 */
[-C--:B------:R-:W-:Y:S02]  /*19a30*/  FMUL.FTZ R107, R107, R3.reuse ;  /* 0x000000036b6b7220 */ /* 0x080fe40000410000 */
[-C--:B------:R-:W-:Y:S02]  /*19a40*/  FMUL.FTZ R108, R108, R148.reuse ;  /* 0x000000946c6c7220 */ /* 0x080fe40000410000 */
[----:B------:R-:W-:Y:S01]  /*19a50*/  FMUL.FTZ R109, R109, R148 ;  /* 0x000000946d6d7220 */ /* 0x000fe20000410000 */
[----:B------:R-:W-:Y:S01]  /*19a60*/  HMMA.16816.F32.BF16 R72, R4, R10, R72 ;  /* 0x0000000a0448723c */ /* 0x000fe20000041848 */
[----:B------:R-:W3:Y:S01]  /*19a70*/  LDSM.16.MT88.4 R8, [R198+0x10000] ;  /* 0x01000000c608783b */ /* 0x000ee20000004200 */
[----:B------:R-:W-:-:S02]  /*19a80*/  FMUL.FTZ R110, R110, R3 ;  /* 0x000000036e6e7220 */ /* 0x000fc40000410000 */
[----:B------:R-:W-:Y:S02]  /*19a90*/  FMUL.FTZ R111, R111, R3 ;  /* 0x000000036f6f7220 */ /* 0x000fe40000410000 */
[-C--:B------:R-:W-:Y:S02]  /*19aa0*/  FFMA.FTZ R162, R157, R151.reuse, -R158 ;  /* 0x000000979da27223 */ /* 0x080fe4000001089e */
[-C--:B------:R-:W-:Y:S01]  /*19ab0*/  FFMA.FTZ R166, R159, R151.reuse, -R150 ;  /* 0x000000979fa67223 */ /* 0x080fe20000010896 */
[C---:B--2---:R-:W-:Y:S01]  /*19ac0*/  HMMA.16816.F32.BF16 R84, R4.reuse, R12, R84 ;  /* 0x0000000c0454723c */ /* 0x044fe20000041854 */
[-CC-:B------:R-:W-:Y:S02]  /*19ad0*/  FFMA.FTZ R153, R25, R151.reuse, -R158.reuse ;  /* 0x0000009719997223 */ /* 0x180fe4000001089e */
[-CC-:B------:R-:W-:Y:S01]  /*19ae0*/  FFMA.FTZ R155, R24, R151.reuse, -R158.reuse ;  /* 0x00000097189b7223 */ /* 0x180fe2000001089e */
[----:B------:R-:W-:Y:S01]  /*19af0*/  MUFU.EX2 R162, R162 ;  /* 0x000000a200a27308 */ /* 0x000fe20000000800 */
[-C--:B------:R-:W-:Y:S01]  /*19b00*/  FFMA.FTZ R164, R23, R151.reuse, -R158 ;  /* 0x0000009717a47223 */ /* 0x080fe2000001089e */
[----:B------:R-:W-:Y:S01]  /*19b10*/  LDSM.16.MT88.4 R24, [R198+0xe800] ;  /* 0x00e80000c618783b */ /* 0x000fe20000004200 */
[-CC-:B------:R-:W-:Y:S01]  /*19b20*/  FFMA.FTZ R157, R22, R151.reuse, -R150.reuse ;  /* 0x00000097169d7223 */ /* 0x180fe20000010896 */
[C---:B------:R-:W-:Y:S01]  /*19b30*/  HMMA.16816.F32.BF16 R88, R4.reuse, R14, R88 ;  /* 0x0000000e0458723c */ /* 0x040fe20000041858 */
[-CC-:B------:R-:W-:Y:S01]  /*19b40*/  FFMA.FTZ R159, R21, R151.reuse, -R150.reuse ;  /* 0x00000097159f7223 */ /* 0x180fe20000010896 */
[----:B------:R-:W2:Y:S01]  /*19b50*/  LDSM.16.MT88.4 R12, [R196+0x10000] ;  /* 0x01000000c40c783b */ /* 0x000ea20000004200 */
[----:B------:R-:W-:Y:S01]  /*19b60*/  FFMA.FTZ R168, R20, R151, -R150 ;  /* 0x0000009714a87223 */ /* 0x000fe20000010896 */
[----:B------:R-:W4:Y:S01]  /*19b70*/  MUFU.EX2 R153, R153 ;  /* 0x0000009900997308 */ /* 0x000f220000000800 */
[-C--:B------:R-:W-:Y:S01]  /*19b80*/  FMUL.FTZ R100, R100, R148.reuse ;  /* 0x0000009464647220 */ /* 0x080fe20000410000 */
[----:B------:R-:W-:Y:S01]  /*19b90*/  LDSM.16.MT88.4 R20, [R197+0xe800] ;  /* 0x00e80000c514783b */ /* 0x000fe20000004200 */
[----:B------:R-:W-:Y:S01]  /*19ba0*/  FMUL.FTZ R101, R101, R148 ;  /* 0x0000009465657220 */ /* 0x000fe20000410000 */
[----:B-1----:R-:W-:Y:S01]  /*19bb0*/  HMMA.16816.F32.BF16 R76, R4, R16, R76 ;  /* 0x00000010044c723c */ /* 0x002fe2000004184c */
[----:B------:R-:W-:-:S02]  /*19bc0*/  FMUL.FTZ R102, R102, R3 ;  /* 0x0000000366667220 */ /* 0x000fc40000410000 */
[-C--:B------:R-:W-:Y:S01]  /*19bd0*/  FMUL.FTZ R103, R103, R3.reuse ;  /* 0x0000000367677220 */ /* 0x080fe20000410000 */
[----:B------:R-:W-:Y:S01]  /*19be0*/  MUFU.EX2 R155, R155 ;  /* 0x0000009b009b7308 */ /* 0x000fe20000000800 */
[-C--:B------:R-:W-:Y:S02]  /*19bf0*/  FMUL.FTZ R120, R120, R148.reuse ;  /* 0x0000009478787220 */ /* 0x080fe40000410000 */
[----:B------:R-:W-:Y:S01]  /*19c00*/  FMUL.FTZ R121, R121, R148 ;  /* 0x0000009479797220 */ /* 0x000fe20000410000 */
[----:B------:R-:W-:Y:S01]  /*19c10*/  HMMA.16816.F32.BF16 R80, R4, R18, R80 ;  /* 0x000000120450723c */ /* 0x000fe20000041850 */
[----:B------:R-:W1:Y:S01]  /*19c20*/  LDSM.16.MT88.4 R16, [R197+0x10000] ;  /* 0x01000000c510783b */ /* 0x000e620000004200 */
[-C--:B------:R-:W-:Y:S02]  /*19c30*/  FMUL.FTZ R122, R122, R3.reuse ;  /* 0x000000037a7a7220 */ /* 0x080fe40000410000 */
[----:B------:R-:W-:Y:S01]  /*19c40*/  MUFU.EX2 R164, R164 ;  /* 0x000000a400a47308 */ /* 0x000fe20000000800 */
[----:B------:R-:W-:-:S02]  /*19c50*/  FMUL.FTZ R123, R123, R3 ;  /* 0x000000037b7b7220 */ /* 0x000fc40000410000 */
[-C--:B------:R-:W-:Y:S01]  /*19c60*/  FMUL.FTZ R116, R116, R148.reuse ;  /* 0x0000009474747220 */ /* 0x080fe20000410000 */
[C---:B---3--:R-:W-:Y:S01]  /*19c70*/  HMMA.16816.F32.BF16 R92, R4.reuse, R8, R92 ;  /* 0x00000008045c723c */ /* 0x048fe2000004185c */
[-C--:B------:R-:W-:Y:S02]  /*19c80*/  FMUL.FTZ R117, R117, R148.reuse ;  /* 0x0000009475757220 */ /* 0x080fe40000410000 */
[-C--:B------:R-:W-:Y:S01]  /*19c90*/  FMUL.FTZ R118, R118, R3.reuse ;  /* 0x0000000376767220 */ /* 0x080fe20000410000 */
[----:B------:R-:W-:Y:S01]  /*19ca0*/  MUFU.EX2 R157, R157 ;  /* 0x0000009d009d7308 */ /* 0x000fe20000000800 */
[----:B------:R-:W-:Y:S02]  /*19cb0*/  FMUL.FTZ R119, R119, R3 ;  /* 0x0000000377777220 */ /* 0x000fe40000410000 */
[-C--:B------:R-:W-:Y:S01]  /*19cc0*/  FMUL.FTZ R112, R112, R148.reuse ;  /* 0x0000009470707220 */ /* 0x080fe20000410000 */
[----:B------:R-:W-:Y:S01]  /*19cd0*/  HMMA.16816.F32.BF16 R96, R4, R10, R96 ;  /* 0x0000000a0460723c */ /* 0x000fe20000041860 */
[----:B------:R-:W3:Y:S01]  /*19ce0*/  LDSM.16.MT88.4 R8, [R195+0x10000] ;  /* 0x01000000c308783b */ /* 0x000ee20000004200 */
[----:B------:R-:W-:-:S02]  /*19cf0*/  FMUL.FTZ R113, R113, R148 ;  /* 0x0000009471717220 */ /* 0x000fc40000410000 */
[----:B------:R-:W5:Y:S01]  /*19d00*/  MUFU.EX2 R166, R166 ;  /* 0x000000a600a67308 */ /* 0x000f620000000800 */
[-C--:B------:R-:W-:Y:S02]  /*19d10*/  FMUL.FTZ R114, R114, R3.reuse ;  /* 0x0000000372727220 */ /* 0x080fe40000410000 */
[----:B------:R-:W-:Y:S02]  /*19d20*/  FMUL.FTZ R115, R115, R3 ;  /* 0x0000000373737220 */ /* 0x000fe40000410000 */
[-CC-:B------:R-:W-:Y:S01]  /*19d30*/  FFMA.FTZ R175, R171, R151.reuse, -R158.reuse ;  /* 0x00000097abaf7223 */ /* 0x180fe2000001089e */
[----:B--2---:R-:W-:Y:S01]  /*19d40*/  HMMA.16816.F32.BF16 R104, R4, R12, R104 ;  /* 0x0000000c0468723c */ /* 0x004fe20000041868 */
[-CC-:B------:R-:W-:Y:S01]  /*19d50*/  FFMA.FTZ R170, R170, R151.reuse, -R158.reuse ;  /* 0x00000097aaaa7223 */ /* 0x180fe2000001089e */
[----:B------:R-:W-:Y:S01]  /*19d60*/  MUFU.EX2 R159, R159 ;  /* 0x0000009f009f7308 */ /* 0x000fe20000000800 */
[-CC-:B------:R-:W-:Y:S02]  /*19d70*/  FFMA.FTZ R171, R173, R151.reuse, -R158.reuse ;  /* 0x00000097adab7223 */ /* 0x180fe4000001089e */
[----:B------:R-:W-:-:S02]  /*19d80*/  FFMA.FTZ R172, R172, R151, -R158 ;  /* 0x00000097acac7223 */ /* 0x000fc4000001089e */
[-CC-:B------:R-:W-:Y:S01]  /*19d90*/  FFMA.FTZ R165, R165, R151.reuse, -R150.reuse ;  /* 0x00000097a5a57223 */ /* 0x180fe20000010896 */
[C---:B------:R-:W-:Y:S01]  /*19da0*/  HMMA.16816.F32.BF16 R108, R4.reuse, R14, R108 ;  /* 0x0000000e046c723c */ /* 0x040fe2000004186c */
[----:B------:R-:W2:Y:S01]  /*19db0*/  LDSM.16.MT88.4 R12, [R198+0xc800] ;  /* 0x00c80000c60c783b */ /* 0x000ea20000004200 */
[----:B------:R-:W2:Y:S01]  /*19dc0*/  MUFU.EX2 R168, R168 ;  /* 0x000000a800a87308 */ /* 0x000ea20000000800 */
[-CC-:B------:R-:W-:Y:S02]  /*19dd0*/  FFMA.FTZ R174, R169, R151.reuse, -R150.reuse ;  /* 0x00000097a9ae7223 */ /* 0x180fe40000010896 */
[-CC-:B------:R-:W-:Y:S02]  /*19de0*/  FFMA.FTZ R167, R167, R151.reuse, -R150.reuse ;  /* 0x00000097a7a77223 */ /* 0x180fe40000010896 */
[-C--:B------:R-:W-:Y:S01]  /*19df0*/  FFMA.FTZ R216, R163, R151.reuse, -R150 ;  /* 0x00000097a3d87223 */ /* 0x080fe20000010896 */
[----:B-1----:R-:W-:Y:S01]  /*19e00*/  HMMA.16816.F32.BF16 R100, R4, R16, R100 ;  /* 0x000000100464723c */ /* 0x002fe20000041864 */
[-CC-:B------:R-:W-:Y:S01]  /*19e10*/  FFMA.FTZ R163, R139, R151.reuse, -R158.reuse ;  /* 0x000000978ba37223 */ /* 0x180fe2000001089e */
[----:B------:R-:W1:Y:S01]  /*19e20*/  MUFU.EX2 R170, R170 ;  /* 0x000000aa00aa7308 */ /* 0x000e620000000800 */
[----:B------:R-:W-:-:S02]  /*19e30*/  FFMA.FTZ R156, R156, R151, -R158 ;  /* 0x000000979c9c7223 */ /* 0x000fc4000001089e */
[-CC-:B------:R-:W-:Y:S02]  /*19e40*/  FFMA.FTZ R154, R154, R151.reuse, -R158.reuse ;  /* 0x000000979a9a7223 */ /* 0x180fe4000001089e */
[-C--:B------:R-:W-:Y:S01]  /*19e50*/  FFMA.FTZ R169, R152, R151.reuse, -R158 ;  /* 0x0000009798a97223 */ /* 0x080fe2000001089e */
[C---:B------:R-:W-:Y:S01]  /*19e60*/  HMMA.16816.F32.BF16 R120, R4.reuse, R18, R120 ;  /* 0x000000120478723c */ /* 0x040fe20000041878 */
[----:B------:R-:W1:Y:S01]  /*19e70*/  LDSM.16.MT88.4 R16, [R196+0xe800] ;  /* 0x00e80000c410783b */ /* 0x000e620000004200 */
[----:B------:R-:W1:Y:S01]  /*19e80*/  MUFU.EX2 R175, R175 ;  /* 0x000000af00af7308 */ /* 0x000e620000000800 */
[-CC-:B------:R-:W-:Y:S02]  /*19e90*/  FFMA.FTZ R152, R138, R151.reuse, -R150.reuse ;  /* 0x000000978a987223 */ /* 0x180fe40000010896 */
[-CC-:B------:R-:W-:Y:S02]  /*19ea0*/  FFMA.FTZ R173, R137, R151.reuse, -R150.reuse ;  /* 0x0000009789ad7223 */ /* 0x180fe40000010896 */
[-CC-:B------:R-:W-:Y:S01]  /*19eb0*/  FFMA.FTZ R158, R136, R151.reuse, -R150.reuse ;  /* 0x00000097889e7223 */ /* 0x180fe20000010896 */
[----:B---3--:R-:W-:Y:S01]  /*19ec0*/  HMMA.16816.F32.BF16 R116, R4, R8, R116 ;  /* 0x000000080474723c */ /* 0x008fe20000041874 */
[----:B------:R-:W-:Y:S01]  /*19ed0*/  FFMA.FTZ R149, R149, R151, -R150 ;  /* 0x0000009795957223 */ /* 0x000fe20000010896 */
[----:B------:R-:W-:Y:S01]  /*19ee0*/  MUFU.EX2 R171, R171 ;  /* 0x000000ab00ab7308 */ /* 0x000fe20000000800 */
[----:B------:R-:W-:Y:S01]  /*19ef0*/  FFMA.FTZ R144, R219, R148, R144 ;  /* 0x00000094db907223 */ /* 0x000fe20000010090 */
[----:B------:R-:W-:Y:S01]  /*19f00*/  LDSM.16.MT88.4 R136, [R197+0xd800] ;  /* 0x00d80000c588783b */ /* 0x000fe20000004200 */
[----:B------:R-:W-:-:S02]  /*19f10*/  FFMA.FTZ R3, R217, R3, R140 ;  /* 0x00000003d9037223 */ /* 0x000fc4000001008c */
[----:B------:R-:W-:Y:S01]  /*19f20*/  FADD.FTZ R143, R143, R144 ;  /* 0x000000908f8f7221 */ /* 0x000fe20000010000 */
[----:B------:R-:W-:Y:S01]  /*19f30*/  HMMA.16816.F32.BF16 R112, R4, R10, R112 ;  /* 0x0000000a0470723c */ /* 0x000fe20000041870 */
[----:B------:R-:W-:Y:S01]  /*19f40*/  LDSM.16.MT88.4 R8, [R195+0xe800] ;  /* 0x00e80000c308783b */ /* 0x000fe20000004200 */
[----:B------:R-:W-:Y:S01]  /*19f50*/  MUFU.EX2 R172, R172 ;  /* 0x000000ac00ac7308 */ /* 0x000fe20000000800 */
[----:B------:R-:W-:Y:S02]  /*19f60*/  FADD.FTZ R3, R2, R3 ;  /* 0x0000000302037221 */ /* 0x000fe40000010000 */
[----:B------:R-:W-:Y:S02]  /*19f70*/  FADD.FTZ R142, R142, R143 ;  /* 0x0000008f8e8e7221 */ /* 0x000fe40000010000 */
[----:B----4-:R-:W-:Y:S01]  /*19f80*/  F2FP.BF16.PACK_AB R4, R162, R153 ;  /* 0x00000099a204723e */ /* 0x010fe200000010ff */
[----:B------:R-:W-:Y:S01]  /*19f90*/  FADD.FTZ R2, R0, R3 ;  /* 0x0000000300027221 */ /* 0x000fe20000010000 */
[----:B-----5:R-:W-:Y:S01]  /*19fa0*/  F2FP.BF16.PACK_AB R5, R166, R157 ;  /* 0x0000009da605723e */ /* 0x020fe200000010ff */
[----:B------:R-:W-:Y:S01]  /*19fb0*/  MUFU.EX2 R165, R165 ;  /* 0x000000a500a57308 */ /* 0x000fe20000000800 */
[----:B------:R-:W-:Y:S01]  /*19fc0*/  F2FP.BF16.PACK_AB R6, R164, R155 ;  /* 0x0000009ba406723e */ /* 0x000fe200000010ff */
[----:B------:R-:W-:Y:S01]  /*19fd0*/  FADD.FTZ R0, R141, R142 ;  /* 0x0000008e8d007221 */ /* 0x000fe20000010000 */
[----:B--2---:R-:W-:Y:S01]  /*19fe0*/  F2FP.BF16.PACK_AB R7, R168, R159 ;  /* 0x0000009fa807723e */ /* 0x004fe200000010ff */
[----:B------:R-:W-:-:S02]  /*19ff0*/  FADD.FTZ R2, R147, R2 ;  /* 0x0000000293027221 */ /* 0x000fc40000010000 */
[----:B------:R-:W-:Y:S02]  /*1a000*/  FADD.FTZ R153, R153, R0 ;  /* 0x0000000099997221 */ /* 0x000fe40000010000 */
[----:B------:R-:W2:Y:S01]  /*1a010*/  MUFU.EX2 R174, R174 ;  /* 0x000000ae00ae7308 */ /* 0x000ea20000000800 */
[----:B------:R-:W-:Y:S01]  /*1a020*/  FADD.FTZ R157, R157, R2 ;  /* 0x000000029d9d7221 */ /* 0x000fe20000010000 */
[C---:B------:R-:W-:Y:S01]  /*1a030*/  HMMA.16816.F32.BF16 R128, R4.reuse, R12, R128 ;  /* 0x0000000c0480723c */ /* 0x040fe20000041880 */
[----:B------:R-:W-:Y:S02]  /*1a040*/  FADD.FTZ R162, R162, R153 ;  /* 0x00000099a2a27221 */ /* 0x000fe40000010000 */
[----:B------:R-:W-:Y:S02]  /*1a050*/  FADD.FTZ R166, R166, R157 ;  /* 0x0000009da6a67221 */ /* 0x000fe40000010000 */
[----:B------:R-:W-:Y:S01]  /*1a060*/  FADD.FTZ R3, R155, R162 ;  /* 0x000000a29b037221 */ /* 0x000fe20000010000 */
[----:B------:R-:W-:Y:S01]  /*1a070*/  MUFU.EX2 R167, R167 ;  /* 0x000000a700a77308 */ /* 0x000fe20000000800 */
[----:B------:R-:W-:Y:S01]  /*1a080*/  FADD.FTZ R159, R159, R166 ;  /* 0x000000a69f9f7221 */ /* 0x000fe20000010000 */
[----:B------:R-:W-:Y:S01]  /*1a090*/  HMMA.16816.F32.BF16 R124, R4, R14, R124 ;  /* 0x0000000e047c723c */ /* 0x000fe2000004187c */
[----:B------:R-:W3:Y:S01]  /*1a0a0*/  LDSM.16.MT88.4 R12, [R198+0x10800] ;  /* 0x01080000c60c783b */ /* 0x000ee20000004200 */
[----:B------:R-:W-:-:S02]  /*1a0b0*/  FADD.FTZ R3, R164, R3 ;  /* 0x00000003a4037221 */ /* 0x000fc40000010000 */
[----:B------:R-:W-:Y:S02]  /*1a0c0*/  FADD.FTZ R168, R168, R159 ;  /* 0x0000009fa8a87221 */ /* 0x000fe40000010000 */
[----:B------:R-:W4:Y:S01]  /*1a0d0*/  MUFU.EX2 R216, R216 ;  /* 0x000000d800d87308 */ /* 0x000f220000000800 */
[----:B-1----:R-:W-:Y:S01]  /*1a0e0*/  FADD.FTZ R0, R170, R3 ;  /* 0x00000003aa007221 */ /* 0x002fe20000010000 */
[----:B------:R-:W-:Y:S03]  /*1a0f0*/  HMMA.16816.F32.BF16 R60, R4, R24, R60 ;  /* 0x00000018043c723c */ /* 0x000fe6000004183c */
[----:B------:R-:W-:-:S03]  /*1a100*/  FADD.FTZ R0, R175, R0 ;  /* 0x00000000af007221 */ /* 0x000fc60000010000 */
[----:B------:R-:W-:Y:S02]  /*1a110*/  MUFU.EX2 R163, R163 ;  /* 0x000000a300a37308 */ /* 0x000fe40000000800 */
[C---:B------:R-:W-:Y:S01]  /*1a120*/  HMMA.16816.F32.BF16 R64, R4.reuse, R26, R64 ;  /* 0x0000001a0440723c */ /* 0x040fe20000041840 */
[----:B------:R-:W1:Y:S05]  /*1a130*/  LDSM.16.MT88.4 R24, [R197+0x10800] ;  /* 0x01080000c518783b */ /* 0x000e6a0000004200 */
[----:B------:R-:W5:Y:S02]  /*1a140*/  MUFU.EX2 R156, R156 ;  /* 0x0000009c009c7308 */ /* 0x000f640000000800 */
[C---:B------:R-:W-:Y:S06]  /*1a150*/  HMMA.16816.F32.BF16 R68, R4.reuse, R20, R68 ;  /* 0x000000140444723c */ /* 0x040fec0000041844 */
[----:B------:R-:W-:Y:S02]  /*1a160*/  MUFU.EX2 R154, R154 ;  /* 0x0000009a009a7308 */ /* 0x000fe40000000800 */
[C---:B------:R-:W-:Y:S01]  /*1a170*/  HMMA.16816.F32.BF16 R72, R4.reuse, R22, R72 ;  /* 0x000000160448723c */ /* 0x040fe20000041848 */
[----:B------:R-:W1:Y:S05]  /*1a180*/  LDSM.16.MT88.4 R20, [R196+0x10800] ;  /* 0x01080000c414783b */ /* 0x000e6a0000004200 */
[----:B------:R-:W-:Y:S02]  /*1a190*/  MUFU.EX2 R169, R169 ;  /* 0x000000a900a97308 */ /* 0x000fe40000000800 */
[C---:B------:R-:W-:Y:S06]  /*1a1a0*/  HMMA.16816.F32.BF16 R76, R4.reuse, R16, R76 ;  /* 0x00000010044c723c */ /* 0x040fec000004184c */
[----:B------:R-:W-:Y:S02]  /*1a1b0*/  MUFU.EX2 R152, R152 ;  /* 0x0000009800987308 */ /* 0x000fe40000000800 */
[C---:B------:R-:W-:Y:S01]  /*1a1c0*/  HMMA.16816.F32.BF16 R80, R4.reuse, R18, R80 ;  /* 0x000000120450723c */ /* 0x040fe20000041850 */
[----:B------:R-:W1:Y:S05]  /*1a1d0*/  LDSM.16.MT88.4 R16, [R195+0x10800] ;  /* 0x01080000c310783b */ /* 0x000e6a0000004200 */
[----:B------:R-:W1:Y:S02]  /*1a1e0*/  MUFU.EX2 R173, R173 ;  /* 0x000000ad00ad7308 */ /* 0x000e640000000800 */
[C---:B---3--:R-:W-:Y:S06]  /*1a1f0*/  HMMA.16816.F32.BF16 R92, R4.reuse, R12, R92 ;  /* 0x0000000c045c723c */ /* 0x048fec000004185c */
[----:B------:R-:W-:Y:S02]  /*1a200*/  MUFU.EX2 R158, R158 ;  /* 0x0000009e009e7308 */ /* 0x000fe40000000800 */
[C---:B------:R-:W-:Y:S01]  /*1a210*/  HMMA.16816.F32.BF16 R96, R4.reuse, R14, R96 ;  /* 0x0000000e0460723c */ /* 0x040fe20000041860 */
[----:B------:R-:W3:Y:S05]  /*1a220*/  LDSM.16.MT88.4 R12, [R198+0xd000] ;  /* 0x00d00000c60c783b */ /* 0x000eea0000004200 */
[----:B------:R-:W1:Y:S02]  /*1a230*/  MUFU.EX2 R149, R149 ;  /* 0x0000009500957308 */ /* 0x000e640000000800 */
        /* <DEDUP_REMOVED lines=19> */
[----:B------:R-:W-:Y:S01]  /*1a370*/  HMMA.16816.F32.BF16 R112, R4, R18, R112 ;  /* 0x000000120470723c */ /* 0x000fe20000041870 */
[----:B------:R-:W1:Y:S06]  /*1a380*/  LDSM.16.MT88.4 R16, [R196+0xf000] ;  /* 0x00f00000c410783b */ /* 0x000e6c0000004200 */
[----:B------:R-:W-:-:S02]  /*1a390*/  F2FP.BF16.PACK_AB R4, R175, R170 ;  /* 0x000000aaaf04723e */ /* 0x000fc400000010ff */
[----:B--2---:R-:W-:Y:S01]  /*1a3a0*/  F2FP.BF16.PACK_AB R5, R174, R165 ;  /* 0x000000a5ae05723e */ /* 0x004fe200000010ff */
[----:B------:R-:W-:Y:S01]  /*1a3b0*/  FADD.FTZ R165, R165, R168 ;  /* 0x000000a8a5a57221 */ /* 0x000fe20000010000 */
[----:B------:R-:W-:Y:S01]  /*1a3c0*/  F2FP.BF16.PACK_AB R6, R172, R171 ;  /* 0x000000abac06723e */ /* 0x000fe200000010ff */
[----:B------:R-:W-:Y:S01]  /*1a3d0*/  FADD.FTZ R171, R171, R0 ;  /* 0x00000000abab7221 */ /* 0x000fe20000010000 */
[----:B----4-:R-:W-:Y:S01]  /*1a3e0*/  F2FP.BF16.PACK_AB R7, R216, R167 ;  /* 0x000000a7d807723e */ /* 0x010fe200000010ff */
[----:B------:R-:W-:Y:S02]  /*1a3f0*/  FADD.FTZ R174, R174, R165 ;  /* 0x000000a5aeae7221 */ /* 0x000fe40000010000 */
[----:B------:R-:W-:Y:S02]  /*1a400*/  FADD.FTZ R172, R172, R171 ;  /* 0x000000abacac7221 */ /* 0x000fe40000010000 */
[----:B------:R-:W-:Y:S02]  /*1a410*/  FADD.FTZ R3, R167, R174 ;  /* 0x000000aea7037221 */ /* 0x000fe40000010000 */
[----:B---3--:R-:W-:Y:S02]  /*1a420*/  HMMA.16816.F32.BF16 R128, R4, R12, R128 ;  /* 0x0000000c0480723c */ /* 0x008fe40000041880 */
[----:B------:R-:W-:-:S06]  /*1a430*/  FADD.FTZ R3, R216, R3 ;  /* 0x00000003d8037221 */ /* 0x000fcc0000010000 */
[C---:B------:R-:W-:Y:S01]  /*1a440*/  HMMA.16816.F32.BF16 R124, R4.reuse, R14, R124 ;  /* 0x0000000e047c723c */ /* 0x040fe2000004187c */
[----:B------:R-:W2:Y:S07]  /*1a450*/  LDSM.16.MT88.4 R12, [R195+0xf000] ;  /* 0x00f00000c30c783b */ /* 0x000eae0000004200 */
[C---:B------:R-:W-:Y:S08]  /*1a460*/  HMMA.16816.F32.BF16 R36, R4.reuse, R8, R36 ;  /* 0x000000080424723c */ /* 0x040ff00000041824 */
[C---:B------:R-:W-:Y:S01]  /*1a470*/  HMMA.16816.F32.BF16 R40, R4.reuse, R10, R40 ;  /* 0x0000000a0428723c */ /* 0x040fe20000041828 */
[----:B------:R-:W3:Y:S07]  /*1a480*/  LDSM.16.MT88.4 R8, [R198+0x11000] ;  /* 0x01100000c608783b */ /* 0x000eee0000004200 */
[C---:B-1----:R-:W-:Y:S08]  /*1a490*/  HMMA.16816.F32.BF16 R60, R4.reuse, R24, R60 ;  /* 0x00000018043c723c */ /* 0x042ff0000004183c */
[C---:B------:R-:W-:Y:S01]  /*1a4a0*/  HMMA.16816.F32.BF16 R64, R4.reuse, R26, R64 ;  /* 0x0000001a0440723c */ /* 0x040fe20000041840 */
[----:B------:R-:W1:Y:S07]  /*1a4b0*/  LDSM.16.MT88.4 R24, [R197+0x11000] ;  /* 0x01100000c518783b */ /* 0x000e6e0000004200 */
[C---:B------:R-:W-:Y:S08]  /*1a4c0*/  HMMA.16816.F32.BF16 R76, R4.reuse, R16, R76 ;  /* 0x00000010044c723c */ /* 0x040ff0000004184c */
[C---:B--2---:R-:W-:Y:S08]  /*1a4d0*/  HMMA.16816.F32.BF16 R84, R4.reuse, R12, R84 ;  /* 0x0000000c0454723c */ /* 0x044ff00000041854 */
[C---:B------:R-:W-:Y:S01]  /*1a4e0*/  HMMA.16816.F32.BF16 R88, R4.reuse, R14, R88 ;  /* 0x0000000e0458723c */ /* 0x040fe20000041858 */
[----:B------:R-:W2:Y:S07]  /*1a4f0*/  LDSM.16.MT88.4 R12, [R195+0x11000] ;  /* 0x01100000c30c783b */ /* 0x000eae0000004200 */
        /* <DEDUP_REMOVED lines=8> */
[C---:B--2---:R-:W-:Y:S08]  /*1a580*/  HMMA.16816.F32.BF16 R116, R4.reuse, R12, R116 ;  /* 0x0000000c0474723c */ /* 0x044ff00000041874 */
[C---:B------:R-:W-:Y:S01]  /*1a590*/  HMMA.16816.F32.BF16 R112, R4.reuse, R14, R112 ;  /* 0x0000000e0470723c */ /* 0x040fe20000041870 */
[----:B------:R-:W2:Y:S07]  /*1a5a0*/  LDSM.16.MT88.4 R12, [R198+0x11800] ;  /* 0x01180000c60c783b */ /* 0x000eae0000004200 */
[C---:B------:R-:W-:Y:S08]  /*1a5b0*/  HMMA.16816.F32.BF16 R44, R4.reuse, R32, R44 ;  /* 0x00000020042c723c */ /* 0x040ff0000004182c */
[C---:B------:R-:W-:Y:S01]  /*1a5c0*/  HMMA.16816.F32.BF16 R48, R4.reuse, R34, R48 ;  /* 0x000000220430723c */ /* 0x040fe20000041830 */
[----:B------:R-:W1:Y:S07]  /*1a5d0*/  LDSM.16.MT88.4 R32, [R195+0xd800] ;  /* 0x00d80000c320783b */ /* 0x000e6e0000004200 */
[C---:B------:R-:W-:Y:S08]  /*1a5e0*/  HMMA.16816.F32.BF16 R52, R4.reuse, R28, R52 ;  /* 0x0000001c0434723c */ /* 0x040ff00000041834 */
[C---:B------:R-:W-:Y:S01]  /*1a5f0*/  HMMA.16816.F32.BF16 R56, R4.reuse, R30, R56 ;  /* 0x0000001e0438723c */ /* 0x040fe20000041838 */
[----:B------:R-:W1:Y:S07]  /*1a600*/  LDSM.16.MT88.4 R28, [R197+0xf800] ;  /* 0x00f80000c51c783b */ /* 0x000e6e0000004200 */
[C---:B------:R-:W-:Y:S08]  /*1a610*/  HMMA.16816.F32.BF16 R68, R4.reuse, R20, R68 ;  /* 0x000000140444723c */ /* 0x040ff00000041844 */
[C---:B------:R-:W-:Y:S01]  /*1a620*/  HMMA.16816.F32.BF16 R72, R4.reuse, R22, R72 ;  /* 0x000000160448723c */ /* 0x040fe20000041848 */
[----:B------:R-:W1:Y:S07]  /*1a630*/  LDSM.16.MT88.4 R20, [R196+0xf800] ;  /* 0x00f80000c414783b */ /* 0x000e6e0000004200 */
[C---:B----4-:R-:W-:Y:S08]  /*1a640*/  HMMA.16816.F32.BF16 R104, R4.reuse, R16, R104 ;  /* 0x000000100468723c */ /* 0x050ff00000041868 */
[----:B------:R-:W-:Y:S01]  /*1a650*/  HMMA.16816.F32.BF16 R108, R4, R18, R108 ;  /* 0x00000012046c723c */ /* 0x000fe2000004186c */
[----:B------:R-:W4:Y:S06]  /*1a660*/  LDSM.16.MT88.4 R16, [R195+0xf800] ;  /* 0x00f80000c310783b */ /* 0x000f2c0000004200 */
[----:B-----5:R-:W-:Y:S01]  /*1a670*/  F2FP.BF16.PACK_AB R4, R156, R163 ;  /* 0x000000a39c04723e */ /* 0x020fe200000010ff */
        /* <DEDUP_REMOVED lines=10> */
[----:B---3--:R-:W-:Y:S01]  /*1a720*/  HMMA.16816.F32.BF16 R128, R4, R8, R128 ;  /* 0x000000080480723c */ /* 0x008fe20000041880 */
[----:B------:R-:W-:Y:S02]  /*1a730*/  FADD.FTZ R219, R169, R154 ;  /* 0x0000009aa9db7221 */ /* 0x000fe40000010000 */
[----:B------:R-:W-:-:S05]  /*1a740*/  FADD.FTZ R217, R149, R158 ;  /* 0x0000009e95d97221 */ /* 0x000fca0000010000 */
        /* <DEDUP_REMOVED lines=17> */
[C---:B----4-:R-:W-:Y:S08]  /*1a860*/  HMMA.16816.F32.BF16 R84, R4.reuse, R16, R84 ;  /* 0x000000100454723c */ /* 0x050ff00000041854 */
[C---:B------:R-:W-:Y:S08]  /*1a870*/  HMMA.16816.F32.BF16 R88, R4.reuse, R18, R88 ;  /* 0x000000120458723c */ /* 0x040ff00000041858 */
[C---:B---3--:R-:W-:Y:S08]  /*1a880*/  HMMA.16816.F32.BF16 R100, R4.reuse, R8, R100 ;  /* 0x000000080464723c */ /* 0x048ff00000041864 */
[C---:B------:R-:W-:Y:S08]  /*1a890*/  HMMA.16816.F32.BF16 R120, R4.reuse, R10, R120 ;  /* 0x0000000a0478723c */ /* 0x040ff00000041878 */
[C---:B-1----:R-:W-:Y:S08]  /*1a8a0*/  HMMA.16816.F32.BF16 R104, R4.reuse, R24, R104 ;  /* 0x000000180468723c */ /* 0x042ff00000041868 */
[C---:B------:R-:W-:Y:S08]  /*1a8b0*/  HMMA.16816.F32.BF16 R108, R4.reuse, R26, R108 ;  /* 0x0000001a046c723c */ /* 0x040ff0000004186c */
[C---:B--2---:R-:W-:Y:S08]  /*1a8c0*/  HMMA.16816.F32.BF16 R116, R4.reuse, R12, R116 ;  /* 0x0000000c0474723c */ /* 0x044ff00000041874 */
[C---:B------:R-:W-:Y:S08]  /*1a8d0*/  HMMA.16816.F32.BF16 R112, R4.reuse, R14, R112 ;  /* 0x0000000e0470723c */ /* 0x040ff00000041870 */
[----:B------:R-:W-:Y:S07]  /*1a8e0*/  HMMA.16816.F32.BF16 R44, R4, R132, R44 ;  /* 0x00000084042c723c */ /* 0x000fee000004182c */
[----:B------:R-:W-:-:S02]  /*1a8f0*/  MOV R132, R146 ;  /* 0x0000009200847202 */ /* 0x000fc40000000f00 */
.L_x_1052:
[----:B------:R-:W-:-:S13]  /*1a900*/  ISETP.GE.AND P0, PT, R214, 0x1, PT ;  /* 0x00000001d600780c */ /* 0x000fda0003f06270 */
[----:B------:R-:W-:Y:S05]  /*1a910*/  @!P0 BRA `(.L_x_1061) ;  /* 0x0000391000008947 */ /* 0x000fea0003800000 */
[----:B------:R-:W-:Y:S02]  /*1a920*/  MOV R0, R3 ;  /* 0x0000000300007202 */ /* 0x000fe40000000f00 */
[----:B------:R-:W-:Y:S02]  /*1a930*/  MOV R135, R132 ;  /* 0x0000008400877202 */ /* 0x000fe40000000f00 */
.L_x_1070:
[----:B------:R-:W-:Y:S01]  /*1a940*/  ULDC.64 UR4, c[0x0][0x40] ;  /* 0x0000100000047ab9 */ /* 0x000fe20000000a00 */
[----:B------:R-:W-:Y:S04]  /*1a950*/  DEPBAR.LE SB0, 0x0 ;  /* 0x000080000000791a */ /* 0x000fe80000000000 */
[----:B------:R-:W-:Y:S01]  /*1a960*/  ISETP.NE.U32.AND P0, PT, R212, RZ, PT ;  /* 0x000000ffd400720c */ /* 0x000fe20003f05070 */
[----:B------:R-:W-:Y:S03]  /*1a970*/  UIADD3 UR4, UP0, UR4, 0x160, URZ ;  /* 0x0000016004047890 */ /* 0x000fe6000ff1e03f */
[----:B------:R-:W-:Y:S01]  /*1a980*/  ISETP.NE.AND.EX P0, PT, R213, RZ, PT, P0 ;  /* 0x000000ffd500720c */ /* 0x000fe20003f05300 */
[----:B------:R-:W-:Y:S02]  /*1a990*/  UIADD3.X UR5, URZ, UR5, URZ, UP0, !UPT ;  /* 0x000000053f057290 */ /* 0x000fe400087fe43f */
[----:B------:R-:W-:Y:S04]  /*1a9a0*/  IMAD.U32 R2, RZ, RZ, UR4 ;  /* 0x00000004ff027e24 */ /* 0x000fe8000f8e00ff */
[----:B------:R-:W-:Y:S01]  /*1a9b0*/  IMAD.U32 R3, RZ, RZ, UR5 ;  /* 0x00000005ff037e24 */ /* 0x000fe2000f8e00ff */
[----:B------:R-:W-:Y:S01]  /*1a9c0*/  WARPSYNC 0xffffffff ;  /* 0xffffffff00007948 */ /* 0x000fe20003800000 */
[----:B------:R-:W-:Y:S06]  /*1a9d0*/  BAR.SYNC.DEFER_BLOCKING 0x0 ;  /* 0x0000000000007b1d */ /* 0x000fec0000010000 */
[----:B------:R-:W-:Y:S01]  /*1a9e0*/  BSSY B0, `(.L_x_1062) ;  /* 0x0000045000007945 */ /* 0x000fe20003800000 */
[----:B------:R-:W-:-:S05]  /*1a9f0*/  @!P0 BRA `(.L_x_1063) ;  /* 0x000003f000008947 */ /* 0x000fca0003800000 */
[----:B------:R-:W-:Y:S01]  /*1aa00*/  IMAD.SHL.U32 R12, R214, 0x40, RZ ;  /* 0x00000040d60c7824 */ /* 0x000fe200078e00ff */
[----:B------:R-:W-:Y:S02]  /*1aa10*/  ULDC.64 UR4, c[0x0][0x118] ;  /* 0x0000460000047ab9 */ /* 0x000fe40000000a00 */
[----:B------:R-:W2:Y:S02]  /*1aa20*/  LD.E R11, [R2.64+0x170] ;  /* 0x00017004020b7980 */ /* 0x000ea4000c101900 */
[----:B------:R-:W-:Y:S02]  /*1aa30*/  IABS R7, R12 ;  /* 0x0000000c00077213 */ /* 0x000fe40000000000 */
[-C--:B--2---:R-:W-:Y:S02]  /*1aa40*/  IABS R8, R11.reuse ;  /* 0x0000000b00087213 */ /* 0x084fe40000000000 */
[-C--:B------:R-:W-:Y:S02]  /*1aa50*/  IABS R6, R11.reuse ;  /* 0x0000000b00067213 */ /* 0x080fe40000000000 */
[----:B------:R-:W1:Y:S03]  /*1aa60*/  I2F.RP R9, R8 ;  /* 0x0000000800097306 */ /* 0x000e660000209400 */
[----:B------:R-:W-:Y:S07]  /*1aa70*/  IMAD.MOV R6, RZ, RZ, -R6 ;  /* 0x000000ffff067224 */ /* 0x000fee00078e0a06 */
[----:B-1----:R-:W1:Y:S02]  /*1aa80*/  MUFU.RCP R4, R9 ;  /* 0x0000000900047308 */ /* 0x002e640000001000 */
[----:B-1----:R-:W-:Y:S02]  /*1aa90*/  IADD3 R14, R4, 0xffffffe, RZ ;  /* 0x0ffffffe040e7810 */ /* 0x002fe40007ffe0ff */
[C---:B------:R-:W-:Y:S06]  /*1aaa0*/  IADD3 R4, R12.reuse, -0x40, RZ ;  /* 0xffffffc00c047810 */ /* 0x040fec0007ffe0ff */
[----:B------:R-:W1:Y:S01]  /*1aab0*/  F2I.FTZ.U32.TRUNC.NTZ R15, R14 ;  /* 0x0000000e000f7305 */ /* 0x000e62000021f000 */
[-C--:B------:R-:W-:Y:S04]  /*1aac0*/  LOP3.LUT R12, R12, R11.reuse, RZ, 0x3c, !PT ;  /* 0x0000000b0c0c7212 */ /* 0x080fe800078e3cff */
[----:B------:R-:W-:Y:S01]  /*1aad0*/  ISETP.GE.AND P2, PT, R12, RZ, PT ;  /* 0x000000ff0c00720c */ /* 0x000fe20003f46270 */
[--C-:B-1----:R-:W-:Y:S02]  /*1aae0*/  IMAD.MOV R5, RZ, RZ, -R15.reuse ;  /* 0x000000ffff057224 */ /* 0x102fe400078e0a0f */
[----:B------:R-:W-:Y:S02]  /*1aaf0*/  IMAD.MOV.U32 R14, RZ, RZ, RZ ;  /* 0x000000ffff0e7224 */ /* 0x000fe400078e00ff */
[----:B------:R-:W-:Y:S01]  /*1ab00*/  IMAD R10, R5, R8, RZ ;  /* 0x00000008050a7224 */ /* 0x000fe200078e02ff */
[----:B------:R-:W-:Y:S02]  /*1ab10*/  IABS R5, R4 ;  /* 0x0000000400057213 */ /* 0x000fe40000000000 */
[----:B------:R-:W-:Y:S01]  /*1ab20*/  LOP3.LUT R4, R4, R11, RZ, 0x3c, !PT ;  /* 0x0000000b04047212 */ /* 0x000fe200078e3cff */
[----:B------:R-:W-:Y:S02]  /*1ab30*/  IMAD.HI.U32 R10, R15, R10, R14 ;  /* 0x0000000a0f0a7227 */ /* 0x000fe400078e000e */
[----:B------:R-:W2:Y:S01]  /*1ab40*/  LD.E.64 R14, [R2.64+0x28] ;  /* 0x00002804020e7980 */ /* 0x000ea2000c101b00 */
[----:B------:R-:W-:Y:S03]  /*1ab50*/  ISETP.GE.AND P0, PT, R4, RZ, PT ;  /* 0x000000ff0400720c */ /* 0x000fe60003f06270 */
        /* <DEDUP_REMOVED lines=12> */
[----:B------:R-:W-:Y:S02]  /*1ac20*/  ISETP.NE.AND P1, PT, R11, RZ, PT ;  /* 0x000000ff0b00720c */ /* 0x000fe40003f25270 */
[----:B------:R-:W-:Y:S07]  /*1ac30*/  LOP3.LUT R7, RZ, R11, RZ, 0x33, !PT ;  /* 0x0000000bff077212 */ /* 0x000fee00078e33ff */
[----:B------:R-:W-:Y:S02]  /*1ac40*/  @P4 IADD3 R9, R9, 0x1, RZ ;  /* 0x0000000109094810 */ /* 0x000fe40007ffe0ff */
[----:B------:R-:W-:Y:S03]  /*1ac50*/  @P5 IADD3 R10, R10, 0x1, RZ ;  /* 0x000000010a0a5810 */ /* 0x000fe60007ffe0ff */
[----:B------:R-:W-:Y:S02]  /*1ac60*/  @!P0 IMAD.MOV R9, RZ, RZ, -R9 ;  /* 0x000000ffff098224 */ /* 0x000fe400078e0a09 */
[----:B------:R-:W-:Y:S03]  /*1ac70*/  @!P2 IMAD.MOV R10, RZ, RZ, -R10 ;  /* 0x000000ffff0aa224 */ /* 0x000fe600078e0a0a */
[C---:B------:R-:W-:Y:S02]  /*1ac80*/  SEL R13, R7.reuse, R9, !P1 ;  /* 0x00000009070d7207 */ /* 0x040fe40004800000 */
[----:B------:R-:W-:Y:S01]  /*1ac90*/  SEL R7, R7, R10, !P1 ;  /* 0x0000000a07077207 */ /* 0x000fe20004800000 */
[----:B------:R-:W3:Y:S01]  /*1aca0*/  LD.E.64 R8, [R2.64+0x40] ;  /* 0x0000400402087980 */ /* 0x000ee2000c101b00 */
[-C--:B------:R-:W-:Y:S02]  /*1acb0*/  LEA R18, P1, R13, R212.reuse, 0x2 ;  /* 0x000000d40d127211 */ /* 0x080fe400078210ff */
[C---:B------:R-:W-:Y:S01]  /*1acc0*/  LEA R16, P0, R7.reuse, R212, 0x2 ;  /* 0x000000d407107211 */ /* 0x040fe200078010ff */
[----:B------:R-:W-:Y:S01]  /*1acd0*/  IMAD.IADD R6, R7, 0x1, -R13 ;  /* 0x0000000107067824 */ /* 0x000fe200078e0a0d */
[-C--:B------:R-:W-:Y:S02]  /*1ace0*/  LEA.HI.X.SX32 R19, R13, R213.reuse, 0x2, P1 ;  /* 0x000000d50d137211 */ /* 0x080fe400008f16ff */
[----:B------:R-:W-:Y:S01]  /*1acf0*/  LEA.HI.X.SX32 R17, R7, R213, 0x2, P0 ;  /* 0x000000d507117211 */ /* 0x000fe200000f16ff */
[----:B------:R-:W-:Y:S02]  /*1ad00*/  IMAD R11, R11, R6, -0x40 ;  /* 0xffffffc00b0b7424 */ /* 0x000fe400078e0206 */
[----:B------:R-:W4:Y:S03]  /*1ad10*/  LD.E R4, [R18.64] ;  /* 0x0000000412047980 */ /* 0x000f26000c101900 */
[----:B------:R-:W-:Y:S01]  /*1ad20*/  SHF.R.S32.HI R7, RZ, 0x1f, R11 ;  /* 0x0000001fff077819 */ /* 0x000fe2000001140b */
[----:B------:R-:W4:Y:S01]  /*1ad30*/  LD.E R5, [R16.64] ;  /* 0x0000000410057980 */ /* 0x000f22000c101900 */
[-C--:B---3--:R-:W-:Y:S02]  /*1ad40*/  IMAD R6, R9, R11.reuse, RZ ;  /* 0x0000000b09067224 */ /* 0x088fe400078e02ff */
[C---:B------:R-:W-:Y:S04]  /*1ad50*/  IMAD.WIDE.U32 R10, R8.reuse, R11, RZ ;  /* 0x0000000b080a7225 */ /* 0x040fe800078e00ff */
[----:B------:R-:W-:Y:S04]  /*1ad60*/  IMAD R6, R8, R7, R6 ;  /* 0x0000000708067224 */ /* 0x000fe800078e0206 */
[----:B------:R-:W-:Y:S02]  /*1ad70*/  IMAD.IADD R11, R11, 0x1, R6 ;  /* 0x000000010b0b7824 */ /* 0x000fe400078e0206 */
[----:B----4-:R-:W-:Y:S04]  /*1ad80*/  IMAD.IADD R5, R4, 0x1, -R5 ;  /* 0x0000000104057824 */ /* 0x010fe800078e0a05 */
[----:B--2---:R-:W-:Y:S01]  /*1ad90*/  IMAD R7, R15, R5, RZ ;  /* 0x000000050f077224 */ /* 0x004fe200078e02ff */
[----:B------:R-:W-:Y:S01]  /*1ada0*/  SHF.R.S32.HI R4, RZ, 0x1f, R5 ;  /* 0x0000001fff047819 */ /* 0x000fe20000011405 */
[----:B------:R-:W-:Y:S04]  /*1adb0*/  IMAD.WIDE.U32 R10, R5, R14, R10 ;  /* 0x0000000e050a7225 */ /* 0x000fe800078e000a */
[----:B------:R-:W-:Y:S04]  /*1adc0*/  IMAD R7, R14, R4, R7 ;  /* 0x000000040e077224 */ /* 0x000fe800078e0207 */
[----:B------:R-:W-:Y:S01]  /*1add0*/  IMAD.IADD R7, R11, 0x1, R7 ;  /* 0x000000010b077824 */ /* 0x000fe200078e0207 */
[----:B------:R-:W-:-:S05]  /*1ade0*/  BRA `(.L_x_1064) ;  /* 0x0000004000007947 */ /* 0x000fca0003800000 */
.L_x_1063:
[----:B------:R-:W-:Y:S02]  /*1adf0*/  ULDC.64 UR4, c[0x0][0x118] ;  /* 0x0000460000047ab9 */ /* 0x000fe40000000a00 */
[----:B------:R-:W2:Y:S02]  /*1ae00*/  LD.E R10, [R2.64+0x40] ;  /* 0x00004004020a7980 */ /* 0x000ea4000c101900 */
[----:B--2---:R-:W-:Y:S04]  /*1ae10*/  LEA R10, -R10, RZ, 0x6 ;  /* 0x000000ff0a0a7211 */ /* 0x004fe800078e31ff */
[----:B------:R-:W-:Y:S02]  /*1ae20*/  SHF.R.S32.HI R7, RZ, 0x1f, R10 ;  /* 0x0000001fff077819 */ /* 0x000fe4000001140a */
.L_x_1064:
[----:B------:R-:W-:Y:S05]  /*1ae30*/  BSYNC B0 ;  /* 0x0000000000007941 */ /* 0x000fea0003800000 */
.L_x_1062:
[C---:B------:R-:W-:Y:S01]  /*1ae40*/  LOP3.LUT P5, RZ, R215.reuse, 0x1, RZ, 0xc0, !PT ;  /* 0x00000001d7ff7812 */ /* 0x040fe200078ac0ff */
[----:B------:R-:W-:Y:S01]  /*1ae50*/  ULDC.64 UR4, c[0x0][0x118] ;  /* 0x0000460000047ab9 */ /* 0x000fe20000000a00 */
[CC--:B------:R-:W-:Y:S01]  /*1ae60*/  LEA R132, P0, R10.reuse, R160.reuse, 0x1 ;  /* 0x000000a00a847211 */ /* 0x0c0fe200078008ff */
[----:B------:R-:W-:Y:S01]  /*1ae70*/  BSSY B1, `(.L_x_1065) ;  /* 0x000019f000017945 */ /* 0x000fe20003800000 */
[C---:B------:R-:W-:Y:S02]  /*1ae80*/  LOP3.LUT P4, RZ, R215.reuse, 0x2, RZ, 0xc0, !PT ;  /* 0x00000002d7ff7812 */ /* 0x040fe4000788c0ff */
[C---:B------:R-:W-:Y:S02]  /*1ae90*/  LEA.HI.X R133, R10.reuse, R161, R7, 0x1, P0 ;  /* 0x000000a10a857211 */ /* 0x040fe400000f0c07 */
[----:B------:R-:W-:Y:S02]  /*1aea0*/  LOP3.LUT P3, RZ, R215, 0x4, RZ, 0xc0, !PT ;  /* 0x00000004d7ff7812 */ /* 0x000fe4000786c0ff */
[-C--:B------:R-:W-:Y:S03]  /*1aeb0*/  IADD3 R5, P0, R10, R199.reuse, RZ ;  /* 0x000000c70a057210 */ /* 0x080fe60007f1e0ff */
[----:B------:R-:W-:Y:S01]  /*1aec0*/  @!PT LDS RZ, [RZ] ;  /* 0x00000000fffff984 */ /* 0x000fe20000000800 */
[----:B------:R-:W-:Y:S01]  /*1aed0*/  @!PT LDS RZ, [RZ] ;  /* 0x00000000fffff984 */ /* 0x000fe20000000800 */
[----:B------:R-:W-:Y:S01]  /*1aee0*/  @!PT LDS RZ, [RZ] ;  /* 0x00000000fffff984 */ /* 0x000fe20000000800 */
[----:B------:R1:W-:Y:S01]  /*1aef0*/  @P5 LDGSTS.E.BYPASS.LTC128B.128 [R211+0xc000], [R132.64] ;  /* 0x0c00000084d35fae */ /* 0x0003e2000b901d44 */
[-C--:B------:R-:W-:Y:S01]  /*1af00*/  @P5 LEA R22, P6, R5, R160.reuse, 0x1 ;  /* 0x000000a005165211 */ /* 0x080fe200078c08ff */
[----:B------:R-:W-:Y:S01]  /*1af10*/  IMAD.X R6, R7, 0x1, R200, P0 ;  /* 0x0000000107067824 */ /* 0x000fe200000e06c8 */
[C---:B------:R-:W-:Y:S01]  /*1af20*/  IADD3 R7, P2, R5.reuse, R199, RZ ;  /* 0x000000c705077210 */ /* 0x040fe20007f5e0ff */
[----:B------:R-:W-:Y:S01]  /*1af30*/  @!P5 STS.128 [R211+0xc000], RZ ;  /* 0x00c000ffd300d388 */ /* 0x000fe20000000c00 */
[CC--:B------:R-:W-:Y:S02]  /*1af40*/  @P4 LEA R16, P1, R5.reuse, R160.reuse, 0x1 ;  /* 0x000000a005104211 */ /* 0x0c0fe400078208ff */
[CCC-:B------:R-:W-:Y:S01]  /*1af50*/  @P5 LEA.HI.X R23, R5.reuse, R161.reuse, R6.reuse, 0x1, P6 ;  /* 0x000000a105175211 */ /* 0x1c0fe200030f0c06 */
[----:B------:R-:W-:Y:S01]  /*1af60*/  @!PT LDS RZ, [RZ] ;  /* 0x00000000fffff984 */ /* 0x000fe20000000800 */
[----:B------:R-:W-:Y:S01]  /*1af70*/  @!PT LDS RZ, [RZ] ;  /* 0x00000000fffff984 */ /* 0x000fe20000000800 */
[----:B------:R-:W-:Y:S01]  /*1af80*/  @!PT LDS RZ, [RZ] ;  /* 0x00000000fffff984 */ /* 0x000fe20000000800 */
[----:B------:R1:W-:Y:S01]  /*1af90*/  @P4 LDGSTS.E.BYPASS.LTC128B.128 [R211+0xe000], [R132.64+0x80] ;  /* 0x0e00008084d34fae */ /* 0x0003e2000b901d44 */
[CCC-:B------:R-:W-:Y:S02]  /*1afa0*/  @P4 LEA.HI.X R17, R5.reuse, R161.reuse, R6.reuse, 0x1, P1 ;  /* 0x000000a105114211 */ /* 0x1c0fe400008f0c06 */
[-C--:B------:R-:W-:Y:S01]  /*1afb0*/  @P3 LEA R14, P0, R5, R160.reuse, 0x1 ;  /* 0x000000a0050e3211 */ /* 0x080fe200078008ff */
[----:B------:R-:W-:Y:S01]  /*1afc0*/  @!P4 STS.128 [R211+0xe000], RZ ;  /* 0x00e000ffd300c388 */ /* 0x000fe20000000c00 */
[-C--:B------:R-:W-:Y:S02]  /*1afd0*/  @P5 LEA R20, P1, R7, R160.reuse, 0x1 ;  /* 0x000000a007145211 */ /* 0x080fe400078208ff */
[-C--:B------:R-:W-:Y:S01]  /*1afe0*/  @P3 LEA.HI.X R15, R5, R161.reuse, R6, 0x1, P0 ;  /* 0x000000a1050f3211 */ /* 0x080fe200000f0c06 */
[----:B------:R-:W-:Y:S01]  /*1aff0*/  @!PT LDS RZ, [RZ] ;  /* 0x00000000fffff984 */ /* 0x000fe20000000800 */
[----:B------:R-:W-:Y:S01]  /*1b000*/  @!PT LDS RZ, [RZ] ;  /* 0x00000000fffff984 */ /* 0x000fe20000000800 */
[----:B------:R-:W-:Y:S01]  /*1b010*/  @!PT LDS RZ, [RZ] ;  /* 0x00000000fffff984 */ /* 0x000fe20000000800 */
[----:B------:R1:W-:Y:S01]  /*1b020*/  @P3 LDGSTS.E.BYPASS.LTC128B.128 [R211+0x10000], [R132.64+0x100] ;  /* 0x1000010084d33fae */ /* 0x0003e2000b901d44 */
[----:B------:R-:W-:Y:S01]  /*1b030*/  IMAD.X R6, R6, 0x1, R200, P2 ;  /* 0x0000000106067824 */ /* 0x000fe200010e06c8 */
[CC--:B------:R-:W-:Y:S02]  /*1b040*/  @P4 LEA R12, P0, R7.reuse, R160.reuse, 0x1 ;  /* 0x000000a0070c4211 */ /* 0x0c0fe400078008ff */
[----:B------:R-:W-:Y:S01]  /*1b050*/  @!P3 STS.128 [R211+0x10000], RZ ;  /* 0x010000ffd300b388 */ /* 0x000fe20000000c00 */
[CC--:B------:R-:W-:Y:S02]  /*1b060*/  @P3 LEA R10, P2, R7.reuse, R160.reuse, 0x1 ;  /* 0x000000a0070a3211 */ /* 0x0c0fe400078408ff */
[CCC-:B------:R-:W-:Y:S01]  /*1b070*/  @P5 LEA.HI.X R21, R7.reuse, R161.reuse, R6.reuse, 0x1, P1 ;  /* 0x000000a107155211 */ /* 0x1c0fe200008f0c06 */
[----:B------:R-:W-:Y:S01]  /*1b080*/  @!PT LDS RZ, [RZ] ;  /* 0x00000000fffff984 */ /* 0x000fe20000000800 */
[----:B------:R-:W-:Y:S01]  /*1b090*/  @!PT LDS RZ, [RZ] ;  /* 0x00000000fffff984 */ /* 0x000fe20000000800 */
[----:B------:R-:W-:Y:S01]  /*1b0a0*/  @!PT LDS RZ, [RZ] ;  /* 0x00000000fffff984 */ /* 0x000fe20000000800 */
[----:B------:R2:W-:Y:S01]  /*1b0b0*/  @P5 LDGSTS.E.BYPASS.LTC128B.128 [R211+0xc800], [R22.64] ;  /* 0x0c80000016d35fae */ /* 0x0005e2000b901d44 */
[C-C-:B------:R-:W-:Y:S02]  /*1b0c0*/  @P4 LEA.HI.X R13, R7.reuse, R161, R6.reuse, 0x1, P0 ;  /* 0x000000a1070d4211 */ /* 0x140fe400000f0c06 */
[C---:B------:R-:W-:Y:S01]  /*1b0d0*/  IADD3 R5, P6, R7.reuse, R199, RZ ;  /* 0x000000c707057210 */ /* 0x040fe20007fde0ff */
[----:B------:R-:W-:Y:S01]  /*1b0e0*/  @!P5 STS.128 [R211+0xc800], RZ ;  /* 0x00c800ffd300d388 */ /* 0x000fe20000000c00 */
[-C--:B------:R-:W-:Y:S02]  /*1b0f0*/  @P3 LEA.HI.X R11, R7, R161.reuse, R6, 0x1, P2 ;  /* 0x000000a1070b3211 */ /* 0x080fe400010f0c06 */
[CC--:B------:R-:W-:Y:S01]  /*1b100*/  @P4 LEA R8, P1, R5.reuse, R160.reuse, 0x1 ;  /* 0x000000a005084211 */ /* 0x0c0fe200078208ff */
[----:B------:R-:W-:Y:S01]  /*1b110*/  @!PT LDS RZ, [RZ] ;  /* 0x00000000fffff984 */ /* 0x000fe20000000800 */
[----:B------:R-:W-:Y:S01]  /*1b120*/  @!PT LDS RZ, [RZ] ;  /* 0x00000000fffff984 */ /* 0x000fe20000000800 */
[----:B------:R-:W-:Y:S01]  /*1b130*/  @!PT LDS RZ, [RZ] ;  /* 0x00000000fffff984 */ /* 0x000fe20000000800 */
[----:B------:R3:W-:Y:S01]  /*1b140*/  @P4 LDGSTS.E.BYPASS.LTC128B.128 [R211+0xe800], [R16.64+0x80] ;  /* 0x0e80008010d34fae */ /* 0x0007e2000b901d44 */
[----:B------:R-:W-:Y:S01]  /*1b150*/  IMAD.X R4, R6, 0x1, R200, P6 ;  /* 0x0000000106047824 */ /* 0x000fe200030e06c8 */
[CC--:B------:R-:W-:Y:S02]  /*1b160*/  @P5 LEA R18, P6, R5.reuse, R160.reuse, 0x1 ;  /* 0x000000a005125211 */ /* 0x0c0fe400078c08ff */
[----:B------:R-:W-:Y:S01]  /*1b170*/  @!P4 STS.128 [R211+0xe800], RZ ;  /* 0x00e800ffd300c388 */ /* 0x000fe20000000c00 */
[C---:B------:R-:W-:Y:S02]  /*1b180*/  @P3 LEA R24, P0, R5.reuse, R160, 0x1 ;  /* 0x000000a005183211 */ /* 0x040fe400078008ff */
[CCC-:B------:R-:W-:Y:S01]  /*1b190*/  @P5 LEA.HI.X R19, R5.reuse, R161.reuse, R4.reuse, 0x1, P6 ;  /* 0x000000a105135211 */ /* 0x1c0fe200030f0c04 */
[----:B------:R-:W-:Y:S01]  /*1b1a0*/  @!PT LDS RZ, [RZ] ;  /* 0x00000000fffff984 */ /* 0x000fe20000000800 */
[----:B------:R-:W-:Y:S01]  /*1b1b0*/  @!PT LDS RZ, [RZ] ;  /* 0x00000000fffff984 */ /* 0x000fe20000000800 */
[----:B------:R-:W-:Y:S01]  /*1b1c0*/  @!PT LDS RZ, [RZ] ;  /* 0x00000000fffff984 */ /* 0x000fe20000000800 */
[----:B------:R4:W-:Y:S01]  /*1b1d0*/  @P3 LDGSTS.E.BYPASS.LTC128B.128 [R211+0x10800], [R14.64+0x100] ;  /* 0x108001000ed33fae */ /* 0x0009e2000b901d44 */
[CCC-:B------:R-:W-:Y:S02]  /*1b1e0*/  @P4 LEA.HI.X R9, R5.reuse, R161.reuse, R4.reuse, 0x1, P1 ;  /* 0x000000a105094211 */ /* 0x1c0fe400008f0c04 */
[----:B------:R-:W-:Y:S01]  /*1b1f0*/  @P3 LEA.HI.X R25, R5, R161, R4, 0x1, P0 ;  /* 0x000000a105193211 */ /* 0x000fe200000f0c04 */
[----:B------:R-:W-:Y:S01]  /*1b200*/  @!P3 STS.128 [R211+0x10800], RZ ;  /* 0x010800ffd300b388 */ /* 0x000fe20000000c00 */
[----:B------:R-:W-:Y:S03]  /*1b210*/  ISETP.GE.AND P0, PT, R214, 0x2, PT ;  /* 0x00000002d600780c */ /* 0x000fe60003f06270 */
        /* <DEDUP_REMOVED lines=31> */
[----:B------:R-:W1:Y:S04]  /*1b410*/  LDSM.16.M88.4 R140, [R193+0x6000] ;  /* 0x00600000c18c783b */ /* 0x000e680000000200 */
[----:B------:R-:W4:Y:S04]  /*1b420*/  LDSM.16.M88.4 R144, [R193+0x6800] ;  /* 0x00680000c190783b */ /* 0x000f280000000200 */
[----:B------:R-:W2:Y:S04]  /*1b430*/  LDSM.16.M88.4 R148, [R193+0x7000] ;  /* 0x00700000c194783b */ /* 0x000ea80000000200 */
[----:B------:R-:W0:Y:S04]  /*1b440*/  LDGDEPBAR ;  /* 0x00000000000079af */ /* 0x000e280000000000 */
[----:B------:R-:W2:Y:S04]  /*1b450*/  LDSM.16.M88.4 R152, [R193+0x7800] ;  /* 0x00780000c198783b */ /* 0x000ea80000000200 */
[----:B------:R-:W-:Y:S04]  /*1b460*/  LDSM.16.M88.4 R156, [R192] ;  /* 0x00000000c09c783b */ /* 0x000fe80000000200 */
[----:B------:R-:W2:Y:S04]  /*1b470*/  LDSM.16.M88.4 R160, [R191] ;  /* 0x00000000bfa0783b */ /* 0x000ea80000000200 */
[----:B------:R-:W2:Y:S04]  /*1b480*/  LDSM.16.M88.4 R164, [R187] ;  /* 0x00000000bba4783b */ /* 0x000ea80000000200 */
[----:B------:R-:W2:Y:S04]  /*1b490*/  LDSM.16.M88.4 R168, [R186] ;  /* 0x00000000baa8783b */ /* 0x000ea80000000200 */
[----:B------:R-:W2:Y:S01]  /*1b4a0*/  LDSM.16.M88.4 R172, [R185] ;  /* 0x00000000b9ac783b */ /* 0x000ea20000000200 */
[C---:B-1----:R-:W-:Y:S08]  /*1b4b0*/  HMMA.16816.F32.BF16 R4, R136.reuse, R140, RZ ;  /* 0x0000008c8804723c */ /* 0x042ff000000418ff */
[C---:B-----5:R-:W-:Y:S01]  /*1b4c0*/  HMMA.16816.F32.BF16 R8, R136.reuse, R142, RZ ;  /* 0x0000008e8808723c */ /* 0x060fe200000418ff */
[----:B------:R-:W-:Y:S07]  /*1b4d0*/  LDSM.16.M88.4 R140, [R190] ;  /* 0x00000000be8c783b */ /* 0x000fee0000000200 */
[C---:B----4-:R-:W-:Y:S08]  /*1b4e0*/  HMMA.16816.F32.BF16 R12, R136.reuse, R144, RZ ;  /* 0x00000090880c723c */ /* 0x050ff000000418ff */
[C---:B---3--:R-:W-:Y:S01]  /*1b4f0*/  HMMA.16816.F32.BF16 R16, R136.reuse, R146, RZ ;  /* 0x000000928810723c */ /* 0x048fe200000418ff */
[----:B------:R-:W1:Y:S07]  /*1b500*/  LDSM.16.M88.4 R144, [R188+0x6000] ;  /* 0x00600000bc90783b */ /* 0x000e6e0000000200 */
[C---:B--2---:R-:W-:Y:S08]  /*1b510*/  HMMA.16816.F32.BF16 R20, R136.reuse, R148, RZ ;  /* 0x000000948814723c */ /* 0x044ff000000418ff */
[C---:B------:R-:W-:Y:S01]  /*1b520*/  HMMA.16816.F32.BF16 R24, R136.reuse, R150, RZ ;  /* 0x000000968818723c */ /* 0x040fe200000418ff */
[----:B------:R-:W2:Y:S07]  /*1b530*/  LDSM.16.M88.4 R148, [R188+0x6800] ;  /* 0x00680000bc94783b */ /* 0x000eae0000000200 */
[C---:B------:R-:W-:Y:S08]  /*1b540*/  HMMA.16816.F32.BF16 R28, R136.reuse, R152, RZ ;  /* 0x00000098881c723c */ /* 0x040ff000000418ff */
[----:B------:R-:W-:Y:S01]  /*1b550*/  HMMA.16816.F32.BF16 R32, R136, R154, RZ ;  /* 0x0000009a8820723c */ /* 0x000fe200000418ff */
[----:B------:R-:W3:Y:S04]  /*1b560*/  LDSM.16.M88.4 R136, [R188+0x7000] ;  /* 0x00700000bc88783b */ /* 0x000ee80000000200 */
[----:B------:R-:W4:Y:S03]  /*1b570*/  LDSM.16.M88.4 R152, [R188+0x7800] ;  /* 0x00780000bc98783b */ /* 0x000f260000000200 */
[C---:B------:R-:W-:Y:S08]  /*1b580*/  HMMA.16816.F32.BF16 R4, R156.reuse, R160, R4 ;  /* 0x000000a09c04723c */ /* 0x040ff00000041804 */
[C---:B------:R-:W-:Y:S01]  /*1b590*/  HMMA.16816.F32.BF16 R8, R156.reuse, R162, R8 ;  /* 0x000000a29c08723c */ /* 0x040fe20000041808 */
[----:B------:R-:W-:Y:S07]  /*1b5a0*/  LDSM.16.M88.4 R160, [R189] ;  /* 0x00000000bda0783b */ /* 0x000fee0000000200 */
[C---:B------:R-:W-:Y:S08]  /*1b5b0*/  HMMA.16816.F32.BF16 R12, R156.reuse, R164, R12 ;  /* 0x000000a49c0c723c */ /* 0x040ff0000004180c */
[C---:B------:R-:W-:Y:S01]  /*1b5c0*/  HMMA.16816.F32.BF16 R16, R156.reuse, R166, R16 ;  /* 0x000000a69c10723c */ /* 0x040fe20000041810 */
[----:B------:R-:W5:Y:S07]  /*1b5d0*/  LDSM.16.M88.4 R164, [R184] ;  /* 0x00000000b8a4783b */ /* 0x000f6e0000000200 */
[C---:B------:R-:W-:Y:S08]  /*1b5e0*/  HMMA.16816.F32.BF16 R20, R156.reuse, R168, R20 ;  /* 0x000000a89c14723c */ /* 0x040ff00000041814 */
[C---:B------:R-:W-:Y:S01]  /*1b5f0*/  HMMA.16816.F32.BF16 R24, R156.reuse, R170, R24 ;  /* 0x000000aa9c18723c */ /* 0x040fe20000041818 */
[----:B------:R-:W3:Y:S07]  /*1b600*/  LDSM.16.M88.4 R168, [R184+0x800] ;  /* 0x00080000b8a8783b */ /* 0x000eee0000000200 */
[C---:B------:R-:W-:Y:S08]  /*1b610*/  HMMA.16816.F32.BF16 R28, R156.reuse, R172, R28 ;  /* 0x000000ac9c1c723c */ /* 0x040ff0000004181c */
[----:B------:R-:W-:Y:S01]  /*1b620*/  HMMA.16816.F32.BF16 R32, R156, R174, R32 ;  /* 0x000000ae9c20723c */ /* 0x000fe20000041820 */
[----:B------:R-:W4:Y:S04]  /*1b630*/  LDSM.16.M88.4 R156, [R184+0x1000] ;  /* 0x00100000b89c783b */ /* 0x000f280000000200 */
[----:B------:R-:W4:Y:S03]  /*1b640*/  LDSM.16.M88.4 R172, [R184+0x1800] ;  /* 0x00180000b8ac783b */ /* 0x000f260000000200 */
[C---:B-1----:R-:W-:Y:S08]  /*1b650*/  HMMA.16816.F32.BF16 R4, R140.reuse, R144, R4 ;  /* 0x000000908c04723c */ /* 0x042ff00000041804 */
[C---:B------:R-:W-:Y:S01]  /*1b660*/  HMMA.16816.F32.BF16 R8, R140.reuse, R146, R8 ;  /* 0x000000928c08723c */ /* 0x040fe20000041808 */
[----:B------:R-:W-:Y:S07]  /*1b670*/  LDSM.16.M88.4 R144, [R193+0x8000] ;  /* 0x00800000c190783b */ /* 0x000fee0000000200 */
[C---:B--2---:R-:W-:Y:S08]  /*1b680*/  HMMA.16816.F32.BF16 R12, R140.reuse, R148, R12 ;  /* 0x000000948c0c723c */ /* 0x044ff0000004180c */
[C---:B------:R-:W-:Y:S01]  /*1b690*/  HMMA.16816.F32.BF16 R16, R140.reuse, R150, R16 ;  /* 0x000000968c10723c */ /* 0x040fe20000041810 */
[----:B------:R-:W-:Y:S07]  /*1b6a0*/  LDSM.16.M88.4 R148, [R193+0x8800] ;  /* 0x00880000c194783b */ /* 0x000fee0000000200 */
[C---:B---3--:R-:W-:Y:S08]  /*1b6b0*/  HMMA.16816.F32.BF16 R20, R140.reuse, R136, R20 ;  /* 0x000000888c14723c */ /* 0x048ff00000041814 */
[C---:B------:R-:W-:Y:S01]  /*1b6c0*/  HMMA.16816.F32.BF16 R24, R140.reuse, R138, R24 ;  /* 0x0000008a8c18723c */ /* 0x040fe20000041818 */
[----:B------:R-:W1:Y:S07]  /*1b6d0*/  LDSM.16.M88.4 R136, [R194+0x2000] ;  /* 0x00200000c288783b */ /* 0x000e6e0000000200 */
[C---:B----4-:R-:W-:Y:S08]  /*1b6e0*/  HMMA.16816.F32.BF16 R28, R140.reuse, R152, R28 ;  /* 0x000000988c1c723c */ /* 0x050ff0000004181c */
[----:B------:R-:W-:Y:S01]  /*1b6f0*/  HMMA.16816.F32.BF16 R32, R140, R154, R32 ;  /* 0x0000009a8c20723c */ /* 0x000fe20000041820 */
[----:B------:R-:W2:Y:S04]  /*1b700*/  LDSM.16.M88.4 R140, [R193+0x9000] ;  /* 0x00900000c18c783b */ /* 0x000ea80000000200 */
[----:B------:R-:W3:Y:S03]  /*1b710*/  LDSM.16.M88.4 R152, [R193+0x9800] ;  /* 0x00980000c198783b */ /* 0x000ee60000000200 */
[C---:B-----5:R-:W-:Y:S08]  /*1b720*/  HMMA.16816.F32.BF16 R4, R160.reuse, R164, R4 ;  /* 0x000000a4a004723c */ /* 0x060ff00000041804 */
[C---:B------:R-:W-:Y:S01]  /*1b730*/  HMMA.16816.F32.BF16 R8, R160.reuse, R166, R8 ;  /* 0x000000a6a008723c */ /* 0x040fe20000041808 */
[----:B------:R-:W-:Y:S07]  /*1b740*/  LDSM.16.M88.4 R164, [R183] ;  /* 0x00000000b7a4783b */ /* 0x000fee0000000200 */
[C---:B------:R-:W-:Y:S08]  /*1b750*/  HMMA.16816.F32.BF16 R12, R160.reuse, R168, R12 ;  /* 0x000000a8a00c723c */ /* 0x040ff0000004180c */
[C---:B------:R-:W-:Y:S01]  /*1b760*/  HMMA.16816.F32.BF16 R16, R160.reuse, R170, R16 ;  /* 0x000000aaa010723c */ /* 0x040fe20000041810 */
[----:B------:R-:W-:Y:S07]  /*1b770*/  LDSM.16.M88.4 R168, [R182] ;  /* 0x00000000b6a8783b */ /* 0x000fee0000000200 */
[C---:B------:R-:W-:Y:S08]  /*1b780*/  HMMA.16816.F32.BF16 R20, R160.reuse, R156, R20 ;  /* 0x0000009ca014723c */ /* 0x040ff00000041814 */
[C---:B------:R-:W-:Y:S01]  /*1b790*/  HMMA.16816.F32.BF16 R24, R160.reuse, R158, R24 ;  /* 0x0000009ea018723c */ /* 0x040fe20000041818 */
[----:B------:R-:W4:Y:S07]  /*1b7a0*/  LDSM.16.M88.4 R156, [R192+0x2000] ;  /* 0x00200000c09c783b */ /* 0x000f2e0000000200 */
[C---:B------:R-:W-:Y:S08]  /*1b7b0*/  HMMA.16816.F32.BF16 R28, R160.reuse, R172, R28 ;  /* 0x000000aca01c723c */ /* 0x040ff0000004181c */
[----:B------:R-:W-:Y:S01]  /*1b7c0*/  HMMA.16816.F32.BF16 R32, R160, R174, R32 ;  /* 0x000000aea020723c */ /* 0x000fe20000041820 */
[----:B------:R-:W5:Y:S04]  /*1b7d0*/  LDSM.16.M88.4 R160, [R181] ;  /* 0x00000000b5a0783b */ /* 0x000f680000000200 */
[----:B------:R-:W3:Y:S03]  /*1b7e0*/  LDSM.16.M88.4 R172, [R180] ;  /* 0x00000000b4ac783b */ /* 0x000ee60000000200 */
[C---:B-1----:R-:W-:Y:S08]  /*1b7f0*/  HMMA.16816.F32.BF16 R4, R136.reuse, R144, R4 ;  /* 0x000000908804723c */ /* 0x042ff00000041804 */
[C---:B------:R-:W-:Y:S01]  /*1b800*/  HMMA.16816.F32.BF16 R8, R136.reuse, R146, R8 ;  /* 0x000000928808723c */ /* 0x040fe20000041808 */
[----:B------:R-:W-:Y:S07]  /*1b810*/  LDSM.16.M88.4 R144, [R188+0x8000] ;  /* 0x00800000bc90783b */ /* 0x000fee0000000200 */
[C---:B------:R-:W-:Y:S08]  /*1b820*/  HMMA.16816.F32.BF16 R12, R136.reuse, R148, R12 ;  /* 0x00000094880c723c */ /* 0x040ff0000004180c */
[C---:B------:R-:W-:Y:S01]  /*1b830*/  HMMA.16816.F32.BF16 R16, R136.reuse, R150, R16 ;  /* 0x000000968810723c */ /* 0x040fe20000041810 */
[----:B------:R-:W-:Y:S07]  /*1b840*/  LDSM.16.M88.4 R148, [R188+0x8800] ;  /* 0x00880000bc94783b */ /* 0x000fee0000000200 */
[C---:B--2---:R-:W-:Y:S08]  /*1b850*/  HMMA.16816.F32.BF16 R20, R136.reuse, R140, R20 ;  /* 0x0000008c8814723c */ /* 0x044ff00000041814 */
[C---:B------:R-:W-:Y:S01]  /*1b860*/  HMMA.16816.F32.BF16 R24, R136.reuse, R142, R24 ;  /* 0x0000008e8818723c */ /* 0x040fe20000041818 */
[----:B------:R-:W1:Y:S07]  /*1b870*/  LDSM.16.M88.4 R140, [R190+0x2000] ;  /* 0x00200000be8c783b */ /* 0x000e6e0000000200 */
[C---:B---3--:R-:W-:Y:S08]  /*1b880*/  HMMA.16816.F32.BF16 R28, R136.reuse, R152, R28 ;  /* 0x00000098881c723c */ /* 0x048ff0000004181c */
[----:B------:R-:W-:Y:S01]  /*1b890*/  HMMA.16816.F32.BF16 R32, R136, R154, R32 ;  /* 0x0000009a8820723c */ /* 0x000fe20000041820 */
[----:B------:R-:W2:Y:S04]  /*1b8a0*/  LDSM.16.M88.4 R136, [R188+0x9000] ;  /* 0x00900000bc88783b */ /* 0x000ea80000000200 */
[----:B------:R-:W3:Y:S03]  /*1b8b0*/  LDSM.16.M88.4 R152, [R188+0x9800] ;  /* 0x00980000bc98783b */ /* 0x000ee60000000200 */
[C---:B----4-:R-:W-:Y:S08]  /*1b8c0*/  HMMA.16816.F32.BF16 R4, R156.reuse, R164, R4 ;  /* 0x000000a49c04723c */ /* 0x050ff00000041804 */
[C---:B------:R-:W-:Y:S01]  /*1b8d0*/  HMMA.16816.F32.BF16 R8, R156.reuse, R166, R8 ;  /* 0x000000a69c08723c */ /* 0x040fe20000041808 */
[----:B------:R-:W-:Y:S07]  /*1b8e0*/  LDSM.16.M88.4 R164, [R184+0x2000] ;  /* 0x00200000b8a4783b */ /* 0x000fee0000000200 */
[C---:B------:R-:W-:Y:S08]  /*1b8f0*/  HMMA.16816.F32.BF16 R12, R156.reuse, R168, R12 ;  /* 0x000000a89c0c723c */ /* 0x040ff0000004180c */
[C---:B------:R-:W-:Y:S01]  /*1b900*/  HMMA.16816.F32.BF16 R16, R156.reuse, R170, R16 ;  /* 0x000000aa9c10723c */ /* 0x040fe20000041810 */
[----:B------:R-:W-:Y:S07]  /*1b910*/  LDSM.16.M88.4 R168, [R184+0x2800] ;  /* 0x00280000b8a8783b */ /* 0x000fee0000000200 */
[C---:B-----5:R-:W-:Y:S08]  /*1b920*/  HMMA.16816.F32.BF16 R20, R156.reuse, R160, R20 ;  /* 0x000000a09c14723c */ /* 0x060ff00000041814 */
[C---:B------:R-:W-:Y:S01]  /*1b930*/  HMMA.16816.F32.BF16 R24, R156.reuse, R162, R24 ;  /* 0x000000a29c18723c */ /* 0x040fe20000041818 */
[----:B------:R-:W4:Y:S07]  /*1b940*/  LDSM.16.M88.4 R160, [R189+0x2000] ;  /* 0x00200000bda0783b */ /* 0x000f2e0000000200 */
[C---:B------:R-:W-:Y:S08]  /*1b950*/  HMMA.16816.F32.BF16 R28, R156.reuse, R172, R28 ;  /* 0x000000ac9c1c723c */ /* 0x040ff0000004181c */
[----:B------:R-:W-:Y:S01]  /*1b960*/  HMMA.16816.F32.BF16 R32, R156, R174, R32 ;  /* 0x000000ae9c20723c */ /* 0x000fe20000041820 */
[----:B------:R-:W5:Y:S04]  /*1b970*/  LDSM.16.M88.4 R156, [R184+0x3000] ;  /* 0x00300000b89c783b */ /* 0x000f680000000200 */
[----:B------:R-:W3:Y:S03]  /*1b980*/  LDSM.16.M88.4 R172, [R184+0x3800] ;  /* 0x00380000b8ac783b */ /* 0x000ee60000000200 */
        /* <DEDUP_REMOVED lines=15> */
[----:B------:R-:W-:Y:S07]  /*1ba80*/  LDSM.16.M88.4 R164, [R179] ;  /* 0x00000000b3a4783b */ /* 0x000fee0000000200 */
[C---:B------:R-:W-:Y:S08]  /*1ba90*/  HMMA.16816.F32.BF16 R12, R160.reuse, R168, R12 ;  /* 0x000000a8a00c723c */ /* 0x040ff0000004180c */
[C---:B------:R-:W-:Y:S01]  /*1baa0*/  HMMA.16816.F32.BF16 R16, R160.reuse, R170, R16 ;  /* 0x000000aaa010723c */ /* 0x040fe20000041810 */
[----:B------:R-:W-:Y:S07]  /*1bab0*/  LDSM.16.M88.4 R168, [R178] ;  /* 0x00000000b2a8783b */ /* 0x000fee0000000200 */
[C---:B-----5:R-:W-:Y:S08]  /*1bac0*/  HMMA.16816.F32.BF16 R20, R160.reuse, R156, R20 ;  /* 0x0000009ca014723c */ /* 0x060ff00000041814 */
        /* <DEDUP_REMOVED lines=32> */
[C---:B-1----:R-:W-:Y:S01]  /*1bcd0*/  HMMA.16816.F32.BF16 R4, R140.reuse, R144, R4 ;  /* 0x000000908c04723c */ /* 0x042fe20000041804 */
[----:B------:R-:W-:Y:S04]  /*1bce0*/  DEPBAR.LE SB0, 0x0 ;  /* 0x000080000000791a */ /* 0x000fe80000000000 */
[----:B------:R-:W-:Y:S03]  /*1bcf0*/  BAR.SYNC.DEFER_BLOCKING 0x0 ;  /* 0x0000000000007b1d */ /* 0x000fe60000010000 */
[C---:B------:R-:W-:Y:S08]  /*1bd00*/  HMMA.16816.F32.BF16 R8, R140.reuse, R146, R8 ;  /* 0x000000928c08723c */ /* 0x040ff00000041808 */
[C---:B------:R-:W-:Y:S08]  /*1bd10*/  HMMA.16816.F32.BF16 R12, R140.reuse, R148, R12 ;  /* 0x000000948c0c723c */ /* 0x040ff0000004180c */
[C---:B------:R-:W-:Y:S08]  /*1bd20*/  HMMA.16816.F32.BF16 R16, R140.reuse, R150, R16 ;  /* 0x000000968c10723c */ /* 0x040ff00000041810 */
[C---:B--2---:R-:W-:Y:S08]  /*1bd30*/  HMMA.16816.F32.BF16 R20, R140.reuse, R136, R20 ;  /* 0x000000888c14723c */ /* 0x044ff00000041814 */
[C---:B------:R-:W-:Y:S08]  /*1bd40*/  HMMA.16816.F32.BF16 R24, R140.reuse, R138, R24 ;  /* 0x0000008a8c18723c */ /* 0x040ff00000041818 */
[C---:B---3--:R-:W-:Y:S08]  /*1bd50*/  HMMA.16816.F32.BF16 R28, R140.reuse, R152, R28 ;  /* 0x000000988c1c723c */ /* 0x048ff0000004181c */
[----:B------:R-:W-:Y:S08]  /*1bd60*/  HMMA.16816.F32.BF16 R32, R140, R154, R32 ;  /* 0x0000009a8c20723c */ /* 0x000ff00000041820 */
[C---:B----4-:R-:W-:Y:S08]  /*1bd70*/  HMMA.16816.F32.BF16 R4, R160.reuse, R164, R4 ;  /* 0x000000a4a004723c */ /* 0x050ff00000041804 */
[C---:B------:R-:W-:Y:S08]  /*1bd80*/  HMMA.16816.F32.BF16 R8, R160.reuse, R166, R8 ;  /* 0x000000a6a008723c */ /* 0x040ff00000041808 */
[C---:B------:R-:W-:Y:S08]  /*1bd90*/  HMMA.16816.F32.BF16 R12, R160.reuse, R168, R12 ;  /* 0x000000a8a00c723c */ /* 0x040ff0000004180c */
[C---:B------:R-:W-:Y:S08]  /*1bda0*/  HMMA.16816.F32.BF16 R16, R160.reuse, R170, R16 ;  /* 0x000000aaa010723c */ /* 0x040ff00000041810 */
[C---:B-----5:R-:W-:Y:S08]  /*1bdb0*/  HMMA.16816.F32.BF16 R20, R160.reuse, R156, R20 ;  /* 0x0000009ca014723c */ /* 0x060ff00000041814 */
[C---:B------:R-:W-:Y:S08]  /*1bdc0*/  HMMA.16816.F32.BF16 R24, R160.reuse, R158, R24 ;  /* 0x0000009ea018723c */ /* 0x040ff00000041818 */
[C---:B------:R-:W-:Y:S08]  /*1bdd0*/  HMMA.16816.F32.BF16 R28, R160.reuse, R172, R28 ;  /* 0x000000aca01c723c */ /* 0x040ff0000004181c */
[----:B------:R-:W-:Y:S07]  /*1bde0*/  HMMA.16816.F32.BF16 R32, R160, R174, R32 ;  /* 0x000000aea020723c */ /* 0x000fee0000041820 */
[----:B------:R-:W-:Y:S02]  /*1bdf0*/  IMAD.MOV.U32 R160, RZ, RZ, R132 ;  /* 0x000000ffffa07224 */ /* 0x000fe400078e0084 */
[----:B------:R-:W-:Y:S01]  /*1be00*/  IMAD.MOV.U32 R161, RZ, RZ, R133 ;  /* 0x000000ffffa17224 */ /* 0x000fe200078e0085 */
[----:B------:R-:W-:-:S09]  /*1be10*/  @!P0 BRA `(.L_x_1066) ;  /* 0x00000a4000008947 */ /* 0x000fd20003800000 */
[----:B------:R-:W-:Y:S01]  /*1be20*/  ISETP.NE.U32.AND P0, PT, R212, RZ, PT ;  /* 0x000000ffd400720c */ /* 0x000fe20003f05070 */
[----:B------:R-:W-:Y:S03]  /*1be30*/  BSSY B0, `(.L_x_1067) ;  /* 0x0000048000007945 */ /* 0x000fe60003800000 */
[----:B------:R-:W-:Y:S11]  /*1be40*/  ISETP.NE.AND.EX P0, PT, R213, RZ, PT, P0 ;  /* 0x000000ffd500720c */ /* 0x000ff60003f05300 */
[----:B------:R-:W-:Y:S02]  /*1be50*/  @!UPT UIADD3 URZ, URZ, URZ, URZ ;  /* 0x0000003f3f3ff290 */ /* 0x000fe4000fffe03f */
[----:B------:R-:W-:-:S05]  /*1be60*/  @!P0 BRA `(.L_x_1068) ;  /* 0x0000040000008947 */ /* 0x000fca0003800000 */
[----:B------:R-:W-:Y:S01]  /*1be70*/  IMAD.SHL.U32 R140, R214, 0x40, RZ ;  /* 0x00000040d68c7824 */ /* 0x000fe200078e00ff */
[----:B------:R-:W-:Y:S02]  /*1be80*/  ULDC.64 UR4, c[0x0][0x118] ;  /* 0x0000460000047ab9 */ /* 0x000fe40000000a00 */
[----:B------:R-:W2:Y:S02]  /*1be90*/  LD.E R141, [R2.64+0x170] ;  /* 0x00017004028d7980 */ /* 0x000ea4000c101900 */
[C---:B------:R-:W-:Y:S02]  /*1bea0*/  IADD3 R138, R140.reuse, -0x80, RZ ;  /* 0xffffff808c8a7810 */ /* 0x040fe40007ffe0ff */
[----:B------:R-:W-:Y:S01]  /*1beb0*/  IADD3 R140, R140, -0x40, RZ ;  /* 0xffffffc08c8c7810 */ /* 0x000fe20007ffe0ff */
[----:B------:R-:W3:Y:S01]  /*1bec0*/  LD.E.64 R144, [R2.64+0x20] ;  /* 0x0000200402907980 */ /* 0x000ee2000c101b00 */
[-C--:B--2---:R-:W-:Y:S04]  /*1bed0*/  IABS R137, R141.reuse ;  /* 0x0000008d00897213 */ /* 0x084fe80000000000 */
[----:B------:R-:W1:Y:S10]  /*1bee0*/  I2F.RP R133, R137 ;  /* 0x0000008900857306 */ /* 0x000e740000209400 */
[----:B-1----:R-:W1:Y:S02]  /*1bef0*/  MUFU.RCP R132, R133 ;  /* 0x0000008500847308 */ /* 0x002e640000001000 */
[----:B-1----:R-:W-:Y:S02]  /*1bf00*/  IADD3 R142, R132, 0xffffffe, RZ ;  /* 0x0ffffffe848e7810 */ /* 0x002fe40007ffe0ff */
[----:B------:R-:W-:Y:S06]  /*1bf10*/  IABS R132, R138 ;  /* 0x0000008a00847213 */ /* 0x000fec0000000000 */
[----:B------:R-:W1:Y:S01]  /*1bf20*/  F2I.FTZ.U32.TRUNC.NTZ R143, R142 ;  /* 0x0000008e008f7305 */ /* 0x000e62000021f000 */
[-C--:B------:R-:W-:Y:S02]  /*1bf30*/  IABS R133, R141.reuse ;  /* 0x0000008d00857213 */ /* 0x080fe40000000000 */
[----:B------:R-:W-:Y:S03]  /*1bf40*/  LOP3.LUT R138, R138, R141, RZ, 0x3c, !PT ;  /* 0x0000008d8a8a7212 */ /* 0x000fe600078e3cff */
[----:B------:R-:W-:Y:S02]  /*1bf50*/  IMAD.MOV R133, RZ, RZ, -R133 ;  /* 0x000000ffff857224 */ /* 0x000fe400078e0a85 */
[--C-:B-1----:R-:W-:Y:S02]  /*1bf60*/  IMAD.MOV R134, RZ, RZ, -R143.reuse ;  /* 0x000000ffff867224 */ /* 0x102fe400078e0a8f */
[----:B------:R-:W-:Y:S02]  /*1bf70*/  IMAD.MOV.U32 R142, RZ, RZ, RZ ;  /* 0x000000ffff8e7224 */ /* 0x000fe400078e00ff */
[----:B------:R-:W-:Y:S01]  /*1bf80*/  IMAD R139, R134, R137, RZ ;  /* 0x00000089868b7224 */ /* 0x000fe200078e02ff */
[----:B------:R-:W-:Y:S02]  /*1bf90*/  IABS R134, R140 ;  /* 0x0000008c00867213 */ /* 0x000fe40000000000 */
[----:B------:R-:W-:Y:S01]  /*1bfa0*/  LOP3.LUT R140, R140, R141, RZ, 0x3c, !PT ;  /* 0x0000008d8c8c7212 */ /* 0x000fe200078e3cff */
[----:B------:R-:W-:Y:S02]  /*1bfb0*/  IMAD.HI.U32 R139, R143, R139, R142 ;  /* 0x0000008b8f8b7227 */ /* 0x000fe400078e008e */
[----:B------:R-:W2:Y:S04]  /*1bfc0*/  LD.E.64 R142, [R2.64+0x38] ;  /* 0x00003804028e7980 */ /* 0x000ea8000c101b00 */
[C---:B------:R-:W-:Y:S04]  /*1bfd0*/  IMAD.HI.U32 R136, R139.reuse, R132, RZ ;  /* 0x000000848b887227 */ /* 0x040fe800078e00ff */
[----:B------:R-:W-:Y:S04]  /*1bfe0*/  IMAD.HI.U32 R139, R139, R134, RZ ;  /* 0x000000868b8b7227 */ /* 0x000fe800078e00ff */
[CC--:B------:R-:W-:Y:S02]  /*1bff0*/  IMAD R132, R136.reuse, R133.reuse, R132 ;  /* 0x0000008588847224 */ /* 0x0c0fe400078e0284 */
[----:B------:R-:W-:Y:S03]  /*1c000*/  IMAD R134, R139, R133, R134 ;  /* 0x000000858b867224 */ /* 0x000fe600078e0286 */
[C---:B------:R-:W-:Y:S02]  /*1c010*/  ISETP.GT.U32.AND P0, PT, R137.reuse, R132, PT ;  /* 0x000000848900720c */ /* 0x040fe40003f04070 */
[----:B------:R-:W-:Y:S11]  /*1c020*/  ISETP.GT.U32.AND P1, PT, R137, R134, PT ;  /* 0x000000868900720c */ /* 0x000ff60003f24070 */
[----:B------:R-:W-:Y:S01]  /*1c030*/  @!P0 IADD3 R136, R136, 0x1, RZ ;  /* 0x0000000188888810 */ /* 0x000fe20007ffe0ff */
[--C-:B------:R-:W-:Y:S01]  /*1c040*/  @!P0 IMAD.IADD R132, R132, 0x1, -R137.reuse ;  /* 0x0000000184848824 */ /* 0x100fe200078e0a89 */
[----:B------:R-:W-:Y:S01]  /*1c050*/  ISETP.GE.AND P0, PT, R138, RZ, PT ;  /* 0x000000ff8a00720c */ /* 0x000fe20003f06270 */
[----:B------:R-:W-:Y:S01]  /*1c060*/  @!P1 IMAD.IADD R134, R134, 0x1, -R137 ;  /* 0x0000000186869824 */ /* 0x000fe200078e0a89 */
[----:B------:R-:W-:Y:S02]  /*1c070*/  @!P1 IADD3 R139, R139, 0x1, RZ ;  /* 0x000000018b8b9810 */ /* 0x000fe40007ffe0ff */
[-C--:B------:R-:W-:Y:S02]  /*1c080*/  ISETP.GE.U32.AND P2, PT, R132, R137.reuse, PT ;  /* 0x000000898400720c */ /* 0x080fe40003f46070 */
[----:B------:R-:W-:Y:S02]  /*1c090*/  ISETP.GE.U32.AND P6, PT, R134, R137, PT ;  /* 0x000000898600720c */ /* 0x000fe40003fc6070 */
[----:B------:R-:W-:Y:S02]  /*1c0a0*/  ISETP.GE.AND P1, PT, R140, RZ, PT ;  /* 0x000000ff8c00720c */ /* 0x000fe40003f26270 */
[----:B------:R-:W-:Y:S07]  /*1c0b0*/  LOP3.LUT R132, RZ, R141, RZ, 0x33, !PT ;  /* 0x0000008dff847212 */ /* 0x000fee00078e33ff */
[----:B------:R-:W-:Y:S02]  /*1c0c0*/  @P2 IADD3 R136, R136, 0x1, RZ ;  /* 0x0000000188882810 */ /* 0x000fe40007ffe0ff */
[----:B------:R-:W-:Y:S02]  /*1c0d0*/  @P6 IADD3 R139, R139, 0x1, RZ ;  /* 0x000000018b8b6810 */ /* 0x000fe40007ffe0ff */
[----:B------:R-:W-:Y:S01]  /*1c0e0*/  ISETP.NE.AND P2, PT, R141, RZ, PT ;  /* 0x000000ff8d00720c */ /* 0x000fe20003f45270 */
[----:B------:R-:W-:Y:S02]  /*1c0f0*/  @!P0 IMAD.MOV R136, RZ, RZ, -R136 ;  /* 0x000000ffff888224 */ /* 0x000fe400078e0a88 */
[----:B------:R-:W-:Y:S03]  /*1c100*/  @!P1 IMAD.MOV R139, RZ, RZ, -R139 ;  /* 0x000000ffff8b9224 */ /* 0x000fe600078e0a8b */
[C---:B------:R-:W-:Y:S02]  /*1c110*/  SEL R137, R132.reuse, R136, !P2 ;  /* 0x0000008884897207 */ /* 0x040fe40005000000 */
[----:B------:R-:W-:Y:S02]  /*1c120*/  SEL R139, R132, R139, !P2 ;  /* 0x0000008b848b7207 */ /* 0x000fe40005000000 */
        /* <DEDUP_REMOVED lines=9> */
[-C--:B--2---:R-:W-:Y:S02]  /*1c1c0*/  IMAD R134, R143, R141.reuse, RZ ;  /* 0x0000008d8f867224 */ /* 0x084fe400078e02ff */
[C---:B------:R-:W-:Y:S04]  /*1c1d0*/  IMAD.WIDE.U32 R138, R142.reuse, R141, RZ ;  /* 0x0000008d8e8a7225 */ /* 0x040fe800078e00ff */
[----:B------:R-:W-:Y:S04]  /*1c1e0*/  IMAD R134, R142, R137, R134 ;  /* 0x000000898e867224 */ /* 0x000fe800078e0286 */
[----:B------:R-:W-:Y:S02]  /*1c1f0*/  IMAD.IADD R139, R139, 0x1, R134 ;  /* 0x000000018b8b7824 */ /* 0x000fe400078e0286 */
[----:B----4-:R-:W-:Y:S04]  /*1c200*/  IMAD.IADD R133, R132, 0x1, -R133 ;  /* 0x0000000184857824 */ /* 0x010fe800078e0a85 */
[----:B---3--:R-:W-:Y:S01]  /*1c210*/  IMAD R137, R145, R133, RZ ;  /* 0x0000008591897224 */ /* 0x008fe200078e02ff */
[----:B------:R-:W-:Y:S01]  /*1c220*/  SHF.R.S32.HI R132, RZ, 0x1f, R133 ;  /* 0x0000001fff847819 */ /* 0x000fe20000011485 */
[----:B------:R-:W-:Y:S04]  /*1c230*/  IMAD.WIDE.U32 R138, R133, R144, R138 ;  /* 0x00000090858a7225 */ /* 0x000fe800078e008a */
[----:B------:R-:W-:Y:S04]  /*1c240*/  IMAD R137, R144, R132, R137 ;  /* 0x0000008490897224 */ /* 0x000fe800078e0289 */
[----:B------:R-:W-:Y:S01]  /*1c250*/  IMAD.IADD R137, R139, 0x1, R137 ;  /* 0x000000018b897824 */ /* 0x000fe200078e0289 */
[----:B------:R-:W-:-:S05]  /*1c260*/  BRA `(.L_x_1069) ;  /* 0x0000004000007947 */ /* 0x000fca0003800000 */
.L_x_1068:
[----:B------:R-:W-:Y:S02]  /*1c270*/  ULDC.64 UR4, c[0x0][0x118] ;  /* 0x0000460000047ab9 */ /* 0x000fe40000000a00 */
[----:B------:R-:W2:Y:S02]  /*1c280*/  LD.E R138, [R2.64+0x38] ;  /* 0x00003804028a7980 */ /* 0x000ea4000c101900 */
[----:B--2---:R-:W-:Y:S04]  /*1c290*/  LEA R138, -R138, RZ, 0x6 ;  /* 0x000000ff8a8a7211 */ /* 0x004fe800078e31ff */
[----:B------:R-:W-:Y:S02]  /*1c2a0*/  SHF.R.S32.HI R137, RZ, 0x1f, R138 ;  /* 0x0000001fff897819 */ /* 0x000fe4000001148a */
.L_x_1069:
[----:B------:R-:W-:Y:S05]  /*1c2b0*/  BSYNC B0 ;  /* 0x0000000000007941 */ /* 0x000fea0003800000 */
.L_x_1067:
[CC--:B------:R-:W-:Y:S01]  /*1c2c0*/  LEA R152, P1, R138.reuse, R204.reuse, 0x1 ;  /* 0x000000cc8a987211 */ /* 0x0c0fe200078208ff */
[----:B------:R-:W-:Y:S01]  /*1c2d0*/  ULDC.64 UR4, c[0x0][0x118] ;  /* 0x0000460000047ab9 */ /* 0x000fe20000000a00 */
[C---:B------:R-:W-:Y:S02]  /*1c2e0*/  IADD3 R133, P0, R138.reuse, R201, RZ ;  /* 0x000000c98a857210 */ /* 0x040fe40007f1e0ff */
[-C--:B------:R-:W-:Y:S02]  /*1c2f0*/  LEA.HI.X R153, R138, R203.reuse, R137, 0x1, P1 ;  /* 0x000000cb8a997211 */ /* 0x080fe400008f0c89 */
[-C--:B------:R-:W-:Y:S01]  /*1c300*/  @P5 LEA R150, P6, R133, R204.reuse, 0x1 ;  /* 0x000000cc85965211 */ /* 0x080fe200078c08ff */
[----:B------:R-:W-:Y:S01]  /*1c310*/  IMAD.X R134, R137, 0x1, R202, P0 ;  /* 0x0000000189867824 */ /* 0x000fe200000e06ca */
[CC--:B------:R-:W-:Y:S01]  /*1c320*/  @P4 LEA R144, P1, R133.reuse, R204.reuse, 0x1 ;  /* 0x000000cc85904211 */ /* 0x0c0fe200078208ff */
[----:B------:R-:W-:Y:S01]  /*1c330*/  @!PT LDS RZ, [RZ] ;  /* 0x00000000fffff984 */ /* 0x000fe20000000800 */
[----:B------:R-:W-:Y:S01]  /*1c340*/  @!PT LDS RZ, [RZ] ;  /* 0x00000000fffff984 */ /* 0x000fe20000000800 */
[----:B------:R-:W-:Y:S01]  /*1c350*/  @!PT LDS RZ, [RZ] ;  /* 0x00000000fffff984 */ /* 0x000fe20000000800 */
[----:B------:R1:W-:Y:S01]  /*1c360*/  @P5 LDGSTS.E.BYPASS.LTC128B.128 [R211+0x6000], [R152.64] ;  /* 0x0600000098d35fae */ /* 0x0003e2000b901d44 */
[CC--:B------:R-:W-:Y:S02]  /*1c370*/  @P3 LEA R142, P0, R133.reuse, R204.reuse, 0x1 ;  /* 0x000000cc858e3211 */ /* 0x0c0fe400078008ff */
[CCC-:B------:R-:W-:Y:S01]  /*1c380*/  @P5 LEA.HI.X R151, R133.reuse, R203.reuse, R134.reuse, 0x1, P6 ;  /* 0x000000cb85975211 */ /* 0x1c0fe200030f0c86 */
[----:B------:R1:W-:Y:S01]  /*1c390*/  @!P5 STS.128 [R211+0x6000], RZ ;  /* 0x006000ffd300d388 */ /* 0x0003e20000000c00 */
[CCC-:B------:R-:W-:Y:S02]  /*1c3a0*/  @P4 LEA.HI.X R145, R133.reuse, R203.reuse, R134.reuse, 0x1, P1 ;  /* 0x000000cb85914211 */ /* 0x1c0fe400008f0c86 */
[C---:B------:R-:W-:Y:S01]  /*1c3b0*/  @P3 LEA.HI.X R143, R133.reuse, R203, R134, 0x1, P0 ;  /* 0x000000cb858f3211 */ /* 0x040fe200000f0c86 */
[----:B------:R-:W-:Y:S01]  /*1c3c0*/  @!PT LDS RZ, [RZ] ;  /* 0x00000000fffff984 */ /* 0x000fe20000000800 */
[----:B------:R-:W-:Y:S01]  /*1c3d0*/  @!PT LDS RZ, [RZ] ;  /* 0x00000000fffff984 */ /* 0x000fe20000000800 */
[----:B------:R-:W-:Y:S01]  /*1c3e0*/  @!PT LDS RZ, [RZ] ;  /* 0x00000000fffff984 */ /* 0x000fe20000000800 */
[----:B------:R1:W-:Y:S01]  /*1c3f0*/  @P4 LDGSTS.E.BYPASS.LTC128B.128 [R211+0x8000], [R152.64+0x80] ;  /* 0x0800008098d34fae */ /* 0x0003e2000b901d44 */
[----:B------:R-:W-:Y:S03]  /*1c400*/  IADD3 R137, P2, R133, R201, RZ ;  /* 0x000000c985897210 */ /* 0x000fe60007f5e0ff */
[----:B------:R1:W-:Y:S01]  /*1c410*/  @!P4 STS.128 [R211+0x8000], RZ ;  /* 0x008000ffd300c388 */ /* 0x0003e20000000c00 */
[CC--:B------:R-:W-:Y:S01]  /*1c420*/  @P5 LEA R148, P1, R137.reuse, R204.reuse, 0x1 ;  /* 0x000000cc89945211 */ /* 0x0c0fe200078208ff */
[----:B------:R-:W-:Y:S01]  /*1c430*/  IMAD.X R134, R134, 0x1, R202, P2 ;  /* 0x0000000186867824 */ /* 0x000fe200010e06ca */
[CC--:B------:R-:W-:Y:S01]  /*1c440*/  @P4 LEA R140, P0, R137.reuse, R204.reuse, 0x1 ;  /* 0x000000cc898c4211 */ /* 0x0c0fe200078008ff */
[----:B------:R-:W-:Y:S01]  /*1c450*/  @!PT LDS RZ, [RZ] ;  /* 0x00000000fffff984 */ /* 0x000fe20000000800 */
[----:B------:R-:W-:Y:S01]  /*1c460*/  @!PT LDS RZ, [RZ] ;  /* 0x00000000fffff984 */ /* 0x000fe20000000800 */
[----:B------:R-:W-:Y:S01]  /*1c470*/  @!PT LDS RZ, [RZ] ;  /* 0x00000000fffff984 */ /* 0x000fe20000000800 */
[----:B------:R1:W-:Y:S01]  /*1c480*/  @P3 LDGSTS.E.BYPASS.LTC128B.128 [R211+0xa000], [R152.64+0x100] ;  /* 0x0a00010098d33fae */ /* 0x0003e2000b901d44 */
        /* <DEDUP_REMOVED lines=8> */
[----:B------:R1:W-:Y:S01]  /*1c510*/  @P5 LDGSTS.E.BYPASS.LTC128B.128 [R211+0x6800], [R150.64] ;  /* 0x0680000096d35fae */ /* 0x0003e2000b901d44 */
        /* <DEDUP_REMOVED lines=9> */
[C---:B------:R-:W-:Y:S01]  /*1c5b0*/  @P3 LEA R154, P0, R133.reuse, R204, 0x1 ;  /* 0x000000cc859a3211 */ /* 0x040fe200078008ff */
[----:B------:R-:W-:Y:S01]  /*1c5c0*/  IMAD.MOV.U32 R204, RZ, RZ, R152 ;  /* 0x000000ffffcc7224 */ /* 0x000fe200078e0098 */
[CCC-:B------:R-:W-:Y:S01]  /*1c5d0*/  @P5 LEA.HI.X R147, R133.reuse, R203.reuse, R132.reuse, 0x1, P6 ;  /* 0x000000cb85935211 */ /* 0x1c0fe200030f0c84 */
[----:B------:R1:W-:Y:S01]  /*1c5e0*/  @!P4 STS.128 [R211+0x8800], RZ ;  /* 0x008800ffd300c388 */ /* 0x0003e20000000c00 */
[CCC-:B------:R-:W-:Y:S02]  /*1c5f0*/  @P4 LEA.HI.X R137, R133.reuse, R203.reuse, R132.reuse, 0x1, P1 ;  /* 0x000000cb85894211 */ /* 0x1c0fe400008f0c84 */
[----:B------:R-:W-:Y:S01]  /*1c600*/  @P3 LEA.HI.X R155, R133, R203, R132, 0x1, P0 ;  /* 0x000000cb859b3211 */ /* 0x000fe200000f0c84 */
[----:B------:R-:W-:Y:S01]  /*1c610*/  @!PT LDS RZ, [RZ] ;  /* 0x00000000fffff984 */ /* 0x000fe20000000800 */
[----:B------:R-:W-:Y:S01]  /*1c620*/  @!PT LDS RZ, [RZ] ;  /* 0x00000000fffff984 */ /* 0x000fe20000000800 */
[----:B------:R-:W-:Y:S01]  /*1c630*/  @!PT LDS RZ, [RZ] ;  /* 0x00000000fffff984 */ /* 0x000fe20000000800 */
[----:B------:R1:W-:Y:S01]  /*1c640*/  @P3 LDGSTS.E.BYPASS.LTC128B.128 [R211+0xa800], [R142.64+0x100] ;  /* 0x0a8001008ed33fae */ /* 0x0003e2000b901d44 */
[----:B------:R-:W-:Y:S03]  /*1c650*/  IMAD.MOV.U32 R203, RZ, RZ, R153 ;  /* 0x000000ffffcb7224 */ /* 0x000fe600078e0099 */
        /* <DEDUP_REMOVED lines=32> */
.L_x_1066:
[----:B------:R-:W-:Y:S05]  /*1c860*/  BSYNC B1 ;  /* 0x0000000000017941 */ /* 0x000fea0003800000 */
.L_x_1065:
[----:B------:R-:W-:Y:S01]  /*1c870*/  ULDC.64 UR4, c[0x0][0x118] ;  /* 0x0000460000047ab9 */ /* 0x000fe20000000a00 */
[----:B------:R-:W-:Y:S01]  /*1c880*/  FMNMX.FTZ R132, R4, R135, !PT ;  /* 0x0000008704847209 */ /* 0x000fe20007810000 */
[----:B------:R2:W3:Y:S01]  /*1c890*/  LD.E R133, [R2.64+0xdc] ;  /* 0x0000dc0402857980 */ /* 0x0004e2000c101900 */
[----:B------:R-:W-:Y:S02]  /*1c8a0*/  FMNMX.FTZ R134, R6, R0, !PT ;  /* 0x0000000006867209 */ /* 0x000fe40007810000 */
[----:B-1----:R-:W-:Y:S01]  /*1c8b0*/  FMNMX.FTZ R137, R5, R132, !PT ;  /* 0x0000008405897209 */ /* 0x002fe20007810000 */
[----:B------:R-:W-:Y:S01]  /*1c8c0*/  LDSM.16.MT88.4 R140, [R197+0xc000] ;  /* 0x00c00000c58c783b */ /* 0x000fe20000004200 */
[----:B------:R-:W-:Y:S02]  /*1c8d0*/  FMNMX.FTZ R139, R7, R134, !PT ;  /* 0x00000086078b7209 */ /* 0x000fe40007810000 */
[----:B------:R-:W-:Y:S02]  /*1c8e0*/  FMNMX.FTZ R132, R8, R137, !PT ;  /* 0x0000008908847209 */ /* 0x000fe40007810000 */
[----:B------:R-:W-:Y:S02]  /*1c8f0*/  FMNMX.FTZ R134, R10, R139, !PT ;  /* 0x0000008b0a867209 */ /* 0x000fe40007810000 */
[----:B------:R-:W-:Y:S01]  /*1c900*/  FMNMX.FTZ R137, R9, R132, !PT ;  /* 0x0000008409897209 */ /* 0x000fe20007810000 */
[----:B------:R-:W-:Y:S01]  /*1c910*/  LDSM.16.MT88.4 R144, [R196+0xc000] ;  /* 0x00c00000c490783b */ /* 0x000fe20000004200 */
[----:B------:R-:W-:Y:S02]  /*1c920*/  FMNMX.FTZ R139, R11, R134, !PT ;  /* 0x000000860b8b7209 */ /* 0x000fe40007810000 */
[----:B------:R-:W-:Y:S04]  /*1c930*/  FMNMX.FTZ R132, R12, R137, !PT ;  /* 0x000000890c847209 */ /* 0x000fe80007810000 */
[----:B------:R-:W-:Y:S01]  /*1c940*/  FMNMX.FTZ R137, R13, R132, !PT ;  /* 0x000000840d897209 */ /* 0x000fe20007810000 */
[----:B------:R-:W-:Y:S01]  /*1c950*/  LDSM.16.MT88.4 R148, [R198+0xe800] ;  /* 0x00e80000c694783b */ /* 0x000fe20000004200 */
[----:B------:R-:W-:Y:S02]  /*1c960*/  FMNMX.FTZ R132, R14, R139, !PT ;  /* 0x0000008b0e847209 */ /* 0x000fe40007810000 */
[----:B--2---:R-:W-:Y:S02]  /*1c970*/  FMNMX.FTZ R2, R16, R137, !PT ;  /* 0x0000008910027209 */ /* 0x004fe40007810000 */
[----:B------:R-:W-:Y:S03]  /*1c980*/  FMNMX.FTZ R137, R15, R132, !PT ;  /* 0x000000840f897209 */ /* 0x000fe60007810000 */
        /* <DEDUP_REMOVED lines=19> */
[----:B------:R-:W-:Y:S03]  /*1cac0*/  FMNMX.FTZ R2, R34, R3, !PT ;  /* 0x0000000322027209 */ /* 0x000fe60007810000 */
[----:B------:R-:W1:Y:S01]  /*1cad0*/  SHFL.BFLY PT, R3, R136, 0x2, 0x1f ;  /* 0x0c401f0088037f89 */ /* 0x000e6200000e0000 */
[----:B------:R-:W-:Y:S07]  /*1cae0*/  FMNMX.FTZ R137, R35, R2, !PT ;  /* 0x0000000223897209 */ /* 0x000fee0007810000 */
[----:B------:R-:W2:Y:S01]  /*1caf0*/  SHFL.BFLY PT, R2, R137, 0x2, 0x1f ;  /* 0x0c401f0089027f89 */ /* 0x000ea200000e0000 */
[----:B-1----:R-:W-:Y:S07]  /*1cb00*/  FMNMX.FTZ R139, R136, R3, !PT ;  /* 0x00000003888b7209 */ /* 0x002fee0007810000 */
[----:B------:R-:W1:Y:S01]  /*1cb10*/  SHFL.BFLY PT, R132, R139, 0x1, 0x1f ;  /* 0x0c201f008b847f89 */ /* 0x000e6200000e0000 */
[----:B--2---:R-:W-:Y:S07]  /*1cb20*/  FMNMX.FTZ R134, R137, R2, !PT ;  /* 0x0000000289867209 */ /* 0x004fee0007810000 */
[----:B------:R-:W2:Y:S01]  /*1cb30*/  SHFL.BFLY PT, R3, R134, 0x1, 0x1f ;  /* 0x0c201f0086037f89 */ /* 0x000ea200000e0000 */
[----:B-1----:R-:W-:Y:S04]  /*1cb40*/  FMNMX.FTZ R132, R139, R132, !PT ;  /* 0x000000848b847209 */ /* 0x002fe80007810000 */
[C---:B------:R-:W-:Y:S01]  /*1cb50*/  FSETP.NEU.FTZ.AND P0, PT, R132.reuse, -INF , PT ;  /* 0xff8000008400780b */ /* 0x040fe20003f1d000 */
[----:B------:R-:W-:Y:S01]  /*1cb60*/  FADD.FTZ R2, -R132, R135 ;  /* 0x0000008784027221 */ /* 0x000fe20000010100 */
[----:B--2---:R-:W-:Y:S05]  /*1cb70*/  FMNMX.FTZ R3, R134, R3, !PT ;  /* 0x0000000386037209 */ /* 0x004fea0007810000 */
[----:B------:R-:W-:Y:S02]  /*1cb80*/  FADD.FTZ R136, -R3, R0 ;  /* 0x0000000003887221 */ /* 0x000fe40000010100 */
[C---:B---3--:R-:W-:Y:S02]  /*1cb90*/  FMUL.FTZ R135, R133.reuse, R2 ;  /* 0x0000000285877220 */ /* 0x048fe40000410000 */
[C---:B------:R-:W-:Y:S02]  /*1cba0*/  FMUL.FTZ R170, R133.reuse, R132 ;  /* 0x0000008485aa7220 */ /* 0x040fe40000410000 */
[----:B------:R1:W2:Y:S01]  /*1cbb0*/  MUFU.EX2 R2, R135 ;  /* 0x0000008700027308 */ /* 0x0002a20000000800 */
[C---:B------:R-:W-:Y:S02]  /*1cbc0*/  FMUL.FTZ R168, R133.reuse, R3 ;  /* 0x0000000385a87220 */ /* 0x040fe40000410000 */
[----:B------:R-:W-:Y:S01]  /*1cbd0*/  FSEL R170, R170, RZ, P0 ;  /* 0x000000ffaaaa7208 */ /* 0x000fe20000000000 */
[----:B------:R-:W-:Y:S01]  /*1cbe0*/  FMUL.FTZ R0, R133, R136 ;  /* 0x0000008885007220 */ /* 0x000fe20000410000 */
[----:B------:R-:W-:Y:S01]  /*1cbf0*/  FSETP.NEU.FTZ.AND P0, PT, R3, -INF , PT ;  /* 0xff8000000300780b */ /* 0x000fe20003f1d000 */
[----:B------:R-:W3:Y:S02]  /*1cc00*/  LDSM.16.MT88.4 R136, [R198+0xc000] ;  /* 0x00c00000c688783b */ /* 0x000ee40000004200 */
[-CC-:B------:R-:W-:Y:S01]  /*1cc10*/  FFMA.FTZ R165, R4, R133.reuse, -R170.reuse ;  /* 0x0000008504a57223 */ /* 0x180fe200000108aa */
[----:B------:R-:W-:Y:S01]  /*1cc20*/  FSEL R168, R168, RZ, P0 ;  /* 0x000000ffa8a87208 */ /* 0x000fe20000000000 */
[-CC-:B------:R-:W-:Y:S01]  /*1cc30*/  FFMA.FTZ R134, R5, R133.reuse, -R170.reuse ;  /* 0x0000008505867223 */ /* 0x180fe200000108aa */
[----:B------:R-:W4:Y:S01]  /*1cc40*/  MUFU.EX2 R0, R0 ;  /* 0x0000000000007308 */ /* 0x000f220000000800 */
[-C--:B------:R-:W-:Y:S01]  /*1cc50*/  FFMA.FTZ R163, R8, R133.reuse, -R170 ;  /* 0x0000008508a37223 */ /* 0x080fe200000108aa */
[----:B------:R-:W-:Y:S01]  /*1cc60*/  ISETP.GT.AND P0, PT, R214, 0x1, PT ;  /* 0x00000001d600780c */ /* 0x000fe20003f04270 */
[-C--:B------:R-:W-:Y:S02]  /*1cc70*/  FFMA.FTZ R162, R7, R133.reuse, -R168 ;  /* 0x0000008507a27223 */ /* 0x080fe400000108a8 */
[-C--:B------:R-:W-:Y:S02]  /*1cc80*/  FFMA.FTZ R164, R9, R133.reuse, -R170 ;  /* 0x0000008509a47223 */ /* 0x080fe400000108aa */
[-CC-:B------:R-:W-:Y:S02]  /*1cc90*/  FFMA.FTZ R166, R10, R133.reuse, -R168.reuse ;  /* 0x000000850aa67223 */ /* 0x180fe400000108a8 */
[-C--:B------:R-:W-:Y:S01]  /*1cca0*/  FFMA.FTZ R167, R11, R133.reuse, -R168 ;  /* 0x000000850ba77223 */ /* 0x080fe200000108a8 */
[----:B------:R-:W-:Y:S01]  /*1ccb0*/  MUFU.EX2 R165, R165 ;  /* 0x000000a500a57308 */ /* 0x000fe20000000800 */
[-C--:B------:R-:W-:Y:S02]  /*1ccc0*/  FFMA.FTZ R220, R28, R133.reuse, -R170 ;  /* 0x000000851cdc7223 */ /* 0x080fe400000108aa */
[----:B-1----:R-:W-:Y:S02]  /*1ccd0*/  FFMA.FTZ R135, R6, R133, -R168 ;  /* 0x0000008506877223 */ /* 0x002fe400000108a8 */
[C---:B--2---:R-:W-:Y:S02]  /*1cce0*/  FMUL.FTZ R4, R2.reuse, R128 ;  /* 0x0000008002047220 */ /* 0x044fe40000410000 */
[C---:B------:R-:W-:Y:S02]  /*1ccf0*/  FMUL.FTZ R5, R2.reuse, R129 ;  /* 0x0000008102057220 */ /* 0x040fe40000410000 */
[C---:B------:R-:W-:Y:S01]  /*1cd00*/  FMUL.FTZ R8, R2.reuse, R124 ;  /* 0x0000007c02087220 */ /* 0x040fe20000410000 */
[----:B------:R-:W1:Y:S01]  /*1cd10*/  MUFU.EX2 R134, R134 ;  /* 0x0000008600867308 */ /* 0x000e620000000800 */
[C---:B------:R-:W-:Y:S02]  /*1cd20*/  FMUL.FTZ R9, R2.reuse, R125 ;  /* 0x0000007d02097220 */ /* 0x040fe40000410000 */
[----:B------:R-:W-:Y:S02]  /*1cd30*/  FMUL.FTZ R36, R2, R36 ;  /* 0x0000002402247220 */ /* 0x000fe40000410000 */
[C---:B----4-:R-:W-:Y:S02]  /*1cd40*/  FMUL.FTZ R6, R0.reuse, R130 ;  /* 0x0000008200067220 */ /* 0x050fe40000410000 */
[C---:B------:R-:W-:Y:S02]  /*1cd50*/  FMUL.FTZ R7, R0.reuse, R131 ;  /* 0x0000008300077220 */ /* 0x040fe40000410000 */
[C---:B------:R-:W-:Y:S01]  /*1cd60*/  FMUL.FTZ R10, R0.reuse, R126 ;  /* 0x0000007e000a7220 */ /* 0x040fe20000410000 */
[----:B------:R-:W-:Y:S01]  /*1cd70*/  MUFU.EX2 R135, R135 ;  /* 0x0000008700877308 */ /* 0x000fe20000000800 */
[----:B------:R-:W-:Y:S02]  /*1cd80*/  FMUL.FTZ R11, R0, R127 ;  /* 0x0000007f000b7220 */ /* 0x000fe40000410000 */
[----:B------:R-:W2:Y:S01]  /*1cd90*/  LDSM.16.MT88.4 R124, [R195+0xc000] ;  /* 0x00c00000c37c783b */ /* 0x000ea20000004200 */
[----:B------:R-:W-:Y:S02]  /*1cda0*/  FMUL.FTZ R37, R2, R37 ;  /* 0x0000002502257220 */ /* 0x000fe40000410000 */
[C---:B------:R-:W-:Y:S02]  /*1cdb0*/  FMUL.FTZ R38, R0.reuse, R38 ;  /* 0x0000002600267220 */ /* 0x040fe40000410000 */
[----:B------:R-:W-:Y:S02]  /*1cdc0*/  FMUL.FTZ R39, R0, R39 ;  /* 0x0000002700277220 */ /* 0x000fe40000410000 */
[----:B------:R-:W4:Y:S01]  /*1cdd0*/  MUFU.EX2 R162, R162 ;  /* 0x000000a200a27308 */ /* 0x000f220000000800 */
        /* <DEDUP_REMOVED lines=10> */
[-C--:B------:R-:W-:Y:S02]  /*1ce80*/  FFMA.FTZ R221, R29, R133.reuse, -R170 ;  /* 0x000000851ddd7223 */ /* 0x080fe400000108aa */
[-CC-:B------:R-:W-:Y:S01]  /*1ce90*/  FFMA.FTZ R222, R30, R133.reuse, -R168.reuse ;  /* 0x000000851ede7223 */ /* 0x180fe200000108a8 */
[----:B------:R-:W1:Y:S01]  /*1cea0*/  MUFU.EX2 R164, R164 ;  /* 0x000000a400a47308 */ /* 0x000e620000000800 */
[----:B------:R-:W-:Y:S02]  /*1ceb0*/  FFMA.FTZ R223, R31, R133, -R168 ;  /* 0x000000851fdf7223 */ /* 0x000fe400000108a8 */
[----:B------:R-:W-:Y:S01]  /*1cec0*/  LDSM.16.MT88.4 R28, [R195+0x11000] ;  /* 0x01100000c31c783b */ /* 0x000fe20000004200 */
[----:B----4-:R-:W-:Y:S01]  /*1ced0*/  F2FP.BF16.PACK_AB R129, R162, R135 ;  /* 0x00000087a281723e */ /* 0x010fe200000010ff */
[-C--:B------:R-:W-:Y:S02]  /*1cee0*/  FFMA.FTZ R224, R32, R133.reuse, -R170 ;  /* 0x0000008520e07223 */ /* 0x080fe400000108aa */
[----:B------:R-:W-:Y:S02]  /*1cef0*/  FFMA.FTZ R226, R34, R133, -R168 ;  /* 0x0000008522e27223 */ /* 0x000fe400000108a8 */
[C---:B------:R-:W-:Y:S01]  /*1cf00*/  FMUL.FTZ R48, R2.reuse, R48 ;  /* 0x0000003002307220 */ /* 0x040fe20000410000 */
[----:B------:R-:W-:Y:S01]  /*1cf10*/  MUFU.EX2 R166, R166 ;  /* 0x000000a600a67308 */ /* 0x000fe20000000800 */
[----:B------:R-:W-:Y:S02]  /*1cf20*/  FMUL.FTZ R49, R2, R49 ;  /* 0x0000003102317220 */ /* 0x000fe40000410000 */
[C---:B------:R-:W-:Y:S02]  /*1cf30*/  FMUL.FTZ R50, R0.reuse, R50 ;  /* 0x0000003200327220 */ /* 0x040fe40000410000 */
[----:B------:R-:W-:Y:S02]  /*1cf40*/  FMUL.FTZ R51, R0, R51 ;  /* 0x0000003300337220 */ /* 0x000fe40000410000 */
[C---:B------:R-:W-:Y:S02]  /*1cf50*/  FMUL.FTZ R52, R2.reuse, R52 ;  /* 0x0000003402347220 */ /* 0x040fe40000410000 */
[----:B------:R-:W-:Y:S01]  /*1cf60*/  FMUL.FTZ R53, R2, R53 ;  /* 0x0000003502357220 */ /* 0x000fe20000410000 */
        /* <DEDUP_REMOVED lines=16> */
[----:B----4-:R-:W-:Y:S01]  /*1d070*/  F2FP.BF16.PACK_AB R131, R167, R166 ;  /* 0x000000a6a783723e */ /* 0x010fe200000010ff */
[C---:B------:R-:W-:Y:S02]  /*1d080*/  FMUL.FTZ R66, R0.reuse, R66 ;  /* 0x0000004200427220 */ /* 0x040fe40000410000 */
[----:B------:R-:W-:Y:S02]  /*1d090*/  FMUL.FTZ R67, R0, R67 ;  /* 0x0000004300437220 */ /* 0x000fe40000410000 */
[C---:B------:R-:W-:Y:S01]  /*1d0a0*/  FMUL.FTZ R68, R2.reuse, R68 ;  /* 0x0000004402447220 */ /* 0x040fe20000410000 */
[----:B------:R-:W-:Y:S01]  /*1d0b0*/  MUFU.EX2 R222, R222 ;  /* 0x000000de00de7308 */ /* 0x000fe20000000800 */
[C---:B---3--:R-:W-:Y:S05]  /*1d0c0*/  HMMA.16816.F32.BF16 R4, R128.reuse, R136, R4 ;  /* 0x000000888004723c */ /* 0x048fea0000041804 */
[----:B------:R-:W-:Y:S02]  /*1d0d0*/  FMUL.FTZ R69, R2, R69 ;  /* 0x0000004502457220 */ /* 0x000fe40000410000 */
[C---:B------:R-:W-:Y:S01]  /*1d0e0*/  FMUL.FTZ R70, R0.reuse, R70 ;  /* 0x0000004600467220 */ /* 0x040fe20000410000 */
[C---:B------:R-:W-:Y:S01]  /*1d0f0*/  HMMA.16816.F32.BF16 R8, R128.reuse, R138, R8 ;  /* 0x0000008a8008723c */ /* 0x040fe20000041808 */
[----:B------:R-:W1:Y:S01]  /*1d100*/  LDSM.16.MT88.4 R136, [R198+0xe000] ;  /* 0x00e00000c688783b */ /* 0x000e620000004200 */
[----:B------:R-:W-:Y:S02]  /*1d110*/  MUFU.EX2 R223, R223 ;  /* 0x000000df00df7308 */ /* 0x000fe40000000800 */
[----:B------:R-:W-:Y:S02]  /*1d120*/  FMUL.FTZ R71, R0, R71 ;  /* 0x0000004700477220 */ /* 0x000fe40000410000 */
[C---:B------:R-:W-:Y:S02]  /*1d130*/  FMUL.FTZ R72, R2.reuse, R72 ;  /* 0x0000004802487220 */ /* 0x040fe40000410000 */
[C---:B------:R-:W-:Y:S04]  /*1d140*/  HMMA.16816.F32.BF16 R36, R128.reuse, R140, R36 ;  /* 0x0000008c8024723c */ /* 0x040fe80000041824 */
[----:B------:R-:W-:Y:S01]  /*1d150*/  FMUL.FTZ R73, R2, R73 ;  /* 0x0000004902497220 */ /* 0x000fe20000410000 */
[----:B------:R-:W-:Y:S01]  /*1d160*/  MUFU.EX2 R224, R224 ;  /* 0x000000e000e07308 */ /* 0x000fe20000000800 */
[C---:B------:R-:W-:Y:S02]  /*1d170*/  FMUL.FTZ R74, R0.reuse, R74 ;  /* 0x0000004a004a7220 */ /* 0x040fe40000410000 */
[C---:B------:R-:W-:Y:S01]  /*1d180*/  HMMA.16816.F32.BF16 R40, R128.reuse, R142, R40 ;  /* 0x0000008e8028723c */ /* 0x040fe20000041828 */
[----:B------:R-:W3:Y:S03]  /*1d190*/  LDSM.16.MT88.4 R140, [R197+0xe000] ;  /* 0x00e00000c58c783b */ /* 0x000ee60000004200 */
[----:B------:R-:W-:Y:S02]  /*1d1a0*/  FMUL.FTZ R75, R0, R75 ;  /* 0x0000004b004b7220 */ /* 0x000fe40000410000 */
[C---:B------:R-:W-:Y:S01]  /*1d1b0*/  FMUL.FTZ R76, R2.reuse, R76 ;  /* 0x0000004c024c7220 */ /* 0x040fe20000410000 */
[----:B------:R-:W-:Y:S01]  /*1d1c0*/  MUFU.EX2 R226, R226 ;  /* 0x000000e200e27308 */ /* 0x000fe20000000800 */
[C---:B------:R-:W-:Y:S04]  /*1d1d0*/  HMMA.16816.F32.BF16 R44, R128.reuse, R144, R44 ;  /* 0x00000090802c723c */ /* 0x040fe8000004182c */
[----:B------:R-:W-:Y:S02]  /*1d1e0*/  FMUL.FTZ R77, R2, R77 ;  /* 0x0000004d024d7220 */ /* 0x000fe40000410000 */
[C---:B------:R-:W-:Y:S02]  /*1d1f0*/  FMUL.FTZ R78, R0.reuse, R78 ;  /* 0x0000004e004e7220 */ /* 0x040fe40000410000 */
[C---:B------:R-:W-:Y:S01]  /*1d200*/  HMMA.16816.F32.BF16 R48, R128.reuse, R146, R48 ;  /* 0x000000928030723c */ /* 0x040fe20000041830 */
[----:B------:R-:W-:Y:S03]  /*1d210*/  LDSM.16.MT88.4 R144, [R195+0xc800] ;  /* 0x00c80000c390783b */ /* 0x000fe60000004200 */
        /* <DEDUP_REMOVED lines=9> */
[C---:B-1----:R-:W-:Y:S04]  /*1d2b0*/  HMMA.16816.F32.BF16 R60, R128.reuse, R136, R60 ;  /* 0x00000088803c723c */ /* 0x042fe8000004183c */
[----:B------:R-:W-:Y:S02]  /*1d2c0*/  FMUL.FTZ R85, R2, R85 ;  /* 0x0000005502557220 */ /* 0x000fe40000410000 */
[C---:B------:R-:W-:Y:S02]  /*1d2d0*/  FMUL.FTZ R86, R0.reuse, R86 ;  /* 0x0000005600567220 */ /* 0x040fe40000410000 */
[C---:B------:R-:W-:Y:S01]  /*1d2e0*/  HMMA.16816.F32.BF16 R64, R128.reuse, R138, R64 ;  /* 0x0000008a8040723c */ /* 0x040fe20000041840 */
[----:B------:R-:W1:Y:S03]  /*1d2f0*/  LDSM.16.MT88.4 R136, [R195+0xe000] ;  /* 0x00e00000c388783b */ /* 0x000e660000004200 */
        /* <DEDUP_REMOVED lines=8> */
[C---:B------:R-:W-:Y:S02]  /*1d380*/  FMUL.FTZ R92, R2.reuse, R92 ;  /* 0x0000005c025c7220 */ /* 0x040fe40000410000 */
[----:B------:R-:W-:Y:S01]  /*1d390*/  FMUL.FTZ R93, R2, R93 ;  /* 0x0000005d025d7220 */ /* 0x000fe20000410000 */
[C---:B--2---:R-:W-:Y:S03]  /*1d3a0*/  HMMA.16816.F32.BF16 R76, R128.reuse, R124, R76 ;  /* 0x0000007c804c723c */ /* 0x044fe6000004184c */
[C---:B------:R-:W-:Y:S02]  /*1d3b0*/  FMUL.FTZ R94, R0.reuse, R94 ;  /* 0x0000005e005e7220 */ /* 0x040fe40000410000 */
[----:B------:R-:W-:Y:S02]  /*1d3c0*/  FMUL.FTZ R95, R0, R95 ;  /* 0x0000005f005f7220 */ /* 0x000fe40000410000 */
[C---:B------:R-:W-:Y:S01]  /*1d3d0*/  FMUL.FTZ R96, R2.reuse, R96 ;  /* 0x0000006002607220 */ /* 0x040fe20000410000 */
[C---:B------:R-:W-:Y:S01]  /*1d3e0*/  HMMA.16816.F32.BF16 R80, R128.reuse, R126, R80 ;  /* 0x0000007e8050723c */ /* 0x040fe20000041850 */
[----:B------:R-:W2:Y:S03]  /*1d3f0*/  LDSM.16.MT88.4 R124, [R197+0x10000] ;  /* 0x01000000c57c783b */ /* 0x000ea60000004200 */
[----:B------:R-:W-:Y:S02]  /*1d400*/  FMUL.FTZ R97, R2, R97 ;  /* 0x0000006102617220 */ /* 0x000fe40000410000 */
[C---:B------:R-:W-:Y:S02]  /*1d410*/  FMUL.FTZ R98, R0.reuse, R98 ;  /* 0x0000006200627220 */ /* 0x040fe40000410000 */
[C---:B-1----:R-:W-:Y:S04]  /*1d420*/  HMMA.16816.F32.BF16 R84, R128.reuse, R136, R84 ;  /* 0x000000888054723c */ /* 0x042fe80000041854 */
[----:B------:R-:W-:Y:S02]  /*1d430*/  FMUL.FTZ R99, R0, R99 ;  /* 0x0000006300637220 */ /* 0x000fe40000410000 */
[-CC-:B------:R-:W-:Y:S02]  /*1d440*/  FFMA.FTZ R169, R12, R133.reuse, -R170.reuse ;  /* 0x000000850ca97223 */ /* 0x180fe400000108aa */
[C---:B------:R-:W-:Y:S01]  /*1d450*/  HMMA.16816.F32.BF16 R88, R128.reuse, R138, R88 ;  /* 0x0000008a8058723c */ /* 0x040fe20000041858 */
[----:B------:R-:W1:Y:S03]  /*1d460*/  LDSM.16.MT88.4 R136, [R196+0x10000] ;  /* 0x01000000c488783b */ /* 0x000e660000004200 */
[C---:B------:R-:W-:Y:S01]  /*1d470*/  FMUL.FTZ R12, R2.reuse, R120 ;  /* 0x00000078020c7220 */ /* 0x040fe20000410000 */
[----:B------:R-:W-:Y:S01]  /*1d480*/  MUFU.EX2 R169, R169 ;  /* 0x000000a900a97308 */ /* 0x000fe20000000800 */
[----:B------:R-:W-:Y:S02]  /*1d490*/  FFMA.FTZ R172, R13, R133, -R170 ;  /* 0x000000850dac7223 */ /* 0x000fe400000108aa */
[C---:B---3--:R-:W-:Y:S04]  /*1d4a0*/  HMMA.16816.F32.BF16 R92, R128.reuse, R140, R92 ;  /* 0x0000008c805c723c */ /* 0x048fe8000004185c */
[----:B------:R-:W-:Y:S02]  /*1d4b0*/  FMUL.FTZ R13, R2, R121 ;  /* 0x00000079020d7220 */ /* 0x000fe40000410000 */
[-CC-:B------:R-:W-:Y:S01]  /*1d4c0*/  FFMA.FTZ R171, R14, R133.reuse, -R168.reuse ;  /* 0x000000850eab7223 */ /* 0x180fe200000108a8 */
[----:B------:R-:W3:Y:S01]  /*1d4d0*/  MUFU.EX2 R172, R172 ;  /* 0x000000ac00ac7308 */ /* 0x000ee20000000800 */
[C---:B------:R-:W-:Y:S01]  /*1d4e0*/  HMMA.16816.F32.BF16 R96, R128.reuse, R142, R96 ;  /* 0x0000008e8060723c */ /* 0x040fe20000041860 */
[----:B------:R-:W-:Y:S03]  /*1d4f0*/  LDSM.16.MT88.4 R140, [R197+0xc800] ;  /* 0x00c80000c58c783b */ /* 0x000fe60000004200 */
[C---:B------:R-:W-:Y:S02]  /*1d500*/  FMUL.FTZ R14, R0.reuse, R122 ;  /* 0x0000007a000e7220 */ /* 0x040fe40000410000 */
[----:B------:R-:W-:Y:S02]  /*1d510*/  FFMA.FTZ R174, R15, R133, -R168 ;  /* 0x000000850fae7223 */ /* 0x000fe400000108a8 */
[----:B------:R-:W-:Y:S01]  /*1d520*/  FMUL.FTZ R15, R0, R123 ;  /* 0x0000007b000f7220 */ /* 0x000fe20000410000 */
[----:B------:R-:W-:Y:S01]  /*1d530*/  MUFU.EX2 R171, R171 ;  /* 0x000000ab00ab7308 */ /* 0x000fe20000000800 */
[----:B------:R-:W4:Y:S02]  /*1d540*/  LDSM.16.MT88.4 R120, [R195+0x10000] ;  /* 0x01000000c378783b */ /* 0x000f240000004200 */
[C---:B------:R-:W-:Y:S02]  /*1d550*/  FMUL.FTZ R100, R2.reuse, R100 ;  /* 0x0000006402647220 */ /* 0x040fe40000410000 */
[----:B------:R-:W-:Y:S02]  /*1d560*/  FMUL.FTZ R101, R2, R101 ;  /* 0x0000006502657220 */ /* 0x000fe40000410000 */
[C---:B------:R-:W-:Y:S02]  /*1d570*/  FMUL.FTZ R102, R0.reuse, R102 ;  /* 0x0000006600667220 */ /* 0x040fe40000410000 */
[----:B------:R-:W-:Y:S01]  /*1d580*/  FMUL.FTZ R103, R0, R103 ;  /* 0x0000006700677220 */ /* 0x000fe20000410000 */
[----:B------:R-:W5:Y:S01]  /*1d590*/  MUFU.EX2 R174, R174 ;  /* 0x000000ae00ae7308 */ /* 0x000f620000000800 */
[C---:B------:R-:W-:Y:S02]  /*1d5a0*/  FMUL.FTZ R104, R2.reuse, R104 ;  /* 0x0000006802687220 */ /* 0x040fe40000410000 */
[----:B------:R-:W-:Y:S02]  /*1d5b0*/  FMUL.FTZ R105, R2, R105 ;  /* 0x0000006902697220 */ /* 0x000fe40000410000 */
[C---:B------:R-:W-:Y:S01]  /*1d5c0*/  FMUL.FTZ R106, R0.reuse, R106 ;  /* 0x0000006a006a7220 */ /* 0x040fe20000410000 */
[C---:B--2---:R-:W-:Y:S03]  /*1d5d0*/  HMMA.16816.F32.BF16 R100, R128.reuse, R124, R100 ;  /* 0x0000007c8064723c */ /* 0x044fe60000041864 */
[----:B------:R-:W-:Y:S02]  /*1d5e0*/  FMUL.FTZ R107, R0, R107 ;  /* 0x0000006b006b7220 */ /* 0x000fe40000410000 */
[-CC-:B------:R-:W-:Y:S02]  /*1d5f0*/  FFMA.FTZ R173, R16, R133.reuse, -R170.reuse ;  /* 0x0000008510ad7223 */ /* 0x180fe400000108aa */
[-C--:B------:R-:W-:Y:S01]  /*1d600*/  FFMA.FTZ R216, R17, R133.reuse, -R170 ;  /* 0x0000008511d87223 */ /* 0x080fe200000108aa */
[C---:B------:R-:W-:Y:S01]  /*1d610*/  HMMA.16816.F32.BF16 R12, R128.reuse, R126, R12 ;  /* 0x0000007e800c723c */ /* 0x040fe2000004180c */
[----:B------:R-:W2:Y:S02]  /*1d620*/  LDSM.16.MT88.4 R124, [R198+0xc800] ;  /* 0x00c80000c67c783b */ /* 0x000ea40000004200 */
[----:B------:R-:W-:Y:S01]  /*1d630*/  MUFU.EX2 R173, R173 ;  /* 0x000000ad00ad7308 */ /* 0x000fe20000000800 */
[-CC-:B------:R-:W-:Y:S02]  /*1d640*/  FFMA.FTZ R175, R18, R133.reuse, -R168.reuse ;  /* 0x0000008512af7223 */ /* 0x180fe400000108a8 */
[----:B------:R-:W-:Y:S02]  /*1d650*/  FFMA.FTZ R218, R19, R133, -R168 ;  /* 0x0000008513da7223 */ /* 0x000fe400000108a8 */
[C---:B-1----:R-:W-:Y:S04]  /*1d660*/  HMMA.16816.F32.BF16 R104, R128.reuse, R136, R104 ;  /* 0x000000888068723c */ /* 0x042fe80000041868 */
[C---:B------:R-:W-:Y:S01]  /*1d670*/  FMUL.FTZ R108, R2.reuse, R108 ;  /* 0x0000006c026c7220 */ /* 0x040fe20000410000 */
[----:B------:R-:W1:Y:S01]  /*1d680*/  MUFU.EX2 R216, R216 ;  /* 0x000000d800d87308 */ /* 0x000e620000000800 */
[----:B------:R-:W-:Y:S02]  /*1d690*/  FMUL.FTZ R109, R2, R109 ;  /* 0x0000006d026d7220 */ /* 0x000fe40000410000 */
[C---:B------:R-:W-:Y:S04]  /*1d6a0*/  FMUL.FTZ R110, R0.reuse, R110 ;  /* 0x0000006e006e7220 */ /* 0x040fe80000410000 */
[----:B------:R-:W-:Y:S02]  /*1d6b0*/  FMUL.FTZ R111, R0, R111 ;  /* 0x0000006f006f7220 */ /* 0x000fe40000410000 */
[----:B------:R-:W-:Y:S01]  /*1d6c0*/  FMUL.FTZ R16, R2, R116 ;  /* 0x0000007402107220 */ /* 0x000fe20000410000 */
[----:B------:R-:W-:Y:S01]  /*1d6d0*/  MUFU.EX2 R175, R175 ;  /* 0x000000af00af7308 */ /* 0x000fe20000000800 */
[----:B---3--:R-:W-:Y:S01]  /*1d6e0*/  F2FP.BF16.PACK_AB R116, R172, R169 ;  /* 0x000000a9ac74723e */ /* 0x008fe200000010ff */
[----:B------:R-:W-:Y:S01]  /*1d6f0*/  FMUL.FTZ R17, R2, R117 ;  /* 0x0000007502117220 */ /* 0x000fe20000410000 */
[----:B-----5:R-:W-:Y:S01]  /*1d700*/  F2FP.BF16.PACK_AB R117, R174, R171 ;  /* 0x000000abae75723e */ /* 0x020fe200000010ff */
[C---:B------:R-:W-:Y:S01]  /*1d710*/  HMMA.16816.F32.BF16 R108, R128.reuse, R138, R108 ;  /* 0x0000008a806c723c */ /* 0x040fe2000004186c */
[----:B------:R-:W3:Y:S02]  /*1d720*/  LDSM.16.MT88.4 R136, [R196+0xc800] ;  /* 0x00c80000c488783b */ /* 0x000ee40000004200 */
[C---:B------:R-:W-:Y:S02]  /*1d730*/  FMUL.FTZ R18, R0.reuse, R118 ;  /* 0x0000007600127220 */ /* 0x040fe40000410000 */
[----:B------:R-:W-:Y:S01]  /*1d740*/  FMUL.FTZ R19, R0, R119 ;  /* 0x0000007700137220 */ /* 0x000fe20000410000 */
[----:B------:R-:W5:Y:S01]  /*1d750*/  MUFU.EX2 R218, R218 ;  /* 0x000000da00da7308 */ /* 0x000f620000000800 */
[C---:B------:R-:W-:Y:S02]  /*1d760*/  FMUL.FTZ R112, R2.reuse, R112 ;  /* 0x0000007002707220 */ /* 0x040fe40000410000 */
[----:B------:R-:W-:Y:S03]  /*1d770*/  FMUL.FTZ R113, R2, R113 ;  /* 0x0000007102717220 */ /* 0x000fe60000410000 */
[C---:B----4-:R-:W-:Y:S03]  /*1d780*/  HMMA.16816.F32.BF16 R16, R128.reuse, R120, R16 ;  /* 0x000000788010723c */ /* 0x050fe60000041810 */
[----:B------:R-:W-:Y:S01]  /*1d790*/  FMUL.FTZ R114, R0, R114 ;  /* 0x0000007200727220 */ /* 0x000fe20000410000 */
[----:B-1----:R-:W-:Y:S01]  /*1d7a0*/  F2FP.BF16.PACK_AB R118, R216, R173 ;  /* 0x000000add876723e */ /* 0x002fe200000010ff */
[----:B------:R-:W-:Y:S02]  /*1d7b0*/  FMUL.FTZ R115, R0, R115 ;  /* 0x0000007300737220 */ /* 0x000fe40000410000 */
[----:B------:R-:W-:Y:S02]  /*1d7c0*/  FFMA.FTZ R165, R2, R219, R165 ;  /* 0x000000db02a57223 */ /* 0x000fe400000100a5 */
[----:B------:R-:W-:Y:S03]  /*1d7d0*/  FFMA.FTZ R135, R0, R217, R135 ;  /* 0x000000d900877223 */ /* 0x000fe60000010087 */
[----:B------:R-:W-:Y:S01]  /*1d7e0*/  HMMA.16816.F32.BF16 R112, R128, R122, R112 ;  /* 0x0000007a8070723c */ /* 0x000fe20000041870 */
[----:B------:R-:W1:Y:S02]  /*1d7f0*/  LDSM.16.MT88.4 R120, [R195+0xe800] ;  /* 0x00e80000c378783b */ /* 0x000e640000004200 */
[----:B------:R-:W-:Y:S02]  /*1d800*/  FADD.FTZ R134, R134, R165 ;  /* 0x000000a586867221 */ /* 0x000fe40000010000 */
[----:B------:R-:W-:Y:S01]  /*1d810*/  FADD.FTZ R135, R162, R135 ;  /* 0x00000087a2877221 */ /* 0x000fe20000010000 */
[----:B-----5:R-:W-:Y:S01]  /*1d820*/  F2FP.BF16.PACK_AB R119, R218, R175 ;  /* 0x000000afda77723e */ /* 0x020fe200000010ff */
[----:B------:R-:W-:Y:S02]  /*1d830*/  FADD.FTZ R163, R163, R134 ;  /* 0x00000086a3a37221 */ /* 0x000fe40000010000 */
[----:B------:R-:W-:Y:S03]  /*1d840*/  LDSM.16.MT88.4 R128, [R197+0x10800] ;  /* 0x01080000c580783b */ /* 0x000fe60000004200 */
[----:B------:R-:W-:Y:S01]  /*1d850*/  FADD.FTZ R0, R166, R135 ;  /* 0x00000087a6007221 */ /* 0x000fe20000010000 */
[C---:B--2---:R-:W-:Y:S05]  /*1d860*/  HMMA.16816.F32.BF16 R4, R116.reuse, R124, R4 ;  /* 0x0000007c7404723c */ /* 0x044fea0000041804 */
[----:B------:R-:W-:Y:S01]  /*1d870*/  MOV R135, R132 ;  /* 0x0000008400877202 */ /* 0x000fe20000000f00 */
[----:B------:R-:W-:Y:S02]  /*1d880*/  FADD.FTZ R164, R164, R163 ;  /* 0x000000a3a4a47221 */ /* 0x000fe40000010000 */
[C---:B------:R-:W-:Y:S01]  /*1d890*/  HMMA.16816.F32.BF16 R8, R116.reuse, R126, R8 ;  /* 0x0000007e7408723c */ /* 0x040fe20000041808 */
[----:B------:R-:W2:Y:S03]  /*1d8a0*/  LDSM.16.MT88.4 R124, [R198+0x10800] ;  /* 0x01080000c67c783b */ /* 0x000ea60000004200 */
[----:B------:R-:W-:Y:S02]  /*1d8b0*/  FADD.FTZ R0, R167, R0 ;  /* 0x00000000a7007221 */ /* 0x000fe40000010000 */
[----:B------:R-:W-:Y:S02]  /*1d8c0*/  FADD.FTZ R169, R169, R164 ;  /* 0x000000a4a9a97221 */ /* 0x000fe40000010000 */
[C---:B------:R-:W-:Y:S04]  /*1d8d0*/  HMMA.16816.F32.BF16 R36, R116.reuse, R140, R36 ;  /* 0x0000008c7424723c */ /* 0x040fe80000041824 */
[----:B------:R-:W-:Y:S01]  /*1d8e0*/  FADD.FTZ R171, R171, R0 ;  /* 0x00000000abab7221 */ /* 0x000fe20000010000 */
[----:B------:R-:W-:Y:S01]  /*1d8f0*/  IADD3 R0, R214, -0x1, RZ ;  /* 0xffffffffd6007810 */ /* 0x000fe20007ffe0ff */
[----:B------:R-:W-:Y:S02]  /*1d900*/  FADD.FTZ R172, R172, R169 ;  /* 0x000000a9acac7221 */ /* 0x000fe40000010000 */
[C---:B------:R-:W-:Y:S01]  /*1d910*/  HMMA.16816.F32.BF16 R40, R116.reuse, R142, R40 ;  /* 0x0000008e7428723c */ /* 0x040fe20000041828 */
[----:B------:R-:W-:Y:S03]  /*1d920*/  LDSM.16.MT88.4 R140, [R197+0xf000] ;  /* 0x00f00000c58c783b */ /* 0x000fe60000004200 */
[----:B------:R-:W-:Y:S01]  /*1d930*/  FADD.FTZ R174, R174, R171 ;  /* 0x000000abaeae7221 */ /* 0x000fe20000010000 */
[----:B------:R-:W-:Y:S01]  /*1d940*/  MOV R214, R0 ;  /* 0x0000000000d67202 */ /* 0x000fe20000000f00 */
[----:B------:R-:W-:Y:S01]  /*1d950*/  FADD.FTZ R173, R173, R172 ;  /* 0x000000acadad7221 */ /* 0x000fe20000010000 */
[----:B------:R-:W-:Y:S01]  /*1d960*/  MOV R0, R3 ;  /* 0x0000000300007202 */ /* 0x000fe20000000f00 */
[C---:B---3--:R-:W-:Y:S04]  /*1d970*/  HMMA.16816.F32.BF16 R44, R116.reuse, R136, R44 ;  /* 0x00000088742c723c */ /* 0x048fe8000004182c */
[----:B------:R-:W-:Y:S04]  /*1d980*/  FADD.FTZ R173, R216, R173 ;  /* 0x000000add8ad7221 */ /* 0x000fe80000010000 */
        /* <DEDUP_REMOVED lines=8> */
[C---:B------:R-:W-:Y:S07]  /*1da10*/  HMMA.16816.F32.BF16 R68, R116.reuse, R152, R68 ;  /* 0x000000987444723c */ /* 0x040fee0000041844 */
[-CC-:B------:R-:W-:Y:S01]  /*1da20*/  FFMA.FTZ R152, R20, R133.reuse, -R170.reuse ;  /* 0x0000008514987223 */ /* 0x180fe200000108aa */
[C---:B------:R-:W-:Y:S04]  /*1da30*/  HMMA.16816.F32.BF16 R72, R116.reuse, R154, R72 ;  /* 0x0000009a7448723c */ /* 0x040fe80000041848 */
[-C--:B------:R-:W-:Y:S01]  /*1da40*/  FFMA.FTZ R153, R21, R133.reuse, -R170 ;  /* 0x0000008515997223 */ /* 0x080fe200000108aa */
[----:B------:R-:W-:Y:S02]  /*1da50*/  MUFU.EX2 R152, R152 ;  /* 0x0000009800987308 */ /* 0x000fe40000000800 */
[-CC-:B------:R-:W-:Y:S01]  /*1da60*/  FFMA.FTZ R154, R22, R133.reuse, -R168.reuse ;  /* 0x00000085169a7223 */ /* 0x180fe200000108a8 */
[C---:B------:R-:W-:Y:S04]  /*1da70*/  HMMA.16816.F32.BF16 R76, R116.reuse, R156, R76 ;  /* 0x0000009c744c723c */ /* 0x040fe8000004184c */
[-C--:B------:R-:W-:Y:S02]  /*1da80*/  FFMA.FTZ R155, R23, R133.reuse, -R168 ;  /* 0x00000085179b7223 */ /* 0x080fe400000108a8 */
[----:B------:R-:W4:Y:S01]  /*1da90*/  LDSM.16.MT88.4 R20, [R195+0x10800] ;  /* 0x01080000c314783b */ /* 0x000f220000004200 */
[-CC-:B------:R-:W-:Y:S01]  /*1daa0*/  FFMA.FTZ R156, R24, R133.reuse, -R170.reuse ;  /* 0x00000085189c7223 */ /* 0x180fe200000108aa */
[C---:B------:R-:W-:Y:S01]  /*1dab0*/  HMMA.16816.F32.BF16 R80, R116.reuse, R158, R80 ;  /* 0x0000009e7450723c */ /* 0x040fe20000041850 */
[----:B------:R-:W5:Y:S03]  /*1dac0*/  MUFU.EX2 R153, R153 ;  /* 0x0000009900997308 */ /* 0x000f660000000800 */
[-CC-:B------:R-:W-:Y:S02]  /*1dad0*/  FFMA.FTZ R157, R25, R133.reuse, -R170.reuse ;  /* 0x00000085199d7223 */ /* 0x180fe400000108aa */
[-C--:B------:R-:W-:Y:S02]  /*1dae0*/  FFMA.FTZ R170, R33, R133.reuse, -R170 ;  /* 0x0000008521aa7223 */ /* 0x080fe400000108aa */
[C---:B-1----:R-:W-:Y:S03]  /*1daf0*/  HMMA.16816.F32.BF16 R84, R116.reuse, R120, R84 ;  /* 0x000000787454723c */ /* 0x042fe60000041854 */
[----:B------:R-:W-:Y:S01]  /*1db00*/  MUFU.EX2 R154, R154 ;  /* 0x0000009a009a7308 */ /* 0x000fe20000000800 */
[-CC-:B------:R-:W-:Y:S02]  /*1db10*/  FFMA.FTZ R158, R26, R133.reuse, -R168.reuse ;  /* 0x000000851a9e7223 */ /* 0x180fe400000108a8 */
[-CC-:B------:R-:W-:Y:S02]  /*1db20*/  FFMA.FTZ R159, R27, R133.reuse, -R168.reuse ;  /* 0x000000851b9f7223 */ /* 0x180fe400000108a8 */
[C---:B------:R-:W-:Y:S01]  /*1db30*/  HMMA.16816.F32.BF16 R88, R116.reuse, R122, R88 ;  /* 0x0000007a7458723c */ /* 0x040fe20000041858 */
[----:B------:R-:W1:Y:S03]  /*1db40*/  LDSM.16.MT88.4 R120, [R198+0xd000] ;  /* 0x00d00000c678783b */ /* 0x000e660000004200 */
[----:B------:R-:W-:Y:S01]  /*1db50*/  FFMA.FTZ R168, R35, R133, -R168 ;  /* 0x0000008523a87223 */ /* 0x000fe200000108a8 */
[----:B------:R-:W1:Y:S03]  /*1db60*/  MUFU.EX2 R155, R155 ;  /* 0x0000009b009b7308 */ /* 0x000e660000000800 */
[C---:B--2---:R-:W-:Y:S01]  /*1db70*/  HMMA.16816.F32.BF16 R92, R116.reuse, R124, R92 ;  /* 0x0000007c745c723c */ /* 0x044fe2000004185c */
[----:B------:R-:W-:Y:S06]  /*1db80*/  LDSM.16.MT88.4 R24, [R196+0xd000] ;  /* 0x00d00000c418783b */ /* 0x000fec0000004200 */
[----:B------:R-:W-:Y:S01]  /*1db90*/  MUFU.EX2 R156, R156 ;  /* 0x0000009c009c7308 */ /* 0x000fe20000000800 */
[C---:B------:R-:W-:Y:S01]  /*1dba0*/  HMMA.16816.F32.BF16 R96, R116.reuse, R126, R96 ;  /* 0x0000007e7460723c */ /* 0x040fe20000041860 */
[----:B------:R-:W2:Y:S07]  /*1dbb0*/  LDSM.16.MT88.4 R124, [R197+0xd000] ;  /* 0x00d00000c57c783b */ /* 0x000eae0000004200 */
[C---:B------:R-:W-:Y:S01]  /*1dbc0*/  HMMA.16816.F32.BF16 R100, R116.reuse, R128, R100 ;  /* 0x000000807464723c */ /* 0x040fe20000041864 */
[----:B------:R-:W-:Y:S01]  /*1dbd0*/  LDSM.16.MT88.4 R32, [R196+0xd800] ;  /* 0x00d80000c420783b */ /* 0x000fe20000004200 */
[----:B------:R-:W1:Y:S06]  /*1dbe0*/  MUFU.EX2 R157, R157 ;  /* 0x0000009d009d7308 */ /* 0x000e6c0000000800 */
[C---:B------:R-:W-:Y:S01]  /*1dbf0*/  HMMA.16816.F32.BF16 R12, R116.reuse, R130, R12 ;  /* 0x00000082740c723c */ /* 0x040fe2000004180c */
[----:B------:R-:W2:Y:S03]  /*1dc00*/  LDSM.16.MT88.4 R128, [R195+0xd000] ;  /* 0x00d00000c380783b */ /* 0x000ea60000004200 */
[----:B------:R-:W-:Y:S04]  /*1dc10*/  MUFU.EX2 R158, R158 ;  /* 0x0000009e009e7308 */ /* 0x000fe80000000800 */
[C---:B---3--:R-:W-:Y:S06]  /*1dc20*/  HMMA.16816.F32.BF16 R104, R116.reuse, R136, R104 ;  /* 0x000000887468723c */ /* 0x048fec0000041868 */
[----:B------:R-:W3:Y:S02]  /*1dc30*/  MUFU.EX2 R159, R159 ;  /* 0x0000009f009f7308 */ /* 0x000ee40000000800 */
[C---:B------:R-:W-:Y:S01]  /*1dc40*/  HMMA.16816.F32.BF16 R108, R116.reuse, R138, R108 ;  /* 0x0000008a746c723c */ /* 0x040fe2000004186c */
[----:B------:R-:W2:Y:S07]  /*1dc50*/  LDSM.16.MT88.4 R136, [R198+0xf000] ;  /* 0x00f00000c688783b */ /* 0x000eae0000004200 */
[C---:B----4-:R-:W-:Y:S01]  /*1dc60*/  HMMA.16816.F32.BF16 R16, R116.reuse, R20, R16 ;  /* 0x000000147410723c */ /* 0x050fe20000041810 */
[----:B------:R-:W4:Y:S06]  /*1dc70*/  MUFU.EX2 R225, R170 ;  /* 0x000000aa00e17308 */ /* 0x000f2c0000000800 */
[----:B-----5:R-:W-:Y:S01]  /*1dc80*/  F2FP.BF16.PACK_AB R20, R153, R152 ;  /* 0x000000989914723e */ /* 0x020fe200000010ff */
[----:B------:R-:W-:Y:S01]  /*1dc90*/  HMMA.16816.F32.BF16 R112, R116, R22, R112 ;  /* 0x000000167470723c */ /* 0x000fe20000041870 */
[----:B------:R-:W5:Y:S02]  /*1dca0*/  LDSM.16.MT88.4 R116, [R195+0xf000] ;  /* 0x00f00000c374783b */ /* 0x000f640000004200 */
[----:B------:R-:W2:Y:S01]  /*1dcb0*/  MUFU.EX2 R133, R168 ;  /* 0x000000a800857308 */ /* 0x000ea20000000800 */
[----:B-1----:R-:W-:Y:S01]  /*1dcc0*/  F2FP.BF16.PACK_AB R21, R155, R154 ;  /* 0x0000009a9b15723e */ /* 0x002fe200000010ff */
[----:B------:R-:W-:Y:S02]  /*1dcd0*/  FADD.FTZ R152, R152, R173 ;  /* 0x000000ad98987221 */ /* 0x000fe40000010000 */
[----:B------:R-:W-:Y:S02]  /*1dce0*/  F2FP.BF16.PACK_AB R22, R157, R156 ;  /* 0x0000009c9d16723e */ /* 0x000fe400000010ff */
[----:B---3--:R-:W-:Y:S03]  /*1dcf0*/  F2FP.BF16.PACK_AB R23, R159, R158 ;  /* 0x0000009e9f17723e */ /* 0x008fe600000010ff */
[----:B------:R-:W-:Y:S04]  /*1dd00*/  FADD.FTZ R153, R153, R152 ;  /* 0x0000009899997221 */ /* 0x000fe80000010000 */
[C---:B------:R-:W-:Y:S05]  /*1dd10*/  HMMA.16816.F32.BF16 R4, R20.reuse, R120, R4 ;  /* 0x000000781404723c */ /* 0x040fea0000041804 */
[----:B------:R-:W-:Y:S03]  /*1dd20*/  FADD.FTZ R156, R156, R153 ;  /* 0x000000999c9c7221 */ /* 0x000fe60000010000 */
[C---:B------:R-:W-:Y:S01]  /*1dd30*/  HMMA.16816.F32.BF16 R8, R20.reuse, R122, R8 ;  /* 0x0000007a1408723c */ /* 0x040fe20000041808 */
[----:B------:R-:W-:Y:S03]  /*1dd40*/  LDSM.16.MT88.4 R120, [R197+0x11000] ;  /* 0x01100000c578783b */ /* 0x000fe60000004200 */
[----:B------:R-:W-:Y:S04]  /*1dd50*/  FADD.FTZ R157, R157, R156 ;  /* 0x0000009c9d9d7221 */ /* 0x000fe80000010000 */
[C---:B--2---:R-:W-:Y:S08]  /*1dd60*/  HMMA.16816.F32.BF16 R36, R20.reuse, R124, R36 ;  /* 0x0000007c1424723c */ /* 0x044ff00000041824 */
[C---:B------:R-:W-:Y:S01]  /*1dd70*/  HMMA.16816.F32.BF16 R40, R20.reuse, R126, R40 ;  /* 0x0000007e1428723c */ /* 0x040fe20000041828 */
[----:B------:R-:W-:Y:S07]  /*1dd80*/  LDSM.16.MT88.4 R124, [R196+0x11000] ;  /* 0x01100000c47c783b */ /* 0x000fee0000004200 */
[C---:B------:R-:W-:Y:S08]  /*1dd90*/  HMMA.16816.F32.BF16 R44, R20.reuse, R24, R44 ;  /* 0x00000018142c723c */ /* 0x040ff0000004182c */
[C---:B------:R-:W-:Y:S01]  /*1dda0*/  HMMA.16816.F32.BF16 R48, R20.reuse, R26, R48 ;  /* 0x0000001a1430723c */ /* 0x040fe20000041830 */
[----:B------:R-:W1:Y:S07]  /*1ddb0*/  LDSM.16.MT88.4 R24, [R198+0x11000] ;  /* 0x01100000c618783b */ /* 0x000e6e0000004200 */
[C---:B------:R-:W-:Y:S08]  /*1ddc0*/  HMMA.16816.F32.BF16 R52, R20.reuse, R128, R52 ;  /* 0x000000801434723c */ /* 0x040ff00000041834 */
[C---:B------:R-:W-:Y:S08]  /*1ddd0*/  HMMA.16816.F32.BF16 R56, R20.reuse, R130, R56 ;  /* 0x000000821438723c */ /* 0x040ff00000041838 */
        /* <DEDUP_REMOVED lines=12> */
[C---:B-1----:R-:W-:Y:S08]  /*1dea0*/  HMMA.16816.F32.BF16 R92, R20.reuse, R24, R92 ;  /* 0x00000018145c723c */ /* 0x042ff0000004185c */
        /* <DEDUP_REMOVED lines=9> */
[----:B------:R-:W3:Y:S06]  /*1df40*/  LDSM.16.MT88.4 R28, [R196+0xf800] ;  /* 0x00f80000c41c783b */ /* 0x000eec0000004200 */
[----:B------:R-:W-:Y:S01]  /*1df50*/  F2FP.BF16.PACK_AB R20, R221, R220 ;  /* 0x000000dcdd14723e */ /* 0x000fe200000010ff */
[----:B------:R-:W-:Y:S01]  /*1df60*/  FADD.FTZ R220, R220, R157 ;  /* 0x0000009ddcdc7221 */ /* 0x000fe20000010000 */
[----:B------:R-:W-:Y:S03]  /*1df70*/  F2FP.BF16.PACK_AB R21, R223, R222 ;  /* 0x000000dedf15723e */ /* 0x000fe600000010ff */
[----:B----4-:R-:W-:Y:S01]  /*1df80*/  F2FP.BF16.PACK_AB R22, R225, R224 ;  /* 0x000000e0e116723e */ /* 0x010fe200000010ff */
[----:B------:R-:W-:Y:S01]  /*1df90*/  FADD.FTZ R221, R221, R220 ;  /* 0x000000dcdddd7221 */ /* 0x000fe20000010000 */
[----:B------:R-:W-:Y:S03]  /*1dfa0*/  F2FP.BF16.PACK_AB R23, R133, R226 ;  /* 0x000000e28517723e */ /* 0x000fe600000010ff */
[----:B------:R-:W-:Y:S04]  /*1dfb0*/  FADD.FTZ R224, R224, R221 ;  /* 0x000000dde0e07221 */ /* 0x000fe80000010000 */
[C---:B-1----:R-:W-:Y:S01]  /*1dfc0*/  HMMA.16816.F32.BF16 R128, R20.reuse, R24, R4 ;  /* 0x000000181480723c */ /* 0x042fe20000041804 */
[----:B------:R-:W1:Y:S02]  /*1dfd0*/  LDSM.16.MT88.4 R4, [R197+0x11800] ;  /* 0x01180000c504783b */ /* 0x000e640000004200 */
[----:B------:R-:W-:Y:S05]  /*1dfe0*/  FADD.FTZ R219, R225, R224 ;  /* 0x000000e0e1db7221 */ /* 0x000fea0000010000 */
[C---:B------:R-:W-:Y:S01]  /*1dff0*/  HMMA.16816.F32.BF16 R124, R20.reuse, R26, R8 ;  /* 0x0000001a147c723c */ /* 0x040fe20000041808 */
[----:B------:R-:W4:Y:S07]  /*1e000*/  LDSM.16.MT88.4 R8, [R196+0x11800] ;  /* 0x01180000c408783b */ /* 0x000f2e0000004200 */
[C---:B------:R-:W-:Y:S01]  /*1e010*/  HMMA.16816.F32.BF16 R36, R20.reuse, R116, R36 ;  /* 0x000000741424723c */ /* 0x040fe20000041824 */
[----:B------:R-:W5:Y:S07]  /*1e020*/  LDSM.16.MT88.4 R24, [R195+0x11800] ;  /* 0x01180000c318783b */ /* 0x000f6e0000004200 */
        /* <DEDUP_REMOVED lines=9> */
[C---:B---3--:R-:W-:Y:S08]  /*1e0c0*/  HMMA.16816.F32.BF16 R76, R20.reuse, R28, R76 ;  /* 0x0000001c144c723c */ /* 0x048ff0000004184c */
        /* <DEDUP_REMOVED lines=9> */
[C---:B----4-:R-:W-:Y:S04]  /*1e160*/  HMMA.16816.F32.BF16 R104, R20.reuse, R8, R104 ;  /* 0x000000081468723c */ /* 0x050fe80000041868 */
[----:B------:R-:W-:Y:S04]  /*1e170*/  FADD.FTZ R154, R154, R5 ;  /* 0x000000059a9a7221 */ /* 0x000fe80000010000 */
[C---:B------:R-:W-:Y:S04]  /*1e180*/  HMMA.16816.F32.BF16 R108, R20.reuse, R10, R108 ;  /* 0x0000000a146c723c */ /* 0x040fe8000004186c */
[----:B------:R-:W-:Y:S04]  /*1e190*/  FADD.FTZ R155, R155, R154 ;  /* 0x0000009a9b9b7221 */ /* 0x000fe80000010000 */
[C---:B-----5:R-:W-:Y:S04]  /*1e1a0*/  HMMA.16816.F32.BF16 R116, R20.reuse, R24, R16 ;  /* 0x000000181474723c */ /* 0x060fe80000041810 */
[----:B------:R-:W-:Y:S04]  /*1e1b0*/  FADD.FTZ R158, R158, R155 ;  /* 0x0000009b9e9e7221 */ /* 0x000fe80000010000 */
[----:B------:R-:W-:Y:S01]  /*1e1c0*/  FADD.FTZ R159, R159, R158 ;  /* 0x0000009e9f9f7221 */ /* 0x000fe20000010000 */
[----:B------:R-:W-:Y:S03]  /*1e1d0*/  HMMA.16816.F32.BF16 R112, R20, R26, R112 ;  /* 0x0000001a1470723c */ /* 0x000fe60000041870 */
[----:B------:R-:W-:Y:S04]  /*1e1e0*/  FADD.FTZ R222, R222, R159 ;  /* 0x0000009fdede7221 */ /* 0x000fe80000010000 */
[----:B------:R-:W-:Y:S05]  /*1e1f0*/  FADD.FTZ R223, R223, R222 ;  /* 0x000000dedfdf7221 */ /* 0x000fea0000010000 */
[----:B------:R-:W-:Y:S04]  /*1e200*/  FADD.FTZ R226, R226, R223 ;  /* 0x000000dfe2e27221 */ /* 0x000fe80000010000 */
[----:B------:R-:W-:Y:S01]  /*1e210*/  FADD.FTZ R217, R133, R226 ;  /* 0x000000e285d97221 */ /* 0x000fe20000010000 */
[----:B------:R-:W-:-:S05]  /*1e220*/  @P0 BRA `(.L_x_1070) ;  /* 0xffffc71000000947 */ /* 0x000fca000383ffff */
.L_x_1061:
[----:B------:R-:W-:Y:S02]  /*1e230*/  ULDC.64 UR4, c[0x0][0x40] ;  /* 0x0000100000047ab9 */ /* 0x000fe40000000a00 */
[----:B------:R-:W-:-:S04]  /*1e240*/  UIADD3 UR4, UP0, UR4, 0x160, URZ ;  /* 0x0000016004047890 */ /* 0x000fc8000ff1e03f */
[----:B------:R-:W-:Y:S02]  /*1e250*/  UIADD3.X UR5, URZ, UR5, URZ, UP0, !UPT ;  /* 0x000000053f057290 */ /* 0x000fe400087fe43f */
[----:B------:R-:W-:-:S04]  /*1e260*/  IMAD.U32 R8, RZ, RZ, UR4 ;  /* 0x00000004ff087e24 */ /* 0x000fc8000f8e00ff */
[----:B------:R-:W-:Y:S01]  /*1e270*/  IMAD.U32 R9, RZ, RZ, UR5 ;  /* 0x00000005ff097e24 */ /* 0x000fe2000f8e00ff */
[----:B------:R-:W-:Y:S01]  /*1e280*/  ULDC.64 UR4, c[0x0][0x118] ;  /* 0x0000460000047ab9 */ /* 0x000fe20000000a00 */
[----:B------:R-:W-:-:S03]  /*1e290*/  MOV R5, 0x1f ;  /* 0x0000001f00057802 */ /* 0x000fc60000000f00 */
[----:B------:R1:W5:Y:S01]  /*1e2a0*/  LD.E R2, [R8.64+0xd8] ;  /* 0x0000d80408027980 */ /* 0x000362000c101900 */
[----:B------:R-:W-:Y:S01]  /*1e2b0*/  MOV R0, 0xffffffff ;  /* 0xffffffff00007802 */ /* 0x000fe20000000f00 */
[----:B------:R-:W-:Y:S05]  /*1e2c0*/  BRA.DIV ~URZ, `(.L_x_1071) ;  /* 0x00001bd27f007947 */ /* 0x000fea000b800000 */
[----:B------:R2:W3:Y:S02]  /*1e2d0*/  SHFL.BFLY PT, R6, R219, 0x2, 0x1f ;  /* 0x0c401f00db067f89 */ /* 0x0004e400000e0000 */
.L_x_1084:
[----:B--23--:R-:W-:Y:S01]  /*1e2e0*/  FADD.FTZ R219, R6, R219 ;  /* 0x000000db06db7221 */ /* 0x00cfe20000010000 */
[----:B------:R-:W-:Y:S05]  /*1e2f0*/  BRA.DIV ~URZ, `(.L_x_1072) ;  /* 0x00001be27f007947 */ /* 0x000fea000b800000 */
[----:B------:R-:W2:Y:S04]  /*1e300*/  SHFL.BFLY PT, R0, R217, 0x2, 0x1f ;  /* 0x0c401f00d9007f89 */ /* 0x000ea800000e0000 */
[----:B------:R-:W3:Y:S01]  /*1e310*/  SHFL.BFLY PT, R10, R219, 0x1, 0x1f ;  /* 0x0c201f00db0a7f89 */ /* 0x000ee200000e0000 */
[----:B--2---:R-:W-:Y:S02]  /*1e320*/  FADD.FTZ R7, R0, R217 ;  /* 0x000000d900077221 */ /* 0x004fe40000010000 */
[----:B---3--:R-:W-:-:S03]  /*1e330*/  FADD.FTZ R10, R219, R10 ;  /* 0x0000000adb0a7221 */ /* 0x008fc60000010000 */
[----:B------:R2:W3:Y:S04]  /*1e340*/  SHFL.BFLY PT, R6, R7, 0x1, 0x1f ;  /* 0x0c201f0007067f89 */ /* 0x0004e800000e0000 */
.L_x_1085:
[----:B------:R-:W4:Y:S01]  /*1e350*/  S2R R4, SR_TID.X ;  /* 0x0000000000047919 */ /* 0x000f220000002100 */
[----:B------:R-:W-:Y:S01]  /*1e360*/  FSETP.NE.FTZ.AND P4, PT, R10, RZ, PT ;  /* 0x000000ff0a00720b */ /* 0x000fe20003f95000 */
[----:B---3--:R-:W-:Y:S01]  /*1e370*/  FADD.FTZ R6, R6, R7 ;  /* 0x0000000706067221 */ /* 0x008fe20000010000 */
[----:B------:R-:W-:Y:S01]  /*1e380*/  MOV R0, 0x3f800000 ;  /* 0x3f80000000007802 */ /* 0x000fe20000000f00 */
[----:B------:R-:W-:-:S03]  /*1e390*/  ULDC.64 UR4, c[0x0][0x118] ;  /* 0x0000460000047ab9 */ /* 0x000fc60000000a00 */
[----:B------:R-:W-:-:S07]  /*1e3a0*/  FSETP.NE.FTZ.AND P3, PT, R6, RZ, PT ;  /* 0x000000ff0600720b */ /* 0x000fce0003f75000 */
[----:B------:R-:W3:Y:S01]  /*1e3b0*/  @P4 MUFU.RCP R0, R10 ;  /* 0x0000000a00004308 */ /* 0x000ee20000001000 */
[----:B----4-:R-:W-:-:S04]  /*1e3c0*/  SHF.R.S32.HI R5, RZ, 0x1f, R4 ;  /* 0x0000001fff057819 */ /* 0x010fc80000011404 */
[----:B--2---:R-:W-:Y:S01]  /*1e3d0*/  LEA.HI R7, R5, R4, RZ, 0x2 ;  /* 0x0000000405077211 */ /* 0x004fe200078f10ff */
[----:B---3--:R-:W-:-:S03]  /*1e3e0*/  FMUL.FTZ R128, R0, R128 ;  /* 0x0000008000807220 */ /* 0x008fc60000410000 */
[--C-:B------:R-:W-:Y:S01]  /*1e3f0*/  SHF.R.S32.HI R12, RZ, 0x2, R7.reuse ;  /* 0x00000002ff0c7819 */ /* 0x100fe20000011407 */
[C---:B------:R-:W-:Y:S01]  /*1e400*/  FMUL.FTZ R129, R0.reuse, R129 ;  /* 0x0000008100817220 */ /* 0x040fe20000410000 */
[----:B------:R-:W-:Y:S01]  /*1e410*/  SHF.R.S32.HI R11, RZ, 0x1f, R7 ;  /* 0x0000001fff0b7819 */ /* 0x000fe20000011407 */
[C---:B------:R-:W-:Y:S01]  /*1e420*/  FMUL.FTZ R124, R0.reuse, R124 ;  /* 0x0000007c007c7220 */ /* 0x040fe20000410000 */
[----:B------:R-:W-:Y:S01]  /*1e430*/  LOP3.LUT R7, R7, 0x3ffffffc, RZ, 0xc0, !PT ;  /* 0x3ffffffc07077812 */ /* 0x000fe200078ec0ff */
[C---:B------:R-:W-:Y:S01]  /*1e440*/  FMUL.FTZ R125, R0.reuse, R125 ;  /* 0x0000007d007d7220 */ /* 0x040fe20000410000 */
[----:B------:R-:W-:Y:S01]  /*1e450*/  LEA.HI R11, R11, R12, RZ, 0x3 ;  /* 0x0000000c0b0b7211 */ /* 0x000fe200078f18ff */
[C---:B------:R-:W-:Y:S01]  /*1e460*/  FMUL.FTZ R36, R0.reuse, R36 ;  /* 0x0000002400247220 */ /* 0x040fe20000410000 */
[----:B------:R-:W-:Y:S01]  /*1e470*/  IADD3 R16, -R7, R4, RZ ;  /* 0x0000000407107210 */ /* 0x000fe20007ffe1ff */
[C---:B------:R-:W-:Y:S01]  /*1e480*/  FMUL.FTZ R37, R0.reuse, R37 ;  /* 0x0000002500257220 */ /* 0x040fe20000410000 */
[----:B------:R-:W-:Y:S01]  /*1e490*/  LOP3.LUT R11, R11, 0xfffffff8, RZ, 0xc0, !PT ;  /* 0xfffffff80b0b7812 */ /* 0x000fe200078ec0ff */
[C---:B------:R-:W-:Y:S01]  /*1e4a0*/  FMUL.FTZ R40, R0.reuse, R40 ;  /* 0x0000002800287220 */ /* 0x040fe20000410000 */
[----:B------:R-:W-:Y:S01]  /*1e4b0*/  F2FP.BF16.PACK_AB R128, R129, R128 ;  /* 0x000000808180723e */ /* 0x000fe200000010ff */
[----:B------:R-:W-:Y:S01]  /*1e4c0*/  FMUL.FTZ R41, R0, R41 ;  /* 0x0000002900297220 */ /* 0x000fe20000410000 */
[----:B------:R-:W-:Y:S01]  /*1e4d0*/  IADD3 R12, R12, -R11, RZ ;  /* 0x8000000b0c0c7210 */ /* 0x000fe20007ffe0ff */
[C---:B------:R-:W-:Y:S01]  /*1e4e0*/  FMUL.FTZ R44, R0.reuse, R44 ;  /* 0x0000002c002c7220 */ /* 0x040fe20000410000 */
[----:B------:R-:W-:Y:S01]  /*1e4f0*/  LEA.HI R11, R5, R4, RZ, 0x5 ;  /* 0x00000004050b7211 */ /* 0x000fe200078f28ff */
[----:B------:R-:W-:Y:S01]  /*1e500*/  FMUL.FTZ R45, R0, R45 ;  /* 0x0000002d002d7220 */ /* 0x000fe20000410000 */
[----:B------:R-:W-:Y:S01]  /*1e510*/  SHF.L.U32 R14, R12, 0x6, RZ ;  /* 0x000000060c0e7819 */ /* 0x000fe200000006ff */
[C---:B------:R-:W-:Y:S01]  /*1e520*/  FMUL.FTZ R48, R0.reuse, R48 ;  /* 0x0000003000307220 */ /* 0x040fe20000410000 */
[----:B------:R-:W-:Y:S01]  /*1e530*/  SHF.R.S32.HI R13, RZ, 0x5, R11 ;  /* 0x00000005ff0d7819 */ /* 0x000fe2000001140b */
[----:B------:R-:W-:Y:S01]  /*1e540*/  FMUL.FTZ R49, R0, R49 ;  /* 0x0000003100317220 */ /* 0x000fe20000410000 */
[----:B------:R-:W-:Y:S01]  /*1e550*/  LOP3.LUT R14, R14, 0x1c0, RZ, 0xc0, !PT ;  /* 0x000001c00e0e7812 */ /* 0x000fe200078ec0ff */
[----:B------:R-:W-:Y:S01]  /*1e560*/  FMUL.FTZ R52, R0, R52 ;  /* 0x0000003400347220 */ /* 0x000fe20000410000 */
[----:B------:R-:W-:Y:S01]  /*1e570*/  LOP3.LUT R7, R12, 0x1, RZ, 0xc0, !PT ;  /* 0x000000010c077812 */ /* 0x000fe200078ec0ff */
[C---:B------:R-:W-:Y:S01]  /*1e580*/  FMUL.FTZ R53, R0.reuse, R53 ;  /* 0x0000003500357220 */ /* 0x040fe20000410000 */
[----:B------:R-:W-:Y:S01]  /*1e590*/  LEA R16, R13, R16, 0x9 ;  /* 0x000000100d107211 */ /* 0x000fe200078e48ff */
[----:B------:R-:W-:Y:S01]  /*1e5a0*/  FMUL.FTZ R56, R0, R56 ;  /* 0x0000003800387220 */ /* 0x000fe20000410000 */
[----:B------:R-:W-:Y:S01]  /*1e5b0*/  LEA.HI R15, R14, R14, RZ, 0x1d ;  /* 0x0000000e0e0f7211 */ /* 0x000fe200078fe8ff */
[C---:B------:R-:W-:Y:S01]  /*1e5c0*/  FMUL.FTZ R57, R0.reuse, R57 ;  /* 0x0000003900397220 */ /* 0x040fe20000410000 */
[----:B------:R-:W-:Y:S01]  /*1e5d0*/  ISETP.NE.U32.AND P0, PT, R7, 0x1, PT ;  /* 0x000000010700780c */ /* 0x000fe20003f05070 */
[----:B------:R-:W-:Y:S01]  /*1e5e0*/  FMUL.FTZ R60, R0, R60 ;  /* 0x0000003c003c7220 */ /* 0x000fe20000410000 */
[----:B------:R-:W-:Y:S01]  /*1e5f0*/  LEA R15, R16, R15, 0x1 ;  /* 0x0000000f100f7211 */ /* 0x000fe200078e08ff */
[----:B------:R-:W-:Y:S01]  /*1e600*/  FMUL.FTZ R61, R0, R61 ;  /* 0x0000003d003d7220 */ /* 0x000fe20000410000 */
[----:B------:R-:W-:Y:S01]  /*1e610*/  R2P PR, R12, 0x6 ;  /* 0x000000060c007804 */ /* 0x000fe20000000000 */
[C---:B------:R-:W-:Y:S01]  /*1e620*/  FMUL.FTZ R64, R0.reuse, R64 ;  /* 0x0000004000407220 */ /* 0x040fe20000410000 */
[----:B------:R-:W-:Y:S01]  /*1e630*/  MOV R7, 0x20 ;  /* 0x0000002000077802 */ /* 0x000fe20000000f00 */
[C---:B------:R-:W-:Y:S01]  /*1e640*/  FMUL.FTZ R65, R0.reuse, R65 ;  /* 0x0000004100417220 */ /* 0x040fe20000410000 */
[----:B------:R-:W-:Y:S01]  /*1e650*/  SHF.L.U32 R15, R15, 0x1, RZ ;  /* 0x000000010f0f7819 */ /* 0x000fe200000006ff */
[C---:B------:R-:W-:Y:S01]  /*1e660*/  FMUL.FTZ R68, R0.reuse, R68 ;  /* 0x0000004400447220 */ /* 0x040fe20000410000 */
[----:B------:R-:W-:Y:S01]  /*1e670*/  SEL R12, R7, 0xffffffe0, !P1 ;  /* 0xffffffe0070c7807 */ /* 0x000fe20004800000 */
[C---:B------:R-:W-:Y:S01]  /*1e680*/  FMUL.FTZ R69, R0.reuse, R69 ;  /* 0x0000004500457220 */ /* 0x040fe20000410000 */
[----:B------:R-:W-:Y:S01]  /*1e690*/  MOV R7, 0x40 ;  /* 0x0000004000077802 */ /* 0x000fe20000000f00 */
[C---:B------:R-:W-:Y:S01]  /*1e6a0*/  FMUL.FTZ R72, R0.reuse, R72 ;  /* 0x0000004800487220 */ /* 0x040fe20000410000 */
[C---:B------:R-:W-:Y:S01]  /*1e6b0*/  IADD3 R17, R15.reuse, -0x10, RZ ;  /* 0xfffffff00f117810 */ /* 0x040fe20007ffe0ff */
[C---:B------:R-:W-:Y:S01]  /*1e6c0*/  FMUL.FTZ R73, R0.reuse, R73 ;  /* 0x0000004900497220 */ /* 0x040fe20000410000 */
[----:B------:R-:W-:Y:S01]  /*1e6d0*/  @P0 IADD3 R17, R15, 0x10, RZ ;  /* 0x000000100f110810 */ /* 0x000fe20007ffe0ff */
[C---:B------:R-:W-:Y:S01]  /*1e6e0*/  FMUL.FTZ R76, R0.reuse, R76 ;  /* 0x0000004c004c7220 */ /* 0x040fe20000410000 */
[----:B------:R-:W-:Y:S01]  /*1e6f0*/  SEL R14, R7, 0xffffffc0, !P2 ;  /* 0xffffffc0070e7807 */ /* 0x000fe20005000000 */
[C---:B------:R-:W-:Y:S01]  /*1e700*/  FMUL.FTZ R77, R0.reuse, R77 ;  /* 0x0000004d004d7220 */ /* 0x040fe20000410000 */
[----:B------:R-:W-:Y:S01]  /*1e710*/  F2FP.BF16.PACK_AB R124, R125, R124 ;  /* 0x0000007c7d7c723e */ /* 0x000fe200000010ff */
[C---:B------:R-:W-:Y:S01]  /*1e720*/  FMUL.FTZ R80, R0.reuse, R80 ;  /* 0x0000005000507220 */ /* 0x040fe20000410000 */
[----:B------:R-:W-:Y:S01]  /*1e730*/  F2FP.BF16.PACK_AB R36, R37, R36 ;  /* 0x000000242524723e */ /* 0x000fe200000010ff */
[C---:B------:R-:W-:Y:S01]  /*1e740*/  FMUL.FTZ R81, R0.reuse, R81 ;  /* 0x0000005100517220 */ /* 0x040fe20000410000 */
[----:B------:R-:W-:Y:S01]  /*1e750*/  IADD3 R19, R15, R12, RZ ;  /* 0x0000000c0f137210 */ /* 0x000fe20007ffe0ff */
[C---:B------:R-:W-:Y:S01]  /*1e760*/  FMUL.FTZ R84, R0.reuse, R84 ;  /* 0x0000005400547220 */ /* 0x040fe20000410000 */
[----:B------:R-:W-:Y:S01]  /*1e770*/  F2FP.BF16.PACK_AB R40, R41, R40 ;  /* 0x000000282928723e */ /* 0x000fe200000010ff */
[----:B------:R-:W-:Y:S01]  /*1e780*/  FMUL.FTZ R85, R0, R85 ;  /* 0x0000005500557220 */ /* 0x000fe20000410000 */
[----:B------:R-:W-:Y:S01]  /*1e790*/  IADD3 R7, R12, R17, RZ ;  /* 0x000000110c077210 */ /* 0x000fe20007ffe0ff */
[C---:B------:R-:W-:Y:S01]  /*1e7a0*/  FMUL.FTZ R88, R0.reuse, R88 ;  /* 0x0000005800587220 */ /* 0x040fe20000410000 */
[----:B------:R-:W-:Y:S01]  /*1e7b0*/  F2FP.BF16.PACK_AB R44, R45, R44 ;  /* 0x0000002c2d2c723e */ /* 0x000fe200000010ff */
[C---:B------:R-:W-:Y:S01]  /*1e7c0*/  FMUL.FTZ R89, R0.reuse, R89 ;  /* 0x0000005900597220 */ /* 0x040fe20000410000 */
[----:B------:R-:W-:Y:S01]  /*1e7d0*/  IADD3 R21, R15, R14, RZ ;  /* 0x0000000e0f157210 */ /* 0x000fe20007ffe0ff */
[C---:B------:R-:W-:Y:S01]  /*1e7e0*/  FMUL.FTZ R92, R0.reuse, R92 ;  /* 0x0000005c005c7220 */ /* 0x040fe20000410000 */
[----:B------:R-:W-:Y:S01]  /*1e7f0*/  F2FP.BF16.PACK_AB R48, R49, R48 ;  /* 0x000000303130723e */ /* 0x000fe200000010ff */
[C---:B------:R-:W-:Y:S01]  /*1e800*/  FMUL.FTZ R93, R0.reuse, R93 ;  /* 0x0000005d005d7220 */ /* 0x040fe20000410000 */
[----:B------:R-:W-:Y:S01]  /*1e810*/  STS [R15], R128 ;  /* 0x000000800f007388 */ /* 0x000fe20000000800 */
        /* <DEDUP_REMOVED lines=26> */
[----:B------:R-:W-:Y:S01]  /*1e9c0*/  FMUL.FTZ R113, R0, R113 ;  /* 0x0000007100717220 */ /* 0x000fe20000410000 */
[----:B------:R-:W-:-:S02]  /*1e9d0*/  MOV R0, 0x3f800000 ;  /* 0x3f80000000007802 */ /* 0x000fc40000000f00 */
[----:B------:R-:W-:Y:S02]  /*1e9e0*/  F2FP.BF16.PACK_AB R92, R93, R92 ;  /* 0x0000005c5d5c723e */ /* 0x000fe400000010ff */
[----:B------:R-:W-:Y:S02]  /*1e9f0*/  F2FP.BF16.PACK_AB R96, R97, R96 ;  /* 0x000000606160723e */ /* 0x000fe400000010ff */
[----:B------:R-:W2:Y:S01]  /*1ea00*/  @P3 MUFU.RCP R0, R6 ;  /* 0x0000000600003308 */ /* 0x000ea20000001000 */
[----:B------:R-:W-:Y:S02]  /*1ea10*/  F2FP.BF16.PACK_AB R100, R101, R100 ;  /* 0x000000646564723e */ /* 0x000fe400000010ff */
[----:B------:R-:W-:Y:S02]  /*1ea20*/  F2FP.BF16.PACK_AB R120, R121, R120 ;  /* 0x000000787978723e */ /* 0x000fe400000010ff */
[----:B------:R-:W-:Y:S02]  /*1ea30*/  F2FP.BF16.PACK_AB R104, R105, R104 ;  /* 0x000000686968723e */ /* 0x000fe400000010ff */
[----:B------:R-:W-:-:S02]  /*1ea40*/  F2FP.BF16.PACK_AB R108, R109, R108 ;  /* 0x0000006c6d6c723e */ /* 0x000fc400000010ff */
[----:B------:R-:W-:Y:S02]  /*1ea50*/  ISETP.NE.AND P0, PT, R210, -0x1, PT ;  /* 0xffffffffd200780c */ /* 0x000fe40003f05270 */
[----:B------:R-:W-:Y:S02]  /*1ea60*/  F2FP.BF16.PACK_AB R116, R117, R116 ;  /* 0x000000747574723e */ /* 0x000fe400000010ff */
[----:B------:R-:W-:Y:S01]  /*1ea70*/  F2FP.BF16.PACK_AB R112, R113, R112 ;  /* 0x000000707170723e */ /* 0x000fe200000010ff */
[C---:B--2---:R-:W-:Y:S02]  /*1ea80*/  FMUL.FTZ R131, R0.reuse, R131 ;  /* 0x0000008300837220 */ /* 0x044fe40000410000 */
[C---:B------:R-:W-:Y:S02]  /*1ea90*/  FMUL.FTZ R130, R0.reuse, R130 ;  /* 0x0000008200827220 */ /* 0x040fe40000410000 */
[C---:B------:R-:W-:Y:S02]  /*1eaa0*/  FMUL.FTZ R127, R0.reuse, R127 ;  /* 0x0000007f007f7220 */ /* 0x040fe40000410000 */
[C---:B------:R-:W-:Y:S01]  /*1eab0*/  FMUL.FTZ R126, R0.reuse, R126 ;  /* 0x0000007e007e7220 */ /* 0x040fe20000410000 */
[----:B------:R-:W-:Y:S01]  /*1eac0*/  F2FP.BF16.PACK_AB R130, R131, R130 ;  /* 0x000000828382723e */ /* 0x000fe200000010ff */
[----:B------:R-:W-:-:S02]  /*1ead0*/  FMUL.FTZ R39, R0, R39 ;  /* 0x0000002700277220 */ /* 0x000fc40000410000 */
[C---:B------:R-:W-:Y:S01]  /*1eae0*/  FMUL.FTZ R38, R0.reuse, R38 ;  /* 0x0000002600267220 */ /* 0x040fe20000410000 */
[----:B------:R-:W-:Y:S01]  /*1eaf0*/  F2FP.BF16.PACK_AB R126, R127, R126 ;  /* 0x0000007e7f7e723e */ /* 0x000fe200000010ff */
[C---:B------:R-:W-:Y:S01]  /*1eb00*/  FMUL.FTZ R43, R0.reuse, R43 ;  /* 0x0000002b002b7220 */ /* 0x040fe20000410000 */
[----:B------:R-:W-:Y:S01]  /*1eb10*/  STS [R15+0x400], R130 ;  /* 0x000400820f007388 */ /* 0x000fe20000000800 */
[C---:B------:R-:W-:Y:S01]  /*1eb20*/  FMUL.FTZ R42, R0.reuse, R42 ;  /* 0x0000002a002a7220 */ /* 0x040fe20000410000 */
[----:B------:R-:W-:Y:S01]  /*1eb30*/  F2FP.BF16.PACK_AB R38, R39, R38 ;  /* 0x000000262726723e */ /* 0x000fe200000010ff */
[C---:B------:R-:W-:Y:S01]  /*1eb40*/  FMUL.FTZ R47, R0.reuse, R47 ;  /* 0x0000002f002f7220 */ /* 0x040fe20000410000 */
[----:B------:R-:W-:Y:S01]  /*1eb50*/  STS [R17], R124 ;  /* 0x0000007c11007388 */ /* 0x000fe20000000800 */
        /* <DEDUP_REMOVED lines=76> */
[----:B------:R-:W-:Y:S01]  /*1f020*/  FMUL.FTZ R0, R0, R114 ;  /* 0x0000007200007220 */ /* 0x000fe20000410000 */
[----:B------:R-:W-:-:S02]  /*1f030*/  F2FP.BF16.PACK_AB R118, R119, R118 ;  /* 0x000000767776723e */ /* 0x000fc400000010ff */
[----:B------:R-:W-:Y:S02]  /*1f040*/  STS [R7+0x2000], R72 ;  /* 0x0020004807007388 */ /* 0x000fe40000000800 */
[----:B------:R-:W-:Y:S02]  /*1f050*/  F2FP.BF16.PACK_AB R0, R115, R0 ;  /* 0x000000007300723e */ /* 0x000fe400000010ff */
        /* <DEDUP_REMOVED lines=25> */
[----:B--2---:R-:W2:Y:S04]  /*1f1f0*/  LD.E.U8 R7, [R8.64+0x1c8] ;  /* 0x0001c80408077980 */ /* 0x004ea8000c101100 */
[----:B------:R-:W4:Y:S04]  /*1f200*/  @!P0 LD.E.64 R16, [R8.64+0x80] ;  /* 0x0000800408108980 */ /* 0x000f28000c101b00 */
[----:B------:R-:W3:Y:S01]  /*1f210*/  LD.E.64 R68, [R8.64+0x88] ;  /* 0x0000880408447980 */ /* 0x000ee2000c101b00 */
[----:B------:R-:W1:Y:S08]  /*1f220*/  @P4 MUFU.LG2 R15, R10 ;  /* 0x0000000a000f4308 */ /* 0x000e700000000c00 */
[----:B------:R-:W1:Y:S01]  /*1f230*/  @P3 MUFU.LG2 R6, R6 ;  /* 0x0000000600063308 */ /* 0x000e620000000c00 */
[----:B------:R-:W-:Y:S01]  /*1f240*/  @!P0 SHF.R.S32.HI R14, RZ, 0x1f, R207 ;  /* 0x0000001fff0e8819 */ /* 0x000fe200000114cf */
[----:B------:R2:W5:Y:S01]  /*1f250*/  LD.E.64 R66, [R8.64+0x90] ;  /* 0x0000900408427980 */ /* 0x000562000c101b00 */
[----:B------:R-:W-:Y:S01]  /*1f260*/  BSSY B0, `(.L_x_1073) ;  /* 0x000001e000007945 */ /* 0x000fe20003800000 */
[----:B------:R-:W-:Y:S01]  /*1f270*/  MOV R12, 0x7f800000 ;  /* 0x7f800000000c7802 */ /* 0x000fe20000000f00 */
[----:B-1----:R-:W-:-:S02]  /*1f280*/  @P4 FMUL.FTZ R15, R15, 0.69314718246459960938 ;  /* 0x3f3172180f0f4820 */ /* 0x002fc40000410000 */
[----:B------:R-:W-:-:S04]  /*1f290*/  @P3 FMUL.FTZ R10, R6, 0.69314718246459960938 ;  /* 0x3f317218060a3820 */ /* 0x000fc80000410000 */
[----:B-----5:R-:W-:Y:S01]  /*1f2a0*/  @P3 FFMA.FTZ R12, R3, R2, R10 ;  /* 0x00000002030c3223 */ /* 0x020fe2000001000a */
[----:B--2---:R-:W-:Y:S01]  /*1f2b0*/  ISETP.NE.AND P1, PT, R7, RZ, PT ;  /* 0x000000ff0700720c */ /* 0x004fe20003f25270 */
[----:B----4-:R-:W-:-:S04]  /*1f2c0*/  @!P0 IMAD R17, R17, R207, RZ ;  /* 0x000000cf11118224 */ /* 0x010fc800078e02ff */
[----:B------:R-:W-:Y:S02]  /*1f2d0*/  @!P0 IMAD R14, R16, R14, R17 ;  /* 0x0000000e100e8224 */ /* 0x000fe400078e0211 */
[-C--:B---3--:R-:W-:Y:S02]  /*1f2e0*/  @P0 IMAD R0, R69, R210.reuse, RZ ;  /* 0x000000d245000224 */ /* 0x088fe400078e02ff */
[----:B------:R-:W-:-:S04]  /*1f2f0*/  @P0 IMAD.WIDE.U32 R18, R68, R210, RZ ;  /* 0x000000d244120225 */ /* 0x000fc800078e00ff */
[----:B------:R-:W-:Y:S01]  /*1f300*/  @!P0 IMAD.WIDE.U32 R16, R16, R207, RZ ;  /* 0x000000cf10108225 */ /* 0x000fe200078e00ff */
[----:B------:R-:W-:Y:S02]  /*1f310*/  MOV R7, 0x7f800000 ;  /* 0x7f80000000077802 */ /* 0x000fe40000000f00 */
[----:B------:R-:W-:Y:S01]  /*1f320*/  @P0 IADD3 R0, R19, R0, RZ ;  /* 0x0000000013000210 */ /* 0x000fe20007ffe0ff */
[----:B------:R-:W-:Y:S01]  /*1f330*/  @P4 FFMA.FTZ R7, R132, R2, R15 ;  /* 0x0000000284074223 */ /* 0x000fe2000001000f */
[----:B------:R-:W-:Y:S02]  /*1f340*/  @P0 MOV R6, R18 ;  /* 0x0000001200060202 */ /* 0x000fe40000000f00 */
[----:B------:R-:W-:Y:S02]  /*1f350*/  @!P0 IADD3 R0, R17, R14, RZ ;  /* 0x0000000e11008210 */ /* 0x000fe40007ffe0ff */
[----:B------:R-:W-:Y:S01]  /*1f360*/  @!P0 MOV R6, R16 ;  /* 0x0000001000068202 */ /* 0x000fe20000000f00 */
[----:B------:R-:W-:Y:S05]  /*1f370*/  @!P1 BRA `(.L_x_1074) ;  /* 0x0000007000009947 */ /* 0x000fea0003800000 */
[----:B------:R-:W-:Y:S01]  /*1f380*/  ISETP.NE.AND P0, PT, R210, -0x1, PT ;  /* 0xffffffffd200780c */ /* 0x000fe20003f05270 */
[----:B------:R-:W-:-:S02]  /*1f390*/  ULDC.64 UR4, c[0x0][0x118] ;  /* 0x0000460000047ab9 */ /* 0x000fc40000000a00 */
[----:B------:R-:W2:Y:S10]  /*1f3a0*/  LD.E R3, [R8.64+0xd4] ;  /* 0x0000d40408037980 */ /* 0x000eb4000c101900 */
[----:B------:R-:W3:Y:S02]  /*1f3b0*/  @!P0 LD.E R2, [R8.64+0xb4] ;  /* 0x0000b40408028980 */ /* 0x000ee4000c101900 */
[----:B---3--:R-:W-:-:S04]  /*1f3c0*/  @!P0 IMAD R210, R2, R207, RZ ;  /* 0x000000cf02d28224 */ /* 0x008fc800078e02ff */
[----:B--2---:R-:W-:Y:S01]  /*1f3d0*/  IMAD R3, R3, R205, R210 ;  /* 0x000000cd03037224 */ /* 0x004fe200078e02d2 */
[----:B------:R-:W-:Y:S05]  /*1f3e0*/  BRA `(.L_x_1075) ;  /* 0x0000005000007947 */ /* 0x000fea0003800000 */
.L_x_1074:
[----:B------:R-:W-:Y:S02]  /*1f3f0*/  ULDC.64 UR4, c[0x0][0x118] ;  /* 0x0000460000047ab9 */ /* 0x000fe40000000a00 */
[----:B------:R-:W2:Y:S04]  /*1f400*/  LD.E R2, [R8.64+0x60] ;  /* 0x0000600408027980 */ /* 0x000ea8000c101900 */
[----:B------:R-:W3:Y:S01]  /*1f410*/  LD.E R3, [R8.64+0xb4] ;  /* 0x0000b40408037980 */ /* 0x000ee2000c101900 */
[----:B--2---:R-:W-:-:S04]  /*1f420*/  IMAD R2, R2, R207, R205 ;  /* 0x000000cf02027224 */ /* 0x004fc800078e02cd */
[----:B---3--:R-:W-:Y:S02]  /*1f430*/  IMAD R3, R3, R2, RZ ;  /* 0x0000000203037224 */ /* 0x008fe400078e02ff */
.L_x_1075:
[----:B------:R-:W-:Y:S05]  /*1f440*/  BSYNC B0 ;  /* 0x0000000000007941 */ /* 0x000fea0003800000 */
.L_x_1073:
[----:B------:R-:W-:Y:S01]  /*1f450*/  ULDC.64 UR4, c[0x0][0x118] ;  /* 0x0000460000047ab9 */ /* 0x000fe20000000a00 */
[----:B------:R-:W1:Y:S04]  /*1f460*/  S2R R2, SR_TID.X ;  /* 0x0000000000027919 */ /* 0x000e680000002100 */
[----:B------:R2:W5:Y:S04]  /*1f470*/  LD.E.64 R70, [R8.64+0x70] ;  /* 0x0000700408467980 */ /* 0x000568000c101b00 */
[----:B------:R2:W5:Y:S01]  /*1f480*/  LD.E.64 R72, [R8.64+0xa0] ;  /* 0x0000a00408487980 */ /* 0x000562000c101b00 */
[----:B------:R-:W-:Y:S01]  /*1f490*/  WARPSYNC 0xffffffff ;  /* 0xffffffff00007948 */ /* 0x000fe20003800000 */
[----:B------:R-:W-:Y:S01]  /*1f4a0*/  SHF.R.S32.HI R64, RZ, 0x1f, R13 ;  /* 0x0000001fff407819 */ /* 0x000fe2000001140d */
[----:B------:R-:W-:Y:S01]  /*1f4b0*/  BSSY B0, `(.L_x_1076) ;  /* 0x000002a000007945 */ /* 0x000fe20003800000 */
[----:B------:R-:W-:Y:S02]  /*1f4c0*/  BAR.SYNC.DEFER_BLOCKING 0x0 ;  /* 0x0000000000007b1d */ /* 0x000fe40000010000 */
[----:B------:R-:W-:-:S04]  /*1f4d0*/  LEA.HI R64, R64, R13, RZ, 0x2 ;  /* 0x0000000d40407211 */ /* 0x000fc800078f10ff */
[----:B------:R-:W-:Y:S02]  /*1f4e0*/  LOP3.LUT R64, R64, 0xffffffc, RZ, 0xc0, !PT ;  /* 0x0ffffffc40407812 */ /* 0x000fe400078ec0ff */
[----:B-1----:R-:W-:-:S04]  /*1f4f0*/  SHF.R.S32.HI R15, RZ, 0x1f, R2 ;  /* 0x0000001fff0f7819 */ /* 0x002fc80000011402 */
[----:B------:R-:W-:-:S04]  /*1f500*/  LEA.HI R65, R15, R2, RZ, 0x5 ;  /* 0x000000020f417211 */ /* 0x000fc800078f28ff */
[----:B------:R-:W-:Y:S01]  /*1f510*/  LOP3.LUT R65, R65, 0xffffffe0, RZ, 0xc0, !PT ;  /* 0xffffffe041417812 */ /* 0x000fe200078ec0ff */
[----:B------:R2:W1:Y:S04]  /*1f520*/  LDS.128 R56, [R211] ;  /* 0x00000000d3387984 */ /* 0x0004680000000c00 */
[----:B------:R-:W-:Y:S01]  /*1f530*/  IMAD.IADD R10, R2, 0x1, -R65 ;  /* 0x00000001020a7824 */ /* 0x000fe200078e0a41 */
[----:B------:R-:W-:Y:S01]  /*1f540*/  LOP3.LUT R65, R11, 0xffffffe0, RZ, 0xc0, !PT ;  /* 0xffffffe00b417812 */ /* 0x000fe200078ec0ff */
[----:B------:R2:W3:Y:S03]  /*1f550*/  LDS.128 R52, [R211+0x800] ;  /* 0x00080000d3347984 */ /* 0x0004e60000000c00 */
[----:B------:R-:W-:Y:S01]  /*1f560*/  SHF.R.S32.HI R11, RZ, 0x1f, R10 ;  /* 0x0000001fff0b7819 */ /* 0x000fe2000001140a */
[----:B------:R-:W-:Y:S01]  /*1f570*/  IMAD.IADD R14, R4, 0x1, -R65 ;  /* 0x00000001040e7824 */ /* 0x000fe200078e0a41 */
[----:B------:R2:W4:Y:S02]  /*1f580*/  LDS.128 R48, [R211+0x1000] ;  /* 0x00100000d3307984 */ /* 0x0005240000000c00 */
[----:B------:R-:W-:Y:S01]  /*1f590*/  LEA.HI R11, R11, R10, RZ, 0x2 ;  /* 0x0000000a0b0b7211 */ /* 0x000fe200078f10ff */
[----:B------:R-:W-:Y:S01]  /*1f5a0*/  IMAD.IADD R10, R13, 0x1, -R64 ;  /* 0x000000010d0a7824 */ /* 0x000fe200078e0a40 */
[----:B------:R2:W1:Y:S01]  /*1f5b0*/  LDS.128 R44, [R211+0x1800] ;  /* 0x00180000d32c7984 */ /* 0x0004620000000c00 */
[----:B------:R-:W-:-:S02]  /*1f5c0*/  LOP3.LUT P0, RZ, R14, 0x3, RZ, 0xc0, !PT ;  /* 0x000000030eff7812 */ /* 0x000fc4000780c0ff */
[----:B------:R-:W-:Y:S01]  /*1f5d0*/  SHF.R.S32.HI R11, RZ, 0x2, R11 ;  /* 0x00000002ff0b7819 */ /* 0x000fe2000001140b */
[----:B------:R2:W1:Y:S04]  /*1f5e0*/  LDS.128 R40, [R211+0x2000] ;  /* 0x00200000d3287984 */ /* 0x0004680000000c00 */
[----:B------:R2:W1:Y:S01]  /*1f5f0*/  LDS.128 R36, [R211+0x2800] ;  /* 0x00280000d3247984 */ /* 0x0004620000000c00 */
[----:B------:R-:W-:-:S03]  /*1f600*/  IMAD R10, R10, 0x10, R11 ;  /* 0x000000100a0a7824 */ /* 0x000fc600078e020b */
[----:B------:R2:W1:Y:S04]  /*1f610*/  LDS.128 R32, [R211+0x3000] ;  /* 0x00300000d3207984 */ /* 0x0004680000000c00 */
[----:B------:R2:W1:Y:S04]  /*1f620*/  LDS.128 R28, [R211+0x3800] ;  /* 0x00380000d31c7984 */ /* 0x0004680000000c00 */
[----:B------:R2:W1:Y:S04]  /*1f630*/  LDS.128 R24, [R211+0x4000] ;  /* 0x00400000d3187984 */ /* 0x0004680000000c00 */
[----:B------:R2:W1:Y:S04]  /*1f640*/  LDS.128 R20, [R211+0x4800] ;  /* 0x00480000d3147984 */ /* 0x0004680000000c00 */
[----:B------:R2:W1:Y:S04]  /*1f650*/  LDS.128 R16, [R211+0x5000] ;  /* 0x00500000d3107984 */ /* 0x0004680000000c00 */
[----:B------:R2:W1:Y:S01]  /*1f660*/  LDS.128 R60, [R211+0x5800] ;  /* 0x00580000d33c7984 */ /* 0x0004620000000c00 */
[----:B------:R-:W-:Y:S05]  /*1f670*/  @P0 BRA `(.L_x_1077) ;  /* 0x000000d000000947 */ /* 0x000fea0003800000 */
[----:B---3--:R-:W-:Y:S01]  /*1f680*/  IMAD R11, R208, 0x40, R3 ;  /* 0x00000040d00b7824 */ /* 0x008fe200078e0203 */
[----:B------:R-:W-:Y:S01]  /*1f690*/  IADD3 R14, R10, 0x8, RZ ;  /* 0x000000080a0e7810 */ /* 0x000fe20007ffe0ff */
[----:B------:R-:W-:Y:S01]  /*1f6a0*/  IMAD R3, R208, -0x40, R209 ;  /* 0xffffffc0d0037824 */ /* 0x000fe200078e02d1 */
[----:B------:R-:W-:-:S02]  /*1f6b0*/  ULDC.64 UR4, c[0x0][0x118] ;  /* 0x0000460000047ab9 */ /* 0x000fc40000000a00 */
[----:B------:R-:W-:Y:S02]  /*1f6c0*/  SHF.R.S32.HI R13, RZ, 0x1f, R11 ;  /* 0x0000001fff0d7819 */ /* 0x000fe4000001140b */
[C---:B------:R-:W-:Y:S02]  /*1f6d0*/  IADD3 R11, P0, R10.reuse, R11, RZ ;  /* 0x0000000b0a0b7210 */ /* 0x040fe40007f1e0ff */
[-C--:B------:R-:W-:Y:S02]  /*1f6e0*/  ISETP.GE.AND P2, PT, R10, R3.reuse, PT ;  /* 0x000000030a00720c */ /* 0x080fe40003f46270 */
[----:B------:R-:W-:Y:S02]  /*1f6f0*/  ISETP.GE.AND P1, PT, R14, R3, PT ;  /* 0x000000030e00720c */ /* 0x000fe40003f26270 */
[----:B------:R-:W-:Y:S02]  /*1f700*/  LEA.HI.X.SX32 R10, R10, R13, 0x1, P0 ;  /* 0x0000000d0a0a7211 */ /* 0x000fe400000f0eff */
[----:B-----5:R-:W-:-:S04]  /*1f710*/  LEA R64, P0, R11, R72, 0x2 ;  /* 0x000000480b407211 */ /* 0x020fc800078010ff */
[----:B------:R-:W-:-:S05]  /*1f720*/  LEA.HI.X R65, R11, R73, R10, 0x2, P0 ;  /* 0x000000490b417211 */ /* 0x000fca00000f140a */
[----:B------:R3:W-:Y:S04]  /*1f730*/  @!P2 ST.E [R64.64], R7 ;  /* 0x000000074000a985 */ /* 0x0007e8000c101904 */
[----:B------:R3:W-:Y:S02]  /*1f740*/  @!P1 ST.E [R64.64+0x20], R12 ;  /* 0x0000200c40009985 */ /* 0x0007e4000c101904 */
.L_x_1077:
[----:B---3--:R-:W-:Y:S05]  /*1f750*/  BSYNC B0 ;  /* 0x0000000000007941 */ /* 0x008fea0003800000 */
.L_x_1076:
[----:B------:R-:W-:Y:S01]  /*1f760*/  LEA.HI R3, R5, R4, RZ, 0x3 ;  /* 0x0000000405037211 */ /* 0x000fe200078f18ff */
[----:B------:R-:W-:Y:S01]  /*1f770*/  ULDC.64 UR4, c[0x0][0x118] ;  /* 0x0000460000047ab9 */ /* 0x000fe20000000a00 */
[----:B------:R-:W-:Y:S01]  /*1f780*/  LEA.HI R15, R15, R2, RZ, 0x3 ;  /* 0x000000020f0f7211 */ /* 0x000fe200078f18ff */
[----:B--2---:R2:W5:Y:S01]  /*1f790*/  LD.E R8, [R8.64+0xc0] ;  /* 0x0000c00408087980 */ /* 0x004562000c101900 */
[----:B------:R-:W-:Y:S01]  /*1f7a0*/  LOP3.LUT R3, R3, 0xfffffff8, RZ, 0xc0, !PT ;  /* 0xfffffff803037812 */ /* 0x000fe200078ec0ff */
[----:B------:R-:W-:Y:S01]  /*1f7b0*/  BSSY B0, `(.L_x_1078) ;  /* 0x0000028000007945 */ /* 0x000fe20003800000 */
[----:B------:R-:W-:-:S02]  /*1f7c0*/  LOP3.LUT R5, R15, 0xfffffff8, RZ, 0xc0, !PT ;  /* 0xfffffff80f057812 */ /* 0x000fc400078ec0ff */
[----:B------:R-:W-:Y:S01]  /*1f7d0*/  SHF.R.S32.HI R15, RZ, 0x3, R15 ;  /* 0x00000003ff0f7819 */ /* 0x000fe2000001140f */
[----:B------:R-:W-:Y:S02]  /*1f7e0*/  IMAD.IADD R3, R4, 0x1, -R3 ;  /* 0x0000000104037824 */ /* 0x000fe400078e0a03 */
[----:B------:R-:W-:Y:S01]  /*1f7f0*/  IMAD.IADD R5, R2, 0x1, -R5 ;  /* 0x0000000102057824 */ /* 0x000fe200078e0a05 */
[----:B------:R-:W-:Y:S01]  /*1f800*/  SHF.R.S32.HI R2, RZ, 0x1f, R205 ;  /* 0x0000001fff027819 */ /* 0x000fe200000114cd */
[----:B------:R-:W-:Y:S02]  /*1f810*/  IMAD.SHL.U32 R12, R3, 0x8, RZ ;  /* 0x00000008030c7824 */ /* 0x000fe400078e00ff */
[----:B------:R-:W-:Y:S02]  /*1f820*/  IMAD.SHL.U32 R3, R208, 0x40, RZ ;  /* 0x00000040d0037824 */ /* 0x000fe400078e00ff */
[----:B------:R-:W-:Y:S01]  /*1f830*/  IMAD.SHL.U32 R5, R5, 0x8, RZ ;  /* 0x0000000805057824 */ /* 0x000fe200078e00ff */
[----:B------:R-:W-:Y:S01]  /*1f840*/  SHF.R.S32.HI R13, RZ, 0x1f, R12 ;  /* 0x0000001fff0d7819 */ /* 0x000fe2000001140c */
[----:B------:R-:W-:Y:S01]  /*1f850*/  IMAD R7, R69, R3, RZ ;  /* 0x0000000345077224 */ /* 0x000fe200078e02ff */
[----:B------:R-:W-:-:S03]  /*1f860*/  SHF.R.S32.HI R4, RZ, 0x1f, R3 ;  /* 0x0000001fff047819 */ /* 0x000fc60000011403 */
[----:B------:R-:W-:-:S04]  /*1f870*/  IMAD.WIDE.U32 R10, R68, R3, R12 ;  /* 0x00000003440a7225 */ /* 0x000fc800078e000c */
[----:B------:R-:W-:Y:S01]  /*1f880*/  IMAD R7, R68, R4, R7 ;  /* 0x0000000444077224 */ /* 0x000fe200078e0207 */
[----:B------:R-:W-:Y:S01]  /*1f890*/  IADD3 R6, P0, R6, R10, RZ ;  /* 0x0000000a06067210 */ /* 0x000fe20007f1e0ff */
[----:B------:R-:W-:Y:S02]  /*1f8a0*/  IMAD.IADD R3, R209, 0x1, -R3 ;  /* 0x00000001d1037824 */ /* 0x000fe400078e0a03 */
[----:B--2---:R-:W-:Y:S01]  /*1f8b0*/  IMAD R9, R67, R205, RZ ;  /* 0x000000cd43097224 */ /* 0x004fe200078e02ff */
[----:B------:R-:W-:Y:S02]  /*1f8c0*/  IADD3.X R7, R0, R11, R7, P0, !PT ;  /* 0x0000000b00077210 */ /* 0x000fe400007fe407 */
[----:B------:R-:W-:Y:S01]  /*1f8d0*/  ISETP.GE.AND P0, PT, R15, R3, PT ;  /* 0x000000030f00720c */ /* 0x000fe20003f06270 */
[C---:B------:R-:W-:Y:S01]  /*1f8e0*/  IMAD R2, R66.reuse, R2, R9 ;  /* 0x0000000242027224 */ /* 0x040fe200078e0209 */
[----:B------:R-:W-:Y:S01]  /*1f8f0*/  IADD3 R9, R5, 0x40, RZ ;  /* 0x0000004005097810 */ /* 0x000fe20007ffe0ff */
[----:B------:R-:W-:Y:S01]  /*1f900*/  IMAD.WIDE.U32 R66, R66, R205, R6 ;  /* 0x000000cd42427225 */ /* 0x000fe200078e0006 */
[----:B------:R-:W-:-:S02]  /*1f910*/  SHF.R.S32.HI R7, RZ, 0x1f, R15 ;  /* 0x0000001fff077819 */ /* 0x000fc4000001140f */
[----:B------:R-:W-:Y:S01]  /*1f920*/  IADD3 R5, R5, 0x80, RZ ;  /* 0x0000008005057810 */ /* 0x000fe20007ffe0ff */
[----:B------:R-:W-:-:S06]  /*1f930*/  IMAD.IADD R65, R67, 0x1, R2 ;  /* 0x0000000143417824 */ /* 0x000fcc00078e0202 */
[----:B------:R-:W-:Y:S05]  /*1f940*/  @P0 BRA `(.L_x_1079) ;  /* 0x000000e000000947 */ /* 0x000fea0003800000 */
[----:B------:R-:W-:Y:S01]  /*1f950*/  IMAD R0, R69, R15, RZ ;  /* 0x0000000f45007224 */ /* 0x000fe200078e02ff */
[-C--:B-----5:R-:W-:Y:S01]  /*1f960*/  ISETP.GE.AND P3, PT, R12, R8.reuse, PT ;  /* 0x000000080c00720c */ /* 0x0a0fe20003f66270 */
[----:B------:R-:W-:Y:S01]  /*1f970*/  IMAD.MOV.U32 R64, RZ, RZ, R66 ;  /* 0x000000ffff407224 */ /* 0x000fe200078e0042 */
[-C--:B------:R-:W-:Y:S01]  /*1f980*/  ISETP.GE.AND P2, PT, R9, R8.reuse, PT ;  /* 0x000000080900720c */ /* 0x080fe20003f46270 */
[----:B------:R-:W-:Y:S01]  /*1f990*/  IMAD R0, R68, R7, R0 ;  /* 0x0000000744007224 */ /* 0x000fe200078e0200 */
[----:B------:R-:W-:Y:S01]  /*1f9a0*/  ISETP.GE.AND P1, PT, R5, R8, PT ;  /* 0x000000080500720c */ /* 0x000fe20003f26270 */
[----:B------:R-:W-:Y:S01]  /*1f9b0*/  IMAD.WIDE.U32 R10, R15, R68, R64 ;  /* 0x000000440f0a7225 */ /* 0x000fe200078e0040 */
[----:B------:R-:W-:-:S03]  /*1f9c0*/  ULDC.64 UR4, c[0x0][0x118] ;  /* 0x0000460000047ab9 */ /* 0x000fc60000000a00 */
[----:B------:R-:W-:Y:S01]  /*1f9d0*/  IMAD.IADD R11, R11, 0x1, R0 ;  /* 0x000000010b0b7824 */ /* 0x000fe200078e0200 */
[----:B------:R-:W-:-:S04]  /*1f9e0*/  LEA R72, P0, R10, R70, 0x1 ;  /* 0x000000460a487211 */ /* 0x000fc800078008ff */
[----:B------:R-:W-:-:S05]  /*1f9f0*/  LEA.HI.X R73, R10, R71, R11, 0x1, P0 ;  /* 0x000000470a497211 */ /* 0x000fca00000f0c0b */
[----:B-1----:R1:W-:Y:S04]  /*1fa00*/  @!P3 ST.E.128 [R72.64], R56 ;  /* 0x000000384800b985 */ /* 0x0023e8000c101d04 */
[----:B------:R1:W-:Y:S04]  /*1fa10*/  @!P2 ST.E.128 [R72.64+0x80], R40 ;  /* 0x000080284800a985 */ /* 0x0003e8000c101d04 */
[----:B------:R1:W-:Y:S02]  /*1fa20*/  @!P1 ST.E.128 [R72.64+0x100], R24 ;  /* 0x0001001848009985 */ /* 0x0003e4000c101d04 */
.L_x_1079:
[----:B------:R-:W-:Y:S05]  /*1fa30*/  BSYNC B0 ;  /* 0x0000000000007941 */ /* 0x000fea0003800000 */
.L_x_1078:
[----:B------:R-:W-:Y:S01]  /*1fa40*/  IADD3 R0, R15, 0x10, RZ ;  /* 0x000000100f007810 */ /* 0x000fe20007ffe0ff */
[----:B------:R-:W-:Y:S03]  /*1fa50*/  BSSY B0, `(.L_x_1080) ;  /* 0x0000014000007945 */ /* 0x000fe60003800000 */
[----:B------:R-:W-:-:S13]  /*1fa60*/  ISETP.GE.AND P0, PT, R0, R3, PT ;  /* 0x000000030000720c */ /* 0x000fda0003f06270 */
[----:B------:R-:W-:Y:S05]  /*1fa70*/  @P0 BRA `(.L_x_1081) ;  /* 0x0000011000000947 */ /* 0x000fea0003800000 */
[----:B-1----:R-:W-:Y:S01]  /*1fa80*/  IADD3 R25, P0, R15, 0x10, RZ ;  /* 0x000000100f197810 */ /* 0x002fe20007f1e0ff */
[----:B------:R-:W-:Y:S01]  /*1fa90*/  IMAD.MOV.U32 R26, RZ, RZ, R66 ;  /* 0x000000ffff1a7224 */ /* 0x000fe200078e0042 */
[----:B------:R-:W-:Y:S01]  /*1faa0*/  MOV R27, R65 ;  /* 0x00000041001b7202 */ /* 0x000fe20000000f00 */
[----:B------:R-:W-:Y:S01]  /*1fab0*/  ULDC.64 UR4, c[0x0][0x118] ;  /* 0x0000460000047ab9 */ /* 0x000fe20000000a00 */
        /* <DEDUP_REMOVED lines=10> */
[----:B------:R1:W-:Y:S04]  /*1fb60*/  @!P2 ST.E.128 [R10.64], R52 ;  /* 0x000000340a00a985 */ /* 0x0003e8000c101d04 */
[----:B------:R1:W-:Y:S04]  /*1fb70*/  @!P1 ST.E.128 [R10.64+0x80], R36 ;  /* 0x000080240a009985 */ /* 0x0003e8000c101d04 */
[----:B------:R1:W-:Y:S02]  /*1fb80*/  @!P0 ST.E.128 [R10.64+0x100], R20 ;  /* 0x000100140a008985 */ /* 0x0003e4000c101d04 */
.L_x_1081:
[----:B------:R-:W-:Y:S05]  /*1fb90*/  BSYNC B0 ;  /* 0x0000000000007941 */ /* 0x000fea0003800000 */
.L_x_1080:
        /* <DEDUP_REMOVED lines=18> */
[----:B----4-:R1:W-:Y:S04]  /*1fcc0*/  @!P2 ST.E.128 [R10.64], R48 ;  /* 0x000000300a00a985 */ /* 0x0103e8000c101d04 */
[----:B------:R1:W-:Y:S04]  /*1fcd0*/  @!P1 ST.E.128 [R10.64+0x80], R32 ;  /* 0x000080200a009985 */ /* 0x0003e8000c101d04 */
[----:B------:R1:W-:Y:S02]  /*1fce0*/  @!P0 ST.E.128 [R10.64+0x100], R16 ;  /* 0x000100100a008985 */ /* 0x0003e4000c101d04 */
.L_x_1083:
[----:B------:R-:W-:Y:S05]  /*1fcf0*/  BSYNC B0 ;  /* 0x0000000000007941 */ /* 0x000fea0003800000 */
.L_x_1082:
[----:B------:R-:W-:Y:S01]  /*1fd00*/  IADD3 R0, R15, 0x30, RZ ;  /* 0x000000300f007810 */ /* 0x000fe20007ffe0ff */
[----:B------:R-:W-:-:S03]  /*1fd10*/  IMAD.MOV.U32 R207, RZ, RZ, 0x0 ;  /* 0x00000000ffcf7424 */ /* 0x000fc600078e00ff */
[----:B------:R-:W-:-:S13]  /*1fd20*/  ISETP.GE.AND P0, PT, R0, R3, PT ;  /* 0x000000030000720c */ /* 0x000fda0003f06270 */
[----:B------:R-:W-:Y:S05]  /*1fd30*/  @P0 RET.REL.NODEC R206 `(_ZN5flash24flash_fwd_splitkv_kernelI23Flash_fwd_kernel_traitsILi192ELi64ELi64ELi4ELb0ELb0EN7cutlass10bfloat16_tE19Flash_kernel_traitsILi192ELi64ELi64ELi4ES3_EELb1ELb0ELb0ELb0ELb0ELb0ELb0ELb1EEEvNS_16Flash_fwd_paramsE) ;  /* 0xfffe02c0ce000950 */ /* 0x000fea0003c3ffff */
[----:B------:R-:W-:Y:S01]  /*1fd40*/  IADD3 R15, P0, R15, 0x30, RZ ;  /* 0x000000300f0f7810 */ /* 0x000fe20007f1e0ff */
[----:B------:R-:W-:Y:S01]  /*1fd50*/  IMAD.MOV.U32 R2, RZ, RZ, R66 ;  /* 0x000000ffff027224 */ /* 0x000fe200078e0042 */
[----:B------:R-:W-:Y:S01]  /*1fd60*/  MOV R3, R65 ;  /* 0x0000004100037202 */ /* 0x000fe20000000f00 */
[----:B------:R-:W-:Y:S01]  /*1fd70*/  ULDC.64 UR4, c[0x0][0x118] ;  /* 0x0000460000047ab9 */ /* 0x000fe20000000a00 */
[-C--:B-----5:R-:W-:Y:S01]  /*1fd80*/  ISETP.GE.AND P1, PT, R12, R8.reuse, PT ;  /* 0x000000080c00720c */ /* 0x0a0fe20003f26270 */
[----:B------:R-:W-:Y:S01]  /*1fd90*/  IMAD.X R7, RZ, RZ, R7, P0 ;  /* 0x000000ffff077224 */ /* 0x000fe200000e0607 */
[----:B------:R-:W-:Y:S01]  /*1fda0*/  ISETP.GE.AND P0, PT, R9, R8, PT ;  /* 0x000000080900720c */ /* 0x000fe20003f06270 */
[----:B------:R-:W-:Y:S01]  /*1fdb0*/  IMAD.WIDE.U32 R2, R68, R15, R2 ;  /* 0x0000000f44027225 */ /* 0x000fe200078e0002 */
[----:B------:R-:W-:-:S03]  /*1fdc0*/  MOV R207, 0x0 ;  /* 0x0000000000cf7802 */ /* 0x000fc60000000f00 */
[----:B------:R-:W-:Y:S01]  /*1fdd0*/  IMAD R7, R7, R68, RZ ;  /* 0x0000004407077224 */ /* 0x000fe200078e02ff */
[----:B------:R-:W-:-:S03]  /*1fde0*/  LEA R6, P2, R2, R70, 0x1 ;  /* 0x0000004602067211 */ /* 0x000fc600078408ff */
[----:B------:R-:W-:-:S04]  /*1fdf0*/  IMAD R7, R69, R15, R7 ;  /* 0x0000000f45077224 */ /* 0x000fc800078e0207 */
[----:B------:R-:W-:-:S05]  /*1fe00*/  IMAD.IADD R7, R3, 0x1, R7 ;  /* 0x0000000103077824 */ /* 0x000fca00078e0207 */
[----:B------:R-:W-:-:S05]  /*1fe10*/  LEA.HI.X R7, R2, R71, R7, 0x1, P2 ;  /* 0x0000004702077211 */ /* 0x000fca00010f0c07 */
[----:B-1----:R1:W-:Y:S01]  /*1fe20*/  @!P0 ST.E.128 [R6.64+0x80], R28 ;  /* 0x0000801c06008985 */ /* 0x0023e2000c101d04 */
[----:B------:R-:W-:-:S03]  /*1fe30*/  ISETP.GE.AND P0, PT, R5, R8, PT ;  /* 0x000000080500720c */ /* 0x000fc60003f06270 */
[----:B------:R1:W-:Y:S10]  /*1fe40*/  @!P1 ST.E.128 [R6.64], R44 ;  /* 0x0000002c06009985 */ /* 0x0003f4000c101d04 */
[----:B------:R-:W-:Y:S05]  /*1fe50*/  @P0 RET.REL.NODEC R206 `(_ZN5flash24flash_fwd_splitkv_kernelI23Flash_fwd_kernel_traitsILi192ELi64ELi64ELi4ELb0ELb0EN7cutlass10bfloat16_tE19Flash_kernel_traitsILi192ELi64ELi64ELi4ES3_EELb1ELb0ELb0ELb0ELb0ELb0ELb0ELb1EEEvNS_16Flash_fwd_paramsE) ;  /* 0xfffe01a0ce000950 */ /* 0x000fea0003c3ffff */
[----:B------:R-:W-:Y:S01]  /*1fe60*/  MOV R207, 0x0 ;  /* 0x0000000000cf7802 */ /* 0x000fe20000000f00 */
[----:B------:R-:W-:-:S02]  /*1fe70*/  ULDC.64 UR4, c[0x0][0x118] ;  /* 0x0000460000047ab9 */ /* 0x000fc40000000a00 */
[----:B------:R2:W-:Y:S01]  /*1fe80*/  ST.E.128 [R6.64+0x100], R60 ;  /* 0x0001003c06007985 */ /* 0x0005e2000c101d04 */
[----:B------:R-:W-:Y:S05]  /*1fe90*/  RET.REL.NODEC R206 `(_ZN5flash24flash_fwd_splitkv_kernelI23Flash_fwd_kernel_traitsILi192ELi64ELi64ELi4ELb0ELb0EN7cutlass10bfloat16_tE19Flash_kernel_traitsILi192ELi64ELi64ELi4ES3_EELb1ELb0ELb0ELb0ELb0ELb0ELb0ELb1EEEvNS_16Flash_fwd_paramsE) ;  /* 0xfffe0160ce007950 */ /* 0x000fea0003c3ffff */
.L_x_1071:
[----:B------:R-:W-:Y:S02]  /*1fea0*/  MOV R6, 0x2 ;  /* 0x0000000200067802 */ /* 0x000fe40000000f00 */
[----:B------:R-:W-:Y:S02]  /*1feb0*/  MOV R4, 0x1fed0 ;  /* 0x0001fed000047802 */ /* 0x000fe40000000f00 */
[----:B-1---5:R-:W-:Y:S05]  /*1fec0*/  CALL.REL.NOINC `($__internal_14_$__cuda_sm70_shflsync_bfly_p) ;  /* 0x000000f000007944 */ /* 0x022fea0003c00000 */
[----:B-12---:R-:W-:Y:S05]  /*1fed0*/  BRA `(.L_x_1084) ;  /* 0xffffe40000007947 */ /* 0x006fea000383ffff */
.L_x_1072:
[----:B------:R-:W-:Y:S02]  /*1fee0*/  MOV R6, 0x1 ;  /* 0x0000000100067802 */ /* 0x000fe40000000f00 */
[----:B------:R-:W-:Y:S02]  /*1fef0*/  MOV R4, 0x1ff10 ;  /* 0x0001ff1000047802 */ /* 0x000fe40000000f00 */
[----:B-1---5:R-:W-:Y:S05]  /*1ff00*/  CALL.REL.NOINC `($__internal_14_$__cuda_sm70_shflsync_bfly_p) ;  /* 0x000000b000007944 */ /* 0x022fea0003c00000 */
[----:B--2---:R-:W-:Y:S01]  /*1ff10*/  FADD.FTZ R10, R219, R6 ;  /* 0x00000006db0a7221 */ /* 0x004fe20000010000 */
[----:B-1----:R-:W-:Y:S02]  /*1ff20*/  MOV R219, R217 ;  /* 0x000000d900db7202 */ /* 0x002fe40000000f00 */
[----:B------:R-:W-:Y:S02]  /*1ff30*/  MOV R6, 0x2 ;  /* 0x0000000200067802 */ /* 0x000fe40000000f00 */
[----:B------:R-:W-:-:S02]  /*1ff40*/  MOV R4, 0x1ff60 ;  /* 0x0001ff6000047802 */ /* 0x000fc40000000f00 */
[----:B------:R-:W-:Y:S05]  /*1ff50*/  CALL.REL.NOINC `($__internal_14_$__cuda_sm70_shflsync_bfly_p) ;  /* 0x0000006000007944 */ /* 0x000fea0003c00000 */
[----:B--2---:R-:W-:Y:S01]  /*1ff60*/  FADD.FTZ R7, R217, R6 ;  /* 0x00000006d9077221 */ /* 0x004fe20000010000 */
[----:B------:R-:W-:-:S02]  /*1ff70*/  MOV R6, 0x1 ;  /* 0x0000000100067802 */ /* 0x000fc40000000f00 */
[----:B------:R-:W-:Y:S02]  /*1ff80*/  MOV R4, 0x1ffb0 ;  /* 0x0001ffb000047802 */ /* 0x000fe40000000f00 */
[----:B-1----:R-:W-:Y:S02]  /*1ff90*/  MOV R219, R7 ;  /* 0x0000000700db7202 */ /* 0x002fe40000000f00 */
[----:B------:R-:W-:Y:S05]  /*1ffa0*/  CALL.REL.NOINC `($__internal_14_$__cuda_sm70_shflsync_bfly_p) ;  /* 0x0000001000007944 */ /* 0x000fea0003c00000 */
[----:B-12---:R-:W-:Y:S05]  /*1ffb0*/  BRA `(.L_x_1085) ;  /* 0xffffe39000007947 */ /* 0x006fea000383ffff */
        .weak           $__internal_14_$__cuda_sm70_shflsync_bfly_p
        .type           $__internal_14_$__cuda_sm70_shflsync_bfly_p,@function
        .size           $__internal_14_$__cuda_sm70_shflsync_bfly_p,(.L_x_4383 - $__internal_14_$__cuda_sm70_shflsync_bfly_p)
$__internal_14_$__cuda_sm70_shflsync_bfly_p:
[----:B------:R-:W-:Y:S01]  /*1ffc0*/  MOV R12, R4 ;  /* 0x00000004000c7202 */ /* 0x000fe20000000f00 */
[----:B------:R-:W-:Y:S04]  /*1ffd0*/  WARPSYNC R0 ;  /* 0x0000000000007348 */ /* 0x000fe80003800000 */
[----:B------:R-:W-:Y:S01]  /*1ffe0*/  MOV R13, 0x0 ;  /* 0x00000000000d7802 */ /* 0x000fe20000000f00 */
[----:B------:R1:W2:Y:S03]  /*1fff0*/  SHFL.BFLY PT, R6, R219, R6, R5 ;  /* 0x0c000006db067389 */ /* 0x0002a600000e0005 */
[----:B------:R-:W-:Y:S05]  /*20000*/  RET.REL.NODEC R12 `(_ZN5flash24flash_fwd_splitkv_kernelI23Flash_fwd_kernel_traitsILi192ELi64ELi64ELi4ELb0ELb0EN7cutlass10bfloat16_tE19Flash_kernel_traitsILi192ELi64ELi64ELi4ES3_EELb1ELb0ELb0ELb0ELb0ELb0ELb0ELb1EEEvNS_16Flash_fwd_paramsE) ;  /* 0xfffdfff00c007950 */ /* 0x000fea0003c3ffff */
.L_x_1086:
        /* <DEDUP_REMOVED lines=15> */
.L_x_4383:


//--------------------- .text._ZN5flash24flash_fwd_splitkv_kernelI23Flash_fwd_kernel_traitsILi192ELi64ELi64ELi4ELb0ELb0EN7cutlass10bfloat16_tE19Flash_kernel_traitsILi192ELi64ELi64ELi4ES3_EELb1ELb0ELb0ELb0ELb0ELb1ELb0ELb1EEEvNS_16Flash_fwd_paramsE --------------------------
	.section	.text._ZN5flash24flash_fwd_splitkv_kernelI23Flash_fwd_kernel_traitsILi192ELi64ELi64ELi4ELb0ELb0EN7cutlass10bfloat16_tE19Flash_kernel_traitsILi192ELi64ELi64ELi4ES3_EELb1ELb0ELb0ELb0ELb0ELb1ELb0ELb1EEEvNS_16Flash_fwd_paramsE,"ax",@progbits
	.sectioninfo	@"SHI_REGISTERS=246"
	.align	128
        .global         _ZN5flash24flash_fwd_splitkv_kernelI23Flash_fwd_kernel_traitsILi192ELi64ELi64ELi4ELb0ELb0EN7cutlass10bfloat16_tE19Flash_kernel_traitsILi192ELi64ELi64ELi4ES3_EELb1ELb0ELb0ELb0ELb0ELb1ELb0ELb1EEEvNS_16Flash_fwd_paramsE
        .type           _ZN5flash24flash_fwd_splitkv_kernelI23Flash_fwd_kernel_traitsILi192ELi64ELi64ELi4ELb0ELb0EN7cutlass10bfloat16_tE19Flash_kernel_traitsILi192ELi64ELi64ELi4ES3_EELb1ELb0ELb0ELb0ELb0ELb1ELb0ELb1EEEvNS_16Flash_fwd_paramsE,@function
        .size           _ZN5flash24flash_fwd_splitkv_kernelI23Flash_fwd_kernel_traitsILi192ELi64ELi64ELi4ELb0ELb0EN7cutlass10bfloat16_tE19Flash_kernel_traitsILi192ELi64ELi64ELi4ES3_EELb1ELb0ELb0ELb0ELb0ELb1ELb0ELb1EEEvNS_16Flash_fwd_paramsE,(.L_x_4385 - _ZN5flash24flash_fwd_splitkv_kernelI23Flash_fwd_kernel_traitsILi192ELi64ELi64ELi4ELb0ELb0EN7cutlass10bfloat16_tE19Flash_kernel_traitsILi192ELi64ELi64ELi4ES3_EELb1ELb0ELb0ELb0ELb0ELb1ELb0ELb1EEEvNS_16Flash_fwd_paramsE)
        .other          _ZN5flash24flash_fwd_splitkv_kernelI23Flash_fwd_kernel_traitsILi192ELi64ELi64ELi4ELb0ELb0EN7cutlass10bfloat16_tE19Flash_kernel_traitsILi192ELi64ELi64ELi4ES3_EELb1ELb0ELb0ELb0ELb0ELb1ELb0ELb1EEEvNS_16Flash_fwd_paramsE,@"STO_CUDA_ENTRY STV_DEFAULT"
_ZN5flash24flash_fwd_splitkv_kernelI23Flash_fwd_kernel_traitsILi192ELi64ELi64ELi4ELb0ELb0EN7cutlass10bfloat16_tE19Flash_kernel_traitsILi192ELi64ELi64ELi4ES3_EELb1ELb0ELb0ELb0ELb0ELb1ELb0ELb1EEEvNS_16Flash_fwd_paramsE:
.text._ZN5flash24flash_fwd_splitkv_kernelI23Flash_fwd_kernel_traitsILi192ELi64ELi64ELi4ELb0ELb0EN7cutlass10bfloat16_tE19Flash_kernel_traitsILi192ELi64ELi64ELi4ES3_EELb1ELb0ELb0ELb0ELb0ELb1ELb0ELb1EEEvNS_16Flash_fwd_paramsE:
        /* <DEDUP_REMOVED lines=9> */
[----:B-123--:R-:W-:Y:S05]  /*0090*/  CALL.REL.NOINC `($_ZN5flash24flash_fwd_splitkv_kernelI23Flash_fwd_kernel_traitsILi192ELi64ELi64ELi4ELb0ELb0EN7cutlass10bfloat16_tE19Flash_kernel_traitsILi192ELi64ELi64ELi4ES3_EELb1ELb0ELb0ELb0ELb0ELb1ELb0ELb1EEEvNS_16Flash_fwd_paramsE$_ZN5flash30compute_attn_1rowblock_splitkvI23Flash_fwd_kernel_traitsILi192ELi64ELi64ELi4ELb0ELb0EN7cutlass10bfloat16_tE19Flash_kernel_traitsILi192ELi64ELi64ELi4ES3_EELb1ELb0ELb0ELb0ELb0ELb1ELb0ELb1ENS_16Flash_fwd_paramsEEEvRKT8_iiiii) ;  /* 0x0000002000007944 */ /* 0x00efea0003c00000 */
[----:B------:R-:W-:Y:S05]  /*00a0*/  BSYNC B4 ;  /* 0x0000000000047941 */ /* 0x000fea0003800000 */
.L_x_1087:
[----:B------:R-:W-:Y:S05]  /*00b0*/  EXIT ;  /* 0x000000000000794d */ /* 0x000fea0003800000 */
        .type           $_ZN5flash24flash_fwd_splitkv_kernelI23Flash_fwd_kernel_traitsILi192ELi64ELi64ELi4ELb0ELb0EN7cutlass10bfloat16_tE19Flash_kernel_traitsILi192ELi64ELi64ELi4ES3_EELb1ELb0ELb0ELb0ELb0ELb1ELb0ELb1EEEvNS_16Flash_fwd_paramsE$_ZN5flash30compute_attn_1rowblock_splitkvI23Flash_fwd_kernel_traitsILi192ELi64ELi64ELi4ELb0ELb0EN7cutlass10bfloat16_tE19Flash_kernel_traitsILi192ELi64ELi64ELi4ES3_EELb1ELb0ELb0ELb0ELb0ELb1ELb0ELb1ENS_16Flash_fwd_paramsEEEvRKT8_iiiii,@function
        .size           $_ZN5flash24flash_fwd_splitkv_kernelI23Flash_fwd_kernel_traitsILi192ELi64ELi64ELi4ELb0ELb0EN7cutlass10bfloat16_tE19Flash_kernel_traitsILi192ELi64ELi64ELi4ES3_EELb1ELb0ELb0ELb0ELb0ELb1ELb0ELb1EEEvNS_16Flash_fwd_paramsE$_ZN5flash30compute_attn_1rowblock_splitkvI23Flash_fwd_kernel_traitsILi192ELi64ELi64ELi4ELb0ELb0EN7cutlass10bfloat16_tE19Flash_kernel_traitsILi192ELi64ELi64ELi4ES3_EELb1ELb0ELb0ELb0ELb0ELb1ELb0ELb1ENS_16Flash_fwd_paramsEEEvRKT8_iiiii,($__internal_15_$__cuda_sm70_shflsync_bfly_p - $_ZN5flash24flash_fwd_splitkv_kernelI23Flash_fwd_kernel_traitsILi192ELi64ELi64ELi4ELb0ELb0EN7cutlass10bfloat16_tE19Flash_kernel_traitsILi192ELi64ELi64ELi4ES3_EELb1ELb0ELb0ELb0ELb0ELb1ELb0ELb1EEEvNS_16Flash_fwd_paramsE$_ZN5flash30compute_attn_1rowblock_splitkvI23Flash_fwd_kernel_traitsILi192ELi64ELi64ELi4ELb0ELb0EN7cutlass10bfloat16_tE19Flash_kernel_traitsILi192ELi64ELi64ELi4ES3_EELb1ELb0ELb0ELb0ELb0ELb1ELb0ELb1ENS_16Flash_fwd_paramsEEEvRKT8_iiiii)
$_ZN5flash24flash_fwd_splitkv_kernelI23Flash_fwd_kernel_traitsILi192ELi64ELi64ELi4ELb0ELb0EN7cutlass10bfloat16_tE19Flash_kernel_traitsILi192ELi64ELi64ELi4ES3_EELb1ELb0ELb0ELb0ELb0ELb1ELb0ELb1EEEvNS_16Flash_fwd_paramsE$_ZN5flash30compute_attn_1rowblock_splitkvI23Flash_fwd_kernel_traitsILi192ELi64ELi64ELi4ELb0ELb0EN7cutlass10bfloat16_tE19Flash_kernel_traitsILi192ELi64ELi64ELi4ES3_EELb1ELb0ELb0ELb0ELb0ELb1ELb0ELb1ENS_16Flash_fwd_paramsEEEvRKT8_iiiii:
        /* <DEDUP_REMOVED lines=20> */
.L_x_1089:
[----:B------:R-:W-:Y:S05]  /*0200*/  BSYNC B0 ;  /* 0x0000000000007941 */ /* 0x000fea0003800000 */
.L_x_1088:
        /* <DEDUP_REMOVED lines=17> */
.L_x_1091:
[----:B------:R4:W5:Y:S02]  /*0320*/  LD.E R0, [R18.64+0xb8] ;  /* 0x0000b80612007980 */ /* 0x000964000c101900 */
.L_x_1092:
[----:B------:R-:W-:Y:S05]  /*0330*/  BSYNC B0 ;  /* 0x0000000000007941 */ /* 0x000fea0003800000 */
.L_x_1090:
        /* <DEDUP_REMOVED lines=10> */
.L_x_1094:
[----:B------:R-:W2:Y:S01]  /*03e0*/  LD.E.64 R2, [R18.64+0x108] ;  /* 0x0001080612027980 */ /* 0x000ea2000c101b00 */
[----:B------:R-:W-:Y:S01]  /*03f0*/  BSSY B0, `(.L_x_1096) ;  /* 0x0000006000007945 */ /* 0x000fe20003800000 */
[----:B------:R-:W-:Y:S01]  /*0400*/  IMAD.MOV.U32 R68, RZ, RZ, RZ ;  /* 0x000000ffff447224 */ /* 0x000fe200078e00ff */
[----:B--2---:R-:W-:-:S04]  /*0410*/  ISETP.NE.U32.AND P0, PT, R2, RZ, PT ;  /* 0x000000ff0200720c */ /* 0x004fc80003f05070 */
[----:B------:R-:W-:-:S13]  /*0420*/  ISETP.NE.AND.EX P0, PT, R3, RZ, PT, P0 ;  /* 0x000000ff0300720c */ /* 0x000fda0003f05300 */
[----:B------:R-:W-:Y:S05]  /*0430*/  @!P0 BRA `(.L_x_1097) ;  /* 0x0000001000008947 */ /* 0x000fea0003800000 */
[----:B------:R1:W5:Y:S02]  /*0440*/  LD.E R68, [R18.64+0xbc] ;  /* 0x0000bc0612447980 */ /* 0x000364000c101900 */
.L_x_1097:
[----:B------:R-:W-:Y:S05]  /*0450*/  BSYNC B0 ;  /* 0x0000000000007941 */ /* 0x000fea0003800000 */
.L_x_1096:
[----:B-----5:R-:W-:Y:S02]  /*0460*/  IADD3 R68, R75, R68, RZ ;  /* 0x000000444b447210 */ /* 0x020fe40007ffe0ff */
.L_x_1095:
[----:B------:R-:W-:Y:S05]  /*0470*/  BSYNC B1 ;  /* 0x0000000000017941 */ /* 0x000fea0003800000 */
.L_x_1093:
[----:B------:R-:W-:Y:S01]  /*0480*/  IMAD.SHL.U32 R56, R216, 0x40, RZ ;  /* 0x00000040d8387824 */ /* 0x000fe200078e00ff */
[----:B------:R-:W-:Y:S01]  /*0490*/  MOV R2, R214 ;  /* 0x000000d600027202 */ /* 0x000fe20000000f00 */
[----:B------:R-:W-:-:S03]  /*04a0*/  IMAD.MOV.U32 R3, RZ, RZ, 0x0 ;  /* 0x00000000ff037424 */ /* 0x000fc600078e00ff */
[----:B------:R-:W-:-:S13]  /*04b0*/  ISETP.GT.AND P0, PT, R217, R56, PT ;  /* 0x00000038d900720c */ /* 0x000fda0003f04270 */
[----:B------:R-:W-:Y:S05]  /*04c0*/  @!P0 RET.REL.NODEC R2 `(_ZN5flash24flash_fwd_splitkv_kernelI23Flash_fwd_kernel_traitsILi192ELi64ELi64ELi4ELb0ELb0EN7cutlass10bfloat16_tE19Flash_kernel_traitsILi192ELi64ELi64ELi4ES3_EELb1ELb0ELb0ELb0ELb0ELb1ELb0ELb1EEEvNS_16Flash_fwd_paramsE) ;  /* 0xfffffb3002008950 */ /* 0x000fea0003c3ffff */
        /* <DEDUP_REMOVED lines=78> */
.L_x_1100:
[----:B------:R-:W-:Y:S05]  /*09b0*/  BSYNC B0 ;  /* 0x0000000000007941 */ /* 0x000fea0003800000 */
.L_x_1099:
        /* <DEDUP_REMOVED lines=20> */
.L_x_1102:
[----:B------:R-:W-:Y:S05]  /*0b00*/  BSYNC B0 ;  /* 0x0000000000007941 */ /* 0x000fea0003800000 */
.L_x_1101:
        /* <DEDUP_REMOVED lines=20> */
.L_x_1104:
[----:B------:R-:W-:Y:S05]  /*0c50*/  BSYNC B0 ;  /* 0x0000000000007941 */ /* 0x000fea0003800000 */
.L_x_1103:
        /* <DEDUP_REMOVED lines=20> */
.L_x_1106:
[----:B------:R-:W-:Y:S05]  /*0da0*/  BSYNC B0 ;  /* 0x0000000000007941 */ /* 0x000fea0003800000 */
.L_x_1105:
        /* <DEDUP_REMOVED lines=16> */
[----:B------:R-:W-:Y:S05]  /*0eb0*/  @P4 RET.REL.NODEC R214 `(_ZN5flash24flash_fwd_splitkv_kernelI23Flash_fwd_kernel_traitsILi192ELi64ELi64ELi4ELb0ELb0EN7cutlass10bfloat16_tE19Flash_kernel_traitsILi192ELi64ELi64ELi4ES3_EELb1ELb0ELb0ELb0ELb0ELb1ELb0ELb1EEEvNS_16Flash_fwd_paramsE) ;  /* 0xfffff140d6004950 */ /* 0x000fea0003c3ffff */
[----:B--2---:R-:W-:Y:S02]  /*0ec0*/  MOV R3, 0x7f800000 ;  /* 0x7f80000000037802 */ /* 0x004fe40000000f00 */
[----:B------:R-:W-:-:S03]  /*0ed0*/  MOV R215, 0x0 ;  /* 0x0000000000d77802 */ /* 0x000fc60000000f00 */
[----:B------:R2:W-:Y:S01]  /*0ee0*/  ST.E [R4.64+0xc0], R3 ;  /* 0x0000c00304007985 */ /* 0x0005e2000c101906 */
[----:B------:R-:W-:Y:S05]  /*0ef0*/  RET.REL.NODEC R214 `(_ZN5flash24flash_fwd_splitkv_kernelI23Flash_fwd_kernel_traitsILi192ELi64ELi64ELi4ELb0ELb0EN7cutlass10bfloat16_tE19Flash_kernel_traitsILi192ELi64ELi64ELi4ES3_EELb1ELb0ELb0ELb0ELb0ELb1ELb0ELb1EEEvNS_16Flash_fwd_paramsE) ;  /* 0xfffff100d6007950 */ /* 0x000fea0003c3ffff */
.L_x_1098:
        /* <DEDUP_REMOVED lines=105> */
.L_x_1108:
        /* <DEDUP_REMOVED lines=80> */
.L_x_1109:
[----:B-1----:R-:W-:Y:S05]  /*1a90*/  BSYNC B0 ;  /* 0x0000000000007941 */ /* 0x002fea0003800000 */
.L_x_1107:
        /* <DEDUP_REMOVED lines=275> */
.L_x_1204:
        /* <DEDUP_REMOVED lines=19> */
.L_x_1112:
[----:B------:R-:W-:Y:S05]  /*2d00*/  BSYNC B0 ;  /* 0x0000000000007941 */ /* 0x000fea0003800000 */
.L_x_1111:
        /* <DEDUP_REMOVED lines=18> */
.L_x_1114:
[----:B------:R-:W-:Y:S05]  /*2e30*/  BSYNC B0 ;  /* 0x0000000000007941 */ /* 0x000fea0003800000 */
.L_x_1113:
        /* <DEDUP_REMOVED lines=18> */
.L_x_1116:
[----:B------:R-:W-:Y:S05]  /*2f60*/  BSYNC B0 ;  /* 0x0000000000007941 */ /* 0x000fea0003800000 */
.L_x_1115:
        /* <DEDUP_REMOVED lines=18> */
.L_x_1118:
[----:B------:R-:W-:Y:S05]  /*3090*/  BSYNC B0 ;  /* 0x0000000000007941 */ /* 0x000fea0003800000 */
.L_x_1117:
        /* <DEDUP_REMOVED lines=65> */
.L_x_1125:
[----:B------:R-:W-:Y:S05]  /*34b0*/  BSYNC B0 ;  /* 0x0000000000007941 */ /* 0x000fea0003800000 */
.L_x_1124:
        /* <DEDUP_REMOVED lines=50> */
.L_x_1127:
[----:B------:R-:W-:Y:S05]  /*37e0*/  BSYNC B0 ;  /* 0x0000000000007941 */ /* 0x000fea0003800000 */
.L_x_1126:
        /* <DEDUP_REMOVED lines=49> */
.L_x_1123:
[----:B------:R-:W-:Y:S05]  /*3b00*/  BSYNC B1 ;  /* 0x0000000000017941 */ /* 0x000fea0003800000 */
.L_x_1122:
        /* <DEDUP_REMOVED lines=63> */
.L_x_1131:
[----:B------:R-:W-:Y:S05]  /*3f00*/  BSYNC B0 ;  /* 0x0000000000007941 */ /* 0x000fea0003800000 */
.L_x_1130:
        /* <DEDUP_REMOVED lines=53> */
.L_x_1133:
[----:B------:R-:W-:Y:S05]  /*4260*/  BSYNC B0 ;  /* 0x0000000000007941 */ /* 0x000fea0003800000 */
.L_x_1132:
        /* <DEDUP_REMOVED lines=52> */
.L_x_1129:
[----:B------:R-:W-:Y:S05]  /*45b0*/  BSYNC B1 ;  /* 0x0000000000017941 */ /* 0x000fea0003800000 */
.L_x_1128:
        /* <DEDUP_REMOVED lines=63> */
.L_x_1137:
[----:B------:R-:W-:Y:S05]  /*49b0*/  BSYNC B0 ;  /* 0x0000000000007941 */ /* 0x000fea0003800000 */
.L_x_1136:
        /* <DEDUP_REMOVED lines=53> */
.L_x_1139:
[----:B------:R-:W-:Y:S05]  /*4d10*/  BSYNC B0 ;  /* 0x0000000000007941 */ /* 0x000fea0003800000 */
.L_x_1138:
        /* <DEDUP_REMOVED lines=52> */
.L_x_1135:
[----:B------:R-:W-:Y:S05]  /*5060*/  BSYNC B1 ;  /* 0x0000000000017941 */ /* 0x000fea0003800000 */
.L_x_1134:
        /* <DEDUP_REMOVED lines=65> */
.L_x_1143:
[----:B------:R-:W-:Y:S05]  /*5480*/  BSYNC B0 ;  /* 0x0000000000007941 */ /* 0x000fea0003800000 */
.L_x_1142:
        /* <DEDUP_REMOVED lines=53> */
.L_x_1145:
[----:B------:R-:W-:Y:S05]  /*57e0*/  BSYNC B0 ;  /* 0x0000000000007941 */ /* 0x000fea0003800000 */
.L_x_1144:
        /* <DEDUP_REMOVED lines=52> */
.L_x_1141:
[----:B------:R-:W-:Y:S05]  /*5b30*/  BSYNC B1 ;  /* 0x0000000000017941 */ /* 0x000fea0003800000 */
.L_x_1140:
[----:B------:R-:W2:Y:S02]  /*5b40*/  LD.E R3, [R18.64+0xd0] ;  /* 0x0000d00612037980 */ /* 0x000ea4000c101900 */
[----:B--2---:R-:W-:Y:S05]  /*5b50*/  IMAD.U32 R3, R3, -0x20, RZ ;  /* 0xffffffe003037824 */ /* 0x004fea00078e00ff */
[C---:B------:R-:W-:Y:S02]  /*5b60*/  LEA R16, P1, R3.reuse, R16, 0x1 ;  /* 0x0000001003107211 */ /* 0x040fe400078208ff */
[C---:B------:R-:W-:Y:S02]  /*5b70*/  LEA R58, P0, R3.reuse, R58, 0x1 ;  /* 0x0000003a033a7211 */ /* 0x040fe400078008ff */
[C---:B------:R-:W-:Y:S02]  /*5b80*/  LEA.HI.X.SX32 R17, R3.reuse, R17, 0x1, P1 ;  /* 0x0000001103117211 */ /* 0x040fe400008f0eff */
[----:B------:R-:W-:Y:S01]  /*5b90*/  LEA.HI.X.SX32 R59, R3, R59, 0x1, P0 ;  /* 0x0000003b033b7211 */ /* 0x000fe200000f0eff */
[----:B------:R-:W-:-:S05]  /*5ba0*/  BRA `(.L_x_1146) ;  /* 0x00004ec000007947 */ /* 0x000fca0003800000 */
.L_x_1121:
        /* <DEDUP_REMOVED lines=89> */
.L_x_1152:
[----:B------:R-:W-:Y:S05]  /*6140*/  BSYNC B0 ;  /* 0x0000000000007941 */ /* 0x000fea0003800000 */
.L_x_1151:
[----:B-----5:R2:W-:Y:S02]  /*6150*/  ST.E.128 [R130.64], R48 ;  /* 0x0000003082007985 */ /* 0x0205e4000c101d06 */
.L_x_1150:
[----:B------:R-:W-:Y:S05]  /*6160*/  BSYNC B1 ;  /* 0x0000000000017941 */ /* 0x000fea0003800000 */
.L_x_1149:
        /* <DEDUP_REMOVED lines=87> */
.L_x_1156:
[----:B------:R-:W-:Y:S05]  /*66e0*/  BSYNC B0 ;  /* 0x0000000000007941 */ /* 0x000fea0003800000 */
.L_x_1155:
[----:B-----5:R3:W-:Y:S02]  /*66f0*/  ST.E.128 [R130.64+0x80], R48 ;  /* 0x0000803082007985 */ /* 0x0207e4000c101d06 */
.L_x_1154:
[----:B------:R-:W-:Y:S05]  /*6700*/  BSYNC B1 ;  /* 0x0000000000017941 */ /* 0x000fea0003800000 */
.L_x_1153:
        /* <DEDUP_REMOVED lines=86> */
.L_x_1158:
[----:B------:R-:W-:Y:S05]  /*6c70*/  BSYNC B0 ;  /* 0x0000000000007941 */ /* 0x000fea0003800000 */
.L_x_1157:
[----:B-----5:R3:W-:Y:S02]  /*6c80*/  ST.E.128 [R130.64+0x100], R48 ;  /* 0x0001003082007985 */ /* 0x0207e4000c101d06 */
.L_x_1148:
[----:B------:R-:W-:Y:S05]  /*6c90*/  BSYNC B2 ;  /* 0x0000000000027941 */ /* 0x000fea0003800000 */
.L_x_1147:
        /* <DEDUP_REMOVED lines=97> */
.L_x_1164:
[----:B------:R-:W-:Y:S05]  /*72b0*/  BSYNC B0 ;  /* 0x0000000000007941 */ /* 0x000fea0003800000 */
.L_x_1163:
[C---:B------:R-:W-:Y:S04]  /*72c0*/  LEA R2, P0, R209.reuse, R130, 0x1 ;  /* 0x00000082d1027211 */ /* 0x040fe800078008ff */
[----:B------:R-:W-:Y:S05]  /*72d0*/  LEA.HI.X R3, R209, R131, R210, 0x1, P0 ;  /* 0x00000083d1037211 */ /* 0x000fea00000f0cd2 */
[----:B-----5:R3:W-:Y:S04]  /*72e0*/  ST.E.128 [R2.64], R48 ;  /* 0x0000003002007985 */ /* 0x0207e8000c101d06 */
.L_x_1162:
[----:B------:R-:W-:Y:S05]  /*72f0*/  BSYNC B1 ;  /* 0x0000000000017941 */ /* 0x000fea0003800000 */
.L_x_1161:
        /* <DEDUP_REMOVED lines=92> */
.L_x_1168:
[----:B------:R-:W-:Y:S05]  /*78c0*/  BSYNC B0 ;  /* 0x0000000000007941 */ /* 0x000fea0003800000 */
.L_x_1167:
[C---:B------:R-:W-:Y:S04]  /*78d0*/  LEA R2, P0, R96.reuse, R130, 0x1 ;  /* 0x0000008260027211 */ /* 0x040fe800078008ff */
[----:B------:R-:W-:Y:S05]  /*78e0*/  LEA.HI.X R3, R96, R131, R95, 0x1, P0 ;  /* 0x0000008360037211 */ /* 0x000fea00000f0c5f */
[----:B-----5:R3:W-:Y:S04]  /*78f0*/  ST.E.128 [R2.64], R48 ;  /* 0x0000003002007985 */ /* 0x0207e8000c101d06 */
.L_x_1166:
[----:B------:R-:W-:Y:S05]  /*7900*/  BSYNC B1 ;  /* 0x0000000000017941 */ /* 0x000fea0003800000 */
.L_x_1165:
        /* <DEDUP_REMOVED lines=91> */
.L_x_1170:
[----:B------:R-:W-:Y:S05]  /*7ec0*/  BSYNC B0 ;  /* 0x0000000000007941 */ /* 0x000fea0003800000 */
.L_x_1169:
[C---:B------:R-:W-:Y:S04]  /*7ed0*/  LEA R2, P0, R92.reuse, R130, 0x1 ;  /* 0x000000825c027211 */ /* 0x040fe800078008ff */
[----:B------:R-:W-:Y:S05]  /*7ee0*/  LEA.HI.X R3, R92, R131, R91, 0x1, P0 ;  /* 0x000000835c037211 */ /* 0x000fea00000f0c5b */
[----:B-----5:R3:W-:Y:S04]  /*7ef0*/  ST.E.128 [R2.64], R48 ;  /* 0x0000003002007985 */ /* 0x0207e8000c101d06 */
.L_x_1160:
[----:B------:R-:W-:Y:S05]  /*7f00*/  BSYNC B2 ;  /* 0x0000000000027941 */ /* 0x000fea0003800000 */
.L_x_1159:
        /* <DEDUP_REMOVED lines=97> */
.L_x_1176:
[----:B------:R-:W-:Y:S05]  /*8520*/  BSYNC B0 ;  /* 0x0000000000007941 */ /* 0x000fea0003800000 */
.L_x_1175:
[C---:B------:R-:W-:Y:S04]  /*8530*/  LEA R2, P0, R97.reuse, R130, 0x1 ;  /* 0x0000008261027211 */ /* 0x040fe800078008ff */
[----:B------:R-:W-:Y:S05]  /*8540*/  LEA.HI.X R3, R97, R131, R98, 0x1, P0 ;  /* 0x0000008361037211 */ /* 0x000fea00000f0c62 */
[----:B-----5:R3:W-:Y:S04]  /*8550*/  ST.E.128 [R2.64], R48 ;  /* 0x0000003002007985 */ /* 0x0207e8000c101d06 */
.L_x_1174:
[----:B------:R-:W-:Y:S05]  /*8560*/  BSYNC B1 ;  /* 0x0000000000017941 */ /* 0x000fea0003800000 */
.L_x_1173:
        /* <DEDUP_REMOVED lines=92> */
.L_x_1180:
[----:B------:R-:W-:Y:S05]  /*8b30*/  BSYNC B0 ;  /* 0x0000000000007941 */ /* 0x000fea0003800000 */
.L_x_1179:
[C---:B------:R-:W-:Y:S04]  /*8b40*/  LEA R2, P0, R94.reuse, R130, 0x1 ;  /* 0x000000825e027211 */ /* 0x040fe800078008ff */
[----:B------:R-:W-:Y:S05]  /*8b50*/  LEA.HI.X R3, R94, R131, R93, 0x1, P0 ;  /* 0x000000835e037211 */ /* 0x000fea00000f0c5d */
[----:B-----5:R3:W-:Y:S04]  /*8b60*/  ST.E.128 [R2.64], R48 ;  /* 0x0000003002007985 */ /* 0x0207e8000c101d06 */
.L_x_1178:
[----:B------:R-:W-:Y:S05]  /*8b70*/  BSYNC B1 ;  /* 0x0000000000017941 */ /* 0x000fea0003800000 */
.L_x_1177:
        /* <DEDUP_REMOVED lines=91> */
.L_x_1182:
[----:B------:R-:W-:Y:S05]  /*9130*/  BSYNC B0 ;  /* 0x0000000000007941 */ /* 0x000fea0003800000 */
.L_x_1181:
[C---:B------:R-:W-:Y:S04]  /*9140*/  LEA R2, P0, R90.reuse, R130, 0x1 ;  /* 0x000000825a027211 */ /* 0x040fe800078008ff */
[----:B------:R-:W-:Y:S05]  /*9150*/  LEA.HI.X R3, R90, R131, R89, 0x1, P0 ;  /* 0x000000835a037211 */ /* 0x000fea00000f0c59 */
[----:B-----5:R3:W-:Y:S04]  /*9160*/  ST.E.128 [R2.64], R48 ;  /* 0x0000003002007985 */ /* 0x0207e8000c101d06 */
.L_x_1172:
[----:B------:R-:W-:Y:S05]  /*9170*/  BSYNC B2 ;  /* 0x0000000000027941 */ /* 0x000fea0003800000 */
.L_x_1171:
        /* <DEDUP_REMOVED lines=98> */
.L_x_1188:
[----:B------:R-:W-:Y:S05]  /*97a0*/  BSYNC B0 ;  /* 0x0000000000007941 */ /* 0x000fea0003800000 */
.L_x_1187:
[----:B------:R-:W-:Y:S02]  /*97b0*/  IMAD R0, R65, 0x60, RZ ;  /* 0x0000006041007824 */ /* 0x000fe400078e02ff */
[----:B------:R-:W-:Y:S05]  /*97c0*/  IMAD.WIDE.U32 R2, R64, 0x60, R130 ;  /* 0x0000006040027825 */ /* 0x000fea00078e0082 */
[----:B------:R-:W-:Y:S05]  /*97d0*/  IADD3 R3, R3, R0, RZ ;  /* 0x0000000003037210 */ /* 0x000fea0007ffe0ff */
[----:B-----5:R3:W-:Y:S02]  /*97e0*/  ST.E.128 [R2.64], R48 ;  /* 0x0000003002007985 */ /* 0x0207e4000c101d06 */
.L_x_1186:
[----:B------:R-:W-:Y:S05]  /*97f0*/  BSYNC B1 ;  /* 0x0000000000017941 */ /* 0x000fea0003800000 */
.L_x_1185:
        /* <DEDUP_REMOVED lines=92> */
.L_x_1192:
[----:B------:R-:W-:Y:S05]  /*9dc0*/  BSYNC B0 ;  /* 0x0000000000007941 */ /* 0x000fea0003800000 */
.L_x_1191:
[C---:B------:R-:W-:Y:S04]  /*9dd0*/  LEA R2, P0, R88.reuse, R130, 0x1 ;  /* 0x0000008258027211 */ /* 0x040fe800078008ff */
[----:B------:R-:W-:Y:S05]  /*9de0*/  LEA.HI.X R3, R88, R131, R87, 0x1, P0 ;  /* 0x0000008358037211 */ /* 0x000fea00000f0c57 */
[----:B-----5:R3:W-:Y:S04]  /*9df0*/  ST.E.128 [R2.64], R48 ;  /* 0x0000003002007985 */ /* 0x0207e8000c101d06 */
.L_x_1190:
[----:B------:R-:W-:Y:S05]  /*9e00*/  BSYNC B1 ;  /* 0x0000000000017941 */ /* 0x000fea0003800000 */
.L_x_1189:
        /* <DEDUP_REMOVED lines=91> */
.L_x_1194:
[----:B------:R-:W-:Y:S05]  /*a3c0*/  BSYNC B0 ;  /* 0x0000000000007941 */ /* 0x000fea0003800000 */
.L_x_1193:
[C---:B------:R-:W-:Y:S04]  /*a3d0*/  LEA R2, P0, R86.reuse, R130, 0x1 ;  /* 0x0000008256027211 */ /* 0x040fe800078008ff */
[----:B------:R-:W-:Y:S05]  /*a3e0*/  LEA.HI.X R3, R86, R131, R85, 0x1, P0 ;  /* 0x0000008356037211 */ /* 0x000fea00000f0c55 */
[----:B-----5:R3:W-:Y:S04]  /*a3f0*/  ST.E.128 [R2.64], R48 ;  /* 0x0000003002007985 */ /* 0x0207e8000c101d06 */
.L_x_1184:
[----:B------:R-:W-:Y:S05]  /*a400*/  BSYNC B2 ;  /* 0x0000000000027941 */ /* 0x000fea0003800000 */
.L_x_1183:
[----:B---3--:R-:W3:Y:S02]  /*a410*/  LD.E R3, [R18.64+0xd0] ;  /* 0x0000d00612037980 */ /* 0x008ee4000c101900 */
[----:B---3--:R-:W-:Y:S05]  /*a420*/  IMAD.U32 R3, R3, -0x20, RZ ;  /* 0xffffffe003037824 */ /* 0x008fea00078e00ff */
[C---:B------:R-:W-:Y:S02]  /*a430*/  LEA R128, P1, R3.reuse, R128, 0x1 ;  /* 0x0000008003807211 */ /* 0x040fe400078208ff */
[C---:B------:R-:W-:Y:S02]  /*a440*/  LEA R126, P0, R3.reuse, R126, 0x1 ;  /* 0x0000007e037e7211 */ /* 0x040fe400078008ff */
[C---:B------:R-:W-:Y:S02]  /*a450*/  LEA.HI.X.SX32 R129, R3.reuse, R129, 0x1, P1 ;  /* 0x0000008103817211 */ /* 0x040fe400008f0eff */
[----:B------:R-:W-:Y:S01]  /*a460*/  LEA.HI.X.SX32 R127, R3, R127, 0x1, P0 ;  /* 0x0000007f037f7211 */ /* 0x000fe200000f0eff */
[----:B------:R-:W-:-:S05]  /*a470*/  BRA `(.L_x_1146) ;  /* 0x000005f000007947 */ /* 0x000fca0003800000 */
.L_x_1120:
        /* <DEDUP_REMOVED lines=11> */
.L_x_1196:
[----:B------:R-:W-:Y:S05]  /*a530*/  BSYNC B0 ;  /* 0x0000000000007941 */ /* 0x000fea0003800000 */
.L_x_1195:
        /* <DEDUP_REMOVED lines=27> */
.L_x_1198:
[----:B------:R-:W-:Y:S05]  /*a6f0*/  BSYNC B0 ;  /* 0x0000000000007941 */ /* 0x000fea0003800000 */
.L_x_1197:
        /* <DEDUP_REMOVED lines=27> */
.L_x_1200:
[----:B------:R-:W-:Y:S05]  /*a8b0*/  BSYNC B0 ;  /* 0x0000000000007941 */ /* 0x000fea0003800000 */
.L_x_1199:
        /* <DEDUP_REMOVED lines=27> */
.L_x_1146:
[----:B------:R-:W-:Y:S05]  /*aa70*/  BSYNC B3 ;  /* 0x0000000000037941 */ /* 0x000fea0003800000 */
.L_x_1119:
        /* <DEDUP_REMOVED lines=89> */
.L_x_1202:
        /* <DEDUP_REMOVED lines=8> */
.L_x_1203:
[----:B------:R-:W-:Y:S05]  /*b090*/  BSYNC B0 ;  /* 0x0000000000007941 */ /* 0x000fea0003800000 */
.L_x_1201:
[----:B------:R-:W-:Y:S04]  /*b0a0*/  IADD3 R11, R11, -0x1, RZ ;  /* 0xffffffff0b0b7810 */ /* 0x000fe80007ffe0ff */
[----:B------:R-:W-:Y:S11]  /*b0b0*/  ISETP.GT.AND P0, PT, R11, R100, PT ;  /* 0x000000640b00720c */ /* 0x000ff60003f04270 */
[----:B------:R-:W-:Y:S02]  /*b0c0*/  @!UPT UIADD3 URZ, URZ, URZ, URZ ;  /* 0x0000003f3f3ff290 */ /* 0x000fe4000fffe03f */
[----:B------:R-:W-:-:S05]  /*b0d0*/  @P0 BRA `(.L_x_1204) ;  /* 0xffff7af000000947 */ /* 0x000fca000383ffff */
.L_x_1110:
        /* <DEDUP_REMOVED lines=108> */
.L_x_1213:
[----:B------:R-:W-:Y:S05]  /*b7a0*/  BSYNC B0 ;  /* 0x0000000000007941 */ /* 0x000fea0003800000 */
.L_x_1212:
[----:B-----5:R3:W-:Y:S02]  /*b7b0*/  STS.128 [R219], R20 ;  /* 0x00000014db007388 */ /* 0x0207e40000000c00 */
.L_x_1211:
[----:B------:R-:W-:Y:S05]  /*b7c0*/  BSYNC B1 ;  /* 0x0000000000017941 */ /* 0x000fea0003800000 */
.L_x_1210:
        /* <DEDUP_REMOVED lines=47> */
.L_x_1217:
[----:B------:R-:W-:Y:S05]  /*bac0*/  BSYNC B0 ;  /* 0x0000000000007941 */ /* 0x000fea0003800000 */
.L_x_1216:
[----:B-----5:R1:W-:Y:S02]  /*bad0*/  STS.128 [R219+0x2000], R20 ;  /* 0x00200014db007388 */ /* 0x0203e40000000c00 */
.L_x_1215:
[----:B------:R-:W-:Y:S05]  /*bae0*/  BSYNC B1 ;  /* 0x0000000000017941 */ /* 0x000fea0003800000 */
.L_x_1214:
        /* <DEDUP_REMOVED lines=46> */
.L_x_1219:
[----:B------:R-:W-:Y:S05]  /*bdd0*/  BSYNC B0 ;  /* 0x0000000000007941 */ /* 0x000fea0003800000 */
.L_x_1218:
[----:B-----5:R3:W-:Y:S02]  /*bde0*/  STS.128 [R219+0x4000], R20 ;  /* 0x00400014db007388 */ /* 0x0207e40000000c00 */
.L_x_1209:
[----:B------:R-:W-:Y:S05]  /*bdf0*/  BSYNC B2 ;  /* 0x0000000000027941 */ /* 0x000fea0003800000 */
.L_x_1208:
        /* <DEDUP_REMOVED lines=60> */
.L_x_1225:
[----:B------:R-:W-:Y:S05]  /*c1c0*/  BSYNC B0 ;  /* 0x0000000000007941 */ /* 0x000fea0003800000 */
.L_x_1224:
[----:B-----5:R3:W-:Y:S02]  /*c1d0*/  STS.128 [R219+0x800], R20 ;  /* 0x00080014db007388 */ /* 0x0207e40000000c00 */
.L_x_1223:
[----:B------:R-:W-:Y:S05]  /*c1e0*/  BSYNC B1 ;  /* 0x0000000000017941 */ /* 0x000fea0003800000 */
.L_x_1222:
        /* <DEDUP_REMOVED lines=47> */
.L_x_1229:
[----:B------:R-:W-:Y:S05]  /*c4e0*/  BSYNC B0 ;  /* 0x0000000000007941 */ /* 0x000fea0003800000 */
.L_x_1228:
[----:B-----5:R3:W-:Y:S02]  /*c4f0*/  STS.128 [R219+0x2800], R20 ;  /* 0x00280014db007388 */ /* 0x0207e40000000c00 */
.L_x_1227:
[----:B------:R-:W-:Y:S05]  /*c500*/  BSYNC B1 ;  /* 0x0000000000017941 */ /* 0x000fea0003800000 */
.L_x_1226:
        /* <DEDUP_REMOVED lines=45> */
.L_x_1231:
[----:B------:R-:W-:Y:S05]  /*c7e0*/  BSYNC B0 ;  /* 0x0000000000007941 */ /* 0x000fea0003800000 */
.L_x_1230:
[----:B-----5:R1:W-:Y:S02]  /*c7f0*/  STS.128 [R219+0x4800], R44 ;  /* 0x0048002cdb007388 */ /* 0x0203e40000000c00 */
.L_x_1221:
[----:B------:R-:W-:Y:S05]  /*c800*/  BSYNC B2 ;  /* 0x0000000000027941 */ /* 0x000fea0003800000 */
.L_x_1220:
        /* <DEDUP_REMOVED lines=62> */
.L_x_1237:
[----:B------:R-:W-:Y:S05]  /*cbf0*/  BSYNC B0 ;  /* 0x0000000000007941 */ /* 0x000fea0003800000 */
.L_x_1236:
[----:B-----5:R1:W-:Y:S02]  /*cc00*/  STS.128 [R219+0x1000], R20 ;  /* 0x00100014db007388 */ /* 0x0203e40000000c00 */
.L_x_1235:
[----:B------:R-:W-:Y:S05]  /*cc10*/  BSYNC B1 ;  /* 0x0000000000017941 */ /* 0x000fea0003800000 */
.L_x_1234:
        /* <DEDUP_REMOVED lines=48> */
.L_x_1241:
[----:B------:R-:W-:Y:S05]  /*cf20*/  BSYNC B0 ;  /* 0x0000000000007941 */ /* 0x000fea0003800000 */
.L_x_1240:
[----:B-----5:R3:W-:Y:S02]  /*cf30*/  STS.128 [R219+0x3000], R20 ;  /* 0x00300014db007388 */ /* 0x0207e40000000c00 */
.L_x_1239:
[----:B------:R-:W-:Y:S05]  /*cf40*/  BSYNC B1 ;  /* 0x0000000000017941 */ /* 0x000fea0003800000 */
.L_x_1238:
        /* <DEDUP_REMOVED lines=47> */
.L_x_1243:
[----:B------:R-:W-:Y:S05]  /*d240*/  BSYNC B0 ;  /* 0x0000000000007941 */ /* 0x000fea0003800000 */
.L_x_1242:
[----:B-----5:R3:W-:Y:S02]  /*d250*/  STS.128 [R219+0x5000], R20 ;  /* 0x00500014db007388 */ /* 0x0207e40000000c00 */
.L_x_1233:
[----:B------:R-:W-:Y:S05]  /*d260*/  BSYNC B2 ;  /* 0x0000000000027941 */ /* 0x000fea0003800000 */
.L_x_1232:
        /* <DEDUP_REMOVED lines=59> */
.L_x_1248:
[----:B------:R-:W-:Y:S05]  /*d620*/  BSYNC B0 ;  /* 0x0000000000007941 */ /* 0x000fea0003800000 */
.L_x_1247:
[----:B-----5:R3:W-:Y:S02]  /*d630*/  STS.128 [R219+0x1800], R20 ;  /* 0x00180014db007388 */ /* 0x0207e40000000c00 */
.L_x_1246:
[----:B------:R-:W-:Y:S05]  /*d640*/  BSYNC B1 ;  /* 0x0000000000017941 */ /* 0x000fea0003800000 */
.L_x_1245:
        /* <DEDUP_REMOVED lines=46> */
.L_x_1252:
[----:B------:R-:W-:Y:S05]  /*d930*/  BSYNC B0 ;  /* 0x0000000000007941 */ /* 0x000fea0003800000 */
.L_x_1251:
[----:B-----5:R3:W-:Y:S02]  /*d940*/  STS.128 [R219+0x3800], R20 ;  /* 0x00380014db007388 */ /* 0x0207e40000000c00 */
.L_x_1250:
[----:B------:R-:W-:Y:S05]  /*d950*/  BSYNC B1 ;  /* 0x0000000000017941 */ /* 0x000fea0003800000 */
.L_x_1249:
        /* <DEDUP_REMOVED lines=45> */
.L_x_1254:
[----:B------:R-:W-:Y:S05]  /*dc30*/  BSYNC B0 ;  /* 0x0000000000007941 */ /* 0x000fea0003800000 */
.L_x_1253:
[----:B-----5:R1:W-:Y:S01]  /*dc40*/  STS.128 [R219+0x5800], R40 ;  /* 0x00580028db007388 */ /* 0x0203e20000000c00 */
[----:B------:R-:W-:Y:S05]  /*dc50*/  BRA `(.L_x_1244) ;  /* 0x00004dd000007947 */ /* 0x000fea0003800000 */
.L_x_1207:
        /* <DEDUP_REMOVED lines=89> */
.L_x_1260:
[----:B------:R-:W-:Y:S05]  /*e1f0*/  BSYNC B0 ;  /* 0x0000000000007941 */ /* 0x000fea0003800000 */
.L_x_1259:
[----:B-----5:R3:W-:Y:S02]  /*e200*/  STS.128 [R219], R32 ;  /* 0x00000020db007388 */ /* 0x0207e40000000c00 */
.L_x_1258:
[----:B------:R-:W-:Y:S05]  /*e210*/  BSYNC B1 ;  /* 0x0000000000017941 */ /* 0x000fea0003800000 */
.L_x_1257:
        /* <DEDUP_REMOVED lines=87> */
.L_x_1264:
[----:B------:R-:W-:Y:S05]  /*e790*/  BSYNC B0 ;  /* 0x0000000000007941 */ /* 0x000fea0003800000 */
.L_x_1263:
[----:B-----5:R1:W-:Y:S02]  /*e7a0*/  STS.128 [R219+0x2000], R32 ;  /* 0x00200020db007388 */ /* 0x0203e40000000c00 */
.L_x_1262:
[----:B------:R-:W-:Y:S05]  /*e7b0*/  BSYNC B1 ;  /* 0x0000000000017941 */ /* 0x000fea0003800000 */
.L_x_1261:
        /* <DEDUP_REMOVED lines=86> */
.L_x_1266:
[----:B------:R-:W-:Y:S05]  /*ed20*/  BSYNC B0 ;  /* 0x0000000000007941 */ /* 0x000fea0003800000 */
.L_x_1265:
[----:B-----5:R3:W-:Y:S02]  /*ed30*/  STS.128 [R219+0x4000], R32 ;  /* 0x00400020db007388 */ /* 0x0207e40000000c00 */
.L_x_1256:
[----:B------:R-:W-:Y:S05]  /*ed40*/  BSYNC B2 ;  /* 0x0000000000027941 */ /* 0x000fea0003800000 */
.L_x_1255:
        /* <DEDUP_REMOVED lines=94> */
.L_x_1272:
[----:B------:R-:W-:Y:S05]  /*f330*/  BSYNC B0 ;  /* 0x0000000000007941 */ /* 0x000fea0003800000 */
.L_x_1271:
[----:B-----5:R3:W-:Y:S02]  /*f340*/  STS.128 [R219+0x800], R32 ;  /* 0x00080020db007388 */ /* 0x0207e40000000c00 */
.L_x_1270:
[----:B------:R-:W-:Y:S05]  /*f350*/  BSYNC B1 ;  /* 0x0000000000017941 */ /* 0x000fea0003800000 */
.L_x_1269:
        /* <DEDUP_REMOVED lines=90> */
.L_x_1276:
[----:B------:R-:W-:Y:S05]  /*f900*/  BSYNC B0 ;  /* 0x0000000000007941 */ /* 0x000fea0003800000 */
.L_x_1275:
[----:B-----5:R3:W-:Y:S02]  /*f910*/  STS.128 [R219+0x2800], R32 ;  /* 0x00280020db007388 */ /* 0x0207e40000000c00 */
.L_x_1274:
[----:B------:R-:W-:Y:S05]  /*f920*/  BSYNC B1 ;  /* 0x0000000000017941 */ /* 0x000fea0003800000 */
.L_x_1273:
        /* <DEDUP_REMOVED lines=90> */
.L_x_1278:
[----:B------:R-:W-:Y:S05]  /*fed0*/  BSYNC B0 ;  /* 0x0000000000007941 */ /* 0x000fea0003800000 */
.L_x_1277:
[----:B-----5:R1:W-:Y:S02]  /*fee0*/  STS.128 [R219+0x4800], R20 ;  /* 0x00480014db007388 */ /* 0x0203e40000000c00 */
.L_x_1268:
[----:B------:R-:W-:Y:S05]  /*fef0*/  BSYNC B2 ;  /* 0x0000000000027941 */ /* 0x000fea0003800000 */
.L_x_1267:
        /* <DEDUP_REMOVED lines=95> */
.L_x_1284:
[----:B------:R-:W-:Y:S05]  /*104f0*/  BSYNC B0 ;  /* 0x0000000000007941 */ /* 0x000fea0003800000 */
.L_x_1283:
[----:B-----5:R3:W-:Y:S02]  /*10500*/  STS.128 [R219+0x1000], R32 ;  /* 0x00100020db007388 */ /* 0x0207e40000000c00 */
.L_x_1282:
[----:B------:R-:W-:Y:S05]  /*10510*/  BSYNC B1 ;  /* 0x0000000000017941 */ /* 0x000fea0003800000 */
.L_x_1281:
        /* <DEDUP_REMOVED lines=90> */
.L_x_1288:
[----:B------:R-:W-:Y:S05]  /*10ac0*/  BSYNC B0 ;  /* 0x0000000000007941 */ /* 0x000fea0003800000 */
.L_x_1287:
[----:B-----5:R3:W-:Y:S02]  /*10ad0*/  STS.128 [R219+0x3000], R32 ;  /* 0x00300020db007388 */ /* 0x0207e40000000c00 */
.L_x_1286:
[----:B------:R-:W-:Y:S05]  /*10ae0*/  BSYNC B1 ;  /* 0x0000000000017941 */ /* 0x000fea0003800000 */
.L_x_1285:
        /* <DEDUP_REMOVED lines=90> */
.L_x_1290:
[----:B------:R-:W-:Y:S05]  /*11090*/  BSYNC B0 ;  /* 0x0000000000007941 */ /* 0x000fea0003800000 */
.L_x_1289:
[----:B-----5:R1:W-:Y:S02]  /*110a0*/  STS.128 [R219+0x5000], R24 ;  /* 0x00500018db007388 */ /* 0x0203e40000000c00 */
.L_x_1280:
[----:B------:R-:W-:Y:S05]  /*110b0*/  BSYNC B2 ;  /* 0x0000000000027941 */ /* 0x000fea0003800000 */
.L_x_1279:
        /* <DEDUP_REMOVED lines=94> */
.L_x_1294:
[----:B------:R-:W-:Y:S05]  /*116a0*/  BSYNC B0 ;  /* 0x0000000000007941 */ /* 0x000fea0003800000 */
.L_x_1293:
[----:B-----5:R1:W-:Y:S02]  /*116b0*/  STS.128 [R219+0x1800], R20 ;  /* 0x00180014db007388 */ /* 0x0203e40000000c00 */
.L_x_1292:
[----:B------:R-:W-:Y:S05]  /*116c0*/  BSYNC B1 ;  /* 0x0000000000017941 */ /* 0x000fea0003800000 */
.L_x_1291:
        /* <DEDUP_REMOVED lines=92> */
.L_x_1298:
[----:B------:R-:W-:Y:S05]  /*11c90*/  BSYNC B0 ;  /* 0x0000000000007941 */ /* 0x000fea0003800000 */
.L_x_1297:
[----:B-----5:R1:W-:Y:S02]  /*11ca0*/  STS.128 [R219+0x3800], R20 ;  /* 0x00380014db007388 */ /* 0x0203e40000000c00 */
.L_x_1296:
[----:B------:R-:W-:Y:S05]  /*11cb0*/  BSYNC B1 ;  /* 0x0000000000017941 */ /* 0x000fea0003800000 */
.L_x_1295:
        /* <DEDUP_REMOVED lines=92> */
.L_x_1300:
[----:B------:R-:W-:Y:S05]  /*12280*/  BSYNC B0 ;  /* 0x0000000000007941 */ /* 0x000fea0003800000 */
.L_x_1299:
[----:B-----5:R1:W-:Y:S01]  /*12290*/  STS.128 [R219+0x5800], R20 ;  /* 0x00580014db007388 */ /* 0x0203e20000000c00 */
[----:B------:R-:W-:Y:S05]  /*122a0*/  BRA `(.L_x_1244) ;  /* 0x0000078000007947 */ /* 0x000fea0003800000 */
.L_x_1206:
        /* <DEDUP_REMOVED lines=29> */
.L_x_1302:
[----:B------:R-:W-:Y:S05]  /*12480*/  BSYNC B0 ;  /* 0x0000000000007941 */ /* 0x000fea0003800000 */
.L_x_1301:
        /* <DEDUP_REMOVED lines=29> */
.L_x_1304:
[----:B------:R-:W-:Y:S05]  /*12660*/  BSYNC B0 ;  /* 0x0000000000007941 */ /* 0x000fea0003800000 */
.L_x_1303:
        /* <DEDUP_REMOVED lines=29> */
.L_x_1306:
[----:B------:R-:W-:Y:S05]  /*12840*/  BSYNC B0 ;  /* 0x0000000000007941 */ /* 0x000fea0003800000 */
.L_x_1305:
        /* <DEDUP_REMOVED lines=30> */
.L_x_1244:
[----:B------:R-:W-:Y:S05]  /*12a30*/  BSYNC B3 ;  /* 0x0000000000037941 */ /* 0x000fea0003800000 */
.L_x_1205:
        /* <DEDUP_REMOVED lines=32> */
.L_x_1309:
[----:B------:R2:W-:Y:S02]  /*12c40*/  STS.128 [R219+0xa000], RZ ;  /* 0x00a000ffdb007388 */ /* 0x0005e40000000c00 */
.L_x_1308:
[----:B------:R-:W-:Y:S05]  /*12c50*/  BSYNC B0 ;  /* 0x0000000000007941 */ /* 0x000fea0003800000 */
.L_x_1307:
        /* <DEDUP_REMOVED lines=31> */
.L_x_1312:
[----:B------:R1:W-:Y:S02]  /*12e50*/  STS.128 [R219+0xa800], RZ ;  /* 0x00a800ffdb007388 */ /* 0x0003e40000000c00 */
.L_x_1311:
[----:B------:R-:W-:Y:S05]  /*12e60*/  BSYNC B0 ;  /* 0x0000000000007941 */ /* 0x000fea0003800000 */
.L_x_1310:
        /* <DEDUP_REMOVED lines=33> */
.L_x_1315:
[----:B------:R1:W-:Y:S02]  /*13080*/  STS.128 [R219+0xb000], RZ ;  /* 0x00b000ffdb007388 */ /* 0x0003e40000000c00 */
.L_x_1314:
[----:B------:R-:W-:Y:S05]  /*13090*/  BSYNC B0 ;  /* 0x0000000000007941 */ /* 0x000fea0003800000 */
.L_x_1313:
        /* <DEDUP_REMOVED lines=35> */
.L_x_1317:
[----:B------:R-:W-:Y:S05]  /*132d0*/  BSYNC B0 ;  /* 0x0000000000007941 */ /* 0x000fea0003800000 */
.L_x_1316:
        /* <DEDUP_REMOVED lines=36> */
.L_x_1320:
[----:B------:R1:W-:Y:S02]  /*13520*/  STS.128 [R219+0x10000], RZ ;  /* 0x010000ffdb007388 */ /* 0x0003e40000000c00 */
.L_x_1319:
[----:B------:R-:W-:Y:S05]  /*13530*/  BSYNC B0 ;  /* 0x0000000000007941 */ /* 0x000fea0003800000 */
.L_x_1318:
        /* <DEDUP_REMOVED lines=32> */
.L_x_1323:
[----:B------:R1:W-:Y:S02]  /*13740*/  STS.128 [R219+0x10800], RZ ;  /* 0x010800ffdb007388 */ /* 0x0003e40000000c00 */
.L_x_1322:
[----:B------:R-:W-:Y:S05]  /*13750*/  BSYNC B0 ;  /* 0x0000000000007941 */ /* 0x000fea0003800000 */
.L_x_1321:
        /* <DEDUP_REMOVED lines=34> */
.L_x_1326:
[----:B------:R1:W-:Y:S02]  /*13980*/  STS.128 [R219+0x11000], RZ ;  /* 0x011000ffdb007388 */ /* 0x0003e40000000c00 */
.L_x_1325:
[----:B------:R-:W-:Y:S05]  /*13990*/  BSYNC B0 ;  /* 0x0000000000007941 */ /* 0x000fea0003800000 */
.L_x_1324:
        /* <DEDUP_REMOVED lines=35> */
.L_x_1329:
[----:B------:R1:W-:Y:S02]  /*13bd0*/  STS.128 [R219+0x11800], RZ ;  /* 0x011800ffdb007388 */ /* 0x0003e40000000c00 */
.L_x_1328:
[----:B------:R-:W-:Y:S05]  /*13be0*/  BSYNC B0 ;  /* 0x0000000000007941 */ /* 0x000fea0003800000 */
.L_x_1327:
[----:B------:R-:W-:Y:S01]  /*13bf0*/  SHF.L.U32 R0, R70, 0x6, RZ ;  /* 0x0000000646007819 */ /* 0x000fe200000006ff */
[----:B------:R-:W-:Y:S01]  /*13c00*/  IMAD.SHL.U32 R160, R160, 0x8, RZ ;  /* 0x00000008a0a07824 */ /* 0x000fe200078e00ff */
[----:B------:R-:W-:Y:S01]  /*13c10*/  LEA R202, R69, R54, 0xa ;  /* 0x0000003645ca7211 */ /* 0x000fe200078e50ff */
[----:B--2---:R-:W2:Y:S01]  /*13c20*/  LD.E R17, [R18.64+0x18c] ;  /* 0x00018c0612117980 */ /* 0x004ea2000c101900 */
[----:B-1----:R-:W-:Y:S02]  /*13c30*/  LOP3.LUT R5, R0, 0x1c0, RZ, 0xc0, !PT ;  /* 0x000001c000057812 */ /* 0x002fe400078ec0ff */
[----:B------:R-:W-:Y:S01]  /*13c40*/  SHF.L.U32 R202, R202, 0x1, RZ ;  /* 0x00000001caca7819 */ /* 0x000fe200000006ff */
[----:B------:R-:W0:Y:S01]  /*13c50*/  LDGDEPBAR ;  /* 0x00000000000079af */ /* 0x000e220000000000 */
[----:B------:R-:W-:Y:S02]  /*13c60*/  LOP3.LUT R0, R5, 0x8, R160, 0xf8, !PT ;  /* 0x0000000805007812 */ /* 0x000fe400078ef8a0 */
[----:B------:R-:W-:Y:S01]  /*13c70*/  SHF.R.U32.HI R5, RZ, 0x3, R5 ;  /* 0x00000003ff057819 */ /* 0x000fe20000011605 */
[----:B------:R-:W-:Y:S01]  /*13c80*/  LDSM.16.M88.4 R64, [R202] ;  /* 0x00000000ca40783b */ /* 0x000fe20000000200 */
[----:B------:R-:W-:Y:S01]  /*13c90*/  R2P PR, R70, 0x6 ;  /* 0x0000000646007804 */ /* 0x000fe20000000000 */
[----:B------:R-:W-:Y:S01]  /*13ca0*/  IMAD R198, R55, 0x2, R202 ;  /* 0x0000000237c67824 */ /* 0x000fe200078e02ca */
[----:B------:R-:W-:-:S02]  /*13cb0*/  LOP3.LUT R0, R0, R5, RZ, 0x3c, !PT ;  /* 0x0000000500007212 */ /* 0x000fc400078e3cff */
[----:B------:R-:W-:Y:S02]  /*13cc0*/  LEA R200, R57, R202, 0x1 ;  /* 0x000000ca39c87211 */ /* 0x000fe400078e08ff */
[----:B------:R-:W-:Y:S01]  /*13cd0*/  LDSM.16.M88.4 R4, [R198] ;  /* 0x00000000c604783b */ /* 0x000fe20000000200 */
[----:B------:R-:W-:-:S03]  /*13ce0*/  IMAD R201, R71, 0x200, R0 ;  /* 0x0000020047c97824 */ /* 0x000fc600078e0200 */
[----:B------:R-:W-:Y:S01]  /*13cf0*/  LDSM.16.M88.4 R36, [R200] ;  /* 0x00000000c824783b */ /* 0x000fe20000000200 */
[----:B------:R-:W-:-:S05]  /*13d00*/  IMAD.SHL.U32 R201, R201, 0x2, RZ ;  /* 0x00000002c9c97824 */ /* 0x000fca00078e00ff */
[----:B------:R-:W1:Y:S01]  /*13d10*/  LDSM.16.M88.4 R12, [R201+0x6000] ;  /* 0x00600000c90c783b */ /* 0x000e620000000200 */
[C---:B------:R-:W-:Y:S02]  /*13d20*/  IADD3 R0, R201.reuse, 0x6000, RZ ;  /* 0x00006000c9007810 */ /* 0x040fe40007ffe0ff */
[C---:B------:R-:W-:Y:S01]  /*13d30*/  IADD3 R199, R201.reuse, 0x6020, RZ ;  /* 0x00006020c9c77810 */ /* 0x040fe20007ffe0ff */
[----:B---3--:R-:W3:Y:S01]  /*13d40*/  LDSM.16.M88.4 R44, [R201+0x6800] ;  /* 0x00680000c92c783b */ /* 0x008ee20000000200 */
[----:B------:R-:W-:Y:S02]  /*13d50*/  @P1 IADD3 R199, R0, -0x20, RZ ;  /* 0xffffffe000c71810 */ /* 0x000fe40007ffe0ff */
[----:B------:R-:W-:Y:S01]  /*13d60*/  MOV R0, 0x40 ;  /* 0x0000004000007802 */ /* 0x000fe20000000f00 */
[----:B------:R-:W4:Y:S03]  /*13d70*/  LDSM.16.M88.4 R76, [R201+0x7000] ;  /* 0x00700000c94c783b */ /* 0x000f260000000200 */
[----:B------:R-:W-:Y:S01]  /*13d80*/  SEL R0, R0, 0xffffffc0, !P2 ;  /* 0xffffffc000007807 */ /* 0x000fe20005000000 */
[----:B------:R-:W4:Y:S03]  /*13d90*/  LDSM.16.M88.4 R60, [R199] ;  /* 0x00000000c73c783b */ /* 0x000f260000000200 */
[----:B------:R-:W-:Y:S01]  /*13da0*/  IADD3 R196, R201, R0, RZ ;  /* 0x00000000c9c47210 */ /* 0x000fe20007ffe0ff */
[----:B------:R-:W4:Y:S04]  /*13db0*/  LDSM.16.M88.4 R28, [R201+0x7800] ;  /* 0x00780000c91c783b */ /* 0x000f280000000200 */
[----:B------:R-:W4:Y:S04]  /*13dc0*/  LDSM.16.M88.4 R8, [R199+0x800] ;  /* 0x00080000c708783b */ /* 0x000f280000000200 */
[----:B------:R-:W4:Y:S04]  /*13dd0*/  LDSM.16.M88.4 R48, [R199+0x1000] ;  /* 0x00100000c730783b */ /* 0x000f280000000200 */
[----:B------:R-:W4:Y:S04]  /*13de0*/  LDSM.16.M88.4 R24, [R196+0x6000] ;  /* 0x00600000c418783b */ /* 0x000f280000000200 */
[----:B------:R-:W4:Y:S01]  /*13df0*/  LDSM.16.M88.4 R40, [R199+0x1800] ;  /* 0x00180000c728783b */ /* 0x000f220000000200 */
[----:B------:R-:W-:-:S03]  /*13e00*/  LEA R197, R55, R200, 0x1 ;  /* 0x000000c837c57211 */ /* 0x000fc600078e08ff */
[----:B------:R-:W-:Y:S01]  /*13e10*/  LDSM.16.M88.4 R88, [R199+0x2000] ;  /* 0x00200000c758783b */ /* 0x000fe20000000200 */
[C---:B-1---5:R-:W-:Y:S03]  /*13e20*/  HMMA.16816.F32.BF16 R20, R64.reuse, R12, RZ ;  /* 0x0000000c4014723c */ /* 0x062fe600000418ff */
[----:B------:R-:W-:Y:S05]  /*13e30*/  LDSM.16.M88.4 R96, [R201+0xa800] ;  /* 0x00a80000c960783b */ /* 0x000fea0000000200 */
[C---:B---3--:R-:W-:Y:S08]  /*13e40*/  HMMA.16816.F32.BF16 R32, R64.reuse, R44, RZ ;  /* 0x0000002c4020723c */ /* 0x048ff000000418ff */
[C---:B----4-:R-:W-:Y:S01]  /*13e50*/  HMMA.16816.F32.BF16 R80, R64.reuse, R76, RZ ;  /* 0x0000004c4050723c */ /* 0x050fe200000418ff */
[----:B------:R-:W-:Y:S01]  /*13e60*/  IMAD.IADD R192, R0, 0x1, R199 ;  /* 0x0000000100c07824 */ /* 0x000fe200078e02c7 */
[----:B------:R-:W-:Y:S04]  /*13e70*/  LDSM.16.M88.4 R92, [R197+0x2000] ;  /* 0x00200000c55c783b */ /* 0x000fe80000000200 */
[----:B------:R-:W-:Y:S02]  /*13e80*/  LDSM.16.M88.4 R84, [R192] ;  /* 0x00000000c054783b */ /* 0x000fe40000000200 */
[C---:B------:R-:W-:Y:S02]  /*13e90*/  HMMA.16816.F32.BF16 R12, R64.reuse, R14, RZ ;  /* 0x0000000e400c723c */ /* 0x040fe400000418ff */
[----:B------:R-:W-:Y:S06]  /*13ea0*/  LDSM.16.M88.4 R100, [R192+0x2800] ;  /* 0x00280000c064783b */ /* 0x000fec0000000200 */
[C---:B------:R-:W-:Y:S08]  /*13eb0*/  HMMA.16816.F32.BF16 R44, R64.reuse, R46, RZ ;  /* 0x0000002e402c723c */ /* 0x040ff000000418ff */
[----:B------:R-:W-:Y:S08]  /*13ec0*/  HMMA.16816.F32.BF16 R76, R64, R78, RZ ;  /* 0x0000004e404c723c */ /* 0x000ff000000418ff */
[C---:B------:R-:W-:Y:S08]  /*13ed0*/  HMMA.16816.F32.BF16 R20, R36.reuse, R60, R20 ;  /* 0x0000003c2414723c */ /* 0x040ff00000041814 */
[----:B------:R-:W-:Y:S01]  /*13ee0*/  HMMA.16816.F32.BF16 R12, R36, R62, R12 ;  /* 0x0000003e240c723c */ /* 0x000fe2000004180c */
[----:B------:R-:W-:Y:S07]  /*13ef0*/  LDSM.16.M88.4 R60, [R192+0x800] ;  /* 0x00080000c03c783b */ /* 0x000fee0000000200 */
[C---:B------:R-:W-:Y:S08]  /*13f00*/  HMMA.16816.F32.BF16 R72, R64.reuse, R28, RZ ;  /* 0x0000001c4048723c */ /* 0x040ff000000418ff */
[----:B------:R-:W-:Y:S01]  /*13f10*/  HMMA.16816.F32.BF16 R64, R64, R30, RZ ;  /* 0x0000001e4040723c */ /* 0x000fe200000418ff */
[----:B------:R-:W1:Y:S07]  /*13f20*/  LDSM.16.M88.4 R28, [R196+0x6800] ;  /* 0x00680000c41c783b */ /* 0x000e6e0000000200 */
[C---:B------:R-:W-:Y:S08]  /*13f30*/  HMMA.16816.F32.BF16 R32, R36.reuse, R8, R32 ;  /* 0x000000082420723c */ /* 0x040ff00000041820 */
[C---:B------:R-:W-:Y:S01]  /*13f40*/  HMMA.16816.F32.BF16 R44, R36.reuse, R10, R44 ;  /* 0x0000000a242c723c */ /* 0x040fe2000004182c */
[----:B------:R-:W3:Y:S07]  /*13f50*/  LDSM.16.M88.4 R8, [R196+0x7000] ;  /* 0x00700000c408783b */ /* 0x000eee0000000200 */
[C---:B------:R-:W-:Y:S08]  /*13f60*/  HMMA.16816.F32.BF16 R80, R36.reuse, R48, R80 ;  /* 0x000000302450723c */ /* 0x040ff00000041850 */
[----:B------:R-:W-:Y:S01]  /*13f70*/  HMMA.16816.F32.BF16 R76, R36, R50, R76 ;  /* 0x00000032244c723c */ /* 0x000fe2000004184c */
[----:B------:R-:W4:Y:S07]  /*13f80*/  LDSM.16.M88.4 R48, [R196+0x7800] ;  /* 0x00780000c430783b */ /* 0x000f2e0000000200 */
[C---:B------:R-:W-:Y:S08]  /*13f90*/  HMMA.16816.F32.BF16 R20, R4.reuse, R24, R20 ;  /* 0x000000180414723c */ /* 0x040ff00000041814 */
[----:B------:R-:W-:Y:S01]  /*13fa0*/  HMMA.16816.F32.BF16 R12, R4, R26, R12 ;  /* 0x0000001a040c723c */ /* 0x000fe2000004180c */
[----:B------:R-:W4:Y:S07]  /*13fb0*/  LDSM.16.M88.4 R24, [R197] ;  /* 0x00000000c518783b */ /* 0x000f2e0000000200 */
[C---:B------:R-:W-:Y:S08]  /*13fc0*/  HMMA.16816.F32.BF16 R72, R36.reuse, R40, R72 ;  /* 0x000000282448723c */ /* 0x040ff00000041848 */
[----:B------:R-:W-:Y:S01]  /*13fd0*/  HMMA.16816.F32.BF16 R64, R36, R42, R64 ;  /* 0x0000002a2440723c */ /* 0x000fe20000041840 */
[----:B------:R-:W4:Y:S04]  /*13fe0*/  LDSM.16.M88.4 R40, [R192+0x1000] ;  /* 0x00100000c028783b */ /* 0x000f280000000200 */
[----:B------:R-:W-:Y:S03]  /*13ff0*/  LDSM.16.M88.4 R36, [R202+0x2000] ;  /* 0x00200000ca24783b */ /* 0x000fe60000000200 */
[C---:B-1----:R-:W-:Y:S08]  /*14000*/  HMMA.16816.F32.BF16 R32, R4.reuse, R28, R32 ;  /* 0x0000001c0420723c */ /* 0x042ff00000041820 */
        /* <DEDUP_REMOVED lines=8> */
[----:B------:R-:W-:Y:S03]  /*14090*/  LDSM.16.M88.4 R48, [R201+0x9000] ;  /* 0x00900000c930783b */ /* 0x000fe60000000200 */
[C---:B------:R-:W-:Y:S08]  /*140a0*/  HMMA.16816.F32.BF16 R20, R24.reuse, R84, R20 ;  /* 0x000000541814723c */ /* 0x040ff00000041814 */
[C---:B------:R-:W-:Y:S01]  /*140b0*/  HMMA.16816.F32.BF16 R12, R24.reuse, R86, R12 ;  /* 0x00000056180c723c */ /* 0x040fe2000004180c */
[----:B------:R-:W-:Y:S07]  /*140c0*/  LDSM.16.M88.4 R84, [R192+0x2000] ;  /* 0x00200000c054783b */ /* 0x000fee0000000200 */
[C---:B------:R-:W-:Y:S08]  /*140d0*/  HMMA.16816.F32.BF16 R32, R24.reuse, R60, R32 ;  /* 0x0000003c1820723c */ /* 0x040ff00000041820 */
[C---:B------:R-:W-:Y:S01]  /*140e0*/  HMMA.16816.F32.BF16 R44, R24.reuse, R62, R44 ;  /* 0x0000003e182c723c */ /* 0x040fe2000004182c */
[----:B------:R-:W-:Y:S07]  /*140f0*/  LDSM.16.M88.4 R60, [R201+0x9800] ;  /* 0x00980000c93c783b */ /* 0x000fee0000000200 */
[C---:B------:R-:W-:Y:S08]  /*14100*/  HMMA.16816.F32.BF16 R80, R24.reuse, R40, R80 ;  /* 0x000000281850723c */ /* 0x040ff00000041850 */
[----:B------:R-:W-:Y:S01]  /*14110*/  HMMA.16816.F32.BF16 R76, R24, R42, R76 ;  /* 0x0000002a184c723c */ /* 0x000fe2000004184c */
[----:B------:R-:W4:Y:S07]  /*14120*/  LDSM.16.M88.4 R40, [R200+0x2000] ;  /* 0x00200000c828783b */ /* 0x000f2e0000000200 */
[C---:B-1----:R-:W-:Y:S08]  /*14130*/  HMMA.16816.F32.BF16 R20, R36.reuse, R8, R20 ;  /* 0x000000082414723c */ /* 0x042ff00000041814 */
[C---:B------:R-:W-:Y:S01]  /*14140*/  HMMA.16816.F32.BF16 R12, R36.reuse, R10, R12 ;  /* 0x0000000a240c723c */ /* 0x040fe2000004180c */
[----:B------:R-:W-:Y:S07]  /*14150*/  LDSM.16.M88.4 R8, [R196+0x8000] ;  /* 0x00800000c408783b */ /* 0x000fee0000000200 */
[C---:B---3--:R-:W-:Y:S08]  /*14160*/  HMMA.16816.F32.BF16 R32, R36.reuse, R4, R32 ;  /* 0x000000042420723c */ /* 0x048ff00000041820 */
[----:B------:R-:W-:Y:S01]  /*14170*/  HMMA.16816.F32.BF16 R44, R36, R6, R44 ;  /* 0x00000006242c723c */ /* 0x000fe2000004182c */
[----:B------:R-:W1:Y:S07]  /*14180*/  LDSM.16.M88.4 R4, [R198+0x2000] ;  /* 0x00200000c604783b */ /* 0x000e6e0000000200 */
[C---:B------:R-:W-:Y:S08]  /*14190*/  HMMA.16816.F32.BF16 R72, R24.reuse, R28, R72 ;  /* 0x0000001c1848723c */ /* 0x040ff00000041848 */
[----:B------:R-:W-:Y:S01]  /*141a0*/  HMMA.16816.F32.BF16 R64, R24, R30, R64 ;  /* 0x0000001e1840723c */ /* 0x000fe20000041840 */
[----:B------:R-:W3:Y:S04]  /*141b0*/  LDSM.16.M88.4 R28, [R199+0x2800] ;  /* 0x00280000c71c783b */ /* 0x000ee80000000200 */
[----:B------:R-:W2:Y:S03]  /*141c0*/  LDSM.16.M88.4 R24, [R199+0x3000] ;  /* 0x00300000c718783b */ /* 0x000ea60000000200 */
[C---:B----4-:R-:W-:Y:S08]  /*141d0*/  HMMA.16816.F32.BF16 R20, R40.reuse, R88, R20 ;  /* 0x000000582814723c */ /* 0x050ff00000041814 */
[----:B------:R-:W-:Y:S01]  /*141e0*/  HMMA.16816.F32.BF16 R12, R40, R90, R12 ;  /* 0x0000005a280c723c */ /* 0x000fe2000004180c */
[----:B------:R-:W-:Y:S07]  /*141f0*/  LDSM.16.M88.4 R88, [R192+0x3000] ;  /* 0x00300000c058783b */ /* 0x000fee0000000200 */
[C---:B------:R-:W-:Y:S08]  /*14200*/  HMMA.16816.F32.BF16 R80, R36.reuse, R48, R80 ;  /* 0x000000302450723c */ /* 0x040ff00000041850 */
[----:B------:R-:W-:Y:S01]  /*14210*/  HMMA.16816.F32.BF16 R76, R36, R50, R76 ;  /* 0x00000032244c723c */ /* 0x000fe2000004184c */
[----:B------:R-:W4:Y:S07]  /*14220*/  LDSM.16.M88.4 R48, [R199+0x3800] ;  /* 0x00380000c730783b */ /* 0x000f2e0000000200 */
[C---:B-1----:R-:W-:Y:S08]  /*14230*/  HMMA.16816.F32.BF16 R20, R4.reuse, R8, R20 ;  /* 0x000000080414723c */ /* 0x042ff00000041814 */
[----:B------:R-:W-:Y:S01]  /*14240*/  HMMA.16816.F32.BF16 R12, R4, R10, R12 ;  /* 0x0000000a040c723c */ /* 0x000fe2000004180c */
[----:B------:R-:W-:Y:S07]  /*14250*/  LDSM.16.M88.4 R8, [R196+0x9800] ;  /* 0x00980000c408783b */ /* 0x000fee0000000200 */
[C---:B------:R-:W-:Y:S08]  /*14260*/  HMMA.16816.F32.BF16 R72, R36.reuse, R60, R72 ;  /* 0x0000003c2448723c */ /* 0x040ff00000041848 */
[----:B------:R-:W-:Y:S01]  /*14270*/  HMMA.16816.F32.BF16 R64, R36, R62, R64 ;  /* 0x0000003e2440723c */ /* 0x000fe20000041840 */
[----:B------:R-:W-:Y:S04]  /*14280*/  LDSM.16.M88.4 R60, [R202+0x4000] ;  /* 0x00400000ca3c783b */ /* 0x000fe80000000200 */
[----:B------:R-:W1:Y:S03]  /*14290*/  LDSM.16.M88.4 R36, [R201+0xa000] ;  /* 0x00a00000c924783b */ /* 0x000e660000000200 */
[C---:B---3--:R-:W-:Y:S08]  /*142a0*/  HMMA.16816.F32.BF16 R32, R40.reuse, R28, R32 ;  /* 0x0000001c2820723c */ /* 0x048ff00000041820 */
[C---:B------:R-:W-:Y:S01]  /*142b0*/  HMMA.16816.F32.BF16 R44, R40.reuse, R30, R44 ;  /* 0x0000001e282c723c */ /* 0x040fe2000004182c */
[----:B------:R-:W3:Y:S07]  /*142c0*/  LDSM.16.M88.4 R28, [R196+0x8800] ;  /* 0x00880000c41c783b */ /* 0x000eee0000000200 */
[C---:B--2---:R-:W-:Y:S08]  /*142d0*/  HMMA.16816.F32.BF16 R80, R40.reuse, R24, R80 ;  /* 0x000000182850723c */ /* 0x044ff00000041850 */
[----:B------:R-:W-:Y:S01]  /*142e0*/  HMMA.16816.F32.BF16 R76, R40, R26, R76 ;  /* 0x0000001a284c723c */ /* 0x000fe2000004184c */
[----:B------:R-:W2:Y:S07]  /*142f0*/  LDSM.16.M88.4 R24, [R196+0x9000] ;  /* 0x00900000c418783b */ /* 0x000eae0000000200 */
[C---:B------:R-:W-:Y:S08]  /*14300*/  HMMA.16816.F32.BF16 R20, R92.reuse, R84, R20 ;  /* 0x000000545c14723c */ /* 0x040ff00000041814 */
[----:B------:R-:W-:Y:S01]  /*14310*/  HMMA.16816.F32.BF16 R12, R92, R86, R12 ;  /* 0x000000565c0c723c */ /* 0x000fe2000004180c */
[----:B------:R-:W-:Y:S07]  /*14320*/  LDSM.16.M88.4 R84, [R192+0x3800] ;  /* 0x00380000c054783b */ /* 0x000fee0000000200 */
[C---:B----4-:R-:W-:Y:S08]  /*14330*/  HMMA.16816.F32.BF16 R72, R40.reuse, R48, R72 ;  /* 0x000000302848723c */ /* 0x050ff00000041848 */
[----:B------:R-:W-:Y:S01]  /*14340*/  HMMA.16816.F32.BF16 R64, R40, R50, R64 ;  /* 0x000000322840723c */ /* 0x000fe20000041840 */
[----:B------:R-:W-:Y:S04]  /*14350*/  LDSM.16.M88.4 R40, [R200+0x4000] ;  /* 0x00400000c828783b */ /* 0x000fe80000000200 */
[----:B------:R-:W4:Y:S03]  /*14360*/  LDSM.16.M88.4 R48, [R199+0x4000] ;  /* 0x00400000c730783b */ /* 0x000f260000000200 */
[C---:B-1----:R-:W-:Y:S08]  /*14370*/  HMMA.16816.F32.BF16 R20, R60.reuse, R36, R20 ;  /* 0x000000243c14723c */ /* 0x042ff00000041814 */
[----:B------:R-:W-:Y:S01]  /*14380*/  HMMA.16816.F32.BF16 R12, R60, R38, R12 ;  /* 0x000000263c0c723c */ /* 0x000fe2000004180c */
[----:B------:R-:W-:Y:S07]  /*14390*/  LDSM.16.M88.4 R36, [R199+0x4800] ;  /* 0x00480000c724783b */ /* 0x000fee0000000200 */
[C---:B---3--:R-:W-:Y:S08]  /*143a0*/  HMMA.16816.F32.BF16 R32, R4.reuse, R28, R32 ;  /* 0x0000001c0420723c */ /* 0x048ff00000041820 */
[C---:B------:R-:W-:Y:S01]  /*143b0*/  HMMA.16816.F32.BF16 R44, R4.reuse, R30, R44 ;  /* 0x0000001e042c723c */ /* 0x040fe2000004182c */
[----:B------:R-:W-:Y:S07]  /*143c0*/  LDSM.16.M88.4 R28, [R198+0x4000] ;  /* 0x00400000c61c783b */ /* 0x000fee0000000200 */
[C---:B--2---:R-:W-:Y:S08]  /*143d0*/  HMMA.16816.F32.BF16 R80, R4.reuse, R24, R80 ;  /* 0x000000180450723c */ /* 0x044ff00000041850 */
[----:B------:R-:W-:Y:S01]  /*143e0*/  HMMA.16816.F32.BF16 R76, R4, R26, R76 ;  /* 0x0000001a044c723c */ /* 0x000fe2000004184c */
[----:B------:R-:W1:Y:S07]  /*143f0*/  LDSM.16.M88.4 R24, [R196+0xa000] ;  /* 0x00a00000c418783b */ /* 0x000e6e0000000200 */
[C---:B----4-:R-:W-:Y:S08]  /*14400*/  HMMA.16816.F32.BF16 R20, R40.reuse, R48, R20 ;  /* 0x000000302814723c */ /* 0x050ff00000041814 */
[----:B------:R-:W-:Y:S01]  /*14410*/  HMMA.16816.F32.BF16 R12, R40, R50, R12 ;  /* 0x00000032280c723c */ /* 0x000fe2000004180c */
[----:B------:R-:W2:Y:S07]  /*14420*/  LDSM.16.M88.4 R48, [R201+0xb000] ;  /* 0x00b00000c930783b */ /* 0x000eae0000000200 */
        /* <DEDUP_REMOVED lines=8> */
[C---:B-1----:R-:W-:Y:S08]  /*144b0*/  HMMA.16816.F32.BF16 R20, R28.reuse, R24, R20 ;  /* 0x000000181c14723c */ /* 0x042ff00000041814 */
[----:B------:R-:W-:Y:S01]  /*144c0*/  HMMA.16816.F32.BF16 R12, R28, R26, R12 ;  /* 0x0000001a1c0c723c */ /* 0x000fe2000004180c */
[----:B------:R-:W1:Y:S07]  /*144d0*/  LDSM.16.M88.4 R24, [R199+0x5000] ;  /* 0x00500000c718783b */ /* 0x000e6e0000000200 */
[----:B------:R-:W-:Y:S01]  /*144e0*/  HMMA.16816.F32.BF16 R76, R92, R90, R76 ;  /* 0x0000005a5c4c723c */ /* 0x000fe2000004184c */
[----:B------:R-:W4:Y:S07]  /*144f0*/  LDSM.16.M88.4 R88, [R201+0xb800] ;  /* 0x00b80000c958783b */ /* 0x000f2e0000000200 */
[----:B--2---:R-:W-:Y:S08]  /*14500*/  HMMA.16816.F32.BF16 R100, R60, R48, R100 ;  /* 0x000000303c64723c */ /* 0x004ff00000041864 */
[----:B---3--:R-:W-:Y:S08]  /*14510*/  HMMA.16816.F32.BF16 R20, R8, R4, R20 ;  /* 0x000000040814723c */ /* 0x008ff00000041814 */
[C---:B------:R-:W-:Y:S08]  /*14520*/  HMMA.16816.F32.BF16 R72, R92.reuse, R84, R72 ;  /* 0x000000545c48723c */ /* 0x040ff00000041848 */
[----:B------:R-:W-:Y:S01]  /*14530*/  HMMA.16816.F32.BF16 R84, R92, R86, R64 ;  /* 0x000000565c54723c */ /* 0x000fe20000041840 */
[----:B------:R-:W-:Y:S07]  /*14540*/  LDSM.16.M88.4 R64, [R192+0x4800] ;  /* 0x00480000c040783b */ /* 0x000fee0000000200 */
[----:B------:R-:W-:Y:S01]  /*14550*/  HMMA.16816.F32.BF16 R12, R8, R6, R12 ;  /* 0x00000006080c723c */ /* 0x000fe2000004180c */
[-C--:B------:R-:W-:Y:S01]  /*14560*/  FMUL.FTZ R48, R20, R17.reuse ;  /* 0x0000001114307220 */ /* 0x080fe20000410000 */
[----:B------:R-:W-:Y:S01]  /*14570*/  LDSM.16.M88.4 R4, [R196+0xb000] ;  /* 0x00b00000c404783b */ /* 0x000fe20000000200 */
[----:B------:R-:W-:-:S05]  /*14580*/  FMUL.FTZ R49, R21, R17 ;  /* 0x0000001115317220 */ /* 0x000fca0000410000 */
[----:B------:R-:W-:Y:S08]  /*14590*/  HMMA.16816.F32.BF16 R76, R60, R50, R76 ;  /* 0x000000323c4c723c */ /* 0x000ff0000004184c */
[----:B-1----:R-:W-:Y:S07]  /*145a0*/  HMMA.16816.F32.BF16 R100, R40, R24, R100 ;  /* 0x000000182864723c */ /* 0x002fee0000041864 */
[----:B------:R-:W-:-:S02]  /*145b0*/  FMUL.FTZ R24, R22, R17 ;  /* 0x0000001116187220 */ /* 0x000fc40000410000 */
[-C--:B------:R-:W-:Y:S02]  /*145c0*/  FMUL.FTZ R25, R23, R17.reuse ;  /* 0x0000001117197220 */ /* 0x080fe40000410000 */
[----:B------:R-:W1:Y:S01]  /*145d0*/  LDSM.16.M88.4 R20, [R199+0x5800] ;  /* 0x00580000c714783b */ /* 0x000e620000000200 */
[----:B------:R-:W-:Y:S01]  /*145e0*/  HMMA.16816.F32.BF16 R32, R60, R96, R32 ;  /* 0x000000603c20723c */ /* 0x000fe20000041820 */
[----:B------:R-:W-:-:S07]  /*145f0*/  FMUL.FTZ R12, R12, R17 ;  /* 0x000000110c0c7220 */ /* 0x000fce0000410000 */
[C---:B------:R-:W-:Y:S01]  /*14600*/  HMMA.16816.F32.BF16 R44, R60.reuse, R98, R44 ;  /* 0x000000623c2c723c */ /* 0x040fe2000004182c */
[----:B------:R2:W3:Y:S07]  /*14610*/  MUFU.TANH R50, R12 ;  /* 0x0000000c00327308 */ /* 0x0004ee0000002400 */
[----:B----4-:R-:W-:Y:S01]  /*14620*/  HMMA.16816.F32.BF16 R72, R60, R88, R72 ;  /* 0x000000583c48723c */ /* 0x010fe20000041848 */
[----:B------:R-:W-:-:S07]  /*14630*/  FMUL.FTZ R51, R13, R17 ;  /* 0x000000110d337220 */ /* 0x000fce0000410000 */
[----:B------:R-:W-:Y:S08]  /*14640*/  HMMA.16816.F32.BF16 R84, R60, R90, R84 ;  /* 0x0000005a3c54723c */ /* 0x000ff00000041854 */
[----:B------:R-:W-:Y:S07]  /*14650*/  HMMA.16816.F32.BF16 R76, R40, R26, R76 ;  /* 0x0000001a284c723c */ /* 0x000fee000004184c */
[----:B------:R-:W-:-:S02]  /*14660*/  FMUL.FTZ R26, R14, R17 ;  /* 0x000000110e1a7220 */ /* 0x000fc40000410000 */
[----:B------:R-:W-:Y:S02]  /*14670*/  FMUL.FTZ R27, R15, R17 ;  /* 0x000000110f1b7220 */ /* 0x000fe40000410000 */
[----:B--2---:R-:W2:Y:S01]  /*14680*/  LDSM.16.M88.4 R12, [R196+0xb800] ;  /* 0x00b80000c40c783b */ /* 0x004ea20000000200 */
[C---:B------:R-:W-:Y:S08]  /*14690*/  HMMA.16816.F32.BF16 R32, R40.reuse, R36, R32 ;  /* 0x000000242820723c */ /* 0x040ff00000041820 */
[C---:B------:R-:W-:Y:S01]  /*146a0*/  HMMA.16816.F32.BF16 R44, R40.reuse, R38, R44 ;  /* 0x00000026282c723c */ /* 0x040fe2000004182c */
[----:B------:R-:W4:Y:S07]  /*146b0*/  LDSM.16.M88.4 R36, [R192+0x5000] ;  /* 0x00500000c024783b */ /* 0x000f2e0000000200 */
[C---:B-1----:R-:W-:Y:S08]  /*146c0*/  HMMA.16816.F32.BF16 R72, R40.reuse, R20, R72 ;  /* 0x000000142848723c */ /* 0x042ff00000041848 */
[----:B------:R-:W-:Y:S08]  /*146d0*/  HMMA.16816.F32.BF16 R84, R40, R22, R84 ;  /* 0x000000162854723c */ /* 0x000ff00000041854 */
[C---:B------:R-:W-:Y:S08]  /*146e0*/  HMMA.16816.F32.BF16 R100, R28.reuse, R4, R100 ;  /* 0x000000041c64723c */ /* 0x040ff00000041864 */
[----:B------:R-:W-:Y:S01]  /*146f0*/  HMMA.16816.F32.BF16 R76, R28, R6, R76 ;  /* 0x000000061c4c723c */ /* 0x000fe2000004184c */
[----:B------:R-:W1:Y:S01]  /*14700*/  LDSM.16.M88.4 R4, [R192+0x5800] ;  /* 0x00580000c004783b */ /* 0x000e620000000200 */
[----:B------:R-:W-:-:S02]  /*14710*/  LEA R69, R69, R52, 0x4 ;  /* 0x0000003445457211 */ /* 0x000fc400078e20ff */
[----:B------:R-:W-:Y:S01]  /*14720*/  ISETP.GE.AND P5, PT, R133, 0x2, PT ;  /* 0x000000028500780c */ /* 0x000fe20003fa6270 */
[----:B------:R-:W1:Y:S01]  /*14730*/  MUFU.TANH R48, R48 ;  /* 0x0000003000307308 */ /* 0x000e620000002400 */
[----:B------:R-:W-:Y:S01]  /*14740*/  ISETP.NE.U32.AND P0, PT, R220, RZ, PT ;  /* 0x000000ffdc00720c */ /* 0x000fe20003f05070 */
[----:B------:R-:W-:-:S04]  /*14750*/  DEPBAR.LE SB0, 0x0 ;  /* 0x000080000000791a */ /* 0x000fc80000000000 */
[C---:B------:R-:W-:Y:S08]  /*14760*/  HMMA.16816.F32.BF16 R32, R28.reuse, R80, R32 ;  /* 0x000000501c20723c */ /* 0x040ff00000041820 */
[C---:B------:R-:W-:Y:S08]  /*14770*/  HMMA.16816.F32.BF16 R44, R28.reuse, R82, R44 ;  /* 0x000000521c2c723c */ /* 0x040ff0000004182c */
[C---:B--2---:R-:W-:Y:S08]  /*14780*/  HMMA.16816.F32.BF16 R72, R28.reuse, R12, R72 ;  /* 0x0000000c1c48723c */ /* 0x044ff00000041848 */
[----:B------:R-:W-:Y:S08]  /*14790*/  HMMA.16816.F32.BF16 R84, R28, R14, R84 ;  /* 0x0000000e1c54723c */ /* 0x000ff00000041854 */
[C---:B------:R-:W-:Y:S08]  /*147a0*/  HMMA.16816.F32.BF16 R32, R8.reuse, R64, R32 ;  /* 0x000000400820723c */ /* 0x040ff00000041820 */
[C---:B------:R-:W-:Y:S08]  /*147b0*/  HMMA.16816.F32.BF16 R44, R8.reuse, R66, R44 ;  /* 0x00000042082c723c */ /* 0x040ff0000004182c */
[C---:B----4-:R-:W-:Y:S08]  /*147c0*/  HMMA.16816.F32.BF16 R100, R8.reuse, R36, R100 ;  /* 0x000000240864723c */ /* 0x050ff00000041864 */
[C---:B------:R-:W-:Y:S08]  /*147d0*/  HMMA.16816.F32.BF16 R76, R8.reuse, R38, R76 ;  /* 0x00000026084c723c */ /* 0x040ff0000004184c */
[C---:B-1----:R-:W-:Y:S08]  /*147e0*/  HMMA.16816.F32.BF16 R72, R8.reuse, R4, R72 ;  /* 0x000000040848723c */ /* 0x042ff00000041848 */
[----:B------:R-:W-:Y:S01]  /*147f0*/  HMMA.16816.F32.BF16 R84, R8, R6, R84 ;  /* 0x000000060854723c */ /* 0x000fe20000041854 */
[----:B------:R-:W-:-:S02]  /*14800*/  FMUL.FTZ R20, R34, R17 ;  /* 0x0000001122147220 */ /* 0x000fc40000410000 */
[-C--:B------:R-:W-:Y:S02]  /*14810*/  FMUL.FTZ R21, R35, R17.reuse ;  /* 0x0000001123157220 */ /* 0x080fe40000410000 */
[-C--:B------:R-:W-:Y:S02]  /*14820*/  FMUL.FTZ R32, R32, R17.reuse ;  /* 0x0000001120207220 */ /* 0x080fe40000410000 */
[-C--:B------:R-:W-:Y:S02]  /*14830*/  FMUL.FTZ R33, R33, R17.reuse ;  /* 0x0000001121217220 */ /* 0x080fe40000410000 */
[-C--:B------:R-:W-:Y:S02]  /*14840*/  FMUL.FTZ R35, R44, R17.reuse ;  /* 0x000000112c237220 */ /* 0x080fe40000410000 */
[-C--:B------:R-:W-:Y:S02]  /*14850*/  FMUL.FTZ R34, R45, R17.reuse ;  /* 0x000000112d227220 */ /* 0x080fe40000410000 */
[----:B------:R-:W-:-:S02]  /*14860*/  FMUL.FTZ R22, R46, R17 ;  /* 0x000000112e167220 */ /* 0x000fc40000410000 */
[-C--:B------:R-:W-:Y:S01]  /*14870*/  FMUL.FTZ R12, R47, R17.reuse ;  /* 0x000000112f0c7220 */ /* 0x080fe20000410000 */
[----:B------:R-:W-:Y:S01]  /*14880*/  IADD3 R7, R69, 0x1, R56 ;  /* 0x0000000145077810 */ /* 0x000fe20007ffe038 */
[-C--:B------:R-:W-:Y:S02]  /*14890*/  FMUL.FTZ R100, R100, R17.reuse ;  /* 0x0000001164647220 */ /* 0x080fe40000410000 */
[-C--:B------:R-:W-:Y:S02]  /*148a0*/  FMUL.FTZ R101, R101, R17.reuse ;  /* 0x0000001165657220 */ /* 0x080fe40000410000 */
[-C--:B------:R-:W-:Y:S02]  /*148b0*/  FMUL.FTZ R102, R102, R17.reuse ;  /* 0x0000001166667220 */ /* 0x080fe40000410000 */
[-C--:B------:R-:W-:Y:S02]  /*148c0*/  FMUL.FTZ R103, R103, R17.reuse ;  /* 0x0000001167677220 */ /* 0x080fe40000410000 */
[----:B------:R-:W-:-:S02]  /*148d0*/  FMUL.FTZ R76, R76, R17 ;  /* 0x000000114c4c7220 */ /* 0x000fc40000410000 */
[-C--:B------:R-:W-:Y:S02]  /*148e0*/  FMUL.FTZ R77, R77, R17.reuse ;  /* 0x000000114d4d7220 */ /* 0x080fe40000410000 */
        /* <DEDUP_REMOVED lines=9> */
[----:B------:R-:W-:Y:S01]  /*14980*/  FMUL.FTZ R87, R87, R17 ;  /* 0x0000001157577220 */ /* 0x000fe20000410000 */
[----:B------:R-:W1:Y:S01]  /*14990*/  MUFU.TANH R49, R49 ;  /* 0x0000003100317308 */ /* 0x000e620000002400 */
[----:B------:R-:W-:-:S07]  /*149a0*/  IADD3 R7, R68, R7, -R217 ;  /* 0x0000000744077210 */ /* 0x000fce0007ffe8d9 */
[----:B------:R-:W2:Y:S01]  /*149b0*/  MUFU.TANH R24, R24 ;  /* 0x0000001800187308 */ /* 0x000ea20000002400 */
[----:B------:R-:W-:-:S07]  /*149c0*/  IADD3 R7, R2, R7, RZ ;  /* 0x0000000702077210 */ /* 0x000fce0007ffe0ff */
[----:B------:R-:W4:Y:S08]  /*149d0*/  MUFU.TANH R25, R25 ;  /* 0x0000001900197308 */ /* 0x000f300000002400 */
[----:B------:R-:W1:Y:S08]  /*149e0*/  MUFU.TANH R51, R51 ;  /* 0x0000003300337308 */ /* 0x000e700000002400 */
        /* <DEDUP_REMOVED lines=26> */
[C---:B------:R-:W-:Y:S01]  /*14b90*/  IADD3 R5, R7.reuse, 0x8, RZ ;  /* 0x0000000807057810 */ /* 0x040fe20007ffe0ff */
[----:B------:R-:W-:Y:S01]  /*14ba0*/  BSSY B1, `(.L_x_1330) ;  /* 0x00000b3000017945 */ /* 0x000fe20003800000 */
[----:B------:R-:W-:-:S02]  /*14bb0*/  IMNMX R0, R7, R68, PT ;  /* 0x0000004407007217 */ /* 0x000fc40003800200 */
[----:B------:R-:W-:Y:S02]  /*14bc0*/  IMNMX R2, R5, R68, PT ;  /* 0x0000004405027217 */ /* 0x000fe40003800200 */
[----:B------:R-:W-:Y:S02]  /*14bd0*/  ISETP.NE.AND.EX P0, PT, R221, RZ, PT, P0 ;  /* 0x000000ffdd00720c */ /* 0x000fe40003f05300 */
[C---:B------:R-:W-:Y:S02]  /*14be0*/  IADD3 R195, R199.reuse, 0x800, RZ ;  /* 0x00000800c7c37810 */ /* 0x040fe40007ffe0ff */
[C---:B------:R-:W-:Y:S02]  /*14bf0*/  IADD3 R194, R199.reuse, 0x1000, RZ ;  /* 0x00001000c7c27810 */ /* 0x040fe40007ffe0ff */
[C---:B------:R-:W-:Y:S02]  /*14c00*/  IADD3 R193, R199.reuse, 0x1800, RZ ;  /* 0x00001800c7c17810 */ /* 0x040fe40007ffe0ff */
[----:B------:R-:W-:-:S02]  /*14c10*/  IADD3 R191, R199, 0x2000, RZ ;  /* 0x00002000c7bf7810 */ /* 0x000fc40007ffe0ff */
[C---:B------:R-:W-:Y:S02]  /*14c20*/  IADD3 R190, R199.reuse, 0x2800, RZ ;  /* 0x00002800c7be7810 */ /* 0x040fe40007ffe0ff */
[C---:B------:R-:W-:Y:S02]  /*14c30*/  IADD3 R189, R199.reuse, 0x3000, RZ ;  /* 0x00003000c7bd7810 */ /* 0x040fe40007ffe0ff */
[C---:B------:R-:W-:Y:S02]  /*14c40*/  IADD3 R188, R199.reuse, 0x3800, RZ ;  /* 0x00003800c7bc7810 */ /* 0x040fe40007ffe0ff */
[C---:B------:R-:W-:Y:S02]  /*14c50*/  IADD3 R187, R199.reuse, 0x4000, RZ ;  /* 0x00004000c7bb7810 */ /* 0x040fe40007ffe0ff */
[C---:B------:R-:W-:Y:S02]  /*14c60*/  IADD3 R186, R199.reuse, 0x4800, RZ ;  /* 0x00004800c7ba7810 */ /* 0x040fe40007ffe0ff */
[----:B------:R-:W-:-:S02]  /*14c70*/  IADD3 R185, R199, 0x5000, RZ ;  /* 0x00005000c7b97810 */ /* 0x000fc40007ffe0ff */
[----:B------:R-:W-:Y:S01]  /*14c80*/  IADD3 R184, R199, 0x5800, RZ ;  /* 0x00005800c7b87810 */ /* 0x000fe20007ffe0ff */
[----:B------:R-:W-:Y:S06]  /*14c90*/  BAR.SYNC.DEFER_BLOCKING 0x0 ;  /* 0x0000000000007b1d */ /* 0x000fec0000010000 */
[----:B------:R-:W-:Y:S05]  /*14ca0*/  @!P5 BRA `(.L_x_1331) ;  /* 0x00000a200000d947 */ /* 0x000fea0003800000 */
[----:B-1234-:R-:W-:Y:S01]  /*14cb0*/  BSSY B0, `(.L_x_1332) ;  /* 0x0000041000007945 */ /* 0x01efe20003800000 */
[----:B------:R-:W-:Y:S05]  /*14cc0*/  @!P0 BRA `(.L_x_1333) ;  /* 0x000003c000008947 */ /* 0x000fea0003800000 */
[----:B------:R-:W2:Y:S01]  /*14cd0*/  LD.E R6, [R18.64+0x170] ;  /* 0x0001700612067980 */ /* 0x000ea2000c101900 */
[----:B------:R-:W-:Y:S02]  /*14ce0*/  IADD3 R11, R3, -0x40, RZ ;  /* 0xffffffc0030b7810 */ /* 0x000fe40007ffe0ff */
[----:B------:R-:W-:-:S02]  /*14cf0*/  IABS R8, R3 ;  /* 0x0000000300087213 */ /* 0x000fc40000000000 */
        /* <DEDUP_REMOVED lines=57> */
.L_x_1333:
[----:B------:R-:W2:Y:S02]  /*15090*/  LD.E R4, [R18.64+0x38] ;  /* 0x0000380612047980 */ /* 0x000ea4000c101900 */
[----:B--2---:R-:W-:-:S04]  /*150a0*/  LEA R4, -R4, RZ, 0x6 ;  /* 0x000000ff04047211 */ /* 0x004fc800078e31ff */
[----:B------:R-:W-:Y:S02]  /*150b0*/  SHF.R.S32.HI R5, RZ, 0x1f, R4 ;  /* 0x0000001fff057819 */ /* 0x000fe40000011404 */
.L_x_1334:
[----:B------:R-:W-:Y:S05]  /*150c0*/  BSYNC B0 ;  /* 0x0000000000007941 */ /* 0x000fea0003800000 */
.L_x_1332:
        /* <DEDUP_REMOVED lines=96> */
.L_x_1331:
[----:B-1234-:R-:W-:Y:S05]  /*156d0*/  BSYNC B1 ;  /* 0x0000000000017941 */ /* 0x01efea0003800000 */
.L_x_1330:
[----:B------:R1:W2:Y:S01]  /*156e0*/  LD.E R163, [R18.64+0xdc] ;  /* 0x0000dc0612a37980 */ /* 0x0002a2000c101900 */
[----:B------:R-:W-:-:S02]  /*156f0*/  IMAD.IADD R3, R3, 0x1, R16 ;  /* 0x0000000103037824 */ /* 0x000fc400078e0210 */
[----:B------:R-:W-:-:S03]  /*15700*/  IMAD.SHL.U32 R206, R54, 0x2, RZ ;  /* 0x0000000236ce7824 */ /* 0x000fc600078e00ff */
[----:B------:R-:W-:Y:S01]  /*15710*/  IADD3 R5, R3, 0x1, RZ ;  /* 0x0000000103057810 */ /* 0x000fe20007ffe0ff */
[--C-:B------:R-:W-:Y:S01]  /*15720*/  IMAD R204, R55, 0x2, R206.reuse ;  /* 0x0000000237cc7824 */ /* 0x100fe200078e02ce */
[----:B------:R-:W-:Y:S01]  /*15730*/  IADD3 R7, R3, 0x8, RZ ;  /* 0x0000000803077810 */ /* 0x000fe20007ffe0ff */
[----:B------:R-:W-:Y:S01]  /*15740*/  IMAD R205, R57, 0x2, R206 ;  /* 0x0000000239cd7824 */ /* 0x000fe200078e02ce */
[C---:B------:R-:W-:Y:S01]  /*15750*/  ISETP.GE.AND P4, PT, R5.reuse, R0, PT ;  /* 0x000000000500720c */ /* 0x040fe20003f86270 */
[----:B------:R-:W-:Y:S01]  /*15760*/  LDSM.16.MT88.4 R40, [R206+0xe000] ;  /* 0x00e00000ce28783b */ /* 0x000fe20000004200 */
[----:B------:R-:W-:Y:S01]  /*15770*/  ISETP.GE.AND P1, PT, R5, R2, PT ;  /* 0x000000020500720c */ /* 0x000fe20003f26270 */
[----:B------:R-:W-:Y:S01]  /*15780*/  IMAD R203, R55, 0x2, R205 ;  /* 0x0000000237cb7824 */ /* 0x000fe200078e02cd */
[----:B------:R-:W-:Y:S01]  /*15790*/  IADD3 R5, R3, 0x9, RZ ;  /* 0x0000000903057810 */ /* 0x000fe20007ffe0ff */
[----:B------:R-:W-:Y:S01]  /*157a0*/  LDSM.16.MT88.4 R56, [R204+0xe000] ;  /* 0x00e00000cc38783b */ /* 0x000fe20000004200 */
[----:B------:R-:W-:-:S02]  /*157b0*/  FSEL R49, R49, -INF , !P4 ;  /* 0xff80000031317808 */ /* 0x000fc40006000000 */
[C---:B------:R-:W-:Y:S01]  /*157c0*/  ISETP.GE.AND P6, PT, R5.reuse, R0, PT ;  /* 0x000000000500720c */ /* 0x040fe20003fc6270 */
[----:B------:R-:W-:Y:S01]  /*157d0*/  LDSM.16.MT88.4 R124, [R206+0xc000] ;  /* 0x00c00000ce7c783b */ /* 0x000fe20000004200 */
[----:B------:R-:W-:Y:S02]  /*157e0*/  ISETP.GE.AND P4, PT, R5, R2, PT ;  /* 0x000000020500720c */ /* 0x000fe40003f86270 */
[----:B------:R-:W-:Y:S01]  /*157f0*/  IADD3 R5, R3, 0x11, RZ ;  /* 0x0000001103057810 */ /* 0x000fe20007ffe0ff */
[----:B------:R-:W-:Y:S01]  /*15800*/  LDSM.16.MT88.4 R116, [R205+0xc000] ;  /* 0x00c00000cd74783b */ /* 0x000fe20000004200 */
[C---:B------:R-:W-:Y:S02]  /*15810*/  ISETP.GE.AND P2, PT, R7.reuse, R0, PT ;  /* 0x000000000700720c */ /* 0x040fe40003f46270 */
[----:B------:R-:W-:Y:S01]  /*15820*/  ISETP.GE.AND P3, PT, R7, R2, PT ;  /* 0x000000020700720c */ /* 0x000fe20003f66270 */
[----:B------:R-:W-:Y:S01]  /*15830*/  LDSM.16.MT88.4 R108, [R204+0xc000] ;  /* 0x00c00000cc6c783b */ /* 0x000fe20000004200 */
[----:B------:R-:W-:-:S02]  /*15840*/  IADD3 R7, R3, 0x10, RZ ;  /* 0x0000001003077810 */ /* 0x000fc40007ffe0ff */
[----:B------:R-:W-:Y:S01]  /*15850*/  FSEL R51, R51, -INF , !P6 ;  /* 0xff80000033337808 */ /* 0x000fe20007000000 */
[----:B------:R-:W-:Y:S01]  /*15860*/  LDSM.16.MT88.4 R100, [R203+0xc000] ;  /* 0x00c00000cb64783b */ /* 0x000fe20000004200 */
[----:B------:R-:W-:Y:S02]  /*15870*/  ISETP.GE.AND P6, PT, R5, R2, PT ;  /* 0x000000020500720c */ /* 0x000fe40003fc6270 */
[----:B------:R-:W-:Y:S01]  /*15880*/  FSEL R25, R25, -INF , !P1 ;  /* 0xff80000019197808 */ /* 0x000fe20004800000 */
[----:B------:R-:W-:Y:S01]  /*15890*/  LDSM.16.MT88.4 R64, [R203+0xe000] ;  /* 0x00e00000cb40783b */ /* 0x000fe20000004200 */
[----:B------:R-:W-:Y:S02]  /*158a0*/  ISETP.GE.AND P1, PT, R7, R0, PT ;  /* 0x000000000700720c */ /* 0x000fe40003f26270 */
[----:B------:R-:W-:Y:S01]  /*158b0*/  IADD3 R9, R3, 0x18, RZ ;  /* 0x0000001803097810 */ /* 0x000fe20007ffe0ff */
[----:B------:R-:W-:Y:S01]  /*158c0*/  LDSM.16.MT88.4 R72, [R206+0x10000] ;  /* 0x01000000ce48783b */ /* 0x000fe20000004200 */
[----:B------:R-:W-:-:S02]  /*158d0*/  FSEL R50, R50, -INF , !P2 ;  /* 0xff80000032327808 */ /* 0x000fc40005000000 */
[----:B------:R-:W-:Y:S01]  /*158e0*/  FSEL R26, R26, -INF , !P3 ;  /* 0xff8000001a1a7808 */ /* 0x000fe20005800000 */
[----:B------:R-:W-:Y:S01]  /*158f0*/  LDSM.16.MT88.4 R80, [R205+0x10000] ;  /* 0x01000000cd50783b */ /* 0x000fe20000004200 */
[----:B------:R-:W-:Y:S02]  /*15900*/  FSEL R10, R21, -INF , !P6 ;  /* 0xff800000150a7808 */ /* 0x000fe40007000000 */
[----:B------:R-:W-:Y:S01]  /*15910*/  ISETP.GE.AND P2, PT, R7, R2, PT ;  /* 0x000000020700720c */ /* 0x000fe20003f46270 */
[----:B------:R-:W-:Y:S01]  /*15920*/  LDSM.16.MT88.4 R88, [R204+0x10000] ;  /* 0x01000000cc58783b */ /* 0x000fe20000004200 */
[-C--:B------:R-:W-:Y:S02]  /*15930*/  ISETP.GE.AND P3, PT, R5, R0.reuse, PT ;  /* 0x000000000500720c */ /* 0x080fe40003f66270 */
[C---:B------:R-:W-:Y:S01]  /*15940*/  ISETP.GE.AND P6, PT, R3.reuse, R0, PT ;  /* 0x000000000300720c */ /* 0x040fe20003fc6270 */
[----:B------:R-:W-:Y:S01]  /*15950*/  LDSM.16.MT88.4 R136, [R205+0xc800] ;  /* 0x00c80000cd88783b */ /* 0x000fe20000004200 */
[----:B------:R-:W-:-:S02]  /*15960*/  IADD3 R5, R3, 0x19, RZ ;  /* 0x0000001903057810 */ /* 0x000fc40007ffe0ff */
[----:B------:R-:W-:Y:S01]  /*15970*/  FSEL R27, R27, -INF , !P4 ;  /* 0xff8000001b1b7808 */ /* 0x000fe20006000000 */
[----:B------:R-:W-:Y:S01]  /*15980*/  LDSM.16.MT88.4 R28, [R203+0xc800] ;  /* 0x00c80000cb1c783b */ /* 0x000fe20000004200 */
[----:B------:R-:W-:Y:S02]  /*15990*/  FSEL R7, R32, -INF , !P1 ;  /* 0xff80000020077808 */ /* 0x000fe40004800000 */
[C---:B------:R-:W-:Y:S02]  /*159a0*/  ISETP.GE.AND P4, PT, R9.reuse, R0, PT ;  /* 0x000000000900720c */ /* 0x040fe40003f86270 */
[----:B------:R-:W-:Y:S02]  /*159b0*/  ISETP.GE.AND P1, PT, R9, R2, PT ;  /* 0x000000020900720c */ /* 0x000fe40003f26270 */
[----:B------:R-:W-:Y:S02]  /*159c0*/  IADD3 R15, R3, 0x20, RZ ;  /* 0x00000020030f7810 */ /* 0x000fe40007ffe0ff */
[----:B------:R-:W-:-:S02]  /*159d0*/  FSEL R11, R20, -INF , !P2 ;  /* 0xff800000140b7808 */ /* 0x000fc40005000000 */
[----:B------:R-:W-:Y:S02]  /*159e0*/  FSEL R6, R33, -INF , !P3 ;  /* 0xff80000021067808 */ /* 0x000fe40005800000 */
[----:B------:R-:W-:Y:S02]  /*159f0*/  FSEL R48, R48, -INF , !P6 ;  /* 0xff80000030307808 */ /* 0x000fe40007000000 */
[C---:B------:R-:W-:Y:S02]  /*15a00*/  ISETP.GE.AND P2, PT, R5.reuse, R0, PT ;  /* 0x000000000500720c */ /* 0x040fe40003f46270 */
[----:B------:R-:W-:Y:S02]  /*15a10*/  ISETP.GE.AND P3, PT, R5, R2, PT ;  /* 0x000000020500720c */ /* 0x000fe40003f66270 */
[----:B------:R-:W-:Y:S02]  /*15a20*/  FSEL R5, R35, -INF , !P4 ;  /* 0xff80000023057808 */ /* 0x000fe40006000000 */
[----:B------:R-:W-:-:S02]  /*15a30*/  FSEL R9, R22, -INF , !P1 ;  /* 0xff80000016097808 */ /* 0x000fc40004800000 */
[C---:B------:R-:W-:Y:S02]  /*15a40*/  ISETP.GE.AND P4, PT, R15.reuse, R0, PT ;  /* 0x000000000f00720c */ /* 0x040fe40003f86270 */
[----:B------:R-:W-:Y:S02]  /*15a50*/  ISETP.GE.AND P1, PT, R15, R2, PT ;  /* 0x000000020f00720c */ /* 0x000fe40003f26270 */
[----:B------:R-:W-:Y:S02]  /*15a60*/  FMNMX.FTZ R15, R48, R49, !PT ;  /* 0x00000031300f7209 */ /* 0x000fe40007810000 */
[----:B------:R-:W-:Y:S02]  /*15a70*/  IADD3 R13, R3, 0x21, RZ ;  /* 0x00000021030d7810 */ /* 0x000fe40007ffe0ff */
[----:B------:R-:W-:Y:S02]  /*15a80*/  FMNMX.FTZ R14, R50, R15, !PT ;  /* 0x0000000f320e7209 */ /* 0x000fe40007810000 */
[----:B------:R-:W-:-:S02]  /*15a90*/  FSEL R4, R34, -INF , !P2 ;  /* 0xff80000022047808 */ /* 0x000fc40005000000 */
[C---:B------:R-:W-:Y:S01]  /*15aa0*/  ISETP.GE.AND P6, PT, R13.reuse, R0, PT ;  /* 0x000000000d00720c */ /* 0x040fe20003fc6270 */
[----:B------:R-:W-:Y:S01]  /*15ab0*/  LDSM.16.MT88.4 R32, [R204+0xc800] ;  /* 0x00c80000cc20783b */ /* 0x000fe20000004200 */
        /* <DEDUP_REMOVED lines=10> */
[----:B------:R-:W-:-:S02]  /*15b60*/  FSEL R24, R24, -INF , !P3 ;  /* 0xff80000018187808 */ /* 0x000fc40005800000 */
[----:B------:R-:W-:Y:S02]  /*15b70*/  FMNMX.FTZ R12, R6, R13, !PT ;  /* 0x0000000d060c7209 */ /* 0x000fe40007810000 */
[----:B------:R-:W-:Y:S02]  /*15b80*/  FMNMX.FTZ R13, R24, R25, !PT ;  /* 0x00000019180d7209 */ /* 0x000fe40007810000 */
[----:B-1----:R-:W-:Y:S02]  /*15b90*/  FMNMX.FTZ R19, R5, R12, !PT ;  /* 0x0000000c05137209 */ /* 0x002fe40007810000 */
[----:B------:R-:W-:Y:S02]  /*15ba0*/  FMNMX.FTZ R12, R26, R13, !PT ;  /* 0x0000000d1a0c7209 */ /* 0x000fe40007810000 */
[----:B------:R-:W-:Y:S02]  /*15bb0*/  FMNMX.FTZ R19, R4, R19, !PT ;  /* 0x0000001304137209 */ /* 0x000fe40007810000 */
[----:B------:R-:W-:-:S02]  /*15bc0*/  FMNMX.FTZ R12, R27, R12, !PT ;  /* 0x0000000c1b0c7209 */ /* 0x000fc40007810000 */
[----:B------:R-:W-:Y:S02]  /*15bd0*/  IADD3 R15, R3, 0x29, RZ ;  /* 0x00000029030f7810 */ /* 0x000fe40007ffe0ff */
[----:B------:R-:W-:Y:S02]  /*15be0*/  FSEL R161, R161, -INF , !P6 ;  /* 0xff800000a1a17808 */ /* 0x000fe40007000000 */
[----:B------:R-:W-:Y:S02]  /*15bf0*/  FMNMX.FTZ R14, R158, R19, !PT ;  /* 0x000000139e0e7209 */ /* 0x000fe40007810000 */
[----:B------:R-:W-:Y:S02]  /*15c00*/  FMNMX.FTZ R19, R11, R12, !PT ;  /* 0x0000000c0b137209 */ /* 0x000fe40007810000 */
[----:B------:R-:W-:Y:S02]  /*15c10*/  ISETP.GE.AND P6, PT, R15, R0, PT ;  /* 0x000000000f00720c */ /* 0x000fe40003fc6270 */
[----:B------:R-:W-:-:S02]  /*15c20*/  IADD3 R17, R3, 0x30, RZ ;  /* 0x0000003003117810 */ /* 0x000fc40007ffe0ff */
[----:B------:R-:W-:Y:S02]  /*15c30*/  FSEL R159, R159, -INF , !P4 ;  /* 0xff8000009f9f7808 */ /* 0x000fe40006000000 */
[----:B------:R-:W-:Y:S02]  /*15c40*/  FMNMX.FTZ R14, R161, R14, !PT ;  /* 0x0000000ea10e7209 */ /* 0x000fe40007810000 */
[----:B------:R-:W-:Y:S02]  /*15c50*/  FMNMX.FTZ R12, R10, R19, !PT ;  /* 0x000000130a0c7209 */ /* 0x000fe40007810000 */
[----:B------:R-:W-:Y:S02]  /*15c60*/  FSEL R166, R166, -INF , !P2 ;  /* 0xff800000a6a67808 */ /* 0x000fe40005000000 */
[----:B------:R-:W-:Y:S02]  /*15c70*/  ISETP.GE.AND P2, PT, R17, R0, PT ;  /* 0x000000001100720c */ /* 0x000fe40003f46270 */
[----:B------:R-:W-:-:S02]  /*15c80*/  FSEL R160, R160, -INF , !P6 ;  /* 0xff800000a0a07808 */ /* 0x000fc40007000000 */
[----:B------:R-:W-:Y:S02]  /*15c90*/  FMNMX.FTZ R19, R159, R14, !PT ;  /* 0x0000000e9f137209 */ /* 0x000fe40007810000 */
[----:B------:R-:W-:Y:S02]  /*15ca0*/  FMNMX.FTZ R21, R9, R12, !PT ;  /* 0x0000000c09157209 */ /* 0x000fe40007810000 */
[----:B------:R-:W-:Y:S02]  /*15cb0*/  FSEL R174, R174, -INF , !P2 ;  /* 0xff800000aeae7808 */ /* 0x000fe40005000000 */
[----:B------:R-:W-:Y:S02]  /*15cc0*/  FMNMX.FTZ R19, R160, R19, !PT ;  /* 0x00000013a0137209 */ /* 0x000fe40007810000 */
[----:B------:R-:W-:Y:S02]  /*15cd0*/  FMNMX.FTZ R14, R8, R21, !PT ;  /* 0x00000015080e7209 */ /* 0x000fe40007810000 */
[----:B------:R-:W-:Y:S01]  /*15ce0*/  FMNMX.FTZ R12, R174, R19, !PT ;  /* 0x00000013ae0c7209 */ /* 0x000fe20007810000 */
[----:B------:R-:W-:Y:S01]  /*15cf0*/  LDSM.16.MT88.4 R20, [R206+0xc800] ;  /* 0x00c80000ce14783b */ /* 0x000fe20000004200 */
[----:B------:R-:W-:-:S02]  /*15d00*/  FMNMX.FTZ R19, R165, R14, !PT ;  /* 0x0000000ea5137209 */ /* 0x000fc40007810000 */
[----:B------:R-:W-:Y:S02]  /*15d10*/  ISETP.GE.AND P3, PT, R15, R2, PT ;  /* 0x000000020f00720c */ /* 0x000fe40003f66270 */
[C---:B------:R-:W-:Y:S02]  /*15d20*/  IADD3 R15, R3.reuse, 0x31, RZ ;  /* 0x00000031030f7810 */ /* 0x040fe40007ffe0ff */
[----:B------:R-:W-:Y:S02]  /*15d30*/  IADD3 R13, R3, 0x38, RZ ;  /* 0x00000038030d7810 */ /* 0x000fe40007ffe0ff */
[----:B------:R-:W-:Y:S02]  /*15d40*/  FSEL R167, R167, -INF , !P1 ;  /* 0xff800000a7a77808 */ /* 0x000fe40004800000 */
[----:B------:R-:W-:Y:S02]  /*15d50*/  FMNMX.FTZ R14, R166, R19, !PT ;  /* 0x00000013a60e7209 */ /* 0x000fe40007810000 */
[----:B------:R-:W-:-:S02]  /*15d60*/  ISETP.GE.AND P4, PT, R15, R0, PT ;  /* 0x000000000f00720c */ /* 0x000fc40003f86270 */
[----:B------:R-:W-:Y:S02]  /*15d70*/  ISETP.GE.AND P2, PT, R13, R0, PT ;  /* 0x000000000d00720c */ /* 0x000fe40003f46270 */
[----:B------:R-:W-:Y:S02]  /*15d80*/  ISETP.GE.AND P1, PT, R17, R2, PT ;  /* 0x000000021100720c */ /* 0x000fe40003f26270 */
[----:B------:R-:W-:Y:S02]  /*15d90*/  FSEL R170, R170, -INF , !P3 ;  /* 0xff800000aaaa7808 */ /* 0x000fe40005800000 */
[----:B------:R-:W-:Y:S02]  /*15da0*/  FMNMX.FTZ R17, R167, R14, !PT ;  /* 0x0000000ea7117209 */ /* 0x000fe40007810000 */
[----:B------:R-:W-:Y:S02]  /*15db0*/  IADD3 R3, R3, 0x39, RZ ;  /* 0x0000003903037810 */ /* 0x000fe40007ffe0ff */
[----:B------:R-:W-:-:S02]  /*15dc0*/  FSEL R173, R173, -INF , !P4 ;  /* 0xff800000adad7808 */ /* 0x000fc40006000000 */
[----:B------:R-:W-:Y:S02]  /*15dd0*/  FSEL R171, R171, -INF , !P2 ;  /* 0xff800000abab7808 */ /* 0x000fe40005000000 */
[----:B------:R-:W-:Y:S02]  /*15de0*/  ISETP.GE.AND P2, PT, R15, R2, PT ;  /* 0x000000020f00720c */ /* 0x000fe40003f46270 */
[----:B------:R-:W-:Y:S02]  /*15df0*/  FSEL R142, R142, -INF , !P1 ;  /* 0xff8000008e8e7808 */ /* 0x000fe40004800000 */
[----:B------:R-:W-:Y:S02]  /*15e00*/  FMNMX.FTZ R17, R170, R17, !PT ;  /* 0x00000011aa117209 */ /* 0x000fe40007810000 */
[----:B------:R-:W-:Y:S02]  /*15e10*/  ISETP.GE.AND P4, PT, R3, R0, PT ;  /* 0x000000000300720c */ /* 0x000fe40003f86270 */
[----:B------:R-:W-:-:S02]  /*15e20*/  FMNMX.FTZ R12, R173, R12, !PT ;  /* 0x0000000cad0c7209 */ /* 0x000fc40007810000 */
[----:B------:R-:W-:Y:S02]  /*15e30*/  ISETP.GE.AND P1, PT, R13, R2, PT ;  /* 0x000000020d00720c */ /* 0x000fe40003f26270 */
[----:B------:R-:W-:Y:S02]  /*15e40*/  FSEL R141, R141, -INF , !P2 ;  /* 0xff8000008d8d7808 */ /* 0x000fe40005000000 */
[----:B------:R-:W-:Y:S02]  /*15e50*/  FMNMX.FTZ R14, R142, R17, !PT ;  /* 0x000000118e0e7209 */ /* 0x000fe40007810000 */
[----:B------:R-:W-:Y:S01]  /*15e60*/  FSEL R143, R143, -INF , !P4 ;  /* 0xff8000008f8f7808 */ /* 0x000fe20006000000 */
[----:B------:R-:W-:Y:S01]  /*15e70*/  LDSM.16.MT88.4 R16, [R204+0xe800] ;  /* 0x00e80000cc10783b */ /* 0x000fe20000004200 */
[----:B------:R-:W-:Y:S02]  /*15e80*/  FMNMX.FTZ R12, R171, R12, !PT ;  /* 0x0000000cab0c7209 */ /* 0x000fe40007810000 */
        /* <DEDUP_REMOVED lines=8> */
[----:B------:R-:W3:Y:S01]  /*15f10*/  SHFL.BFLY PT, R3, R14, 0x2, 0x1f ;  /* 0x0c401f000e037f89 */ /* 0x000ee200000e0000 */
[----:B-1----:R-:W-:-:S05]  /*15f20*/  FMNMX.FTZ R15, R12, R15, !PT ;  /* 0x0000000f0c0f7209 */ /* 0x002fca0007810000 */
[----:B------:R-:W1:Y:S01]  /*15f30*/  SHFL.BFLY PT, R132, R15, 0x1, 0x1f ;  /* 0x0c201f000f847f89 */ /* 0x000e6200000e0000 */
[----:B---3--:R-:W-:-:S05]  /*15f40*/  FMNMX.FTZ R12, R14, R3, !PT ;  /* 0x000000030e0c7209 */ /* 0x008fca0007810000 */
[----:B------:R-:W3:Y:S01]  /*15f50*/  SHFL.BFLY PT, R3, R12, 0x1, 0x1f ;  /* 0x0c201f000c037f89 */ /* 0x000ee200000e0000 */
[----:B-1----:R-:W-:-:S04]  /*15f60*/  FMNMX.FTZ R132, R15, R132, !PT ;  /* 0x000000840f847209 */ /* 0x002fc80007810000 */
[----:B------:R-:W-:Y:S02]  /*15f70*/  FSETP.NEU.FTZ.AND P1, PT, R132, -INF , PT ;  /* 0xff8000008400780b */ /* 0x000fe40003f3d000 */
[----:B---3--:R-:W-:Y:S02]  /*15f80*/  FMNMX.FTZ R3, R12, R3, !PT ;  /* 0x000000030c037209 */ /* 0x008fe40007810000 */
[----:B------:R-:W-:Y:S01]  /*15f90*/  LDSM.16.MT88.4 R12, [R203+0xe800] ;  /* 0x00e80000cb0c783b */ /* 0x000fe20000004200 */
[C---:B--2---:R-:W-:Y:S02]  /*15fa0*/  FMUL.FTZ R172, R163.reuse, R132 ;  /* 0x00000084a3ac7220 */ /* 0x044fe40000410000 */
        /* <DEDUP_REMOVED lines=9> */
[-CC-:B------:R-:W-:Y:S01]  /*16040*/  FFMA.FTZ R155, R24, R163.reuse, -R162.reuse ;  /* 0x000000a3189b7223 */ /* 0x180fe200000108a2 */
[----:B------:R-:W1:Y:S01]  /*16050*/  LDSM.16.MT88.4 R48, [R205+0xe000] ;  /* 0x00e00000cd30783b */ /* 0x000e620000004200 */
[----:B------:R-:W-:-:S02]  /*16060*/  FFMA.FTZ R156, R25, R163, -R162 ;  /* 0x000000a3199c7223 */ /* 0x000fc400000108a2 */
[-CC-:B------:R-:W-:Y:S02]  /*16070*/  FFMA.FTZ R157, R26, R163.reuse, -R162.reuse ;  /* 0x000000a31a9d7223 */ /* 0x180fe400000108a2 */
        /* <DEDUP_REMOVED lines=8> */
[----:B------:R-:W3:Y:S01]  /*16100*/  LDSM.16.MT88.4 R4, [R203+0x10000] ;  /* 0x01000000cb04783b */ /* 0x000ee20000004200 */
[----:B------:R-:W-:-:S02]  /*16110*/  FFMA.FTZ R151, R11, R163, -R162 ;  /* 0x000000a30b977223 */ /* 0x000fc400000108a2 */
[-CC-:B------:R-:W-:Y:S02]  /*16120*/  FFMA.FTZ R144, R10, R163.reuse, -R162.reuse ;  /* 0x000000a30a907223 */ /* 0x180fe400000108a2 */
[-CC-:B------:R-:W-:Y:S02]  /*16130*/  FFMA.FTZ R149, R9, R163.reuse, -R162.reuse ;  /* 0x000000a309957223 */ /* 0x180fe400000108a2 */
[----:B------:R-:W4:Y:S01]  /*16140*/  MUFU.EX2 R147, R147 ;  /* 0x0000009300937308 */ /* 0x000f220000000800 */
[-C--:B------:R-:W-:Y:S01]  /*16150*/  FFMA.FTZ R134, R8, R163.reuse, -R162 ;  /* 0x000000a308867223 */ /* 0x080fe200000108a2 */
[----:B--2---:R-:W-:Y:S01]  /*16160*/  F2FP.BF16.PACK_AB R96, R153, R154 ;  /* 0x0000009a9960723e */ /* 0x004fe200000010ff */
[----:B------:R-:W2:Y:S01]  /*16170*/  LDSM.16.MT88.4 R8, [R206+0xe800] ;  /* 0x00e80000ce08783b */ /* 0x000ea20000004200 */
[-CC-:B------:R-:W-:Y:S02]  /*16180*/  FFMA.FTZ R158, R158, R163.reuse, -R172.reuse ;  /* 0x000000a39e9e7223 */ /* 0x180fe400000108ac */
[----:B------:R-:W-:-:S02]  /*16190*/  FFMA.FTZ R161, R161, R163, -R172 ;  /* 0x000000a3a1a17223 */ /* 0x000fc400000108ac */
[----:B------:R-:W-:Y:S01]  /*161a0*/  MUFU.EX2 R155, R155 ;  /* 0x0000009b009b7308 */ /* 0x000fe20000000800 */
[-CC-:B------:R-:W-:Y:S02]  /*161b0*/  FFMA.FTZ R159, R159, R163.reuse, -R172.reuse ;  /* 0x000000a39f9f7223 */ /* 0x180fe400000108ac */
[-C--:B------:R-:W-:Y:S02]  /*161c0*/  FFMA.FTZ R160, R160, R163.reuse, -R172 ;  /* 0x000000a3a0a07223 */ /* 0x080fe400000108ac */
[-CC-:B------:R-:W-:Y:S02]  /*161d0*/  FFMA.FTZ R165, R165, R163.reuse, -R162.reuse ;  /* 0x000000a3a5a57223 */ /* 0x180fe400000108a2 */
[-CC-:B------:R-:W-:Y:S01]  /*161e0*/  FFMA.FTZ R166, R166, R163.reuse, -R162.reuse ;  /* 0x000000a3a6a67223 */ /* 0x180fe200000108a2 */
[----:B------:R-:W5:Y:S01]  /*161f0*/  MUFU.EX2 R156, R156 ;  /* 0x0000009c009c7308 */ /* 0x000f620000000800 */
[----:B----4-:R-:W-:Y:S01]  /*16200*/  F2FP.BF16.PACK_AB R98, R147, R152 ;  /* 0x000000989362723e */ /* 0x010fe200000010ff */
[----:B------:R-:W-:-:S02]  /*16210*/  FFMA.FTZ R167, R167, R163, -R162 ;  /* 0x000000a3a7a77223 */ /* 0x000fc400000108a2 */
[-C--:B------:R-:W-:Y:S02]  /*16220*/  FFMA.FTZ R170, R170, R163.reuse, -R162 ;  /* 0x000000a3aaaa7223 */ /* 0x080fe400000108a2 */
[-CC-:B------:R-:W-:Y:S02]  /*16230*/  FFMA.FTZ R174, R174, R163.reuse, -R172.reuse ;  /* 0x000000a3aeae7223 */ /* 0x180fe400000108ac */
[----:B------:R-:W-:Y:S01]  /*16240*/  MUFU.EX2 R157, R157 ;  /* 0x0000009d009d7308 */ /* 0x000fe20000000800 */
[-CC-:B------:R-:W-:Y:S02]  /*16250*/  FFMA.FTZ R173, R173, R163.reuse, -R172.reuse ;  /* 0x000000a3adad7223 */ /* 0x180fe400000108ac */
[-C--:B------:R-:W-:Y:S02]  /*16260*/  FFMA.FTZ R171, R171, R163.reuse, -R172 ;  /* 0x000000a3abab7223 */ /* 0x080fe400000108ac */
[-CC-:B------:R-:W-:Y:S02]  /*16270*/  FFMA.FTZ R175, R142, R163.reuse, -R162.reuse ;  /* 0x000000a38eaf7223 */ /* 0x180fe400000108a2 */
[--C-:B------:R-:W-:Y:S01]  /*16280*/  FFMA.FTZ R176, R141, R163, -R162.reuse ;  /* 0x000000a38db07223 */ /* 0x100fe200000108a2 */
[----:B------:R-:W4:Y:S01]  /*16290*/  MUFU.EX2 R148, R148 ;  /* 0x0000009400947308 */ /* 0x000f220000000800 */
[----:B-----5:R-:W-:Y:S01]  /*162a0*/  F2FP.BF16.PACK_AB R97, R156, R155 ;  /* 0x0000009b9c61723e */ /* 0x020fe200000010ff */
[----:B------:R-:W-:-:S02]  /*162b0*/  FFMA.FTZ R177, R140, R163, -R162 ;  /* 0x000000a38cb17223 */ /* 0x000fc400000108a2 */
[-C--:B------:R-:W-:Y:S02]  /*162c0*/  FFMA.FTZ R172, R143, R163.reuse, -R172 ;  /* 0x000000a38fac7223 */ /* 0x080fe400000108ac */
[----:B------:R-:W-:Y:S01]  /*162d0*/  FFMA.FTZ R162, R164, R163, -R162 ;  /* 0x000000a3a4a27223 */ /* 0x000fe200000108a2 */
[----:B------:R-:W-:Y:S01]  /*162e0*/  LDSM.16.MT88.4 R140, [R205+0xd800] ;  /* 0x00d80000cd8c783b */ /* 0x000fe20000004200 */
[----:B------:R-:W-:Y:S01]  /*162f0*/  MUFU.EX2 R150, R150 ;  /* 0x0000009600967308 */ /* 0x000fe20000000800 */
[----:B------:R-:W-:Y:S02]  /*16300*/  FADD.FTZ R153, R154, R153 ;  /* 0x000000999a997221 */ /* 0x000fe40000010000 */
[----:B------:R-:W-:Y:S02]  /*16310*/  FADD.FTZ R156, R155, R156 ;  /* 0x0000009c9b9c7221 */ /* 0x000fe40000010000 */
[----:B------:R-:W-:Y:S01]  /*16320*/  FADD.FTZ R152, R152, R153 ;  /* 0x0000009998987221 */ /* 0x000fe20000010000 */
[----:B----4-:R-:W-:-:S02]  /*16330*/  F2FP.BF16.PACK_AB R99, R148, R157 ;  /* 0x0000009d9463723e */ /* 0x010fc400000010ff */
[----:B------:R-:W4:Y:S01]  /*16340*/  MUFU.EX2 R145, R145 ;  /* 0x0000009100917308 */ /* 0x000f220000000800 */
[----:B------:R-:W-:Y:S02]  /*16350*/  FADD.FTZ R157, R157, R156 ;  /* 0x0000009c9d9d7221 */ /* 0x000fe40000010000 */
[----:B------:R-:W-:Y:S02]  /*16360*/  FADD.FTZ R147, R147, R152 ;  /* 0x0000009893937221 */ /* 0x000fe40000010000 */
        /* <DEDUP_REMOVED lines=17> */
[C---:B-1----:R-:W-:Y:S02]  /*16480*/  HMMA.16816.F32.BF16 R44, R96.reuse, R48, RZ ;  /* 0x00000030602c723c */ /* 0x042fe400000418ff */
        /* <DEDUP_REMOVED lines=27> */
[C---:B---3--:R-:W-:Y:S07]  /*16640*/  HMMA.16816.F32.BF16 R92, R96.reuse, R4, RZ ;  /* 0x00000004605c723c */ /* 0x048fee00000418ff */
        /* <DEDUP_REMOVED lines=12> */
[----:B--2---:R-:W-:Y:S01]  /*16710*/  HMMA.16816.F32.BF16 R36, R4, R8, R36 ;  /* 0x000000080424723c */ /* 0x004fe20000041824 */
[----:B------:R-:W-:-:S07]  /*16720*/  FADD.FTZ R134, R134, R149 ;  /* 0x0000009586867221 */ /* 0x000fce0000010000 */
[C---:B------:R-:W-:Y:S01]  /*16730*/  HMMA.16816.F32.BF16 R40, R4.reuse, R10, R40 ;  /* 0x0000000a0428723c */ /* 0x040fe20000041828 */
[----:B------:R-:W2:Y:S07]  /*16740*/  LDSM.16.MT88.4 R8, [R205+0x10800] ;  /* 0x01080000cd08783b */ /* 0x000eae0000004200 */
[C---:B------:R-:W-:Y:S08]  /*16750*/  HMMA.16816.F32.BF16 R52, R4.reuse, R16, R52 ;  /* 0x000000100434723c */ /* 0x040ff00000041834 */
        /* <DEDUP_REMOVED lines=29> */
[C---:B-----5:R-:W-:Y:S08]  /*16930*/  HMMA.16816.F32.BF16 R92, R4.reuse, R12, R92 ;  /* 0x0000000c045c723c */ /* 0x060ff0000004185c */
[----:B------:R-:W-:Y:S01]  /*16940*/  HMMA.16816.F32.BF16 R96, R4, R14, R96 ;  /* 0x0000000e0460723c */ /* 0x000fe20000041860 */
[----:B------:R-:W4:Y:S06]  /*16950*/  LDSM.16.MT88.4 R12, [R206+0xf000] ;  /* 0x00f00000ce0c783b */ /* 0x000f2c0000004200 */
[----:B------:R-:W-:Y:S01]  /*16960*/  F2FP.BF16.PACK_AB R4, R161, R158 ;  /* 0x0000009ea104723e */ /* 0x000fe200000010ff */
[----:B------:R-:W-:Y:S01]  /*16970*/  FADD.FTZ R158, R158, R135 ;  /* 0x000000879e9e7221 */ /* 0x000fe20000010000 */
[----:B-1----:R-:W-:-:S02]  /*16980*/  F2FP.BF16.PACK_AB R6, R160, R159 ;  /* 0x0000009fa006723e */ /* 0x002fc400000010ff */
        /* <DEDUP_REMOVED lines=11> */
[----:B------:R-:W1:Y:S07]  /*16a40*/  LDSM.16.MT88.4 R8, [R204+0xf000] ;  /* 0x00f00000cc08783b */ /* 0x000e6e0000004200 */
[C---:B---3--:R-:W-:Y:S08]  /*16a50*/  HMMA.16816.F32.BF16 R120, R4.reuse, R16, R120 ;  /* 0x000000100478723c */ /* 0x048ff00000041878 */
[C---:B------:R-:W-:Y:S01]  /*16a60*/  HMMA.16816.F32.BF16 R116, R4.reuse, R18, R116 ;  /* 0x000000120474723c */ /* 0x040fe20000041874 */
[----:B------:R-:W2:Y:S07]  /*16a70*/  LDSM.16.MT88.4 R16, [R203+0xf000] ;  /* 0x00f00000cb10783b */ /* 0x000eae0000004200 */
[C---:B----4-:R-:W-:Y:S08]  /*16a80*/  HMMA.16816.F32.BF16 R36, R4.reuse, R12, R36 ;  /* 0x0000000c0424723c */ /* 0x050ff00000041824 */
[C---:B------:R-:W-:Y:S01]  /*16a90*/  HMMA.16816.F32.BF16 R40, R4.reuse, R14, R40 ;  /* 0x0000000e0428723c */ /* 0x040fe20000041828 */
[----:B------:R-:W3:Y:S07]  /*16aa0*/  LDSM.16.MT88.4 R12, [R205+0x11000] ;  /* 0x01100000cd0c783b */ /* 0x000eee0000004200 */
[C---:B------:R-:W-:Y:S08]  /*16ab0*/  HMMA.16816.F32.BF16 R68, R4.reuse, R20, R68 ;  /* 0x000000140444723c */ /* 0x040ff00000041844 */
[C---:B-1----:R-:W-:Y:S08]  /*16ac0*/  HMMA.16816.F32.BF16 R52, R4.reuse, R8, R52 ;  /* 0x000000080434723c */ /* 0x042ff00000041834 */
[C---:B------:R-:W-:Y:S01]  /*16ad0*/  HMMA.16816.F32.BF16 R56, R4.reuse, R10, R56 ;  /* 0x0000000a0438723c */ /* 0x040fe20000041838 */
[----:B------:R-:W1:Y:S07]  /*16ae0*/  LDSM.16.MT88.4 R8, [R204+0x11000] ;  /* 0x01100000cc08783b */ /* 0x000e6e0000004200 */
[C---:B--2---:R-:W-:Y:S08]  /*16af0*/  HMMA.16816.F32.BF16 R60, R4.reuse, R16, R60 ;  /* 0x00000010043c723c */ /* 0x044ff0000004183c */
[C---:B------:R-:W-:Y:S01]  /*16b00*/  HMMA.16816.F32.BF16 R64, R4.reuse, R18, R64 ;  /* 0x000000120440723c */ /* 0x040fe20000041840 */
[----:B------:R-:W2:Y:S07]  /*16b10*/  LDSM.16.MT88.4 R16, [R203+0x11000] ;  /* 0x01100000cb10783b */ /* 0x000eae0000004200 */
[C---:B---3--:R-:W-:Y:S08]  /*16b20*/  HMMA.16816.F32.BF16 R76, R4.reuse, R12, R76 ;  /* 0x0000000c044c723c */ /* 0x048ff0000004184c */
[C---:B------:R-:W-:Y:S01]  /*16b30*/  HMMA.16816.F32.BF16 R80, R4.reuse, R14, R80 ;  /* 0x0000000e0450723c */ /* 0x040fe20000041850 */
[----:B------:R-:W3:Y:S07]  /*16b40*/  LDSM.16.MT88.4 R12, [R206+0xd800] ;  /* 0x00d80000ce0c783b */ /* 0x000eee0000004200 */
[C---:B------:R-:W-:Y:S01]  /*16b50*/  HMMA.16816.F32.BF16 R72, R4.reuse, R22, R72 ;  /* 0x000000160448723c */ /* 0x040fe20000041848 */
[----:B------:R-:W-:Y:S07]  /*16b60*/  LDSM.16.MT88.4 R20, [R203+0xf800] ;  /* 0x00f80000cb14783b */ /* 0x000fee0000004200 */
        /* <DEDUP_REMOVED lines=24> */
[----:B---3--:R-:W-:Y:S01]  /*16cf0*/  HMMA.16816.F32.BF16 R128, R4, R12, R128 ;  /* 0x0000000c0480723c */ /* 0x008fe20000041880 */
[----:B------:R-:W-:-:S02]  /*16d00*/  FADD.FTZ R177, R177, R176 ;  /* 0x000000b0b1b17221 */ /* 0x000fc40000010000 */
[----:B------:R-:W-:Y:S02]  /*16d10*/  FADD.FTZ R227, R172, R171 ;  /* 0x000000abace37221 */ /* 0x000fe40000010000 */
[----:B------:R-:W-:-:S03]  /*16d20*/  FADD.FTZ R225, R162, R177 ;  /* 0x000000b1a2e17221 */ /* 0x000fc60000010000 */
        /* <DEDUP_REMOVED lines=22> */
[C---:B-1----:R-:W-:Y:S08]  /*16e90*/  HMMA.16816.F32.BF16 R84, R4.reuse, R8, R84 ;  /* 0x000000080454723c */ /* 0x042ff00000041854 */
[C---:B------:R-:W-:Y:S08]  /*16ea0*/  HMMA.16816.F32.BF16 R88, R4.reuse, R10, R88 ;  /* 0x0000000a0458723c */ /* 0x040ff00000041858 */
[C---:B--2---:R-:W-:Y:S08]  /*16eb0*/  HMMA.16816.F32.BF16 R92, R4.reuse, R16, R92 ;  /* 0x00000010045c723c */ /* 0x044ff0000004185c */
        /* <DEDUP_REMOVED lines=74> */
.L_x_1337:
[----:B------:R-:W-:Y:S02]  /*17360*/  ULDC.64 UR4, c[0x0][0x118] ;  /* 0x0000460000047ab9 */ /* 0x000fe40000000a00 */
[----:B------:R-:W2:Y:S02]  /*17370*/  LD.E R8, [R134.64+0x40] ;  /* 0x0000400486087980 */ /* 0x000ea4000c101900 */
[----:B--2---:R-:W-:-:S04]  /*17380*/  LEA R8, -R8, RZ, 0x6 ;  /* 0x000000ff08087211 */ /* 0x004fc800078e31ff */
[----:B------:R-:W-:Y:S02]  /*17390*/  SHF.R.S32.HI R4, RZ, 0x1f, R8 ;  /* 0x0000001fff047819 */ /* 0x000fe40000011408 */
.L_x_1338:
[----:B------:R-:W-:Y:S05]  /*173a0*/  BSYNC B0 ;  /* 0x0000000000007941 */ /* 0x000fea0003800000 */
.L_x_1336:
[C---:B------:R-:W-:Y:S01]  /*173b0*/  LOP3.LUT P5, RZ, R223.reuse, 0x1, RZ, 0xc0, !PT ;  /* 0x00000001dfff7812 */ /* 0x040fe200078ac0ff */
[----:B------:R-:W-:Y:S01]  /*173c0*/  ULDC.64 UR4, c[0x0][0x118] ;  /* 0x0000460000047ab9 */ /* 0x000fe20000000a00 */
        /* <DEDUP_REMOVED lines=34> */
[----:B------:R-:W-:-:S05]  /*175f0*/  @P2 IMAD.MOV.U32 R4, RZ, RZ, R236 ;  /* 0x000000ffff042224 */ /* 0x000fca00078e00ec */
        /* <DEDUP_REMOVED lines=60> */
[----:B------:R-:W-:Y:S04]  /*179c0*/  LDSM.16.M88.4 R144, [R200] ;  /* 0x00000000c890783b */ /* 0x000fe80000000200 */
[----:B-1----:R-:W1:Y:S04]  /*179d0*/  LDSM.16.M88.4 R20, [R199] ;  /* 0x00000000c714783b */ /* 0x002e680000000200 */
[----:B------:R-:W1:Y:S04]  /*179e0*/  LDSM.16.M88.4 R156, [R201+0x7000] ;  /* 0x00700000c99c783b */ /* 0x000e680000000200 */
[----:B------:R-:W1:Y:S04]  /*179f0*/  LDSM.16.M88.4 R164, [R201+0x7800] ;  /* 0x00780000c9a4783b */ /* 0x000e680000000200 */
[----:B----4-:R-:W3:Y:S04]  /*17a00*/  LDSM.16.M88.4 R8, [R195] ;  /* 0x00000000c308783b */ /* 0x010ee80000000200 */
[----:B------:R-:W4:Y:S01]  /*17a10*/  LD.E R224, [R134.64+0x18c] ;  /* 0x00018c0486e07980 */ /* 0x000f22000c101900 */
[----:B------:R-:W-:Y:S01]  /*17a20*/  ISETP.GE.AND P3, PT, R133, 0x3, PT ;  /* 0x000000038500780c */ /* 0x000fe20003f66270 */
[----:B------:R-:W-:Y:S02]  /*17a30*/  BSSY B1, `(.L_x_1339) ;  /* 0x00001d7000017945 */ /* 0x000fe40003800000 */
[----:B------:R-:W-:Y:S04]  /*17a40*/  LDSM.16.M88.4 R148, [R198] ;  /* 0x00000000c694783b */ /* 0x000fe80000000200 */
[----:B------:R-:W1:Y:S01]  /*17a50*/  LDSM.16.M88.4 R32, [R196+0x6000] ;  /* 0x00600000c420783b */ /* 0x000e620000000200 */
[C---:B-----5:R-:W-:Y:S03]  /*17a60*/  HMMA.16816.F32.BF16 R16, R172.reuse, R12, RZ ;  /* 0x0000000cac10723c */ /* 0x060fe600000418ff */
[----:B--2---:R-:W2:Y:S04]  /*17a70*/  LDSM.16.M88.4 R24, [R194] ;  /* 0x00000000c218783b */ /* 0x004ea80000000200 */
[----:B------:R-:W5:Y:S01]  /*17a80*/  LDSM.16.M88.4 R168, [R193] ;  /* 0x00000000c1a8783b */ /* 0x000f620000000200 */
[C---:B------:R-:W-:Y:S03]  /*17a90*/  HMMA.16816.F32.BF16 R12, R172.reuse, R14, RZ ;  /* 0x0000000eac0c723c */ /* 0x040fe600000418ff */
[----:B------:R-:W2:Y:S04]  /*17aa0*/  LDSM.16.M88.4 R4, [R196+0x6800] ;  /* 0x00680000c404783b */ /* 0x000ea80000000200 */
[----:B------:R-:W-:Y:S01]  /*17ab0*/  LDSM.16.M88.4 R136, [R196+0x7000] ;  /* 0x00700000c488783b */ /* 0x000fe20000000200 */
[C---:B---3--:R-:W-:Y:S03]  /*17ac0*/  HMMA.16816.F32.BF16 R28, R172.reuse, R140, RZ ;  /* 0x0000008cac1c723c */ /* 0x048fe600000418ff */
[----:B------:R-:W-:Y:S04]  /*17ad0*/  LDSM.16.M88.4 R176, [R196+0x7800] ;  /* 0x00780000c4b0783b */ /* 0x000fe80000000200 */
[----:B------:R-:W-:Y:S01]  /*17ae0*/  LDSM.16.M88.4 R232, [R192+0x2800] ;  /* 0x00280000c0e8783b */ /* 0x000fe20000000200 */
[----:B------:R-:W-:Y:S03]  /*17af0*/  HMMA.16816.F32.BF16 R140, R172, R142, RZ ;  /* 0x0000008eac8c723c */ /* 0x000fe600000418ff */
[----:B------:R-:W-:Y:S04]  /*17b00*/  LDSM.16.M88.4 R180, [R201+0xa800] ;  /* 0x00a80000c9b4783b */ /* 0x000fe80000000200 */
[----:B------:R-:W-:Y:S01]  /*17b10*/  LDSM.16.M88.4 R228, [R196+0x9800] ;  /* 0x00980000c4e4783b */ /* 0x000fe20000000200 */
[C---:B-1----:R-:W-:Y:S03]  /*17b20*/  HMMA.16816.F32.BF16 R16, R144.reuse, R20, R16 ;  /* 0x000000149010723c */ /* 0x042fe60000041810 */
[----:B------:R-:W0:Y:S05]  /*17b30*/  LDGDEPBAR ;  /* 0x00000000000079af */ /* 0x000e2a0000000000 */
[----:B------:R-:W-:Y:S01]  /*17b40*/  HMMA.16816.F32.BF16 R12, R144, R22, R12 ;  /* 0x00000016900c723c */ /* 0x000fe2000004180c */
[----:B------:R-:W-:Y:S07]  /*17b50*/  LDSM.16.M88.4 R20, [R192] ;  /* 0x00000000c014783b */ /* 0x000fee0000000200 */
[C---:B------:R-:W-:Y:S08]  /*17b60*/  HMMA.16816.F32.BF16 R160, R172.reuse, R156, RZ ;  /* 0x0000009caca0723c */ /* 0x040ff000000418ff */
[C---:B------:R-:W-:Y:S08]  /*17b70*/  HMMA.16816.F32.BF16 R156, R172.reuse, R158, RZ ;  /* 0x0000009eac9c723c */ /* 0x040ff000000418ff */
[C---:B------:R-:W-:Y:S08]  /*17b80*/  HMMA.16816.F32.BF16 R152, R172.reuse, R164, RZ ;  /* 0x000000a4ac98723c */ /* 0x040ff000000418ff */
[----:B------:R-:W-:Y:S01]  /*17b90*/  HMMA.16816.F32.BF16 R172, R172, R166, RZ ;  /* 0x000000a6acac723c */ /* 0x000fe200000418ff */
[----:B------:R-:W1:Y:S07]  /*17ba0*/  LDSM.16.M88.4 R164, [R197] ;  /* 0x00000000c5a4783b */ /* 0x000e6e0000000200 */
[C---:B------:R-:W-:Y:S08]  /*17bb0*/  HMMA.16816.F32.BF16 R28, R144.reuse, R8, R28 ;  /* 0x00000008901c723c */ /* 0x040ff0000004181c */
[----:B------:R-:W-:Y:S01]  /*17bc0*/  HMMA.16816.F32.BF16 R140, R144, R10, R140 ;  /* 0x0000000a908c723c */ /* 0x000fe2000004188c */
[----:B------:R-:W3:Y:S07]  /*17bd0*/  LDSM.16.M88.4 R8, [R192+0x800] ;  /* 0x00080000c008783b */ /* 0x000eee0000000200 */
[C---:B------:R-:W-:Y:S08]  /*17be0*/  HMMA.16816.F32.BF16 R16, R148.reuse, R32, R16 ;  /* 0x000000209410723c */ /* 0x040ff00000041810 */
[----:B------:R-:W-:Y:S01]  /*17bf0*/  HMMA.16816.F32.BF16 R12, R148, R34, R12 ;  /* 0x00000022940c723c */ /* 0x000fe2000004180c */
[----:B------:R-:W-:Y:S07]  /*17c00*/  LDSM.16.M88.4 R32, [R201+0x8000] ;  /* 0x00800000c920783b */ /* 0x000fee0000000200 */
[C---:B--2---:R-:W-:Y:S08]  /*17c10*/  HMMA.16816.F32.BF16 R160, R144.reuse, R24, R160 ;  /* 0x0000001890a0723c */ /* 0x044ff000000418a0 */
[C---:B------:R-:W-:Y:S01]  /*17c20*/  HMMA.16816.F32.BF16 R156, R144.reuse, R26, R156 ;  /* 0x0000001a909c723c */ /* 0x040fe2000004189c */
[----:B------:R-:W-:Y:S07]  /*17c30*/  LDSM.16.M88.4 R24, [R192+0x1000] ;  /* 0x00100000c018783b */ /* 0x000fee0000000200 */
[C---:B-----5:R-:W-:Y:S08]  /*17c40*/  HMMA.16816.F32.BF16 R152, R144.reuse, R168, R152 ;  /* 0x000000a89098723c */ /* 0x060ff00000041898 */
[----:B------:R-:W-:Y:S01]  /*17c50*/  HMMA.16816.F32.BF16 R172, R144, R170, R172 ;  /* 0x000000aa90ac723c */ /* 0x000fe200000418ac */
[----:B------:R-:W2:Y:S04]  /*17c60*/  LDSM.16.M88.4 R144, [R202+0x2000] ;  /* 0x00200000ca90783b */ /* 0x000ea80000000200 */
[----:B------:R-:W-:Y:S03]  /*17c70*/  LDSM.16.M88.4 R168, [R192+0x1800] ;  /* 0x00180000c0a8783b */ /* 0x000fe60000000200 */
[C---:B------:R-:W-:Y:S08]  /*17c80*/  HMMA.16816.F32.BF16 R28, R148.reuse, R4, R28 ;  /* 0x00000004941c723c */ /* 0x040ff0000004181c */
[----:B------:R-:W-:Y:S01]  /*17c90*/  HMMA.16816.F32.BF16 R140, R148, R6, R140 ;  /* 0x00000006948c723c */ /* 0x000fe2000004188c */
[----:B------:R-:W5:Y:S07]  /*17ca0*/  LDSM.16.M88.4 R4, [R201+0x8800] ;  /* 0x00880000c904783b */ /* 0x000f6e0000000200 */
[C---:B-1----:R-:W-:Y:S08]  /*17cb0*/  HMMA.16816.F32.BF16 R16, R164.reuse, R20, R16 ;  /* 0x00000014a410723c */ /* 0x042ff00000041810 */
[----:B------:R-:W-:Y:S01]  /*17cc0*/  HMMA.16816.F32.BF16 R12, R164, R22, R12 ;  /* 0x00000016a40c723c */ /* 0x000fe2000004180c */
[----:B------:R-:W-:Y:S07]  /*17cd0*/  LDSM.16.M88.4 R20, [R191] ;  /* 0x00000000bf14783b */ /* 0x000fee0000000200 */
[C---:B------:R-:W-:Y:S08]  /*17ce0*/  HMMA.16816.F32.BF16 R160, R148.reuse, R136, R160 ;  /* 0x0000008894a0723c */ /* 0x040ff000000418a0 */
[----:B------:R-:W-:Y:S01]  /*17cf0*/  HMMA.16816.F32.BF16 R156, R148, R138, R156 ;  /* 0x0000008a949c723c */ /* 0x000fe2000004189c */
[----:B------:R-:W-:Y:S07]  /*17d00*/  LDSM.16.M88.4 R136, [R201+0x9000] ;  /* 0x00900000c988783b */ /* 0x000fee0000000200 */
[C---:B---3--:R-:W-:Y:S08]  /*17d10*/  HMMA.16816.F32.BF16 R28, R164.reuse, R8, R28 ;  /* 0x00000008a41c723c */ /* 0x048ff0000004181c */
[----:B------:R-:W-:Y:S01]  /*17d20*/  HMMA.16816.F32.BF16 R140, R164, R10, R140 ;  /* 0x0000000aa48c723c */ /* 0x000fe2000004188c */
[----:B------:R-:W1:Y:S07]  /*17d30*/  LDSM.16.M88.4 R8, [R200+0x2000] ;  /* 0x00200000c808783b */ /* 0x000e6e0000000200 */
[C---:B------:R-:W-:Y:S08]  /*17d40*/  HMMA.16816.F32.BF16 R152, R148.reuse, R176, R152 ;  /* 0x000000b09498723c */ /* 0x040ff00000041898 */
[----:B------:R-:W-:Y:S01]  /*17d50*/  HMMA.16816.F32.BF16 R172, R148, R178, R172 ;  /* 0x000000b294ac723c */ /* 0x000fe200000418ac */
[----:B------:R-:W3:Y:S04]  /*17d60*/  LDSM.16.M88.4 R148, [R201+0x9800] ;  /* 0x00980000c994783b */ /* 0x000ee80000000200 */
[----:B------:R-:W-:Y:S03]  /*17d70*/  LDSM.16.M88.4 R176, [R198+0x2000] ;  /* 0x00200000c6b0783b */ /* 0x000fe60000000200 */
[C---:B--2---:R-:W-:Y:S08]  /*17d80*/  HMMA.16816.F32.BF16 R16, R144.reuse, R32, R16 ;  /* 0x000000209010723c */ /* 0x044ff00000041810 */
[----:B------:R-:W-:Y:S01]  /*17d90*/  HMMA.16816.F32.BF16 R12, R144, R34, R12 ;  /* 0x00000022900c723c */ /* 0x000fe2000004180c */
[----:B------:R-:W-:Y:S07]  /*17da0*/  LDSM.16.M88.4 R32, [R196+0x8000] ;  /* 0x00800000c420783b */ /* 0x000fee0000000200 */
[C---:B------:R-:W-:Y:S08]  /*17db0*/  HMMA.16816.F32.BF16 R160, R164.reuse, R24, R160 ;  /* 0x00000018a4a0723c */ /* 0x040ff000000418a0 */
[----:B------:R-:W-:Y:S01]  /*17dc0*/  HMMA.16816.F32.BF16 R156, R164, R26, R156 ;  /* 0x0000001aa49c723c */ /* 0x000fe2000004189c */
[----:B------:R-:W2:Y:S07]  /*17dd0*/  LDSM.16.M88.4 R24, [R190] ;  /* 0x00000000be18783b */ /* 0x000eae0000000200 */
[C---:B-----5:R-:W-:Y:S08]  /*17de0*/  HMMA.16816.F32.BF16 R28, R144.reuse, R4, R28 ;  /* 0x00000004901c723c */ /* 0x060ff0000004181c */
[----:B------:R-:W-:Y:S01]  /*17df0*/  HMMA.16816.F32.BF16 R140, R144, R6, R140 ;  /* 0x00000006908c723c */ /* 0x000fe2000004188c */
[----:B------:R-:W5:Y:S07]  /*17e00*/  LDSM.16.M88.4 R4, [R189] ;  /* 0x00000000bd04783b */ /* 0x000f6e0000000200 */
[C---:B------:R-:W-:Y:S08]  /*17e10*/  HMMA.16816.F32.BF16 R152, R164.reuse, R168, R152 ;  /* 0x000000a8a498723c */ /* 0x040ff00000041898 */
[----:B------:R-:W-:Y:S01]  /*17e20*/  HMMA.16816.F32.BF16 R172, R164, R170, R172 ;  /* 0x000000aaa4ac723c */ /* 0x000fe200000418ac */
[----:B------:R-:W-:Y:S04]  /*17e30*/  LDSM.16.M88.4 R168, [R197+0x2000] ;  /* 0x00200000c5a8783b */ /* 0x000fe80000000200 */
[----:B------:R-:W-:Y:S03]  /*17e40*/  LDSM.16.M88.4 R164, [R192+0x3000] ;  /* 0x00300000c0a4783b */ /* 0x000fe60000000200 */
[C---:B-1----:R-:W-:Y:S08]  /*17e50*/  HMMA.16816.F32.BF16 R16, R8.reuse, R20, R16 ;  /* 0x000000140810723c */ /* 0x042ff00000041810 */
[----:B------:R-:W-:Y:S01]  /*17e60*/  HMMA.16816.F32.BF16 R12, R8, R22, R12 ;  /* 0x00000016080c723c */ /* 0x000fe2000004180c */
[----:B------:R-:W-:Y:S07]  /*17e70*/  LDSM.16.M88.4 R20, [R192+0x2000] ;  /* 0x00200000c014783b */ /* 0x000fee0000000200 */
[C---:B------:R-:W-:Y:S08]  /*17e80*/  HMMA.16816.F32.BF16 R160, R144.reuse, R136, R160 ;  /* 0x0000008890a0723c */ /* 0x040ff000000418a0 */
[C---:B------:R-:W-:Y:S01]  /*17e90*/  HMMA.16816.F32.BF16 R156, R144.reuse, R138, R156 ;  /* 0x0000008a909c723c */ /* 0x040fe2000004189c */
[----:B------:R-:W1:Y:S07]  /*17ea0*/  LDSM.16.M88.4 R136, [R188] ;  /* 0x00000000bc88783b */ /* 0x000e6e0000000200 */
[C---:B---3--:R-:W-:Y:S08]  /*17eb0*/  HMMA.16816.F32.BF16 R152, R144.reuse, R148, R152 ;  /* 0x000000949098723c */ /* 0x048ff00000041898 */
[----:B------:R-:W-:Y:S01]  /*17ec0*/  HMMA.16816.F32.BF16 R172, R144, R150, R172 ;  /* 0x0000009690ac723c */ /* 0x000fe200000418ac */
[----:B------:R-:W-:Y:S04]  /*17ed0*/  LDSM.16.M88.4 R148, [R202+0x4000] ;  /* 0x00400000ca94783b */ /* 0x000fe80000000200 */
[----:B------:R-:W-:Y:S03]  /*17ee0*/  LDSM.16.M88.4 R144, [R187] ;  /* 0x00000000bb90783b */ /* 0x000fe60000000200 */
[C---:B--2---:R-:W-:Y:S08]  /*17ef0*/  HMMA.16816.F32.BF16 R28, R8.reuse, R24, R28 ;  /* 0x00000018081c723c */ /* 0x044ff0000004181c */
[----:B------:R-:W-:Y:S01]  /*17f00*/  HMMA.16816.F32.BF16 R140, R8, R26, R140 ;  /* 0x0000001a088c723c */ /* 0x000fe2000004188c */
[----:B------:R-:W2:Y:S07]  /*17f10*/  LDSM.16.M88.4 R24, [R196+0x8800] ;  /* 0x00880000c418783b */ /* 0x000eae0000000200 */
[C---:B------:R-:W-:Y:S08]  /*17f20*/  HMMA.16816.F32.BF16 R16, R176.reuse, R32, R16 ;  /* 0x00000020b010723c */ /* 0x040ff00000041810 */
[----:B------:R-:W-:Y:S01]  /*17f30*/  HMMA.16816.F32.BF16 R12, R176, R34, R12 ;  /* 0x00000022b00c723c */ /* 0x000fe2000004180c */
[----:B------:R-:W-:Y:S07]  /*17f40*/  LDSM.16.M88.4 R32, [R186] ;  /* 0x00000000ba20783b */ /* 0x000fee0000000200 */
[C---:B-----5:R-:W-:Y:S08]  /*17f50*/  HMMA.16816.F32.BF16 R160, R8.reuse, R4, R160 ;  /* 0x0000000408a0723c */ /* 0x060ff000000418a0 */
[C---:B------:R-:W-:Y:S01]  /*17f60*/  HMMA.16816.F32.BF16 R156, R8.reuse, R6, R156 ;  /* 0x00000006089c723c */ /* 0x040fe2000004189c */
[----:B------:R-:W3:Y:S07]  /*17f70*/  LDSM.16.M88.4 R4, [R201+0xa000] ;  /* 0x00a00000c904783b */ /* 0x000eee0000000200 */
[C---:B-1----:R-:W-:Y:S08]  /*17f80*/  HMMA.16816.F32.BF16 R152, R8.reuse, R136, R152 ;  /* 0x000000880898723c */ /* 0x042ff00000041898 */
[----:B------:R-:W-:Y:S01]  /*17f90*/  HMMA.16816.F32.BF16 R172, R8, R138, R172 ;  /* 0x0000008a08ac723c */ /* 0x000fe200000418ac */
[----:B------:R-:W1:Y:S04]  /*17fa0*/  LDSM.16.M88.4 R8, [R196+0x9000] ;  /* 0x00900000c408783b */ /* 0x000e680000000200 */
[----:B------:R-:W5:Y:S03]  /*17fb0*/  LDSM.16.M88.4 R136, [R200+0x4000] ;  /* 0x00400000c888783b */ /* 0x000f660000000200 */
[C---:B------:R-:W-:Y:S08]  /*17fc0*/  HMMA.16816.F32.BF16 R16, R168.reuse, R20, R16 ;  /* 0x00000014a810723c */ /* 0x040ff00000041810 */
[----:B------:R-:W-:Y:S01]  /*17fd0*/  HMMA.16816.F32.BF16 R12, R168, R22, R12 ;  /* 0x00000016a80c723c */ /* 0x000fe2000004180c */
[----:B------:R-:W-:Y:S07]  /*17fe0*/  LDSM.16.M88.4 R20, [R196+0xa000] ;  /* 0x00a00000c414783b */ /* 0x000fee0000000200 */
[C---:B--2---:R-:W-:Y:S08]  /*17ff0*/  HMMA.16816.F32.BF16 R28, R176.reuse, R24, R28 ;  /* 0x00000018b01c723c */ /* 0x044ff0000004181c */
[----:B------:R-:W-:Y:S01]  /*18000*/  HMMA.16816.F32.BF16 R140, R176, R26, R140 ;  /* 0x0000001ab08c723c */ /* 0x000fe2000004188c */
[----:B------:R-:W2:Y:S07]  /*18010*/  LDSM.16.M88.4 R24, [R198+0x4000] ;  /* 0x00400000c618783b */ /* 0x000eae0000000200 */
[C---:B---3--:R-:W-:Y:S08]  /*18020*/  HMMA.16816.F32.BF16 R16, R148.reuse, R4, R16 ;  /* 0x000000049410723c */ /* 0x048ff00000041810 */
[----:B------:R-:W-:Y:S01]  /*18030*/  HMMA.16816.F32.BF16 R12, R148, R6, R12 ;  /* 0x00000006940c723c */ /* 0x000fe2000004180c */
[----:B------:R-:W-:Y:S07]  /*18040*/  LDSM.16.M88.4 R4, [R192+0x4000] ;  /* 0x00400000c004783b */ /* 0x000fee0000000200 */
[----:B-1----:R-:W-:Y:S08]  /*18050*/  HMMA.16816.F32.BF16 R160, R176, R8, R160 ;  /* 0x00000008b0a0723c */ /* 0x002ff000000418a0 */
[----:B------:R-:W-:Y:S08]  /*18060*/  HMMA.16816.F32.BF16 R28, R168, R232, R28 ;  /* 0x000000e8a81c723c */ /* 0x000ff0000004181c */
[----:B------:R-:W-:Y:S01]  /*18070*/  HMMA.16816.F32.BF16 R156, R176, R10, R156 ;  /* 0x0000000ab09c723c */ /* 0x000fe2000004189c */
[----:B------:R-:W-:Y:S07]  /*18080*/  LDSM.16.M88.4 R8, [R197+0x4000] ;  /* 0x00400000c508783b */ /* 0x000fee0000000200 */
[----:B------:R-:W-:Y:S08]  /*18090*/  HMMA.16816.F32.BF16 R140, R168, R234, R140 ;  /* 0x000000eaa88c723c */ /* 0x000ff0000004188c */
[C---:B-----5:R-:W-:Y:S08]  /*180a0*/  HMMA.16816.F32.BF16 R16, R136.reuse, R144, R16 ;  /* 0x000000908810723c */ /* 0x060ff00000041810 */
[----:B------:R-:W-:Y:S01]  /*180b0*/  HMMA.16816.F32.BF16 R12, R136, R146, R12 ;  /* 0x00000092880c723c */ /* 0x000fe2000004180c */
[----:B------:R-:W1:Y:S07]  /*180c0*/  LDSM.16.M88.4 R144, [R201+0xb000] ;  /* 0x00b00000c990783b */ /* 0x000e6e0000000200 */
[----:B------:R-:W-:Y:S08]  /*180d0*/  HMMA.16816.F32.BF16 R28, R148, R180, R28 ;  /* 0x000000b4941c723c */ /* 0x000ff0000004181c */
[----:B------:R-:W-:Y:S08]  /*180e0*/  HMMA.16816.F32.BF16 R160, R168, R164, R160 ;  /* 0x000000a4a8a0723c */ /* 0x000ff000000418a0 */
[----:B------:R-:W-:Y:S01]  /*180f0*/  HMMA.16816.F32.BF16 R140, R148, R182, R140 ;  /* 0x000000b6948c723c */ /* 0x000fe2000004188c */
[----:B------:R-:W3:Y:S07]  /*18100*/  LDSM.16.M88.4 R180, [R192+0x3800] ;  /* 0x00380000c0b4783b */ /* 0x000eee0000000200 */
[----:B------:R-:W-:Y:S01]  /*18110*/  HMMA.16816.F32.BF16 R164, R168, R166, R156 ;  /* 0x000000a6a8a4723c */ /* 0x000fe2000004189c */
[----:B------:R-:W-:Y:S07]  /*18120*/  LDSM.16.M88.4 R156, [R192+0x4800] ;  /* 0x00480000c09c783b */ /* 0x000fee0000000200 */
[C---:B------:R-:W-:Y:S08]  /*18130*/  HMMA.16816.F32.BF16 R152, R176.reuse, R228, R152 ;  /* 0x000000e4b098723c */ /* 0x040ff00000041898 */
[----:B------:R-:W-:Y:S01]  /*18140*/  HMMA.16816.F32.BF16 R176, R176, R230, R172 ;  /* 0x000000e6b0b0723c */ /* 0x000fe200000418ac */
[----:B------:R-:W5:Y:S07]  /*18150*/  LDSM.16.M88.4 R172, [R196+0xa800] ;  /* 0x00a80000c4ac783b */ /* 0x000f6e0000000200 */
[C---:B--2---:R-:W-:Y:S08]  /*18160*/  HMMA.16816.F32.BF16 R16, R24.reuse, R20, R16 ;  /* 0x000000141810723c */ /* 0x044ff00000041810 */
[----:B------:R-:W-:Y:S01]  /*18170*/  HMMA.16816.F32.BF16 R12, R24, R22, R12 ;  /* 0x00000016180c723c */ /* 0x000fe2000004180c */
[----:B------:R-:W2:Y:S07]  /*18180*/  LDSM.16.M88.4 R20, [R185] ;  /* 0x00000000b914783b */ /* 0x000eae0000000200 */
[----:B------:R-:W-:Y:S08]  /*18190*/  HMMA.16816.F32.BF16 R28, R136, R32, R28 ;  /* 0x00000020881c723c */ /* 0x000ff0000004181c */
[----:B-1----:R-:W-:Y:S08]  /*181a0*/  HMMA.16816.F32.BF16 R160, R148, R144, R160 ;  /* 0x0000009094a0723c */ /* 0x002ff000000418a0 */
[----:B------:R-:W-:Y:S01]  /*181b0*/  HMMA.16816.F32.BF16 R140, R136, R34, R140 ;  /* 0x00000022888c723c */ /* 0x000fe2000004188c */
[----:B------:R-:W1:Y:S07]  /*181c0*/  LDSM.16.M88.4 R32, [R201+0xb800] ;  /* 0x00b80000c920783b */ /* 0x000e6e0000000200 */
[----:B------:R-:W-:Y:S08]  /*181d0*/  HMMA.16816.F32.BF16 R164, R148, R146, R164 ;  /* 0x0000009294a4723c */ /* 0x000ff000000418a4 */
[----:B---3--:R-:W-:Y:S08]  /*181e0*/  HMMA.16816.F32.BF16 R152, R168, R180, R152 ;  /* 0x000000b4a898723c */ /* 0x008ff00000041898 */
[----:B------:R-:W-:Y:S08]  /*181f0*/  HMMA.16816.F32.BF16 R12, R8, R6, R12 ;  /* 0x00000006080c723c */ /* 0x000ff0000004180c */
[----:B-----5:R-:W-:Y:S08]  /*18200*/  HMMA.16816.F32.BF16 R28, R24, R172, R28 ;  /* 0x000000ac181c723c */ /* 0x020ff0000004181c */
[C---:B--2---:R-:W-:Y:S08]  /*18210*/  HMMA.16816.F32.BF16 R160, R136.reuse, R20, R160 ;  /* 0x0000001488a0723c */ /* 0x044ff000000418a0 */
[----:B------:R-:W-:Y:S01]  /*18220*/  HMMA.16816.F32.BF16 R164, R136, R22, R164 ;  /* 0x0000001688a4723c */ /* 0x000fe200000418a4 */
[----:B------:R-:W2:Y:S01]  /*18230*/  LDSM.16.M88.4 R20, [R184] ;  /* 0x00000000b814783b */ /* 0x000ea20000000200 */
[----:B----4-:R-:W-:-:S02]  /*18240*/  FMUL.FTZ R12, R12, R224 ;  /* 0x000000e00c0c7220 */ /* 0x010fc40000410000 */
[-C--:B------:R-:W-:Y:S02]  /*18250*/  FMUL.FTZ R13, R13, R224.reuse ;  /* 0x000000e00d0d7220 */ /* 0x080fe40000410000 */
[-C--:B------:R-:W-:Y:S02]  /*18260*/  FMUL.FTZ R14, R14, R224.reuse ;  /* 0x000000e00e0e7220 */ /* 0x080fe40000410000 */
[----:B------:R-:W-:Y:S01]  /*18270*/  HMMA.16816.F32.BF16 R176, R168, R182, R176 ;  /* 0x000000b6a8b0723c */ /* 0x000fe200000418b0 */
[----:B------:R-:W-:Y:S01]  /*18280*/  FMUL.FTZ R173, R15, R224 ;  /* 0x000000e00fad7220 */ /* 0x000fe20000410000 */
[----:B------:R-:W-:Y:S05]  /*18290*/  MUFU.TANH R172, R14 ;  /* 0x0000000e00ac7308 */ /* 0x000fea0000002400 */
[----:B------:R-:W-:Y:S01]  /*182a0*/  IMAD.MOV.U32 R168, RZ, RZ, R236 ;  /* 0x000000ffffa87224 */ /* 0x000fe200078e00ec */
[----:B------:R-:W-:Y:S01]  /*182b0*/  HMMA.16816.F32.BF16 R16, R8, R4, R16 ;  /* 0x000000040810723c */ /* 0x000fe20000041810 */
[----:B------:R-:W3:Y:S01]  /*182c0*/  LDSM.16.M88.4 R4, [R196+0xb000] ;  /* 0x00b00000c404783b */ /* 0x000ee20000000200 */
[----:B------:R-:W-:Y:S01]  /*182d0*/  MUFU.TANH R173, R173 ;  /* 0x000000ad00ad7308 */ /* 0x000fe20000002400 */
[----:B------:R-:W-:-:S05]  /*182e0*/  IMAD.MOV.U32 R169, RZ, RZ, R237 ;  /* 0x000000ffffa97224 */ /* 0x000fca00078e00ed */
[----:B-1----:R-:W-:Y:S01]  /*182f0*/  HMMA.16816.F32.BF16 R152, R148, R32, R152 ;  /* 0x000000209498723c */ /* 0x002fe20000041898 */
[----:B------:R-:W1:Y:S07]  /*18300*/  S2R R32, SR_TID.X ;  /* 0x0000000000207919 */ /* 0x000e6e0000002100 */
[----:B------:R-:W-:Y:S01]  /*18310*/  HMMA.16816.F32.BF16 R28, R8, R156, R28 ;  /* 0x0000009c081c723c */ /* 0x000fe2000004181c */
[----:B------:R-:W-:Y:S07]  /*18320*/  MUFU.TANH R156, R12 ;  /* 0x0000000c009c7308 */ /* 0x000fee0000002400 */
[----:B------:R-:W-:Y:S01]  /*18330*/  HMMA.16816.F32.BF16 R176, R148, R34, R176 ;  /* 0x0000002294b0723c */ /* 0x000fe200000418b0 */
[----:B------:R4:W-:Y:S01]  /*18340*/  MUFU.TANH R157, R13 ;  /* 0x0000000d009d7308 */ /* 0x0009e20000002400 */
[----:B------:R-:W-:-:S02]  /*18350*/  FMUL.FTZ R16, R16, R224 ;  /* 0x000000e010107220 */ /* 0x000fc40000410000 */
[-C--:B------:R-:W-:Y:S02]  /*18360*/  FMUL.FTZ R17, R17, R224.reuse ;  /* 0x000000e011117220 */ /* 0x080fe40000410000 */
[-C--:B------:R-:W-:Y:S02]  /*18370*/  FMUL.FTZ R145, R18, R224.reuse ;  /* 0x000000e012917220 */ /* 0x080fe40000410000 */
[-C--:B------:R-:W-:Y:S01]  /*18380*/  FMUL.FTZ R147, R19, R224.reuse ;  /* 0x000000e013937220 */ /* 0x080fe20000410000 */
[----:B------:R-:W-:Y:S01]  /*18390*/  MUFU.TANH R144, R16 ;  /* 0x0000001000907308 */ /* 0x000fe20000002400 */
[----:B--2---:R-:W-:Y:S06]  /*183a0*/  HMMA.16816.F32.BF16 R152, R136, R20, R152 ;  /* 0x000000148898723c */ /* 0x004fec0000041898 */
[-C--:B------:R-:W-:Y:S01]  /*183b0*/  FMUL.FTZ R28, R28, R224.reuse ;  /* 0x000000e01c1c7220 */ /* 0x080fe20000410000 */
[----:B----4-:R-:W2:Y:S01]  /*183c0*/  LDSM.16.M88.4 R12, [R196+0xb800] ;  /* 0x00b80000c40c783b */ /* 0x010ea20000000200 */
[----:B------:R4:W-:Y:S01]  /*183d0*/  MUFU.TANH R146, R17 ;  /* 0x0000001100927308 */ /* 0x0009e20000002400 */
[----:B------:R-:W-:Y:S01]  /*183e0*/  HMMA.16816.F32.BF16 R140, R24, R174, R140 ;  /* 0x000000ae188c723c */ /* 0x000fe2000004188c */
[----:B------:R-:W-:-:S02]  /*183f0*/  FMUL.FTZ R30, R30, R224 ;  /* 0x000000e01e1e7220 */ /* 0x000fc40000410000 */
[-C--:B------:R-:W-:Y:S02]  /*18400*/  FMUL.FTZ R29, R29, R224.reuse ;  /* 0x000000e01d1d7220 */ /* 0x080fe40000410000 */
[----:B------:R-:W-:Y:S02]  /*18410*/  FMUL.FTZ R31, R31, R224 ;  /* 0x000000e01f1f7220 */ /* 0x000fe40000410000 */
[----:B------:R-:W5:Y:S01]  /*18420*/  MUFU.TANH R147, R147 ;  /* 0x0000009300937308 */ /* 0x000f620000002400 */
[C---:B---3--:R-:W-:Y:S01]  /*18430*/  HMMA.16816.F32.BF16 R160, R24.reuse, R4, R160 ;  /* 0x0000000418a0723c */ /* 0x048fe200000418a0 */
[----:B----4-:R-:W3:Y:S07]  /*18440*/  LDSM.16.M88.4 R16, [R192+0x5000] ;  /* 0x00500000c010783b */ /* 0x010eee0000000200 */
[----:B------:R-:W-:Y:S01]  /*18450*/  HMMA.16816.F32.BF16 R164, R24, R6, R164 ;  /* 0x0000000618a4723c */ /* 0x000fe200000418a4 */
[----:B------:R-:W4:Y:S01]  /*18460*/  MUFU.TANH R28, R28 ;  /* 0x0000001c001c7308 */ /* 0x000f220000002400 */
[----:B------:R-:W4:Y:S01]  /*18470*/  LDSM.16.M88.4 R4, [R192+0x5800] ;  /* 0x00580000c004783b */ /* 0x000f220000000200 */
[----:B------:R-:W-:-:S05]  /*18480*/  DEPBAR.LE SB0, 0x0 ;  /* 0x000080000000791a */ /* 0x000fca0000000000 */
[----:B------:R-:W-:Y:S01]  /*18490*/  HMMA.16816.F32.BF16 R176, R136, R22, R176 ;  /* 0x0000001688b0723c */ /* 0x000fe200000418b0 */
[----:B------:R-:W1:Y:S07]  /*184a0*/  MUFU.TANH R30, R30 ;  /* 0x0000001e001e7308 */ /* 0x000e6e0000002400 */
[----:B------:R-:W-:Y:S01]  /*184b0*/  HMMA.16816.F32.BF16 R140, R8, R158, R140 ;  /* 0x0000009e088c723c */ /* 0x000fe2000004188c */
[----:B------:R-:W3:Y:S07]  /*184c0*/  MUFU.TANH R29, R29 ;  /* 0x0000001d001d7308 */ /* 0x000eee0000002400 */
[C---:B--2---:R-:W-:Y:S01]  /*184d0*/  HMMA.16816.F32.BF16 R152, R24.reuse, R12, R152 ;  /* 0x0000000c1898723c */ /* 0x044fe20000041898 */
[----:B------:R-:W2:Y:S06]  /*184e0*/  MUFU.TANH R31, R31 ;  /* 0x0000001f001f7308 */ /* 0x000eac0000002400 */
[----:B-1----:R-:W-:Y:S01]  /*184f0*/  IMAD.SHL.U32 R13, R32, 0x2, RZ ;  /* 0x00000002200d7824 */ /* 0x002fe200078e00ff */
[----:B------:R-:W-:Y:S01]  /*18500*/  HMMA.16816.F32.BF16 R176, R24, R14, R176 ;  /* 0x0000000e18b0723c */ /* 0x000fe200000418b0 */
[----:B------:R-:W-:Y:S03]  /*18510*/  MUFU.TANH R145, R145 ;  /* 0x0000009100917308 */ /* 0x000fe60000002400 */
[----:B------:R-:W-:-:S04]  /*18520*/  LOP3.LUT R13, R13, 0x6, RZ, 0xc0, !PT ;  /* 0x000000060d0d7812 */ /* 0x000fc800078ec0ff */
[C---:B---3--:R-:W-:Y:S01]  /*18530*/  HMMA.16816.F32.BF16 R160, R8.reuse, R16, R160 ;  /* 0x0000001008a0723c */ /* 0x048fe200000418a0 */
[----:B------:R-:W-:Y:S02]  /*18540*/  IMAD R13, R222, 0x40, R13 ;  /* 0x00000040de0d7824 */ /* 0x000fe400078e020d */
[-C--:B------:R-:W-:Y:S02]  /*18550*/  FMUL.FTZ R21, R142, R224.reuse ;  /* 0x000000e08e157220 */ /* 0x080fe40000410000 */
[-C--:B------:R-:W-:Y:S01]  /*18560*/  FMUL.FTZ R20, R143, R224.reuse ;  /* 0x000000e08f147220 */ /* 0x080fe20000410000 */
[C---:B------:R-:W-:Y:S01]  /*18570*/  IADD3 R23, R13.reuse, 0x1, RZ ;  /* 0x000000010d177810 */ /* 0x040fe20007ffe0ff */
[-C--:B------:R-:W-:Y:S01]  /*18580*/  FMUL.FTZ R16, R140, R224.reuse ;  /* 0x000000e08c107220 */ /* 0x080fe20000410000 */
[----:B------:R-:W-:Y:S01]  /*18590*/  HMMA.16816.F32.BF16 R164, R8, R18, R164 ;  /* 0x0000001208a4723c */ /* 0x000fe200000418a4 */
[----:B------:R-:W-:Y:S01]  /*185a0*/  IADD3 R33, R13, 0x9, RZ ;  /* 0x000000090d217810 */ /* 0x000fe20007ffe0ff */
[----:B------:R-:W-:Y:S01]  /*185b0*/  FMUL.FTZ R17, R141, R224 ;  /* 0x000000e08d117220 */ /* 0x000fe20000410000 */
[C---:B------:R-:W-:Y:S01]  /*185c0*/  ISETP.GE.AND P6, PT, R23.reuse, R0, PT ;  /* 0x000000001700720c */ /* 0x040fe20003fc6270 */
[----:B------:R-:W-:Y:S01]  /*185d0*/  MUFU.TANH R21, R21 ;  /* 0x0000001500157308 */ /* 0x000fe20000002400 */
[----:B------:R-:W-:-:S02]  /*185e0*/  ISETP.GE.AND P4, PT, R23, R2, PT ;  /* 0x000000021700720c */ /* 0x000fc40003f86270 */
[----:B------:R-:W-:Y:S01]  /*185f0*/  IADD3 R23, R13, 0x8, RZ ;  /* 0x000000080d177810 */ /* 0x000fe20007ffe0ff */
[C---:B----4-:R-:W-:Y:S01]  /*18600*/  HMMA.16816.F32.BF16 R152, R8.reuse, R4, R152 ;  /* 0x000000040898723c */ /* 0x050fe20000041898 */
[----:B-----5:R-:W-:Y:S02]  /*18610*/  FSEL R147, R147, -INF , !P4 ;  /* 0xff80000093937808 */ /* 0x020fe40006000000 */
[----:B------:R-:W-:Y:S01]  /*18620*/  ISETP.GE.AND P5, PT, R23, R0, PT ;  /* 0x000000001700720c */ /* 0x000fe20003fa6270 */
[----:B------:R-:W1:Y:S01]  /*18630*/  MUFU.TANH R16, R16 ;  /* 0x0000001000107308 */ /* 0x000e620000002400 */
[----:B------:R-:W-:Y:S02]  /*18640*/  IADD3 R25, R13, 0x10, RZ ;  /* 0x000000100d197810 */ /* 0x000fe40007ffe0ff */
[----:B------:R-:W-:Y:S01]  /*18650*/  FSEL R4, R146, -INF , !P6 ;  /* 0xff80000092047808 */ /* 0x000fe20007000000 */
[----:B------:R-:W-:Y:S01]  /*18660*/  HMMA.16816.F32.BF16 R176, R8, R6, R176 ;  /* 0x0000000608b0723c */ /* 0x000fe200000418b0 */
[----:B------:R-:W-:Y:S01]  /*18670*/  ISETP.GE.AND P6, PT, R23, R2, PT ;  /* 0x000000021700720c */ /* 0x000fe20003fc6270 */
[----:B------:R-:W-:Y:S01]  /*18680*/  FMUL.FTZ R18, R160, R224 ;  /* 0x000000e0a0127220 */ /* 0x000fe20000410000 */
[----:B------:R-:W-:Y:S01]  /*18690*/  ISETP.GE.AND P4, PT, R33, R0, PT ;  /* 0x000000002100720c */ /* 0x000fe20003f86270 */
[-C--:B------:R-:W-:Y:S01]  /*186a0*/  FMUL.FTZ R19, R162, R224.reuse ;  /* 0x000000e0a2137220 */ /* 0x080fe20000410000 */
[----:B------:R-:W-:Y:S01]  /*186b0*/  FSEL R5, R156, -INF , !P5 ;  /* 0xff8000009c057808 */ /* 0x000fe20006800000 */
[----:B------:R-:W3:Y:S01]  /*186c0*/  MUFU.TANH R17, R17 ;  /* 0x0000001100117308 */ /* 0x000ee20000002400 */
[----:B------:R-:W-:Y:S01]  /*186d0*/  FSEL R15, R172, -INF , !P6 ;  /* 0xff800000ac0f7808 */ /* 0x000fe20007000000 */
[----:B------:R-:W-:Y:S01]  /*186e0*/  FMUL.FTZ R161, R161, R224 ;  /* 0x000000e0a1a17220 */ /* 0x000fe20000410000 */
[----:B------:R-:W-:Y:S01]  /*186f0*/  ISETP.GE.AND P5, PT, R33, R2, PT ;  /* 0x000000022100720c */ /* 0x000fe20003fa6270 */
[----:B------:R-:W-:Y:S01]  /*18700*/  FMUL.FTZ R170, R165, R224 ;  /* 0x000000e0a5aa7220 */ /* 0x000fe20000410000 */
[----:B------:R-:W-:Y:S01]  /*18710*/  ISETP.GE.AND P6, PT, R25, R0, PT ;  /* 0x000000001900720c */ /* 0x000fe20003fc6270 */
[-C--:B------:R-:W-:Y:S01]  /*18720*/  FMUL.FTZ R32, R163, R224.reuse ;  /* 0x000000e0a3207220 */ /* 0x080fe20000410000 */
[----:B------:R-:W-:Y:S01]  /*18730*/  IADD3 R23, R13, 0x11, RZ ;  /* 0x000000110d177810 */ /* 0x000fe20007ffe0ff */
[----:B------:R-:W4:Y:S01]  /*18740*/  MUFU.TANH R20, R20 ;  /* 0x0000001400147308 */ /* 0x000f220000002400 */
[----:B------:R-:W-:Y:S01]  /*18750*/  FSEL R157, R157, -INF , !P4 ;  /* 0xff8000009d9d7808 */ /* 0x000fe20006000000 */
[----:B------:R-:W-:Y:S01]  /*18760*/  FMUL.FTZ R165, R166, R224 ;  /* 0x000000e0a6a57220 */ /* 0x000fe20000410000 */
[----:B------:R-:W-:Y:S01]  /*18770*/  ISETP.GE.AND P4, PT, R25, R2, PT ;  /* 0x000000021900720c */ /* 0x000fe20003f86270 */
[-C--:B------:R-:W-:Y:S01]  /*18780*/  FMUL.FTZ R164, R164, R224.reuse ;  /* 0x000000e0a4a47220 */ /* 0x080fe20000410000 */
[----:B------:R-:W-:Y:S01]  /*18790*/  IADD3 R25, R13, 0x18, RZ ;  /* 0x000000180d197810 */ /* 0x000fe20007ffe0ff */
[-C--:B------:R-:W-:Y:S01]  /*187a0*/  FMUL.FTZ R163, R167, R224.reuse ;  /* 0x000000e0a7a37220 */ /* 0x080fe20000410000 */
[----:B------:R-:W-:Y:S01]  /*187b0*/  FSEL R14, R173, -INF , !P5 ;  /* 0xff800000ad0e7808 */ /* 0x000fe20006800000 */
[----:B------:R-:W5:Y:S01]  /*187c0*/  MUFU.TANH R18, R18 ;  /* 0x0000001200127308 */ /* 0x000f620000002400 */
[----:B------:R-:W-:Y:S01]  /*187d0*/  FSEL R27, R28, -INF , !P6 ;  /* 0xff8000001c1b7808 */ /* 0x000fe20007000000 */
[----:B------:R-:W-:Y:S01]  /*187e0*/  FMUL.FTZ R28, R152, R224 ;  /* 0x000000e0981c7220 */ /* 0x000fe20000410000 */
[----:B------:R-:W-:Y:S01]  /*187f0*/  ISETP.GE.AND P5, PT, R23, R0, PT ;  /* 0x000000001700720c */ /* 0x000fe20003fa6270 */
[----:B------:R-:W-:Y:S01]  /*18800*/  FMUL.FTZ R139, R153, R224 ;  /* 0x000000e0998b7220 */ /* 0x000fe20000410000 */
[----:B------:R-:W-:Y:S01]  /*18810*/  ISETP.GE.AND P6, PT, R23, R2, PT ;  /* 0x000000021700720c */ /* 0x000fe20003fc6270 */
[----:B------:R-:W-:Y:S01]  /*18820*/  FMUL.FTZ R138, R154, R224 ;  /* 0x000000e09a8a7220 */ /* 0x000fe20000410000 */
[----:B------:R-:W-:Y:S01]  /*18830*/  FSEL R23, R30, -INF , !P4 ;  /* 0xff8000001e177808 */ /* 0x000fe20006000000 */
[----:B------:R-:W-:Y:S01]  /*18840*/  MUFU.TANH R12, R161 ;  /* 0x000000a1000c7308 */ /* 0x000fe20000002400 */
[----:B------:R-:W-:Y:S01]  /*18850*/  ISETP.GE.AND P4, PT, R25, R0, PT ;  /* 0x000000001900720c */ /* 0x000fe20003f86270 */
[-C--:B------:R-:W-:Y:S01]  /*18860*/  FMUL.FTZ R137, R155, R224.reuse ;  /* 0x000000e09b897220 */ /* 0x080fe20000410000 */
[----:B------:R-:W-:Y:S01]  /*18870*/  IADD3 R33, R13, 0x19, RZ ;  /* 0x000000190d217810 */ /* 0x000fe20007ffe0ff */
[-C--:B------:R-:W-:Y:S01]  /*18880*/  FMUL.FTZ R154, R176, R224.reuse ;  /* 0x000000e0b09a7220 */ /* 0x080fe20000410000 */
[----:B------:R-:W-:Y:S01]  /*18890*/  FSEL R26, R29, -INF , !P5 ;  /* 0xff8000001d1a7808 */ /* 0x000fe20006800000 */
[----:B------:R-:W-:Y:S01]  /*188a0*/  FMUL.FTZ R136, R178, R224 ;  /* 0x000000e0b2887220 */ /* 0x000fe20000410000 */
[----:B------:R-:W-:Y:S01]  /*188b0*/  ISETP.GE.AND P5, PT, R25, R2, PT ;  /* 0x000000021900720c */ /* 0x000fe20003fa6270 */
[----:B------:R-:W4:Y:S01]  /*188c0*/  MUFU.TANH R19, R19 ;  /* 0x0000001300137308 */ /* 0x000f220000002400 */
[----:B--2---:R-:W-:Y:S01]  /*188d0*/  FSEL R22, R31, -INF , !P6 ;  /* 0xff8000001f167808 */ /* 0x004fe20007000000 */
[-C--:B------:R-:W-:Y:S01]  /*188e0*/  FMUL.FTZ R152, R177, R224.reuse ;  /* 0x000000e0b1987220 */ /* 0x080fe20000410000 */
[----:B-1----:R-:W-:Y:S01]  /*188f0*/  FSEL R25, R16, -INF , !P4 ;  /* 0xff80000010197808 */ /* 0x002fe20006000000 */
[----:B------:R-:W-:Y:S01]  /*18900*/  FMUL.FTZ R149, R179, R224 ;  /* 0x000000e0b3957220 */ /* 0x000fe20000410000 */
[----:B------:R-:W-:-:S02]  /*18910*/  ISETP.GE.AND P6, PT, R33, R0, PT ;  /* 0x000000002100720c */ /* 0x000fc40003fc6270 */
[----:B------:R-:W-:Y:S01]  /*18920*/  ISETP.GE.AND P4, PT, R33, R2, PT ;  /* 0x000000022100720c */ /* 0x000fe20003f86270 */
[----:B------:R-:W1:Y:S01]  /*18930*/  MUFU.TANH R32, R32 ;  /* 0x0000002000207308 */ /* 0x000e620000002400 */
[C---:B------:R-:W-:Y:S02]  /*18940*/  IADD3 R9, R13.reuse, 0x20, RZ ;  /* 0x000000200d097810 */ /* 0x040fe40007ffe0ff */
[----:B------:R-:W-:Y:S02]  /*18950*/  IADD3 R7, R13, 0x21, RZ ;  /* 0x000000210d077810 */ /* 0x000fe40007ffe0ff */
[----:B------:R-:W-:Y:S02]  /*18960*/  FSEL R21, R21, -INF , !P5 ;  /* 0xff80000015157808 */ /* 0x000fe40006800000 */
[----:B---3--:R-:W-:Y:S01]  /*18970*/  FSEL R24, R17, -INF , !P6 ;  /* 0xff80000011187808 */ /* 0x008fe20007000000 */
[----:B------:R-:W2:Y:S01]  /*18980*/  MUFU.TANH R171, R164 ;  /* 0x000000a400ab7308 */ /* 0x000ea20000002400 */
[----:B----4-:R-:W-:-:S02]  /*18990*/  FSEL R20, R20, -INF , !P4 ;  /* 0xff80000014147808 */ /* 0x010fc40006000000 */
[C---:B------:R-:W-:Y:S02]  /*189a0*/  ISETP.GE.AND P5, PT, R9.reuse, R0, PT ;  /* 0x000000000900720c */ /* 0x040fe40003fa6270 */
[----:B------:R-:W-:Y:S02]  /*189b0*/  ISETP.GE.AND P6, PT, R9, R2, PT ;  /* 0x000000020900720c */ /* 0x000fe40003fc6270 */
[----:B------:R-:W-:Y:S01]  /*189c0*/  ISETP.GE.AND P4, PT, R7, R0, PT ;  /* 0x000000000700720c */ /* 0x000fe20003f86270 */
[----:B------:R-:W3:Y:S01]  /*189d0*/  MUFU.TANH R165, R165 ;  /* 0x000000a500a57308 */ /* 0x000ee20000002400 */
[----:B------:R-:W-:Y:S02]  /*189e0*/  IADD3 R9, R13, 0x28, RZ ;  /* 0x000000280d097810 */ /* 0x000fe40007ffe0ff */
[----:B-----5:R-:W-:Y:S02]  /*189f0*/  FSEL R172, R18, -INF , !P5 ;  /* 0xff80000012ac7808 */ /* 0x020fe40006800000 */
[----:B------:R-:W-:-:S02]  /*18a00*/  FSEL R167, R19, -INF , !P6 ;  /* 0xff80000013a77808 */ /* 0x000fc40007000000 */
[----:B------:R-:W-:Y:S01]  /*18a10*/  FSEL R173, R12, -INF , !P4 ;  /* 0xff8000000cad7808 */ /* 0x000fe20006000000 */
[----:B------:R-:W4:Y:S01]  /*18a20*/  MUFU.TANH R170, R170 ;  /* 0x000000aa00aa7308 */ /* 0x000f220000002400 */
[----:B------:R-:W-:Y:S02]  /*18a30*/  ISETP.GE.AND P5, PT, R7, R2, PT ;  /* 0x000000020700720c */ /* 0x000fe40003fa6270 */
[C---:B------:R-:W-:Y:S02]  /*18a40*/  ISETP.GE.AND P6, PT, R9.reuse, R0, PT ;  /* 0x000000000900720c */ /* 0x040fe40003fc6270 */
[----:B------:R-:W-:Y:S02]  /*18a50*/  ISETP.GE.AND P4, PT, R9, R2, PT ;  /* 0x000000020900720c */ /* 0x000fe40003f86270 */
[C---:B------:R-:W-:Y:S01]  /*18a60*/  IADD3 R7, R13.reuse, 0x29, RZ ;  /* 0x000000290d077810 */ /* 0x040fe20007ffe0ff */
[----:B------:R-:W5:Y:S01]  /*18a70*/  MUFU.TANH R163, R163 ;  /* 0x000000a300a37308 */ /* 0x000f620000002400 */
[----:B------:R-:W-:-:S02]  /*18a80*/  IADD3 R9, R13, 0x30, RZ ;  /* 0x000000300d097810 */ /* 0x000fc40007ffe0ff */
[----:B-1----:R-:W-:Y:S02]  /*18a90*/  FSEL R166, R32, -INF , !P5 ;  /* 0xff80000020a67808 */ /* 0x002fe40006800000 */
[----:B--2---:R-:W-:Y:S02]  /*18aa0*/  FSEL R171, R171, -INF , !P6 ;  /* 0xff800000abab7808 */ /* 0x004fe40007000000 */
[----:B---3--:R-:W-:Y:S01]  /*18ab0*/  FSEL R165, R165, -INF , !P4 ;  /* 0xff800000a5a57808 */ /* 0x008fe20006000000 */
[----:B------:R-:W1:Y:S01]  /*18ac0*/  MUFU.TANH R28, R28 ;  /* 0x0000001c001c7308 */ /* 0x000e620000002400 */
[C---:B------:R-:W-:Y:S02]  /*18ad0*/  ISETP.GE.AND P5, PT, R7.reuse, R0, PT ;  /* 0x000000000700720c */ /* 0x040fe40003fa6270 */
[----:B------:R-:W-:Y:S02]  /*18ae0*/  ISETP.GE.AND P6, PT, R7, R2, PT ;  /* 0x000000020700720c */ /* 0x000fe40003fc6270 */
[----:B------:R-:W-:-:S02]  /*18af0*/  ISETP.GE.AND P4, PT, R9, R0, PT ;  /* 0x000000000900720c */ /* 0x000fc40003f86270 */
[----:B------:R-:W-:Y:S01]  /*18b00*/  IADD3 R7, R13, 0x31, RZ ;  /* 0x000000310d077810 */ /* 0x000fe20007ffe0ff */
[----:B------:R-:W2:Y:S01]  /*18b10*/  MUFU.TANH R139, R139 ;  /* 0x0000008b008b7308 */ /* 0x000ea20000002400 */
[----:B----4-:R-:W-:Y:S02]  /*18b20*/  FSEL R170, R170, -INF , !P5 ;  /* 0xff800000aaaa7808 */ /* 0x010fe40006800000 */
[----:B-----5:R-:W-:Y:S02]  /*18b30*/  FSEL R163, R163, -INF , !P6 ;  /* 0xff800000a3a37808 */ /* 0x020fe40007000000 */
[----:B------:R-:W-:Y:S02]  /*18b40*/  ISETP.GE.AND P5, PT, R9, R2, PT ;  /* 0x000000020900720c */ /* 0x000fe40003fa6270 */
[----:B------:R-:W-:Y:S01]  /*18b50*/  ISETP.GE.AND P6, PT, R7, R0, PT ;  /* 0x000000000700720c */ /* 0x000fe20003fc6270 */
[----:B------:R-:W3:Y:S01]  /*18b60*/  MUFU.TANH R138, R138 ;  /* 0x0000008a008a7308 */ /* 0x000ee20000002400 */
[----:B-1----:R-:W-:-:S02]  /*18b70*/  FSEL R153, R28, -INF , !P4 ;  /* 0xff8000001c997808 */ /* 0x002fc40006000000 */
[-C--:B------:R-:W-:Y:S02]  /*18b80*/  ISETP.GE.AND P4, PT, R7, R2.reuse, PT ;  /* 0x000000020700720c */ /* 0x080fe40003f86270 */
[C---:B------:R-:W-:Y:S02]  /*18b90*/  IADD3 R7, R13.reuse, 0x38, RZ ;  /* 0x000000380d077810 */ /* 0x040fe40007ffe0ff */
[----:B------:R-:W-:Y:S01]  /*18ba0*/  IADD3 R9, R13, 0x39, RZ ;  /* 0x000000390d097810 */ /* 0x000fe20007ffe0ff */
[----:B------:R-:W1:Y:S01]  /*18bb0*/  MUFU.TANH R137, R137 ;  /* 0x0000008900897308 */ /* 0x000e620000002400 */
[----:B--2---:R-:W-:Y:S01]  /*18bc0*/  FSEL R139, R139, -INF , !P6 ;  /* 0xff8000008b8b7808 */ /* 0x004fe20007000000 */
[----:B------:R-:W-:Y:S01]  /*18bd0*/  BAR.SYNC.DEFER_BLOCKING 0x0 ;  /* 0x0000000000007b1d */ /* 0x000fe20000010000 */
[----:B------:R-:W-:-:S05]  /*18be0*/  ISETP.GE.AND P6, PT, R7, R2, PT ;  /* 0x000000020700720c */ /* 0x000fca0003fc6270 */
[----:B------:R-:W2:Y:S01]  /*18bf0*/  MUFU.TANH R154, R154 ;  /* 0x0000009a009a7308 */ /* 0x000ea20000002400 */
[----:B---3--:R-:W-:Y:S02]  /*18c00*/  FSEL R138, R138, -INF , !P5 ;  /* 0xff8000008a8a7808 */ /* 0x008fe40006800000 */
[----:B------:R-:W-:-:S05]  /*18c10*/  ISETP.GE.AND P5, PT, R7, R0, PT ;  /* 0x000000000700720c */ /* 0x000fca0003fa6270 */
[----:B------:R-:W3:Y:S01]  /*18c20*/  MUFU.TANH R136, R136 ;  /* 0x0000008800887308 */ /* 0x000ee20000002400 */
[----:B-1----:R-:W-:Y:S02]  /*18c30*/  FSEL R137, R137, -INF , !P4 ;  /* 0xff80000089897808 */ /* 0x002fe40006000000 */
[----:B------:R-:W-:-:S04]  /*18c40*/  ISETP.GE.AND P4, PT, R13, R0, PT ;  /* 0x000000000d00720c */ /* 0x000fc80003f86270 */
[----:B------:R-:W-:Y:S01]  /*18c50*/  FSEL R7, R144, -INF , !P4 ;  /* 0xff80000090077808 */ /* 0x000fe20006000000 */
[----:B------:R-:W1:Y:S01]  /*18c60*/  MUFU.TANH R152, R152 ;  /* 0x0000009800987308 */ /* 0x000e620000002400 */
[----:B--2---:R-:W-:Y:S02]  /*18c70*/  FSEL R154, R154, -INF , !P5 ;  /* 0xff8000009a9a7808 */ /* 0x004fe40006800000 */
[-C--:B------:R-:W-:Y:S02]  /*18c80*/  ISETP.GE.AND P5, PT, R13, R2.reuse, PT ;  /* 0x000000020d00720c */ /* 0x080fe40003fa6270 */
[----:B------:R-:W-:-:S03]  /*18c90*/  ISETP.GE.AND P4, PT, R9, R2, PT ;  /* 0x000000020900720c */ /* 0x000fc60003f86270 */
[----:B------:R-:W2:Y:S01]  /*18ca0*/  MUFU.TANH R149, R149 ;  /* 0x0000009500957308 */ /* 0x000ea20000002400 */
[----:B---3--:R-:W-:Y:S02]  /*18cb0*/  FSEL R136, R136, -INF , !P6 ;  /* 0xff80000088887808 */ /* 0x008fe40007000000 */
[----:B------:R-:W-:Y:S02]  /*18cc0*/  ISETP.GE.AND P6, PT, R9, R0, PT ;  /* 0x000000000900720c */ /* 0x000fe40003fc6270 */
[----:B------:R-:W-:Y:S02]  /*18cd0*/  FSEL R0, R145, -INF , !P5 ;  /* 0xff80000091007808 */ /* 0x000fe40006800000 */
[----:B-1----:R-:W-:Y:S02]  /*18ce0*/  FSEL R152, R152, -INF , !P6 ;  /* 0xff80000098987808 */ /* 0x002fe40007000000 */
[----:B--2---:R-:W-:Y:S01]  /*18cf0*/  FSEL R149, R149, -INF , !P4 ;  /* 0xff80000095957808 */ /* 0x004fe20006000000 */
        /* <DEDUP_REMOVED lines=34> */
[----:B------:R-:W2:Y:S01]  /*18f20*/  LD.E.64 R18, [R134.64+0x20] ;  /* 0x0000200486127980 */ /* 0x000ea2000c101b00 */
[----:B------:R-:W-:Y:S02]  /*18f30*/  @!P3 IADD3 R11, R11, 0x1, RZ ;  /* 0x000000010b0bb810 */ /* 0x000fe40007ffe0ff */
[----:B------:R-:W-:-:S02]  /*18f40*/  ISETP.GE.AND P0, PT, R12, RZ, PT ;  /* 0x000000ff0c00720c */ /* 0x000fc40003f06270 */
[----:B------:R-:W-:Y:S02]  /*18f50*/  ISETP.NE.AND P3, PT, R17, RZ, PT ;  /* 0x000000ff1100720c */ /* 0x000fe40003f65270 */
[----:B------:R-:W-:-:S03]  /*18f60*/  LOP3.LUT R9, RZ, R17, RZ, 0x33, !PT ;  /* 0x00000011ff097212 */ /* 0x000fc600078e33ff */
[----:B------:R-:W-:Y:S02]  /*18f70*/  @P6 IADD3 R13, R13, 0x1, RZ ;  /* 0x000000010d0d6810 */ /* 0x000fe40007ffe0ff */
[----:B------:R-:W-:-:S03]  /*18f80*/  @P5 IADD3 R11, R11, 0x1, RZ ;  /* 0x000000010b0b5810 */ /* 0x000fc60007ffe0ff */
[----:B------:R-:W-:Y:S02]  /*18f90*/  @!P4 IMAD.MOV R13, RZ, RZ, -R13 ;  /* 0x000000ffff0dc224 */ /* 0x000fe400078e0a0d */
[----:B------:R-:W-:-:S03]  /*18fa0*/  IMAD.MOV.U32 R6, RZ, RZ, R11 ;  /* 0x000000ffff067224 */ /* 0x000fc600078e000b */
[----:B------:R-:W-:Y:S02]  /*18fb0*/  SEL R11, R9, R13, !P3 ;  /* 0x0000000d090b7207 */ /* 0x000fe40005800000 */
[----:B------:R-:W-:Y:S01]  /*18fc0*/  @!P0 IADD3 R6, -R6, RZ, RZ ;  /* 0x000000ff06068210 */ /* 0x000fe20007ffe1ff */
[----:B------:R-:W3:Y:S02]  /*18fd0*/  LD.E.64 R12, [R134.64+0x38] ;  /* 0x00003804860c7980 */ /* 0x000ee4000c101b00 */
[----:B------:R-:W-:Y:S01]  /*18fe0*/  IMAD.WIDE R30, R11, 0x4, R220 ;  /* 0x000000040b1e7825 */ /* 0x000fe200078e02dc */
[----:B------:R-:W-:-:S04]  /*18ff0*/  SEL R6, R9, R6, !P3 ;  /* 0x0000000609067207 */ /* 0x000fc80005800000 */
[----:B------:R-:W4:Y:S01]  /*19000*/  LD.E R9, [R30.64] ;  /* 0x000000041e097980 */ /* 0x000f22000c101900 */
[----:B------:R-:W-:-:S05]  /*19010*/  IMAD.WIDE R28, R6, 0x4, R220 ;  /* 0x00000004061c7825 */ /* 0x000fca00078e02dc */
        /* <DEDUP_REMOVED lines=15> */
.L_x_1342:
[----:B------:R-:W-:Y:S02]  /*19110*/  ULDC.64 UR4, c[0x0][0x118] ;  /* 0x0000460000047ab9 */ /* 0x000fe40000000a00 */
[----:B------:R-:W2:Y:S02]  /*19120*/  LD.E R8, [R134.64+0x38] ;  /* 0x0000380486087980 */ /* 0x000ea4000c101900 */
[----:B--2---:R-:W-:-:S04]  /*19130*/  LEA R8, -R8, RZ, 0x6 ;  /* 0x000000ff08087211 */ /* 0x004fc800078e31ff */
[----:B------:R-:W-:Y:S02]  /*19140*/  SHF.R.S32.HI R13, RZ, 0x1f, R8 ;  /* 0x0000001fff0d7819 */ /* 0x000fe40000011408 */
.L_x_1343:
[----:B------:R-:W-:Y:S05]  /*19150*/  BSYNC B0 ;  /* 0x0000000000007941 */ /* 0x000fea0003800000 */
.L_x_1341:
[CC--:B------:R-:W-:Y:S01]  /*19160*/  @P2 IADD3 R11, P3, R8.reuse, R209.reuse, RZ ;  /* 0x000000d1080b2210 */ /* 0x0c0fe20007f7e0ff */
[----:B------:R-:W-:Y:S01]  /*19170*/  ULDC.64 UR4, c[0x0][0x118] ;  /* 0x0000460000047ab9 */ /* 0x000fe20000000a00 */
[----:B------:R-:W-:Y:S02]  /*19180*/  LOP3.LUT R2, R223, 0x1, RZ, 0xc0, !PT ;  /* 0x00000001df027812 */ /* 0x000fe400078ec0ff */
[----:B------:R-:W-:Y:S01]  /*19190*/  @P1 IADD3 R9, P0, R8, R209, RZ ;  /* 0x000000d108091210 */ /* 0x000fe20007f1e0ff */
[--C-:B------:R-:W-:Y:S01]  /*191a0*/  @P2 IMAD.X R6, R13, 0x1, R210.reuse, P3 ;  /* 0x000000010d062824 */ /* 0x100fe200018e06d2 */
[----:B------:R-:W-:Y:S02]  /*191b0*/  ISETP.NE.U32.AND P4, PT, R2, 0x1, PT ;  /* 0x000000010200780c */ /* 0x000fe40003f85070 */
        /* <DEDUP_REMOVED lines=11> */
[----:B------:R-:W-:Y:S01]  /*19270*/  @!P4 IADD3 R8, P3, R8, R209, RZ ;  /* 0x000000d10808c210 */ /* 0x000fe20007f7e0ff */
[----:B------:R-:W-:Y:S01]  /*19280*/  @!PT LDS RZ, [RZ] ;  /* 0x00000000fffff984 */ /* 0x000fe20000000800 */
[----:B------:R-:W-:Y:S01]  /*19290*/  @!PT LDS RZ, [RZ] ;  /* 0x00000000fffff984 */ /* 0x000fe20000000800 */
[----:B------:R-:W-:Y:S01]  /*192a0*/  @!PT LDS RZ, [RZ] ;  /* 0x00000000fffff984 */ /* 0x000fe20000000800 */
[----:B------:R1:W-:Y:S01]  /*192b0*/  @!P4 LDGSTS.E.BYPASS.LTC128B.128 [R219+0x6000], [R18.64] ;  /* 0x0600000012dbcfae */ /* 0x0003e2000b901d44 */
[CC--:B------:R-:W-:Y:S02]  /*192c0*/  @!P4 LEA R32, P6, R9.reuse, R212.reuse, 0x1 ;  /* 0x000000d40920c211 */ /* 0x0c0fe400078c08ff */
[-C--:B------:R-:W-:Y:S01]  /*192d0*/  @P1 LEA R28, P0, R9, R212.reuse, 0x1 ;  /* 0x000000d4091c1211 */ /* 0x080fe200078008ff */
[----:B------:R-:W-:Y:S01]  /*192e0*/  @!P4 IMAD.X R13, R13, 0x1, R210, P3 ;  /* 0x000000010d0dc824 */ /* 0x000fe200018e06d2 */
[----:B------:R-:W-:Y:S01]  /*192f0*/  @!P4 LEA.HI.X R33, R9, R211, R6, 0x1, P6 ;  /* 0x000000d30921c211 */ /* 0x000fe200030f0c06 */
[----:B------:R1:W-:Y:S01]  /*19300*/  @P4 STS.128 [R219+0x6000], RZ ;  /* 0x006000ffdb004388 */ /* 0x0003e20000000c00 */
[----:B------:R-:W-:-:S02]  /*19310*/  @!P4 LEA R12, P6, R8, R212, 0x1 ;  /* 0x000000d4080cc211 */ /* 0x000fc400078c08ff */
[C---:B------:R-:W-:Y:S02]  /*19320*/  IADD3 R2, P5, R9.reuse, R209, RZ ;  /* 0x000000d109027210 */ /* 0x040fe40007fbe0ff */
[-C--:B------:R-:W-:Y:S01]  /*19330*/  @P1 LEA.HI.X R29, R9, R211.reuse, R6, 0x1, P0 ;  /* 0x000000d3091d1211 */ /* 0x080fe200000f0c06 */
[----:B------:R-:W-:Y:S01]  /*19340*/  @P2 IMAD.MOV.U32 R9, RZ, RZ, R19 ;  /* 0x000000ffff092224 */ /* 0x000fe200078e0013 */
[-C--:B------:R-:W-:Y:S01]  /*19350*/  @!P4 LEA.HI.X R13, R8, R211.reuse, R13, 0x1, P6 ;  /* 0x000000d3080dc211 */ /* 0x080fe200030f0c0d */
[----:B------:R-:W-:Y:S01]  /*19360*/  @P2 IMAD.MOV.U32 R8, RZ, RZ, R18 ;  /* 0x000000ffff082224 */ /* 0x000fe200078e0012 */
[-C--:B------:R-:W-:Y:S01]  /*19370*/  @P2 LEA R34, P0, R2, R212.reuse, 0x1 ;  /* 0x000000d402222211 */ /* 0x080fe200078008ff */
[----:B------:R-:W-:Y:S01]  /*19380*/  IMAD.X R6, R6, 0x1, R210, P5 ;  /* 0x0000000106067824 */ /* 0x000fe200028e06d2 */
[CC--:B------:R-:W-:Y:S02]  /*19390*/  @!P4 LEA R140, P5, R2.reuse, R212.reuse, 0x1 ;  /* 0x000000d4028cc211 */ /* 0x0c0fe400078a08ff */
[----:B------:R-:W-:Y:S01]  /*193a0*/  @!PT LDS RZ, [RZ] ;  /* 0x00000000fffff984 */ /* 0x000fe20000000800 */
[----:B------:R-:W-:Y:S01]  /*193b0*/  @!PT LDS RZ, [RZ] ;  /* 0x00000000fffff984 */ /* 0x000fe20000000800 */
[----:B------:R-:W-:Y:S01]  /*193c0*/  @!PT LDS RZ, [RZ] ;  /* 0x00000000fffff984 */ /* 0x000fe20000000800 */
[----:B------:R2:W-:Y:S01]  /*193d0*/  @P2 LDGSTS.E.BYPASS.LTC128B.128 [R219+0x8000], [R8.64+0x80] ;  /* 0x0800008008db2fae */ /* 0x0005e2000b901d44 */
[C---:B------:R-:W-:Y:S01]  /*193e0*/  @P1 LEA R142, P3, R2.reuse, R212, 0x1 ;  /* 0x000000d4028e1211 */ /* 0x040fe200078608ff */
[----:B------:R-:W-:Y:S01]  /*193f0*/  IMAD.MOV.U32 R212, RZ, RZ, R18 ;  /* 0x000000ffffd47224 */ /* 0x000fe200078e0012 */
[CCC-:B------:R-:W-:Y:S01]  /*19400*/  @!P4 LEA.HI.X R141, R2.reuse, R211.reuse, R6.reuse, 0x1, P5 ;  /* 0x000000d3028dc211 */ /* 0x1c0fe200028f0c06 */
[----:B------:R1:W-:Y:S01]  /*19410*/  @!P2 STS.128 [R219+0x8000], RZ ;  /* 0x008000ffdb00a388 */ /* 0x0003e20000000c00 */
[----:B------:R-:W-:-:S02]  /*19420*/  @P2 LEA.HI.X R35, R2, R211, R6, 0x1, P0 ;  /* 0x000000d302232211 */ /* 0x000fc400000f0c06 */
[----:B------:R-:W-:Y:S01]  /*19430*/  @P1 LEA.HI.X R143, R2, R211, R6, 0x1, P3 ;  /* 0x000000d3028f1211 */ /* 0x000fe200018f0c06 */
[--C-:B------:R-:W-:Y:S02]  /*19440*/  IMAD.MOV.U32 R211, RZ, RZ, R19.reuse ;  /* 0x000000ffffd37224 */ /* 0x100fe400078e0013 */
        /* <DEDUP_REMOVED lines=53> */
.L_x_1340:
[----:B------:R-:W-:Y:S05]  /*197a0*/  BSYNC B1 ;  /* 0x0000000000017941 */ /* 0x000fea0003800000 */
.L_x_1339:
[----:B------:R-:W-:Y:S01]  /*197b0*/  ULDC.64 UR4, c[0x0][0x118] ;  /* 0x0000460000047ab9 */ /* 0x000fe20000000a00 */
[----:B-1----:R-:W-:Y:S01]  /*197c0*/  FMNMX.FTZ R9, R132, R7, !PT ;  /* 0x0000000784097209 */ /* 0x002fe20007810000 */
[----:B------:R-:W2:Y:S03]  /*197d0*/  LD.E R151, [R134.64+0xdc] ;  /* 0x0000dc0486977980 */ /* 0x000ea6000c101900 */
[----:B------:R-:W-:Y:S01]  /*197e0*/  FMNMX.FTZ R2, R4, R9, !PT ;  /* 0x0000000904027209 */ /* 0x000fe20007810000 */
[----:B------:R-:W-:Y:S03]  /*197f0*/  LDSM.16.MT88.4 R16, [R206+0xc000] ;  /* 0x00c00000ce10783b */ /* 0x000fe60000004200 */
[----:B------:R-:W-:Y:S01]  /*19800*/  FMNMX.FTZ R2, R5, R2, !PT ;  /* 0x0000000205027209 */ /* 0x000fe20007810000 */
[----:B------:R-:W-:Y:S03]  /*19810*/  LDSM.16.MT88.4 R32, [R204+0xc800] ;  /* 0x00c80000cc20783b */ /* 0x000fe60000004200 */
[----:B------:R-:W-:Y:S01]  /*19820*/  FMNMX.FTZ R2, R157, R2, !PT ;  /* 0x000000029d027209 */ /* 0x000fe20007810000 */
[----:B------:R-:W-:Y:S03]  /*19830*/  LDSM.16.MT88.4 R28, [R203+0xc800] ;  /* 0x00c80000cb1c783b */ /* 0x000fe60000004200 */
        /* <DEDUP_REMOVED lines=23> */
[----:B------:R-:W-:-:S03]  /*199b0*/  FMNMX.FTZ R11, R163, R2, !PT ;  /* 0x00000002a30b7209 */ /* 0x000fc60007810000 */
[----:B------:R-:W1:Y:S01]  /*199c0*/  SHFL.BFLY PT, R9, R6, 0x2, 0x1f ;  /* 0x0c401f0006097f89 */ /* 0x000e6200000e0000 */
[----:B------:R-:W-:-:S04]  /*199d0*/  FMNMX.FTZ R2, R138, R11, !PT ;  /* 0x0000000b8a027209 */ /* 0x000fc80007810000 */
[----:B------:R-:W-:-:S04]  /*199e0*/  FMNMX.FTZ R11, R137, R2, !PT ;  /* 0x00000002890b7209 */ /* 0x000fc80007810000 */
[----:B------:R-:W-:-:S04]  /*199f0*/  FMNMX.FTZ R2, R136, R11, !PT ;  /* 0x0000000b88027209 */ /* 0x000fc80007810000 */
[----:B------:R-:W-:-:S05]  /*19a00*/  FMNMX.FTZ R11, R149, R2, !PT ;  /* 0x00000002950b7209 */ /* 0x000fca0007810000 */
[----:B------:R-:W3:Y:S01]  /*19a10*/  SHFL.BFLY PT, R2, R11, 0x2, 0x1f ;  /* 0x0c401f000b027f89 */ /* 0x000ee200000e0000 */
[----:B-1----:R-:W-:-:S05]  /*19a20*/  FMNMX.FTZ R9, R6, R9, !PT ;  /* 0x0000000906097209 */ /* 0x002fca0007810000 */
[----:B------:R-:W1:Y:S01]  /*19a30*/  SHFL.BFLY PT, R146, R9, 0x1, 0x1f ;  /* 0x0c201f0009927f89 */ /* 0x000e6200000e0000 */
[----:B---3--:R-:W-:-:S05]  /*19a40*/  FMNMX.FTZ R2, R11, R2, !PT ;  /* 0x000000020b027209 */ /* 0x008fca0007810000 */
[----:B------:R-:W3:Y:S01]  /*19a50*/  SHFL.BFLY PT, R145, R2, 0x1, 0x1f ;  /* 0x0c201f0002917f89 */ /* 0x000ee200000e0000 */
[----:B-1----:R-:W-:-:S03]  /*19a60*/  FMNMX.FTZ R146, R9, R146, !PT ;  /* 0x0000009209927209 */ /* 0x002fc60007810000 */
[----:B------:R-:W-:Y:S01]  /*19a70*/  LDSM.16.MT88.4 R8, [R204+0xc000] ;  /* 0x00c00000cc08783b */ /* 0x000fe20000004200 */
        /* <DEDUP_REMOVED lines=12> */
[-CC-:B------:R-:W-:Y:S02]  /*19b40*/  FFMA.FTZ R2, R147, R151.reuse, -R150.reuse ;  /* 0x0000009793027223 */ /* 0x180fe40000010896 */
[-CC-:B------:R-:W-:Y:S02]  /*19b50*/  FFMA.FTZ R0, R15, R151.reuse, -R150.reuse ;  /* 0x000000970f007223 */ /* 0x180fe40000010896 */
[-C--:B------:R-:W-:Y:S02]  /*19b60*/  FFMA.FTZ R147, R14, R151.reuse, -R150 ;  /* 0x000000970e937223 */ /* 0x080fe40000010896 */
[----:B------:R-:W2:Y:S01]  /*19b70*/  LDSM.16.MT88.4 R12, [R205+0xc000] ;  /* 0x00c00000cd0c783b */ /* 0x000ea20000004200 */
[-CC-:B------:R-:W-:Y:S01]  /*19b80*/  FFMA.FTZ R142, R5, R151.reuse, -R156.reuse ;  /* 0x00000097058e7223 */ /* 0x180fe2000001089c */
[----:B------:R-:W-:Y:S01]  /*19b90*/  FSEL R5, R146, RZ, P1 ;  /* 0x000000ff92057208 */ /* 0x000fe20000800000 */
[-CC-:B------:R-:W-:Y:S01]  /*19ba0*/  FFMA.FTZ R143, R4, R151.reuse, -R156.reuse ;  /* 0x00000097048f7223 */ /* 0x180fe2000001089c */
[----:B------:R-:W-:Y:S01]  /*19bb0*/  MUFU.EX2 R140, R140 ;  /* 0x0000008c008c7308 */ /* 0x000fe20000000800 */
[----:B------:R-:W-:-:S02]  /*19bc0*/  FFMA.FTZ R144, R7, R151, -R156 ;  /* 0x0000009707907223 */ /* 0x000fc4000001089c */
[----:B------:R-:W-:Y:S02]  /*19bd0*/  FADD.FTZ R4, R132, -R5 ;  /* 0x8000000584047221 */ /* 0x000fe40000010000 */
[----:B------:R-:W-:Y:S01]  /*19be0*/  FFMA.FTZ R141, R157, R151, -R156 ;  /* 0x000000979d8d7223 */ /* 0x000fe2000001089c */
[----:B------:R-:W-:Y:S01]  /*19bf0*/  LDSM.16.MT88.4 R132, [R205+0xc800] ;  /* 0x00c80000cd84783b */ /* 0x000fe20000004200 */
[----:B------:R-:W-:Y:S01]  /*19c00*/  FMUL.FTZ R148, R151, R4 ;  /* 0x0000000497947220 */ /* 0x000fe20000410000 */
[----:B------:R-:W-:Y:S01]  /*19c10*/  MUFU.EX2 R144, R144 ;  /* 0x0000009000907308 */ /* 0x000fe20000000800 */
[-C--:B-1----:R-:W-:Y:S02]  /*19c20*/  FMUL.FTZ R122, R122, R3.reuse ;  /* 0x000000037a7a7220 */ /* 0x082fe40000410000 */
[-C--:B------:R-:W-:Y:S02]  /*19c30*/  FMUL.FTZ R123, R123, R3.reuse ;  /* 0x000000037b7b7220 */ /* 0x080fe40000410000 */
[----:B------:R-:W-:-:S02]  /*19c40*/  FMUL.FTZ R118, R118, R3 ;  /* 0x0000000376767220 */ /* 0x000fc40000410000 */
[-C--:B------:R-:W-:Y:S01]  /*19c50*/  FMUL.FTZ R119, R119, R3.reuse ;  /* 0x0000000377777220 */ /* 0x080fe20000410000 */
[----:B------:R-:W1:Y:S01]  /*19c60*/  MUFU.EX2 R143, R143 ;  /* 0x0000008f008f7308 */ /* 0x000e620000000800 */
[-C--:B------:R-:W-:Y:S02]  /*19c70*/  FMUL.FTZ R130, R130, R3.reuse ;  /* 0x0000000382827220 */ /* 0x080fe40000410000 */
[-C--:B------:R-:W-:Y:S02]  /*19c80*/  FMUL.FTZ R131, R131, R3.reuse ;  /* 0x0000000383837220 */ /* 0x080fe40000410000 */
[-C--:B------:R-:W-:Y:S02]  /*19c90*/  FMUL.FTZ R126, R126, R3.reuse ;  /* 0x000000037e7e7220 */ /* 0x080fe40000410000 */
[-C--:B------:R-:W-:Y:S01]  /*19ca0*/  FMUL.FTZ R127, R127, R3.reuse ;  /* 0x000000037f7f7220 */ /* 0x080fe20000410000 */
[----:B------:R-:W-:Y:S01]  /*19cb0*/  MUFU.EX2 R142, R142 ;  /* 0x0000008e008e7308 */ /* 0x000fe20000000800 */
[----:B------:R-:W-:-:S02]  /*19cc0*/  FMUL.FTZ R114, R114, R3 ;  /* 0x0000000372727220 */ /* 0x000fc40000410000 */
[-C--:B------:R-:W-:Y:S02]  /*19cd0*/  FMUL.FTZ R115, R115, R3.reuse ;  /* 0x0000000373737220 */ /* 0x080fe40000410000 */
[-C--:B------:R-:W-:Y:S02]  /*19ce0*/  FMUL.FTZ R110, R110, R3.reuse ;  /* 0x000000036e6e7220 */ /* 0x080fe40000410000 */
[-C--:B------:R-:W-:Y:S01]  /*19cf0*/  FMUL.FTZ R111, R111, R3.reuse ;  /* 0x000000036f6f7220 */ /* 0x080fe20000410000 */
[----:B------:R-:W3:Y:S01]  /*19d00*/  MUFU.EX2 R141, R141 ;  /* 0x0000008d008d7308 */ /* 0x000ee20000000800 */
[----:B-1----:R-:W-:Y:S01]  /*19d10*/  F2FP.BF16.PACK_AB R4, R143, R144 ;  /* 0x000000908f04723e */ /* 0x002fe200000010ff */
[-C--:B------:R-:W-:Y:S02]  /*19d20*/  FMUL.FTZ R38, R38, R3.reuse ;  /* 0x0000000326267220 */ /* 0x080fe40000410000 */
[-C--:B------:R-:W-:Y:S02]  /*19d30*/  FMUL.FTZ R39, R39, R3.reuse ;  /* 0x0000000327277220 */ /* 0x080fe40000410000 */
[----:B------:R-:W-:-:S02]  /*19d40*/  FMUL.FTZ R42, R42, R3 ;  /* 0x000000032a2a7220 */ /* 0x000fc40000410000 */
[----:B------:R-:W1:Y:S01]  /*19d50*/  MUFU.EX2 R2, R2 ;  /* 0x0000000200027308 */ /* 0x000e620000000800 */
[-C--:B------:R-:W-:Y:S02]  /*19d60*/  FMUL.FTZ R43, R43, R3.reuse ;  /* 0x000000032b2b7220 */ /* 0x080fe40000410000 */
[-C--:B------:R-:W-:Y:S02]  /*19d70*/  FMUL.FTZ R106, R106, R3.reuse ;  /* 0x000000036a6a7220 */ /* 0x080fe40000410000 */
[-C--:B------:R-:W-:Y:S02]  /*19d80*/  FMUL.FTZ R107, R107, R3.reuse ;  /* 0x000000036b6b7220 */ /* 0x080fe40000410000 */
[-C--:B------:R-:W-:Y:S01]  /*19d90*/  FMUL.FTZ R102, R102, R3.reuse ;  /* 0x0000000366667220 */ /* 0x080fe20000410000 */
[----:B------:R-:W-:Y:S01]  /*19da0*/  MUFU.EX2 R0, R0 ;  /* 0x0000000000007308 */ /* 0x000fe20000000800 */
[----:B---3--:R-:W-:Y:S01]  /*19db0*/  F2FP.BF16.PACK_AB R6, R141, R142 ;  /* 0x0000008e8d06723e */ /* 0x008fe200000010ff */
[----:B------:R-:W-:-:S02]  /*19dc0*/  FMUL.FTZ R103, R103, R3 ;  /* 0x0000000367677220 */ /* 0x000fc40000410000 */
[-C--:B------:R-:W-:Y:S02]  /*19dd0*/  FMUL.FTZ R46, R46, R3.reuse ;  /* 0x000000032e2e7220 */ /* 0x080fe40000410000 */
[-C--:B------:R-:W-:Y:S02]  /*19de0*/  FMUL.FTZ R47, R47, R3.reuse ;  /* 0x000000032f2f7220 */ /* 0x080fe40000410000 */
        /* <DEDUP_REMOVED lines=10> */
[----:B---3--:R-:W-:Y:S01]  /*19e90*/  F2FP.BF16.PACK_AB R7, R147, R0 ;  /* 0x000000009307723e */ /* 0x008fe200000010ff */
[-C--:B------:R-:W-:Y:S02]  /*19ea0*/  FMUL.FTZ R55, R55, R3.reuse ;  /* 0x0000000337377220 */ /* 0x080fe40000410000 */
[----:B------:R-:W-:-:S02]  /*19eb0*/  FMUL.FTZ R58, R58, R3 ;  /* 0x000000033a3a7220 */ /* 0x000fc40000410000 */
[-C--:B------:R-:W-:Y:S02]  /*19ec0*/  FMUL.FTZ R59, R59, R3.reuse ;  /* 0x000000033b3b7220 */ /* 0x080fe40000410000 */
[----:B------:R-:W-:Y:S02]  /*19ed0*/  FMUL.FTZ R70, R70, R3 ;  /* 0x0000000346467220 */ /* 0x000fe40000410000 */
[-C--:B-1----:R-:W-:Y:S02]  /*19ee0*/  FMUL.FTZ R120, R120, R148.reuse ;  /* 0x0000009478787220 */ /* 0x082fe40000410000 */
[-C--:B------:R-:W-:Y:S02]  /*19ef0*/  FMUL.FTZ R121, R121, R148.reuse ;  /* 0x0000009479797220 */ /* 0x080fe40000410000 */
[-C--:B------:R-:W-:Y:S02]  /*19f00*/  FMUL.FTZ R116, R116, R148.reuse ;  /* 0x0000009474747220 */ /* 0x080fe40000410000 */
[----:B------:R-:W-:-:S02]  /*19f10*/  FMUL.FTZ R117, R117, R148 ;  /* 0x0000009475757220 */ /* 0x000fc40000410000 */
[-C--:B------:R-:W-:Y:S01]  /*19f20*/  FMUL.FTZ R128, R128, R148.reuse ;  /* 0x0000009480807220 */ /* 0x080fe20000410000 */
[C---:B--2---:R-:W-:Y:S01]  /*19f30*/  HMMA.16816.F32.BF16 R120, R4.reuse, R12, R120 ;  /* 0x0000000c0478723c */ /* 0x044fe20000041878 */
        /* <DEDUP_REMOVED lines=15> */
[----:B------:R-:W2:Y:S01]  /*1a030*/  LDSM.16.MT88.4 R16, [R203+0xc000] ;  /* 0x00c00000cb10783b */ /* 0x000ea20000004200 */
        /* <DEDUP_REMOVED lines=14> */
[----:B-1----:R-:W-:Y:S01]  /*1a120*/  HMMA.16816.F32.BF16 R36, R4, R12, R36 ;  /* 0x0000000c0424723c */ /* 0x002fe20000041824 */
[-C--:B------:R-:W-:Y:S02]  /*1a130*/  FMUL.FTZ R65, R65, R148.reuse ;  /* 0x0000009441417220 */ /* 0x080fe40000410000 */
[-C--:B------:R-:W-:Y:S02]  /*1a140*/  FMUL.FTZ R52, R52, R148.reuse ;  /* 0x0000009434347220 */ /* 0x080fe40000410000 */
[----:B------:R-:W-:-:S02]  /*1a150*/  FMUL.FTZ R53, R53, R148 ;  /* 0x0000009435357220 */ /* 0x000fc40000410000 */
[-C--:B------:R-:W-:Y:S01]  /*1a160*/  FMUL.FTZ R56, R56, R148.reuse ;  /* 0x0000009438387220 */ /* 0x080fe20000410000 */
[C---:B------:R-:W-:Y:S01]  /*1a170*/  HMMA.16816.F32.BF16 R40, R4.reuse, R14, R40 ;  /* 0x0000000e0428723c */ /* 0x040fe20000041828 */
[----:B------:R-:W1:Y:S01]  /*1a180*/  LDSM.16.MT88.4 R12, [R203+0xe000] ;  /* 0x00e00000cb0c783b */ /* 0x000e620000004200 */
[-C--:B------:R-:W-:Y:S02]  /*1a190*/  FMUL.FTZ R57, R57, R148.reuse ;  /* 0x0000009439397220 */ /* 0x080fe40000410000 */
[-C--:B------:R-:W-:Y:S02]  /*1a1a0*/  FMUL.FTZ R68, R68, R148.reuse ;  /* 0x0000009444447220 */ /* 0x080fe40000410000 */
[----:B------:R-:W-:Y:S02]  /*1a1b0*/  FMUL.FTZ R69, R69, R148 ;  /* 0x0000009445457220 */ /* 0x000fe40000410000 */
[----:B--2---:R-:W-:Y:S01]  /*1a1c0*/  HMMA.16816.F32.BF16 R104, R4, R16, R104 ;  /* 0x000000100468723c */ /* 0x004fe20000041868 */
[----:B------:R-:W-:-:S02]  /*1a1d0*/  FMUL.FTZ R71, R71, R3 ;  /* 0x0000000347477220 */ /* 0x000fc40000410000 */
[-C--:B------:R-:W-:Y:S02]  /*1a1e0*/  FMUL.FTZ R72, R72, R148.reuse ;  /* 0x0000009448487220 */ /* 0x080fe40000410000 */
[-C--:B------:R-:W-:Y:S02]  /*1a1f0*/  FMUL.FTZ R73, R73, R148.reuse ;  /* 0x0000009449497220 */ /* 0x080fe40000410000 */
[-C--:B------:R-:W-:Y:S01]  /*1a200*/  FMUL.FTZ R74, R74, R3.reuse ;  /* 0x000000034a4a7220 */ /* 0x080fe20000410000 */
[----:B------:R-:W-:Y:S01]  /*1a210*/  HMMA.16816.F32.BF16 R100, R4, R18, R100 ;  /* 0x000000120464723c */ /* 0x000fe20000041864 */
[----:B------:R-:W2:Y:S01]  /*1a220*/  LDSM.16.MT88.4 R16, [R204+0xe000] ;  /* 0x00e00000cc10783b */ /* 0x000ea20000004200 */
        /* <DEDUP_REMOVED lines=12> */
[-CC-:B------:R-:W-:Y:S02]  /*1a2f0*/  FFMA.FTZ R155, R27, R151.reuse, -R156.reuse ;  /* 0x000000971b9b7223 */ /* 0x180fe4000001089c */
[-CC-:B------:R-:W-:Y:S01]  /*1a300*/  FFMA.FTZ R158, R26, R151.reuse, -R156.reuse ;  /* 0x000000971a9e7223 */ /* 0x180fe2000001089c */
[C---:B-1----:R-:W-:Y:S01]  /*1a310*/  HMMA.16816.F32.BF16 R60, R4.reuse, R12, R60 ;  /* 0x0000000c043c723c */ /* 0x042fe2000004183c */
[-CC-:B------:R-:W-:Y:S02]  /*1a320*/  FFMA.FTZ R157, R25, R151.reuse, -R156.reuse ;  /* 0x00000097199d7223 */ /* 0x180fe4000001089c */
[-C--:B------:R-:W-:Y:S01]  /*1a330*/  FFMA.FTZ R160, R24, R151.reuse, -R156 ;  /* 0x0000009718a07223 */ /* 0x080fe2000001089c */
[----:B------:R-:W-:Y:S01]  /*1a340*/  MUFU.EX2 R155, R155 ;  /* 0x0000009b009b7308 */ /* 0x000fe20000000800 */
[-CC-:B------:R-:W-:Y:S01]  /*1a350*/  FFMA.FTZ R159, R23, R151.reuse, -R150.reuse ;  /* 0x00000097179f7223 */ /* 0x180fe20000010896 */
[----:B------:R-:W-:Y:S01]  /*1a360*/  LDSM.16.MT88.4 R24, [R206+0xe800] ;  /* 0x00e80000ce18783b */ /* 0x000fe20000004200 */
[-CC-:B------:R-:W-:Y:S01]  /*1a370*/  FFMA.FTZ R162, R22, R151.reuse, -R150.reuse ;  /* 0x0000009716a27223 */ /* 0x180fe20000010896 */
[C---:B------:R-:W-:Y:S01]  /*1a380*/  HMMA.16816.F32.BF16 R64, R4.reuse, R14, R64 ;  /* 0x0000000e0440723c */ /* 0x040fe20000041840 */
[-CC-:B------:R-:W-:Y:S01]  /*1a390*/  FFMA.FTZ R161, R21, R151.reuse, -R150.reuse ;  /* 0x0000009715a17223 */ /* 0x180fe20000010896 */
[----:B------:R-:W1:Y:S01]  /*1a3a0*/  LDSM.16.MT88.4 R12, [R204+0x10000] ;  /* 0x01000000cc0c783b */ /* 0x000e620000004200 */
[----:B------:R-:W-:Y:S01]  /*1a3b0*/  FFMA.FTZ R164, R20, R151, -R150 ;  /* 0x0000009714a47223 */ /* 0x000fe20000010896 */
[----:B------:R-:W4:Y:S01]  /*1a3c0*/  MUFU.EX2 R158, R158 ;  /* 0x0000009e009e7308 */ /* 0x000f220000000800 */
[-C--:B------:R-:W-:Y:S01]  /*1a3d0*/  FMUL.FTZ R76, R76, R148.reuse ;  /* 0x000000944c4c7220 */ /* 0x080fe20000410000 */
[----:B------:R-:W-:Y:S01]  /*1a3e0*/  LDSM.16.MT88.4 R20, [R205+0xe800] ;  /* 0x00e80000cd14783b */ /* 0x000fe20000004200 */
[----:B------:R-:W-:Y:S01]  /*1a3f0*/  FMUL.FTZ R77, R77, R148 ;  /* 0x000000944d4d7220 */ /* 0x000fe20000410000 */
[----:B--2---:R-:W-:Y:S01]  /*1a400*/  HMMA.16816.F32.BF16 R52, R4, R16, R52 ;  /* 0x000000100434723c */ /* 0x004fe20000041834 */
[----:B------:R-:W-:-:S02]  /*1a410*/  FMUL.FTZ R78, R78, R3 ;  /* 0x000000034e4e7220 */ /* 0x000fc40000410000 */
[-C--:B------:R-:W-:Y:S01]  /*1a420*/  FMUL.FTZ R79, R79, R3.reuse ;  /* 0x000000034f4f7220 */ /* 0x080fe20000410000 */
[----:B------:R-:W-:Y:S01]  /*1a430*/  MUFU.EX2 R157, R157 ;  /* 0x0000009d009d7308 */ /* 0x000fe20000000800 */
[-C--:B------:R-:W-:Y:S02]  /*1a440*/  FMUL.FTZ R80, R80, R148.reuse ;  /* 0x0000009450507220 */ /* 0x080fe40000410000 */
[----:B------:R-:W-:Y:S01]  /*1a450*/  FMUL.FTZ R81, R81, R148 ;  /* 0x0000009451517220 */ /* 0x000fe20000410000 */
[----:B------:R-:W-:Y:S01]  /*1a460*/  HMMA.16816.F32.BF16 R56, R4, R18, R56 ;  /* 0x000000120438723c */ /* 0x000fe20000041838 */
[----:B------:R-:W2:Y:S01]  /*1a470*/  LDSM.16.MT88.4 R16, [R205+0x10000] ;  /* 0x01000000cd10783b */ /* 0x000ea20000004200 */
        /* <DEDUP_REMOVED lines=17> */
[----:B-1----:R-:W-:Y:S01]  /*1a590*/  HMMA.16816.F32.BF16 R84, R4, R12, R84 ;  /* 0x0000000c0454723c */ /* 0x002fe20000041854 */
[-CC-:B------:R-:W-:Y:S01]  /*1a5a0*/  FFMA.FTZ R173, R173, R151.reuse, -R156.reuse ;  /* 0x00000097adad7223 */ /* 0x180fe2000001089c */
[----:B------:R-:W-:Y:S01]  /*1a5b0*/  MUFU.EX2 R161, R161 ;  /* 0x000000a100a17308 */ /* 0x000fe20000000800 */
[-CC-:B------:R-:W-:Y:S02]  /*1a5c0*/  FFMA.FTZ R171, R171, R151.reuse, -R156.reuse ;  /* 0x00000097abab7223 */ /* 0x180fe4000001089c */
[----:B------:R-:W-:-:S02]  /*1a5d0*/  FFMA.FTZ R170, R170, R151, -R156 ;  /* 0x00000097aaaa7223 */ /* 0x000fc4000001089c */
[-CC-:B------:R-:W-:Y:S01]  /*1a5e0*/  FFMA.FTZ R167, R167, R151.reuse, -R150.reuse ;  /* 0x00000097a7a77223 */ /* 0x180fe20000010896 */
[C---:B------:R-:W-:Y:S01]  /*1a5f0*/  HMMA.16816.F32.BF16 R88, R4.reuse, R14, R88 ;  /* 0x0000000e0458723c */ /* 0x040fe20000041858 */
[----:B------:R-:W1:Y:S01]  /*1a600*/  LDSM.16.MT88.4 R12, [R206+0xc800] ;  /* 0x00c80000ce0c783b */ /* 0x000e620000004200 */
[----:B------:R-:W1:Y:S01]  /*1a610*/  MUFU.EX2 R164, R164 ;  /* 0x000000a400a47308 */ /* 0x000e620000000800 */
[-CC-:B------:R-:W-:Y:S02]  /*1a620*/  FFMA.FTZ R166, R166, R151.reuse, -R150.reuse ;  /* 0x00000097a6a67223 */ /* 0x180fe40000010896 */
[-CC-:B------:R-:W-:Y:S02]  /*1a630*/  FFMA.FTZ R165, R165, R151.reuse, -R150.reuse ;  /* 0x00000097a5a57223 */ /* 0x180fe40000010896 */
[-C--:B------:R-:W-:Y:S01]  /*1a640*/  FFMA.FTZ R174, R163, R151.reuse, -R150 ;  /* 0x00000097a3ae7223 */ /* 0x080fe20000010896 */
[----:B--2---:R-:W-:Y:S01]  /*1a650*/  HMMA.16816.F32.BF16 R76, R4, R16, R76 ;  /* 0x00000010044c723c */ /* 0x004fe2000004184c */
[-CC-:B------:R-:W-:Y:S01]  /*1a660*/  FFMA.FTZ R153, R153, R151.reuse, -R156.reuse ;  /* 0x0000009799997223 */ /* 0x180fe2000001089c */
[----:B------:R-:W2:Y:S01]  /*1a670*/  MUFU.EX2 R172, R172 ;  /* 0x000000ac00ac7308 */ /* 0x000ea20000000800 */
[----:B------:R-:W-:-:S02]  /*1a680*/  FFMA.FTZ R176, R139, R151, -R156 ;  /* 0x000000978bb07223 */ /* 0x000fc4000001089c */
[-CC-:B------:R-:W-:Y:S02]  /*1a690*/  FFMA.FTZ R154, R154, R151.reuse, -R156.reuse ;  /* 0x000000979a9a7223 */ /* 0x180fe4000001089c */
[-C--:B------:R-:W-:Y:S01]  /*1a6a0*/  FFMA.FTZ R163, R152, R151.reuse, -R156 ;  /* 0x0000009798a37223 */ /* 0x080fe2000001089c */
[C---:B------:R-:W-:Y:S01]  /*1a6b0*/  HMMA.16816.F32.BF16 R80, R4.reuse, R18, R80 ;  /* 0x000000120450723c */ /* 0x040fe20000041850 */
[----:B------:R-:W2:Y:S01]  /*1a6c0*/  LDSM.16.MT88.4 R16, [R204+0xe800] ;  /* 0x00e80000cc10783b */ /* 0x000ea20000004200 */
        /* <DEDUP_REMOVED lines=22> */
[----:B-1----:R-:W-:Y:S01]  /*1a830*/  F2FP.BF16.PACK_AB R7, R164, R161 ;  /* 0x000000a1a407723e */ /* 0x002fe200000010ff */
[----:B------:R-:W-:-:S02]  /*1a840*/  FADD.FTZ R2, R147, R2 ;  /* 0x0000000293027221 */ /* 0x000fc40000010000 */
[----:B------:R-:W-:Y:S02]  /*1a850*/  FADD.FTZ R155, R155, R0 ;  /* 0x000000009b9b7221 */ /* 0x000fe40000010000 */
[----:B------:R-:W1:Y:S01]  /*1a860*/  MUFU.EX2 R166, R166 ;  /* 0x000000a600a67308 */ /* 0x000e620000000800 */
        /* <DEDUP_REMOVED lines=12> */
[----:B--2---:R-:W-:Y:S01]  /*1a930*/  FADD.FTZ R0, R172, R3 ;  /* 0x00000003ac007221 */ /* 0x004fe20000010000 */
[----:B------:R-:W-:Y:S03]  /*1a940*/  HMMA.16816.F32.BF16 R36, R4, R24, R36 ;  /* 0x000000180424723c */ /* 0x000fe60000041824 */
[----:B------:R-:W-:-:S03]  /*1a950*/  FADD.FTZ R0, R173, R0 ;  /* 0x00000000ad007221 */ /* 0x000fc60000010000 */
[----:B------:R-:W-:Y:S02]  /*1a960*/  MUFU.EX2 R153, R153 ;  /* 0x0000009900997308 */ /* 0x000fe40000000800 */
[C---:B------:R-:W-:Y:S01]  /*1a970*/  HMMA.16816.F32.BF16 R40, R4.reuse, R26, R40 ;  /* 0x0000001a0428723c */ /* 0x040fe20000041828 */
[----:B------:R-:W2:Y:S05]  /*1a980*/  LDSM.16.MT88.4 R24, [R205+0x10800] ;  /* 0x01080000cd18783b */ /* 0x000eaa0000004200 */
        /* <DEDUP_REMOVED lines=27> */
[----:B------:R-:W3:Y:S07]  /*1ab40*/  LDSM.16.MT88.4 R8, [R205+0xd000] ;  /* 0x00d00000cd08783b */ /* 0x000eee0000004200 */
[C---:B--2---:R-:W-:Y:S08]  /*1ab50*/  HMMA.16816.F32.BF16 R76, R4.reuse, R24, R76 ;  /* 0x00000018044c723c */ /* 0x044ff0000004184c */
[C---:B------:R-:W-:Y:S01]  /*1ab60*/  HMMA.16816.F32.BF16 R80, R4.reuse, R26, R80 ;  /* 0x0000001a0450723c */ /* 0x040fe20000041850 */
[----:B------:R-:W2:Y:S07]  /*1ab70*/  LDSM.16.MT88.4 R24, [R206+0xf000] ;  /* 0x00f00000ce18783b */ /* 0x000eae0000004200 */
[C---:B-1----:R-:W-:Y:S08]  /*1ab80*/  HMMA.16816.F32.BF16 R84, R4.reuse, R20, R84 ;  /* 0x000000140454723c */ /* 0x042ff00000041854 */
[C---:B------:R-:W-:Y:S01]  /*1ab90*/  HMMA.16816.F32.BF16 R88, R4.reuse, R22, R88 ;  /* 0x000000160458723c */ /* 0x040fe20000041858 */
[----:B------:R-:W-:Y:S07]  /*1aba0*/  LDSM.16.MT88.4 R20, [R205+0xf000] ;  /* 0x00f00000cd14783b */ /* 0x000fee0000004200 */
[C---:B------:R-:W-:Y:S08]  /*1abb0*/  HMMA.16816.F32.BF16 R92, R4.reuse, R16, R92 ;  /* 0x00000010045c723c */ /* 0x040ff0000004185c */
[----:B------:R-:W-:Y:S01]  /*1abc0*/  HMMA.16816.F32.BF16 R96, R4, R18, R96 ;  /* 0x000000120460723c */ /* 0x000fe20000041860 */
[----:B------:R-:W1:Y:S06]  /*1abd0*/  LDSM.16.MT88.4 R16, [R204+0xf000] ;  /* 0x00f00000cc10783b */ /* 0x000e6c0000004200 */
[----:B------:R-:W-:-:S02]  /*1abe0*/  F2FP.BF16.PACK_AB R4, R173, R172 ;  /* 0x000000acad04723e */ /* 0x000fc400000010ff */
[----:B------:R-:W-:Y:S01]  /*1abf0*/  F2FP.BF16.PACK_AB R5, R166, R167 ;  /* 0x000000a7a605723e */ /* 0x000fe200000010ff */
        /* <DEDUP_REMOVED lines=18> */
[C---:B---3--:R-:W-:Y:S08]  /*1ad20*/  HMMA.16816.F32.BF16 R60, R4.reuse, R12, R60 ;  /* 0x0000000c043c723c */ /* 0x048ff0000004183c */
        /* <DEDUP_REMOVED lines=66> */
.L_x_1335:
[----:B------:R-:W-:-:S13]  /*1b150*/  ISETP.GE.AND P0, PT, R222, 0x1, PT ;  /* 0x00000001de00780c */ /* 0x000fda0003f06270 */
[----:B------:R-:W-:Y:S05]  /*1b160*/  @!P0 BRA `(.L_x_1344) ;  /* 0x00003d2000008947 */ /* 0x000fea0003800000 */
[----:B------:R-:W-:Y:S02]  /*1b170*/  MOV R0, R3 ;  /* 0x0000000300007202 */ /* 0x000fe40000000f00 */
[----:B------:R-:W-:Y:S02]  /*1b180*/  MOV R137, R132 ;  /* 0x0000008400897202 */ /* 0x000fe40000000f00 */
.L_x_1353:
        /* <DEDUP_REMOVED lines=75> */
.L_x_1346:
[----:B------:R-:W-:Y:S02]  /*1b640*/  ULDC.64 UR4, c[0x0][0x118] ;  /* 0x0000460000047ab9 */ /* 0x000fe40000000a00 */
[----:B------:R-:W2:Y:S02]  /*1b650*/  LD.E R10, [R2.64+0x40] ;  /* 0x00004004020a7980 */ /* 0x000ea4000c101900 */
[----:B--2---:R-:W-:Y:S04]  /*1b660*/  LEA R10, -R10, RZ, 0x6 ;  /* 0x000000ff0a0a7211 */ /* 0x004fe800078e31ff */
[----:B------:R-:W-:Y:S02]  /*1b670*/  SHF.R.S32.HI R7, RZ, 0x1f, R10 ;  /* 0x0000001fff077819 */ /* 0x000fe4000001140a */
.L_x_1347:
[----:B------:R-:W-:Y:S05]  /*1b680*/  BSYNC B0 ;  /* 0x0000000000007941 */ /* 0x000fea0003800000 */
.L_x_1345:
[C---:B------:R-:W-:Y:S01]  /*1b690*/  LOP3.LUT P5, RZ, R223.reuse, 0x1, RZ, 0xc0, !PT ;  /* 0x00000001dfff7812 */ /* 0x040fe200078ac0ff */
[----:B------:R-:W-:Y:S01]  /*1b6a0*/  ULDC.64 UR4, c[0x0][0x118] ;  /* 0x0000460000047ab9 */ /* 0x000fe20000000a00 */
[CC--:B------:R-:W-:Y:S01]  /*1b6b0*/  LEA R138, P0, R10.reuse, R168.reuse, 0x1 ;  /* 0x000000a80a8a7211 */ /* 0x0c0fe200078008ff */
[----:B------:R-:W-:Y:S01]  /*1b6c0*/  BSSY B1, `(.L_x_1348) ;  /* 0x00001e0000017945 */ /* 0x000fe20003800000 */
[C---:B------:R-:W-:Y:S02]  /*1b6d0*/  LOP3.LUT P4, RZ, R223.reuse, 0x2, RZ, 0xc0, !PT ;  /* 0x00000002dfff7812 */ /* 0x040fe4000788c0ff */
[C---:B------:R-:W-:Y:S02]  /*1b6e0*/  LEA.HI.X R139, R10.reuse, R169, R7, 0x1, P0 ;  /* 0x000000a90a8b7211 */ /* 0x040fe400000f0c07 */
[----:B------:R-:W-:Y:S02]  /*1b6f0*/  LOP3.LUT P3, RZ, R223, 0x4, RZ, 0xc0, !PT ;  /* 0x00000004dfff7812 */ /* 0x000fe4000786c0ff */
[----:B------:R-:W-:Y:S03]  /*1b700*/  IADD3 R5, P0, R10, R207, RZ ;  /* 0x000000cf0a057210 */ /* 0x000fe60007f1e0ff */
[----:B------:R-:W-:Y:S01]  /*1b710*/  @!PT LDS RZ, [RZ] ;  /* 0x00000000fffff984 */ /* 0x000fe20000000800 */
[----:B------:R-:W-:Y:S01]  /*1b720*/  @!PT LDS RZ, [RZ] ;  /* 0x00000000fffff984 */ /* 0x000fe20000000800 */
[----:B------:R-:W-:Y:S01]  /*1b730*/  @!PT LDS RZ, [RZ] ;  /* 0x00000000fffff984 */ /* 0x000fe20000000800 */
[----:B------:R1:W-:Y:S01]  /*1b740*/  @P5 LDGSTS.E.BYPASS.LTC128B.128 [R219+0xc000], [R138.64] ;  /* 0x0c0000008adb5fae */ /* 0x0003e2000b901d44 */
[----:B------:R-:W-:Y:S02]  /*1b750*/  @P5 LEA R22, P6, R5, R168, 0x1 ;  /* 0x000000a805165211 */ /* 0x000fe400078c08ff */
[----:B------:R-:W-:Y:S02]  /*1b760*/  IADD3.X R6, R7, R208, RZ, P0, !PT ;  /* 0x000000d007067210 */ /* 0x000fe400007fe4ff */
[----:B------:R-:W-:Y:S01]  /*1b770*/  @!P5 STS.128 [R219+0xc000], RZ ;  /* 0x00c000ffdb00d388 */ /* 0x000fe20000000c00 */
[CC--:B------:R-:W-:Y:S02]  /*1b780*/  @P4 LEA R16, P1, R5.reuse, R168.reuse, 0x1 ;  /* 0x000000a805104211 */ /* 0x0c0fe400078208ff */
[CCC-:B------:R-:W-:Y:S02]  /*1b790*/  @P5 LEA.HI.X R23, R5.reuse, R169.reuse, R6.reuse, 0x1, P6 ;  /* 0x000000a905175211 */ /* 0x1c0fe400030f0c06 */
[----:B------:R-:W-:Y:S01]  /*1b7a0*/  @!PT LDS RZ, [RZ] ;  /* 0x00000000fffff984 */ /* 0x000fe20000000800 */
[----:B------:R-:W-:Y:S01]  /*1b7b0*/  @!PT LDS RZ, [RZ] ;  /* 0x00000000fffff984 */ /* 0x000fe20000000800 */
[----:B------:R-:W-:Y:S01]  /*1b7c0*/  @!PT LDS RZ, [RZ] ;  /* 0x00000000fffff984 */ /* 0x000fe20000000800 */
[----:B------:R1:W-:Y:S01]  /*1b7d0*/  @P4 LDGSTS.E.BYPASS.LTC128B.128 [R219+0xe000], [R138.64+0x80] ;  /* 0x0e0000808adb4fae */ /* 0x0003e2000b901d44 */
[C-C-:B------:R-:W-:Y:S02]  /*1b7e0*/  @P4 LEA.HI.X R17, R5.reuse, R169, R6.reuse, 0x1, P1 ;  /* 0x000000a905114211 */ /* 0x140fe400008f0c06 */
[CC--:B------:R-:W-:Y:S02]  /*1b7f0*/  @P3 LEA R14, P0, R5.reuse, R168.reuse, 0x1 ;  /* 0x000000a8050e3211 */ /* 0x0c0fe400078008ff */
[----:B------:R-:W-:Y:S01]  /*1b800*/  @!P4 STS.128 [R219+0xe000], RZ ;  /* 0x00e000ffdb00c388 */ /* 0x000fe20000000c00 */
[C---:B------:R-:W-:Y:S02]  /*1b810*/  IADD3 R7, P2, R5.reuse, R207, RZ ;  /* 0x000000cf05077210 */ /* 0x040fe40007f5e0ff */
[-C--:B------:R-:W-:Y:S02]  /*1b820*/  @P3 LEA.HI.X R15, R5, R169.reuse, R6, 0x1, P0 ;  /* 0x000000a9050f3211 */ /* 0x080fe400000f0c06 */
[----:B------:R-:W-:Y:S01]  /*1b830*/  @!PT LDS RZ, [RZ] ;  /* 0x00000000fffff984 */ /* 0x000fe20000000800 */
[----:B------:R-:W-:Y:S01]  /*1b840*/  @!PT LDS RZ, [RZ] ;  /* 0x00000000fffff984 */ /* 0x000fe20000000800 */
[----:B------:R-:W-:Y:S01]  /*1b850*/  @!PT LDS RZ, [RZ] ;  /* 0x00000000fffff984 */ /* 0x000fe20000000800 */
[----:B------:R1:W-:Y:S01]  /*1b860*/  @P3 LDGSTS.E.BYPASS.LTC128B.128 [R219+0x10000], [R138.64+0x100] ;  /* 0x100001008adb3fae */ /* 0x0003e2000b901d44 */
[C---:B------:R-:W-:Y:S02]  /*1b870*/  @P5 LEA R20, P1, R7.reuse, R168, 0x1 ;  /* 0x000000a807145211 */ /* 0x040fe400078208ff */
[----:B------:R-:W-:Y:S02]  /*1b880*/  IADD3.X R6, R6, R208, RZ, P2, !PT ;  /* 0x000000d006067210 */ /* 0x000fe400017fe4ff */
[----:B------:R-:W-:Y:S01]  /*1b890*/  @!P3 STS.128 [R219+0x10000], RZ ;  /* 0x010000ffdb00b388 */ /* 0x000fe20000000c00 */
[CC--:B------:R-:W-:Y:S02]  /*1b8a0*/  @P4 LEA R12, P0, R7.reuse, R168.reuse, 0x1 ;  /* 0x000000a8070c4211 */ /* 0x0c0fe400078008ff */
[CCC-:B------:R-:W-:Y:S02]  /*1b8b0*/  @P5 LEA.HI.X R21, R7.reuse, R169.reuse, R6.reuse, 0x1, P1 ;  /* 0x000000a907155211 */ /* 0x1c0fe400008f0c06 */
[----:B------:R-:W-:Y:S01]  /*1b8c0*/  @!PT LDS RZ, [RZ] ;  /* 0x00000000fffff984 */ /* 0x000fe20000000800 */
[----:B------:R-:W-:Y:S01]  /*1b8d0*/  @!PT LDS RZ, [RZ] ;  /* 0x00000000fffff984 */ /* 0x000fe20000000800 */
[----:B------:R-:W-:Y:S01]  /*1b8e0*/  @!PT LDS RZ, [RZ] ;  /* 0x00000000fffff984 */ /* 0x000fe20000000800 */
[----:B------:R2:W-:Y:S01]  /*1b8f0*/  @P5 LDGSTS.E.BYPASS.LTC128B.128 [R219+0xc800], [R22.64] ;  /* 0x0c80000016db5fae */ /* 0x0005e2000b901d44 */
[C-C-:B------:R-:W-:Y:S02]  /*1b900*/  @P4 LEA.HI.X R13, R7.reuse, R169, R6.reuse, 0x1, P0 ;  /* 0x000000a9070d4211 */ /* 0x140fe400000f0c06 */
[C---:B------:R-:W-:Y:S02]  /*1b910*/  @P3 LEA R10, P2, R7.reuse, R168, 0x1 ;  /* 0x000000a8070a3211 */ /* 0x040fe400078408ff */
[----:B------:R-:W-:Y:S01]  /*1b920*/  @!P5 STS.128 [R219+0xc800], RZ ;  /* 0x00c800ffdb00d388 */ /* 0x000fe20000000c00 */
[C---:B------:R-:W-:Y:S02]  /*1b930*/  IADD3 R5, P6, R7.reuse, R207, RZ ;  /* 0x000000cf07057210 */ /* 0x040fe40007fde0ff */
[-C--:B------:R-:W-:Y:S02]  /*1b940*/  @P3 LEA.HI.X R11, R7, R169.reuse, R6, 0x1, P2 ;  /* 0x000000a9070b3211 */ /* 0x080fe400010f0c06 */
[----:B------:R-:W-:Y:S01]  /*1b950*/  @!PT LDS RZ, [RZ] ;  /* 0x00000000fffff984 */ /* 0x000fe20000000800 */
[----:B------:R-:W-:Y:S01]  /*1b960*/  @!PT LDS RZ, [RZ] ;  /* 0x00000000fffff984 */ /* 0x000fe20000000800 */
[----:B------:R-:W-:Y:S01]  /*1b970*/  @!PT LDS RZ, [RZ] ;  /* 0x00000000fffff984 */ /* 0x000fe20000000800 */
[----:B------:R3:W-:Y:S01]  /*1b980*/  @P4 LDGSTS.E.BYPASS.LTC128B.128 [R219+0xe800], [R16.64+0x80] ;  /* 0x0e80008010db4fae */ /* 0x0007e2000b901d44 */
[----:B------:R-:W-:Y:S02]  /*1b990*/  IADD3.X R4, R6, R208, RZ, P6, !PT ;  /* 0x000000d006047210 */ /* 0x000fe400037fe4ff */
[CC--:B------:R-:W-:Y:S02]  /*1b9a0*/  @P5 LEA R18, P6, R5.reuse, R168.reuse, 0x1 ;  /* 0x000000a805125211 */ /* 0x0c0fe400078c08ff */
[----:B------:R-:W-:Y:S01]  /*1b9b0*/  @!P4 STS.128 [R219+0xe800], RZ ;  /* 0x00e800ffdb00c388 */ /* 0x000fe20000000c00 */
[CC--:B------:R-:W-:Y:S02]  /*1b9c0*/  @P4 LEA R8, P1, R5.reuse, R168.reuse, 0x1 ;  /* 0x000000a805084211 */ /* 0x0c0fe400078208ff */
[CCC-:B------:R-:W-:Y:S02]  /*1b9d0*/  @P5 LEA.HI.X R19, R5.reuse, R169.reuse, R4.reuse, 0x1, P6 ;  /* 0x000000a905135211 */ /* 0x1c0fe400030f0c04 */
[----:B------:R-:W-:Y:S01]  /*1b9e0*/  @!PT LDS RZ, [RZ] ;  /* 0x00000000fffff984 */ /* 0x000fe20000000800 */
[----:B------:R-:W-:Y:S01]  /*1b9f0*/  @!PT LDS RZ, [RZ] ;  /* 0x00000000fffff984 */ /* 0x000fe20000000800 */
[----:B------:R-:W-:Y:S01]  /*1ba00*/  @!PT LDS RZ, [RZ] ;  /* 0x00000000fffff984 */ /* 0x000fe20000000800 */
[----:B------:R4:W-:Y:S01]  /*1ba10*/  @P3 LDGSTS.E.BYPASS.LTC128B.128 [R219+0x10800], [R14.64+0x100] ;  /* 0x108001000edb3fae */ /* 0x0009e2000b901d44 */
[CCC-:B------:R-:W-:Y:S02]  /*1ba20*/  @P4 LEA.HI.X R9, R5.reuse, R169.reuse, R4.reuse, 0x1, P1 ;  /* 0x000000a905094211 */ /* 0x1c0fe400008f0c04 */
[C---:B------:R-:W-:Y:S02]  /*1ba30*/  @P3 LEA R24, P0, R5.reuse, R168, 0x1 ;  /* 0x000000a805183211 */ /* 0x040fe400078008ff */
[----:B------:R-:W-:Y:S02]  /*1ba40*/  @!P3 STS.128 [R219+0x10800], RZ ;  /* 0x010800ffdb00b388 */ /* 0x000fe40000000c00 */
[----:B------:R-:W-:Y:S02]  /*1ba50*/  @P3 LEA.HI.X R25, R5, R169, R4, 0x1, P0 ;  /* 0x000000a905193211 */ /* 0x000fe400000f0c04 */
[----:B------:R-:W-:Y:S01]  /*1ba60*/  ISETP.GE.AND P0, PT, R222, 0x2, PT ;  /* 0x00000002de00780c */ /* 0x000fe20003f06270 */
[----:B------:R-:W-:Y:S01]  /*1ba70*/  @!PT LDS RZ, [RZ] ;  /* 0x00000000fffff984 */ /* 0x000fe20000000800 */
[----:B------:R-:W-:Y:S01]  /*1ba80*/  @!PT LDS RZ, [RZ] ;  /* 0x00000000fffff984 */ /* 0x000fe20000000800 */
[----:B------:R-:W-:Y:S01]  /*1ba90*/  @!PT LDS RZ, [RZ] ;  /* 0x00000000fffff984 */ /* 0x000fe20000000800 */
[----:B------:R2:W-:Y:S05]  /*1baa0*/  @P5 LDGSTS.E.BYPASS.LTC128B.128 [R219+0xd000], [R20.64] ;  /* 0x0d00000014db5fae */ /* 0x0005ea000b901d44 */
[----:B------:R-:W-:Y:S05]  /*1bab0*/  @!P5 STS.128 [R219+0xd000], RZ ;  /* 0x00d000ffdb00d388 */ /* 0x000fea0000000c00 */
[----:B------:R-:W-:Y:S01]  /*1bac0*/  @!PT LDS RZ, [RZ] ;  /* 0x00000000fffff984 */ /* 0x000fe20000000800 */
[----:B------:R-:W-:Y:S01]  /*1bad0*/  @!PT LDS RZ, [RZ] ;  /* 0x00000000fffff984 */ /* 0x000fe20000000800 */
[----:B------:R-:W-:Y:S01]  /*1bae0*/  @!PT LDS RZ, [RZ] ;  /* 0x00000000fffff984 */ /* 0x000fe20000000800 */
[----:B------:R4:W-:Y:S05]  /*1baf0*/  @P4 LDGSTS.E.BYPASS.LTC128B.128 [R219+0xf000], [R12.64+0x80] ;  /* 0x0f0000800cdb4fae */ /* 0x0009ea000b901d44 */
        /* <DEDUP_REMOVED lines=21> */
[----:B------:R-:W-:Y:S05]  /*1bc50*/  LDSM.16.M88.4 R140, [R202] ;  /* 0x00000000ca8c783b */ /* 0x000fea0000000200 */
[----:B------:R-:W1:Y:S05]  /*1bc60*/  LDSM.16.M88.4 R144, [R201+0x6000] ;  /* 0x00600000c990783b */ /* 0x000e6a0000000200 */
[----:B------:R-:W4:Y:S05]  /*1bc70*/  LDSM.16.M88.4 R148, [R201+0x6800] ;  /* 0x00680000c994783b */ /* 0x000f2a0000000200 */
[----:B------:R-:W2:Y:S05]  /*1bc80*/  LDSM.16.M88.4 R152, [R201+0x7000] ;  /* 0x00700000c998783b */ /* 0x000eaa0000000200 */
[----:B------:R-:W0:Y:S05]  /*1bc90*/  LDGDEPBAR ;  /* 0x00000000000079af */ /* 0x000e2a0000000000 */
[----:B------:R-:W2:Y:S05]  /*1bca0*/  LDSM.16.M88.4 R156, [R201+0x7800] ;  /* 0x00780000c99c783b */ /* 0x000eaa0000000200 */
[----:B------:R-:W-:Y:S05]  /*1bcb0*/  LDSM.16.M88.4 R132, [R200] ;  /* 0x00000000c884783b */ /* 0x000fea0000000200 */
[----:B------:R-:W2:Y:S05]  /*1bcc0*/  LDSM.16.M88.4 R160, [R199] ;  /* 0x00000000c7a0783b */ /* 0x000eaa0000000200 */
[----:B------:R-:W2:Y:S01]  /*1bcd0*/  LDSM.16.M88.4 R164, [R195] ;  /* 0x00000000c3a4783b */ /* 0x000ea20000000200 */
[C---:B-1----:R-:W-:Y:S04]  /*1bce0*/  HMMA.16816.F32.BF16 R4, R140.reuse, R144, RZ ;  /* 0x000000908c04723c */ /* 0x042fe800000418ff */
[----:B------:R-:W1:Y:S05]  /*1bcf0*/  LDSM.16.M88.4 R168, [R194] ;  /* 0x00000000c2a8783b */ /* 0x000e6a0000000200 */
[----:B------:R-:W1:Y:S01]  /*1bd00*/  LDSM.16.M88.4 R172, [R193] ;  /* 0x00000000c1ac783b */ /* 0x000e620000000200 */
[C---:B-----5:R-:W-:Y:S04]  /*1bd10*/  HMMA.16816.F32.BF16 R8, R140.reuse, R146, RZ ;  /* 0x000000928c08723c */ /* 0x060fe800000418ff */
[----:B------:R-:W-:Y:S04]  /*1bd20*/  LDSM.16.M88.4 R176, [R198] ;  /* 0x00000000c6b0783b */ /* 0x000fe80000000200 */
[C---:B----4-:R-:W-:Y:S01]  /*1bd30*/  HMMA.16816.F32.BF16 R12, R140.reuse, R148, RZ ;  /* 0x000000948c0c723c */ /* 0x050fe200000418ff */
[----:B------:R-:W4:Y:S05]  /*1bd40*/  LDSM.16.M88.4 R180, [R196+0x6000] ;  /* 0x00600000c4b4783b */ /* 0x000f2a0000000200 */
[----:B------:R-:W-:Y:S02]  /*1bd50*/  LDSM.16.M88.4 R144, [R196+0x7000] ;  /* 0x00700000c490783b */ /* 0x000fe40000000200 */
[C---:B---3--:R-:W-:Y:S03]  /*1bd60*/  HMMA.16816.F32.BF16 R16, R140.reuse, R150, RZ ;  /* 0x000000968c10723c */ /* 0x048fe600000418ff */
[----:B------:R-:W-:Y:S05]  /*1bd70*/  LDSM.16.M88.4 R148, [R196+0x7800] ;  /* 0x00780000c494783b */ /* 0x000fea0000000200 */
[C---:B--2---:R-:W-:Y:S01]  /*1bd80*/  HMMA.16816.F32.BF16 R20, R140.reuse, R152, RZ ;  /* 0x000000988c14723c */ /* 0x044fe200000418ff */
[----:B------:R-:W2:Y:S07]  /*1bd90*/  LD.E R136, [R2.64+0x18c] ;  /* 0x00018c0402887980 */ /* 0x000eae000c101900 */
[C---:B------:R-:W-:Y:S01]  /*1bda0*/  HMMA.16816.F32.BF16 R24, R140.reuse, R154, RZ ;  /* 0x0000009a8c18723c */ /* 0x040fe200000418ff */
[----:B------:R-:W-:Y:S07]  /*1bdb0*/  LDSM.16.M88.4 R152, [R197] ;  /* 0x00000000c598783b */ /* 0x000fee0000000200 */
[C---:B------:R-:W-:Y:S08]  /*1bdc0*/  HMMA.16816.F32.BF16 R28, R140.reuse, R156, RZ ;  /* 0x0000009c8c1c723c */ /* 0x040ff000000418ff */
[----:B------:R-:W-:Y:S01]  /*1bdd0*/  HMMA.16816.F32.BF16 R32, R140, R158, RZ ;  /* 0x0000009e8c20723c */ /* 0x000fe200000418ff */
[----:B------:R-:W3:Y:S05]  /*1bde0*/  LDSM.16.M88.4 R140, [R196+0x6800] ;  /* 0x00680000c48c783b */ /* 0x000eea0000000200 */
[----:B------:R-:W5:Y:S02]  /*1bdf0*/  LDSM.16.M88.4 R156, [R192] ;  /* 0x00000000c09c783b */ /* 0x000f640000000200 */
[C---:B------:R-:W-:Y:S08]  /*1be00*/  HMMA.16816.F32.BF16 R4, R132.reuse, R160, R4 ;  /* 0x000000a08404723c */ /* 0x040ff00000041804 */
[C---:B------:R-:W-:Y:S01]  /*1be10*/  HMMA.16816.F32.BF16 R8, R132.reuse, R162, R8 ;  /* 0x000000a28408723c */ /* 0x040fe20000041808 */
[----:B------:R-:W-:Y:S07]  /*1be20*/  LDSM.16.M88.4 R160, [R192+0x1000] ;  /* 0x00100000c0a0783b */ /* 0x000fee0000000200 */
[C---:B------:R-:W-:Y:S08]  /*1be30*/  HMMA.16816.F32.BF16 R12, R132.reuse, R164, R12 ;  /* 0x000000a4840c723c */ /* 0x040ff0000004180c */
[C---:B------:R-:W-:Y:S01]  /*1be40*/  HMMA.16816.F32.BF16 R16, R132.reuse, R166, R16 ;  /* 0x000000a68410723c */ /* 0x040fe20000041810 */
[----:B------:R-:W-:Y:S07]  /*1be50*/  LDSM.16.M88.4 R164, [R192+0x1800] ;  /* 0x00180000c0a4783b */ /* 0x000fee0000000200 */
[C---:B-1----:R-:W-:Y:S08]  /*1be60*/  HMMA.16816.F32.BF16 R20, R132.reuse, R168, R20 ;  /* 0x000000a88414723c */ /* 0x042ff00000041814 */
[C---:B------:R-:W-:Y:S01]  /*1be70*/  HMMA.16816.F32.BF16 R24, R132.reuse, R170, R24 ;  /* 0x000000aa8418723c */ /* 0x040fe20000041818 */
[----:B------:R-:W-:Y:S07]  /*1be80*/  LDSM.16.M88.4 R168, [R202+0x2000] ;  /* 0x00200000caa8783b */ /* 0x000fee0000000200 */
[C---:B------:R-:W-:Y:S08]  /*1be90*/  HMMA.16816.F32.BF16 R28, R132.reuse, R172, R28 ;  /* 0x000000ac841c723c */ /* 0x040ff0000004181c */
[----:B------:R-:W-:Y:S01]  /*1bea0*/  HMMA.16816.F32.BF16 R32, R132, R174, R32 ;  /* 0x000000ae8420723c */ /* 0x000fe20000041820 */
[----:B------:R-:W1:Y:S05]  /*1beb0*/  LDSM.16.M88.4 R132, [R192+0x800] ;  /* 0x00080000c084783b */ /* 0x000e6a0000000200 */
[----:B------:R-:W1:Y:S02]  /*1bec0*/  LDSM.16.M88.4 R172, [R201+0x8000] ;  /* 0x00800000c9ac783b */ /* 0x000e640000000200 */
[C---:B----4-:R-:W-:Y:S08]  /*1bed0*/  HMMA.16816.F32.BF16 R4, R176.reuse, R180, R4 ;  /* 0x000000b4b004723c */ /* 0x050ff00000041804 */
[C---:B------:R-:W-:Y:S01]  /*1bee0*/  HMMA.16816.F32.BF16 R8, R176.reuse, R182, R8 ;  /* 0x000000b6b008723c */ /* 0x040fe20000041808 */
[----:B------:R-:W-:Y:S07]  /*1bef0*/  LDSM.16.M88.4 R180, [R191] ;  /* 0x00000000bfb4783b */ /* 0x000fee0000000200 */
[C---:B---3--:R-:W-:Y:S08]  /*1bf00*/  HMMA.16816.F32.BF16 R12, R176.reuse, R140, R12 ;  /* 0x0000008cb00c723c */ /* 0x048ff0000004180c */
[C---:B------:R-:W-:Y:S01]  /*1bf10*/  HMMA.16816.F32.BF16 R16, R176.reuse, R142, R16 ;  /* 0x0000008eb010723c */ /* 0x040fe20000041810 */
[----:B------:R-:W3:Y:S07]  /*1bf20*/  LDSM.16.M88.4 R140, [R201+0x8800] ;  /* 0x00880000c98c783b */ /* 0x000eee0000000200 */
[C---:B------:R-:W-:Y:S08]  /*1bf30*/  HMMA.16816.F32.BF16 R20, R176.reuse, R144, R20 ;  /* 0x00000090b014723c */ /* 0x040ff00000041814 */
[C---:B------:R-:W-:Y:S01]  /*1bf40*/  HMMA.16816.F32.BF16 R24, R176.reuse, R146, R24 ;  /* 0x00000092b018723c */ /* 0x040fe20000041818 */
[----:B------:R-:W4:Y:S07]  /*1bf50*/  LDSM.16.M88.4 R144, [R201+0x9000] ;  /* 0x00900000c990783b */ /* 0x000f2e0000000200 */
[C---:B------:R-:W-:Y:S08]  /*1bf60*/  HMMA.16816.F32.BF16 R28, R176.reuse, R148, R28 ;  /* 0x00000094b01c723c */ /* 0x040ff0000004181c */
[----:B------:R-:W-:Y:S01]  /*1bf70*/  HMMA.16816.F32.BF16 R32, R176, R150, R32 ;  /* 0x00000096b020723c */ /* 0x000fe20000041820 */
[----:B------:R-:W3:Y:S05]  /*1bf80*/  LDSM.16.M88.4 R148, [R201+0x9800] ;  /* 0x00980000c994783b */ /* 0x000eea0000000200 */
[----:B------:R-:W3:Y:S02]  /*1bf90*/  LDSM.16.M88.4 R176, [R200+0x2000] ;  /* 0x00200000c8b0783b */ /* 0x000ee40000000200 */
[C---:B-----5:R-:W-:Y:S08]  /*1bfa0*/  HMMA.16816.F32.BF16 R4, R152.reuse, R156, R4 ;  /* 0x0000009c9804723c */ /* 0x060ff00000041804 */
[C---:B------:R-:W-:Y:S01]  /*1bfb0*/  HMMA.16816.F32.BF16 R8, R152.reuse, R158, R8 ;  /* 0x0000009e9808723c */ /* 0x040fe20000041808 */
[----:B------:R-:W-:Y:S07]  /*1bfc0*/  LDSM.16.M88.4 R156, [R188] ;  /* 0x00000000bc9c783b */ /* 0x000fee0000000200 */
[C---:B-1----:R-:W-:Y:S08]  /*1bfd0*/  HMMA.16816.F32.BF16 R12, R152.reuse, R132, R12 ;  /* 0x00000084980c723c */ /* 0x042ff0000004180c */
[C---:B------:R-:W-:Y:S01]  /*1bfe0*/  HMMA.16816.F32.BF16 R16, R152.reuse, R134, R16 ;  /* 0x000000869810723c */ /* 0x040fe20000041810 */
[----:B------:R-:W1:Y:S07]  /*1bff0*/  LDSM.16.M88.4 R132, [R190] ;  /* 0x00000000be84783b */ /* 0x000e6e0000000200 */
[C---:B------:R-:W-:Y:S08]  /*1c000*/  HMMA.16816.F32.BF16 R20, R152.reuse, R160, R20 ;  /* 0x000000a09814723c */ /* 0x040ff00000041814 */
[C---:B------:R-:W-:Y:S01]  /*1c010*/  HMMA.16816.F32.BF16 R24, R152.reuse, R162, R24 ;  /* 0x000000a29818723c */ /* 0x040fe20000041818 */
[----:B------:R-:W-:Y:S07]  /*1c020*/  LDSM.16.M88.4 R160, [R198+0x2000] ;  /* 0x00200000c6a0783b */ /* 0x000fee0000000200 */
[C---:B------:R-:W-:Y:S08]  /*1c030*/  HMMA.16816.F32.BF16 R28, R152.reuse, R164, R28 ;  /* 0x000000a4981c723c */ /* 0x040ff0000004181c */
[----:B------:R-:W-:Y:S01]  /*1c040*/  HMMA.16816.F32.BF16 R32, R152, R166, R32 ;  /* 0x000000a69820723c */ /* 0x000fe20000041820 */
[----:B------:R-:W5:Y:S05]  /*1c050*/  LDSM.16.M88.4 R152, [R189] ;  /* 0x00000000bd98783b */ /* 0x000f6a0000000200 */
[----:B------:R-:W1:Y:S02]  /*1c060*/  LDSM.16.M88.4 R164, [R196+0x8000] ;  /* 0x00800000c4a4783b */ /* 0x000e640000000200 */
[C---:B------:R-:W-:Y:S08]  /*1c070*/  HMMA.16816.F32.BF16 R4, R168.reuse, R172, R4 ;  /* 0x000000aca804723c */ /* 0x040ff00000041804 */
[C---:B------:R-:W-:Y:S01]  /*1c080*/  HMMA.16816.F32.BF16 R8, R168.reuse, R174, R8 ;  /* 0x000000aea808723c */ /* 0x040fe20000041808 */
[----:B------:R-:W-:Y:S07]  /*1c090*/  LDSM.16.M88.4 R172, [R192+0x2000] ;  /* 0x00200000c0ac783b */ /* 0x000fee0000000200 */
        /* <DEDUP_REMOVED lines=8> */
[----:B------:R-:W2:Y:S05]  /*1c120*/  LDSM.16.M88.4 R148, [R196+0x9800] ;  /* 0x00980000c494783b */ /* 0x000eaa0000000200 */
[----:B------:R-:W2:Y:S02]  /*1c130*/  LDSM.16.M88.4 R168, [R197+0x2000] ;  /* 0x00200000c5a8783b */ /* 0x000ea40000000200 */
[C---:B------:R-:W-:Y:S08]  /*1c140*/  HMMA.16816.F32.BF16 R4, R176.reuse, R180, R4 ;  /* 0x000000b4b004723c */ /* 0x040ff00000041804 */
[C---:B------:R-:W-:Y:S01]  /*1c150*/  HMMA.16816.F32.BF16 R8, R176.reuse, R182, R8 ;  /* 0x000000b6b008723c */ /* 0x040fe20000041808 */
[----:B------:R-:W-:Y:S07]  /*1c160*/  LDSM.16.M88.4 R180, [R201+0xa000] ;  /* 0x00a00000c9b4783b */ /* 0x000fee0000000200 */
[C---:B-1----:R-:W-:Y:S08]  /*1c170*/  HMMA.16816.F32.BF16 R12, R176.reuse, R132, R12 ;  /* 0x00000084b00c723c */ /* 0x042ff0000004180c */
[C---:B------:R-:W-:Y:S01]  /*1c180*/  HMMA.16816.F32.BF16 R16, R176.reuse, R134, R16 ;  /* 0x00000086b010723c */ /* 0x040fe20000041810 */
[----:B------:R-:W1:Y:S07]  /*1c190*/  LDSM.16.M88.4 R132, [R192+0x2800] ;  /* 0x00280000c084783b */ /* 0x000e6e0000000200 */
[C---:B-----5:R-:W-:Y:S08]  /*1c1a0*/  HMMA.16816.F32.BF16 R20, R176.reuse, R152, R20 ;  /* 0x00000098b014723c */ /* 0x060ff00000041814 */
[C---:B------:R-:W-:Y:S01]  /*1c1b0*/  HMMA.16816.F32.BF16 R24, R176.reuse, R154, R24 ;  /* 0x0000009ab018723c */ /* 0x040fe20000041818 */
[----:B------:R-:W5:Y:S07]  /*1c1c0*/  LDSM.16.M88.4 R152, [R192+0x3000] ;  /* 0x00300000c098783b */ /* 0x000f6e0000000200 */
[C---:B------:R-:W-:Y:S08]  /*1c1d0*/  HMMA.16816.F32.BF16 R28, R176.reuse, R156, R28 ;  /* 0x0000009cb01c723c */ /* 0x040ff0000004181c */
[----:B------:R-:W-:Y:S01]  /*1c1e0*/  HMMA.16816.F32.BF16 R32, R176, R158, R32 ;  /* 0x0000009eb020723c */ /* 0x000fe20000041820 */
[----:B------:R-:W1:Y:S05]  /*1c1f0*/  LDSM.16.M88.4 R156, [R192+0x3800] ;  /* 0x00380000c09c783b */ /* 0x000e6a0000000200 */
[----:B------:R-:W1:Y:S02]  /*1c200*/  LDSM.16.M88.4 R176, [R202+0x4000] ;  /* 0x00400000cab0783b */ /* 0x000e640000000200 */
[C---:B------:R-:W-:Y:S08]  /*1c210*/  HMMA.16816.F32.BF16 R4, R160.reuse, R164, R4 ;  /* 0x000000a4a004723c */ /* 0x040ff00000041804 */
[C---:B------:R-:W-:Y:S01]  /*1c220*/  HMMA.16816.F32.BF16 R8, R160.reuse, R166, R8 ;  /* 0x000000a6a008723c */ /* 0x040fe20000041808 */
[----:B------:R-:W-:Y:S07]  /*1c230*/  LDSM.16.M88.4 R164, [R187] ;  /* 0x00000000bba4783b */ /* 0x000fee0000000200 */
[C---:B---3--:R-:W-:Y:S08]  /*1c240*/  HMMA.16816.F32.BF16 R12, R160.reuse, R140, R12 ;  /* 0x0000008ca00c723c */ /* 0x048ff0000004180c */
[C---:B------:R-:W-:Y:S01]  /*1c250*/  HMMA.16816.F32.BF16 R16, R160.reuse, R142, R16 ;  /* 0x0000008ea010723c */ /* 0x040fe20000041810 */
[----:B------:R-:W3:Y:S07]  /*1c260*/  LDSM.16.M88.4 R140, [R201+0xa800] ;  /* 0x00a80000c98c783b */ /* 0x000eee0000000200 */
[C---:B----4-:R-:W-:Y:S08]  /*1c270*/  HMMA.16816.F32.BF16 R20, R160.reuse, R144, R20 ;  /* 0x00000090a014723c */ /* 0x050ff00000041814 */
[C---:B------:R-:W-:Y:S01]  /*1c280*/  HMMA.16816.F32.BF16 R24, R160.reuse, R146, R24 ;  /* 0x00000092a018723c */ /* 0x040fe20000041818 */
[----:B------:R-:W4:Y:S07]  /*1c290*/  LDSM.16.M88.4 R144, [R201+0xb000] ;  /* 0x00b00000c990783b */ /* 0x000f2e0000000200 */
[C---:B--2---:R-:W-:Y:S08]  /*1c2a0*/  HMMA.16816.F32.BF16 R28, R160.reuse, R148, R28 ;  /* 0x00000094a01c723c */ /* 0x044ff0000004181c */
        /* <DEDUP_REMOVED lines=8> */
[----:B------:R-:W1:Y:S07]  /*1c330*/  LDSM.16.M88.4 R132, [R186] ;  /* 0x00000000ba84783b */ /* 0x000e6e0000000200 */
[C---:B-----5:R-:W-:Y:S08]  /*1c340*/  HMMA.16816.F32.BF16 R20, R168.reuse, R152, R20 ;  /* 0x00000098a814723c */ /* 0x060ff00000041814 */
[C---:B------:R-:W-:Y:S01]  /*1c350*/  HMMA.16816.F32.BF16 R24, R168.reuse, R154, R24 ;  /* 0x0000009aa818723c */ /* 0x040fe20000041818 */
[----:B------:R-:W5:Y:S07]  /*1c360*/  LDSM.16.M88.4 R152, [R185] ;  /* 0x00000000b998783b */ /* 0x000f6e0000000200 */
[C---:B------:R-:W-:Y:S08]  /*1c370*/  HMMA.16816.F32.BF16 R28, R168.reuse, R156, R28 ;  /* 0x0000009ca81c723c */ /* 0x040ff0000004181c */
[----:B------:R-:W-:Y:S01]  /*1c380*/  HMMA.16816.F32.BF16 R32, R168, R158, R32 ;  /* 0x0000009ea820723c */ /* 0x000fe20000041820 */
[----:B------:R-:W1:Y:S05]  /*1c390*/  LDSM.16.M88.4 R156, [R184] ;  /* 0x00000000b89c783b */ /* 0x000e6a0000000200 */
        /* <DEDUP_REMOVED lines=15> */
[C---:B------:R-:W-:Y:S08]  /*1c490*/  HMMA.16816.F32.BF16 R8, R160.reuse, R166, R8 ;  /* 0x000000a6a008723c */ /* 0x040ff00000041808 */
[C---:B-1----:R-:W-:Y:S08]  /*1c4a0*/  HMMA.16816.F32.BF16 R12, R160.reuse, R132, R12 ;  /* 0x00000084a00c723c */ /* 0x042ff0000004180c */
[C---:B------:R-:W-:Y:S01]  /*1c4b0*/  HMMA.16816.F32.BF16 R16, R160.reuse, R134, R16 ;  /* 0x00000086a010723c */ /* 0x040fe20000041810 */
[----:B------:R-:W1:Y:S07]  /*1c4c0*/  LDSM.16.M88.4 R132, [R192+0x4800] ;  /* 0x00480000c084783b */ /* 0x000e6e0000000200 */
[C---:B-----5:R-:W-:Y:S08]  /*1c4d0*/  HMMA.16816.F32.BF16 R20, R160.reuse, R152, R20 ;  /* 0x00000098a014723c */ /* 0x060ff00000041814 */
[C---:B------:R-:W-:Y:S08]  /*1c4e0*/  HMMA.16816.F32.BF16 R24, R160.reuse, R154, R24 ;  /* 0x0000009aa018723c */ /* 0x040ff00000041818 */
[C---:B------:R-:W-:Y:S08]  /*1c4f0*/  HMMA.16816.F32.BF16 R28, R160.reuse, R156, R28 ;  /* 0x0000009ca01c723c */ /* 0x040ff0000004181c */
[----:B------:R-:W-:Y:S08]  /*1c500*/  HMMA.16816.F32.BF16 R32, R160, R158, R32 ;  /* 0x0000009ea020723c */ /* 0x000ff00000041820 */
[C---:B------:R-:W-:Y:S08]  /*1c510*/  HMMA.16816.F32.BF16 R4, R168.reuse, R172, R4 ;  /* 0x000000aca804723c */ /* 0x040ff00000041804 */
[C---:B------:R-:W-:Y:S08]  /*1c520*/  HMMA.16816.F32.BF16 R8, R168.reuse, R174, R8 ;  /* 0x000000aea808723c */ /* 0x040ff00000041808 */
[C---:B---3--:R-:W-:Y:S08]  /*1c530*/  HMMA.16816.F32.BF16 R12, R168.reuse, R140, R12 ;  /* 0x0000008ca80c723c */ /* 0x048ff0000004180c */
[C---:B------:R-:W-:Y:S08]  /*1c540*/  HMMA.16816.F32.BF16 R16, R168.reuse, R142, R16 ;  /* 0x0000008ea810723c */ /* 0x040ff00000041810 */
[C---:B----4-:R-:W-:Y:S08]  /*1c550*/  HMMA.16816.F32.BF16 R20, R168.reuse, R144, R20 ;  /* 0x00000090a814723c */ /* 0x050ff00000041814 */
[C---:B------:R-:W-:Y:S08]  /*1c560*/  HMMA.16816.F32.BF16 R24, R168.reuse, R146, R24 ;  /* 0x00000092a818723c */ /* 0x040ff00000041818 */
[C---:B--2---:R-:W-:Y:S08]  /*1c570*/  HMMA.16816.F32.BF16 R28, R168.reuse, R148, R28 ;  /* 0x00000094a81c723c */ /* 0x044ff0000004181c */
[----:B------:R-:W-:Y:S07]  /*1c580*/  HMMA.16816.F32.BF16 R32, R168, R150, R32 ;  /* 0x00000096a820723c */ /* 0x000fee0000041820 */
[----:B------:R-:W-:Y:S01]  /*1c590*/  MOV R168, R138 ;  /* 0x0000008a00a87202 */ /* 0x000fe20000000f00 */
[C---:B------:R-:W-:Y:S05]  /*1c5a0*/  HMMA.16816.F32.BF16 R4, R176.reuse, R180, R4 ;  /* 0x000000b4b004723c */ /* 0x040fea0000041804 */
[----:B------:R-:W-:Y:S03]  /*1c5b0*/  MOV R169, R139 ;  /* 0x0000008b00a97202 */ /* 0x000fe60000000f00 */
[C---:B------:R-:W-:Y:S08]  /*1c5c0*/  HMMA.16816.F32.BF16 R8, R176.reuse, R182, R8 ;  /* 0x000000b6b008723c */ /* 0x040ff00000041808 */
[C---:B-1----:R-:W-:Y:S08]  /*1c5d0*/  HMMA.16816.F32.BF16 R12, R176.reuse, R132, R12 ;  /* 0x00000084b00c723c */ /* 0x042ff0000004180c */
[-C--:B------:R-:W-:Y:S01]  /*1c5e0*/  FMUL.FTZ R174, R4, R136.reuse ;  /* 0x0000008804ae7220 */ /* 0x080fe20000410000 */
[C---:B------:R-:W-:Y:S03]  /*1c5f0*/  HMMA.16816.F32.BF16 R16, R176.reuse, R134, R16 ;  /* 0x00000086b010723c */ /* 0x040fe60000041810 */
[-C--:B------:R-:W-:Y:S02]  /*1c600*/  FMUL.FTZ R172, R5, R136.reuse ;  /* 0x0000008805ac7220 */ /* 0x080fe40000410000 */
[----:B------:R-:W1:Y:S01]  /*1c610*/  MUFU.TANH R174, R174 ;  /* 0x000000ae00ae7308 */ /* 0x000e620000002400 */
[-C--:B------:R-:W-:Y:S02]  /*1c620*/  FMUL.FTZ R173, R6, R136.reuse ;  /* 0x0000008806ad7220 */ /* 0x080fe40000410000 */
[-C--:B------:R-:W-:Y:S04]  /*1c630*/  FMUL.FTZ R9, R9, R136.reuse ;  /* 0x0000008809097220 */ /* 0x080fe80000410000 */
[-C--:B------:R-:W-:Y:S02]  /*1c640*/  FMUL.FTZ R10, R10, R136.reuse ;  /* 0x000000880a0a7220 */ /* 0x080fe40000410000 */
[-C--:B------:R-:W-:Y:S01]  /*1c650*/  FMUL.FTZ R11, R11, R136.reuse ;  /* 0x000000880b0b7220 */ /* 0x080fe20000410000 */
[----:B------:R-:W2:Y:S01]  /*1c660*/  MUFU.TANH R238, R9 ;  /* 0x0000000900ee7308 */ /* 0x000ea20000002400 */
[-C--:B------:R-:W-:Y:S02]  /*1c670*/  FMUL.FTZ R171, R7, R136.reuse ;  /* 0x0000008807ab7220 */ /* 0x080fe40000410000 */
[----:B------:R-:W3:Y:S01]  /*1c680*/  LDSM.16.M88.4 R4, [R192+0x5000] ;  /* 0x00500000c004783b */ /* 0x000ee20000000200 */
[-C--:B------:R-:W-:Y:S02]  /*1c690*/  FMUL.FTZ R170, R8, R136.reuse ;  /* 0x0000008808aa7220 */ /* 0x080fe40000410000 */
[-C--:B------:R-:W-:Y:S02]  /*1c6a0*/  FMUL.FTZ R235, R12, R136.reuse ;  /* 0x000000880ceb7220 */ /* 0x080fe40000410000 */
[-C--:B------:R-:W-:Y:S02]  /*1c6b0*/  FMUL.FTZ R13, R13, R136.reuse ;  /* 0x000000880d0d7220 */ /* 0x080fe40000410000 */
[----:B------:R-:W4:Y:S01]  /*1c6c0*/  MUFU.TANH R237, R10 ;  /* 0x0000000a00ed7308 */ /* 0x000f220000002400 */
[-C--:B------:R-:W-:Y:S02]  /*1c6d0*/  FMUL.FTZ R183, R16, R136.reuse ;  /* 0x0000008810b77220 */ /* 0x080fe40000410000 */
[-C--:B------:R-:W-:Y:S02]  /*1c6e0*/  FMUL.FTZ R14, R14, R136.reuse ;  /* 0x000000880e0e7220 */ /* 0x080fe40000410000 */
[-C--:B------:R-:W-:Y:S02]  /*1c6f0*/  FMUL.FTZ R15, R15, R136.reuse ;  /* 0x000000880f0f7220 */ /* 0x080fe40000410000 */
[-C--:B------:R-:W-:Y:S02]  /*1c700*/  FMUL.FTZ R17, R17, R136.reuse ;  /* 0x0000008811117220 */ /* 0x080fe40000410000 */
[-C--:B------:R-:W-:Y:S01]  /*1c710*/  FMUL.FTZ R18, R18, R136.reuse ;  /* 0x0000008812127220 */ /* 0x080fe20000410000 */
[----:B------:R5:W1:Y:S01]  /*1c720*/  MUFU.TANH R236, R11 ;  /* 0x0000000b00ec7308 */ /* 0x000a620000002400 */
[-C--:B------:R-:W-:Y:S09]  /*1c730*/  FMUL.FTZ R19, R19, R136.reuse ;  /* 0x0000008813137220 */ /* 0x080ff20000410000 */
[----:B------:R-:W1:Y:S10]  /*1c740*/  MUFU.TANH R172, R172 ;  /* 0x000000ac00ac7308 */ /* 0x000e740000002400 */
[----:B------:R-:W1:Y:S01]  /*1c750*/  MUFU.TANH R173, R173 ;  /* 0x000000ad00ad7308 */ /* 0x000e620000002400 */
[C---:B---3--:R-:W-:Y:S01]  /*1c760*/  HMMA.16816.F32.BF16 R20, R176.reuse, R4, R20 ;  /* 0x00000004b014723c */ /* 0x048fe20000041814 */
[----:B-----5:R-:W3:Y:S01]  /*1c770*/  LDSM.16.M88.4 R8, [R192+0x5800] ;  /* 0x00580000c008783b */ /* 0x020ee20000000200 */
[----:B------:R-:W-:Y:S07]  /*1c780*/  DEPBAR.LE SB0, 0x0 ;  /* 0x000080000000791a */ /* 0x000fee0000000000 */
[----:B------:R-:W1:Y:S01]  /*1c790*/  MUFU.TANH R171, R171 ;  /* 0x000000ab00ab7308 */ /* 0x000e620000002400 */
[----:B------:R-:W-:Y:S01]  /*1c7a0*/  BAR.SYNC.DEFER_BLOCKING 0x0 ;  /* 0x0000000000007b1d */ /* 0x000fe20000010000 */
[C---:B------:R-:W-:Y:S08]  /*1c7b0*/  HMMA.16816.F32.BF16 R24, R176.reuse, R6, R24 ;  /* 0x00000006b018723c */ /* 0x040ff00000041818 */
[----:B------:R-:W1:Y:S05]  /*1c7c0*/  MUFU.TANH R170, R170 ;  /* 0x000000aa00aa7308 */ /* 0x000e6a0000002400 */
[-C--:B------:R-:W-:Y:S02]  /*1c7d0*/  FMUL.FTZ R233, R20, R136.reuse ;  /* 0x0000008814e97220 */ /* 0x080fe40000410000 */
[-C--:B------:R-:W-:Y:S03]  /*1c7e0*/  FMUL.FTZ R21, R21, R136.reuse ;  /* 0x0000008815157220 */ /* 0x080fe60000410000 */
[----:B------:R-:W1:Y:S01]  /*1c7f0*/  MUFU.TANH R235, R235 ;  /* 0x000000eb00eb7308 */ /* 0x000e620000002400 */
[-C--:B------:R-:W-:Y:S02]  /*1c800*/  FMUL.FTZ R22, R22, R136.reuse ;  /* 0x0000008816167220 */ /* 0x080fe40000410000 */
[-C--:B------:R-:W-:Y:S03]  /*1c810*/  FMUL.FTZ R23, R23, R136.reuse ;  /* 0x0000008817177220 */ /* 0x080fe60000410000 */
[-C--:B------:R-:W-:Y:S02]  /*1c820*/  FMUL.FTZ R228, R24, R136.reuse ;  /* 0x0000008818e47220 */ /* 0x080fe40000410000 */
[-C--:B------:R-:W-:Y:S02]  /*1c830*/  FMUL.FTZ R25, R25, R136.reuse ;  /* 0x0000008819197220 */ /* 0x080fe40000410000 */
[----:B------:R1:W1:Y:S01]  /*1c840*/  MUFU.TANH R234, R13 ;  /* 0x0000000d00ea7308 */ /* 0x0002620000002400 */
[-C--:B------:R-:W-:Y:S02]  /*1c850*/  FMUL.FTZ R26, R26, R136.reuse ;  /* 0x000000881a1a7220 */ /* 0x080fe40000410000 */
[-C--:B------:R-:W-:Y:S01]  /*1c860*/  FMUL.FTZ R27, R27, R136.reuse ;  /* 0x000000881b1b7220 */ /* 0x080fe20000410000 */
[C---:B---3--:R-:W-:Y:S06]  /*1c870*/  HMMA.16816.F32.BF16 R28, R176.reuse, R8, R28 ;  /* 0x00000008b01c723c */ /* 0x048fec000004181c */
[----:B------:R3:W1:Y:S02]  /*1c880*/  MUFU.TANH R180, R14 ;  /* 0x0000000e00b47308 */ /* 0x0006640000002400 */
[----:B------:R-:W-:Y:S08]  /*1c890*/  HMMA.16816.F32.BF16 R32, R176, R10, R32 ;  /* 0x0000000ab020723c */ /* 0x000ff00000041820 */
[----:B------:R3:W1:Y:S08]  /*1c8a0*/  MUFU.TANH R181, R15 ;  /* 0x0000000f00b57308 */ /* 0x0006700000002400 */
[-C--:B------:R-:W-:Y:S02]  /*1c8b0*/  FMUL.FTZ R165, R28, R136.reuse ;  /* 0x000000881ca57220 */ /* 0x080fe40000410000 */
[----:B------:R-:W1:Y:S01]  /*1c8c0*/  MUFU.TANH R183, R183 ;  /* 0x000000b700b77308 */ /* 0x000e620000002400 */
[-C--:B------:R-:W-:Y:S02]  /*1c8d0*/  FMUL.FTZ R29, R29, R136.reuse ;  /* 0x000000881d1d7220 */ /* 0x080fe40000410000 */
[-C--:B------:R-:W-:Y:S02]  /*1c8e0*/  FMUL.FTZ R30, R30, R136.reuse ;  /* 0x000000881e1e7220 */ /* 0x080fe40000410000 */
[-C--:B------:R-:W-:Y:S02]  /*1c8f0*/  FMUL.FTZ R31, R31, R136.reuse ;  /* 0x000000881f1f7220 */ /* 0x080fe40000410000 */
[-C--:B------:R-:W-:Y:S02]  /*1c900*/  FMUL.FTZ R163, R32, R136.reuse ;  /* 0x0000008820a37220 */ /* 0x080fe40000410000 */
[-C--:B------:R-:W-:Y:S01]  /*1c910*/  FMUL.FTZ R33, R33, R136.reuse ;  /* 0x0000008821217220 */ /* 0x080fe20000410000 */
[----:B------:R3:W1:Y:S01]  /*1c920*/  MUFU.TANH R182, R17 ;  /* 0x0000001100b67308 */ /* 0x0006620000002400 */
[-C--:B------:R-:W-:Y:S02]  /*1c930*/  FMUL.FTZ R34, R34, R136.reuse ;  /* 0x0000008822227220 */ /* 0x080fe40000410000 */
[----:B------:R-:W-:Y:S07]  /*1c940*/  FMUL.FTZ R35, R35, R136 ;  /* 0x0000008823237220 */ /* 0x000fee0000410000 */
[----:B------:R3:W1:Y:S10]  /*1c950*/  MUFU.TANH R224, R18 ;  /* 0x0000001200e07308 */ /* 0x0006740000002400 */
[----:B------:R3:W1:Y:S10]  /*1c960*/  MUFU.TANH R229, R19 ;  /* 0x0000001300e57308 */ /* 0x0006740000002400 */
[----:B------:R-:W1:Y:S10]  /*1c970*/  MUFU.TANH R233, R233 ;  /* 0x000000e900e97308 */ /* 0x000e740000002400 */
[----:B------:R3:W1:Y:S10]  /*1c980*/  MUFU.TANH R232, R21 ;  /* 0x0000001500e87308 */ /* 0x0006740000002400 */
        /* <DEDUP_REMOVED lines=13> */
[----:B------:R3:W1:Y:S01]  /*1ca60*/  MUFU.TANH R133, R35 ;  /* 0x0000002300857308 */ /* 0x0006620000002400 */
[----:B------:R-:W-:-:S05]  /*1ca70*/  @!P0 BRA `(.L_x_1349) ;  /* 0x00000a4000008947 */ /* 0x000fca0003800000 */
[----:B--2-4-:R-:W-:Y:S01]  /*1ca80*/  ISETP.NE.U32.AND P0, PT, R220, RZ, PT ;  /* 0x000000ffdc00720c */ /* 0x014fe20003f05070 */
        /* <DEDUP_REMOVED lines=8> */
[----:B------:R-:W-:Y:S02]  /*1cb10*/  IADD3 R11, R11, -0x40, RZ ;  /* 0xffffffc00b0b7810 */ /* 0x000fe40007ffe0ff */
[-C--:B--2---:R-:W-:Y:S04]  /*1cb20*/  IABS R7, R12.reuse ;  /* 0x0000000c00077213 */ /* 0x084fe80000000000 */
[----:B------:R-:W2:Y:S10]  /*1cb30*/  I2F.RP R5, R7 ;  /* 0x0000000700057306 */ /* 0x000eb40000209400 */
[----:B--2---:R-:W2:Y:S02]  /*1cb40*/  MUFU.RCP R4, R5 ;  /* 0x0000000500047308 */ /* 0x004ea40000001000 */
[----:B--23--:R-:W-:Y:S02]  /*1cb50*/  IADD3 R14, R4, 0xffffffe, RZ ;  /* 0x0ffffffe040e7810 */ /* 0x00cfe40007ffe0ff */
[----:B------:R-:W-:Y:S06]  /*1cb60*/  IABS R4, R9 ;  /* 0x0000000900047213 */ /* 0x000fec0000000000 */
[----:B------:R-:W2:Y:S01]  /*1cb70*/  F2I.FTZ.U32.TRUNC.NTZ R15, R14 ;  /* 0x0000000e000f7305 */ /* 0x000ea2000021f000 */
[-C--:B------:R-:W-:Y:S02]  /*1cb80*/  LOP3.LUT R9, R9, R12.reuse, RZ, 0x3c, !PT ;  /* 0x0000000c09097212 */ /* 0x080fe400078e3cff */
[-C--:B------:R-:W-:Y:S05]  /*1cb90*/  IABS R5, R12.reuse ;  /* 0x0000000c00057213 */ /* 0x080fea0000000000 */
[----:B------:R-:W-:Y:S02]  /*1cba0*/  IMAD.MOV R5, RZ, RZ, -R5 ;  /* 0x000000ffff057224 */ /* 0x000fe400078e0a05 */
[--C-:B--2---:R-:W-:Y:S02]  /*1cbb0*/  IMAD.MOV R6, RZ, RZ, -R15.reuse ;  /* 0x000000ffff067224 */ /* 0x104fe400078e0a0f */
[----:B------:R-:W-:Y:S02]  /*1cbc0*/  IMAD.MOV.U32 R14, RZ, RZ, RZ ;  /* 0x000000ffff0e7224 */ /* 0x000fe400078e00ff */
[----:B-1----:R-:W-:Y:S01]  /*1cbd0*/  IMAD R13, R6, R7, RZ ;  /* 0x00000007060d7224 */ /* 0x002fe200078e02ff */
[----:B------:R-:W-:Y:S02]  /*1cbe0*/  IABS R6, R11 ;  /* 0x0000000b00067213 */ /* 0x000fe40000000000 */
[----:B------:R-:W-:Y:S01]  /*1cbf0*/  LOP3.LUT R11, R11, R12, RZ, 0x3c, !PT ;  /* 0x0000000c0b0b7212 */ /* 0x000fe200078e3cff */
        /* <DEDUP_REMOVED lines=19> */
[C---:B------:R-:W-:Y:S01]  /*1cd30*/  ISETP.NE.AND P2, PT, R12.reuse, RZ, PT ;  /* 0x000000ff0c00720c */ /* 0x040fe20003f45270 */
[----:B------:R-:W-:Y:S02]  /*1cd40*/  @!P0 IMAD.MOV R8, RZ, RZ, -R8 ;  /* 0x000000ffff088224 */ /* 0x000fe400078e0a08 */
[----:B------:R-:W-:Y:S03]  /*1cd50*/  @!P1 IMAD.MOV R10, RZ, RZ, -R10 ;  /* 0x000000ffff0a9224 */ /* 0x000fe600078e0a0a */
[C---:B------:R-:W-:Y:S02]  /*1cd60*/  SEL R11, R7.reuse, R8, !P2 ;  /* 0x00000008070b7207 */ /* 0x040fe40005000000 */
[----:B------:R-:W-:Y:S01]  /*1cd70*/  SEL R7, R7, R10, !P2 ;  /* 0x0000000a07077207 */ /* 0x000fe20005000000 */
[----:B------:R-:W3:Y:S01]  /*1cd80*/  LD.E.64 R8, [R2.64+0x38] ;  /* 0x0000380402087980 */ /* 0x000ee2000c101b00 */
[-C--:B------:R-:W-:Y:S02]  /*1cd90*/  LEA R18, P1, R11, R220.reuse, 0x2 ;  /* 0x000000dc0b127211 */ /* 0x080fe400078210ff */
[----:B------:R-:W-:Y:S02]  /*1cda0*/  LEA R16, P0, R7, R220, 0x2 ;  /* 0x000000dc07107211 */ /* 0x000fe400078010ff */
[-C--:B------:R-:W-:Y:S02]  /*1cdb0*/  LEA.HI.X.SX32 R19, R11, R221.reuse, 0x2, P1 ;  /* 0x000000dd0b137211 */ /* 0x080fe400008f16ff */
[C---:B------:R-:W-:Y:S01]  /*1cdc0*/  LEA.HI.X.SX32 R17, R7.reuse, R221, 0x2, P0 ;  /* 0x000000dd07117211 */ /* 0x040fe200000f16ff */
[----:B------:R-:W-:Y:S02]  /*1cdd0*/  IMAD.IADD R7, R7, 0x1, -R11 ;  /* 0x0000000107077824 */ /* 0x000fe400078e0a0b */
[----:B------:R-:W4:Y:S02]  /*1cde0*/  LD.E R4, [R18.64] ;  /* 0x0000000412047980 */ /* 0x000f24000c101900 */
[----:B------:R-:W-:Y:S02]  /*1cdf0*/  IMAD R12, R12, R7, -0x40 ;  /* 0xffffffc00c0c7424 */ /* 0x000fe400078e0207 */
[----:B------:R-:W4:Y:S03]  /*1ce00*/  LD.E R5, [R16.64] ;  /* 0x0000000410057980 */ /* 0x000f26000c101900 */
[----:B------:R-:W-:Y:S01]  /*1ce10*/  SHF.R.S32.HI R7, RZ, 0x1f, R12 ;  /* 0x0000001fff077819 */ /* 0x000fe2000001140c */
        /* <DEDUP_REMOVED lines=11> */
.L_x_1351:
[----:B------:R-:W-:Y:S02]  /*1ced0*/  ULDC.64 UR4, c[0x0][0x118] ;  /* 0x0000460000047ab9 */ /* 0x000fe40000000a00 */
[----:B------:R-:W2:Y:S02]  /*1cee0*/  LD.E R12, [R2.64+0x38] ;  /* 0x00003804020c7980 */ /* 0x000ea4000c101900 */
[----:B--2---:R-:W-:Y:S04]  /*1cef0*/  LEA R12, -R12, RZ, 0x6 ;  /* 0x000000ff0c0c7211 */ /* 0x004fe800078e31ff */
[----:B------:R-:W-:Y:S02]  /*1cf00*/  SHF.R.S32.HI R7, RZ, 0x1f, R12 ;  /* 0x0000001fff077819 */ /* 0x000fe4000001140c */
.L_x_1352:
[----:B------:R-:W-:Y:S05]  /*1cf10*/  BSYNC B0 ;  /* 0x0000000000007941 */ /* 0x000fea0003800000 */
.L_x_1350:
[CC--:B------:R-:W-:Y:S01]  /*1cf20*/  LEA R24, P1, R12.reuse, R212.reuse, 0x1 ;  /* 0x000000d40c187211 */ /* 0x0c0fe200078208ff */
[----:B------:R-:W-:Y:S01]  /*1cf30*/  ULDC.64 UR4, c[0x0][0x118] ;  /* 0x0000460000047ab9 */ /* 0x000fe20000000a00 */
[C---:B------:R-:W-:Y:S02]  /*1cf40*/  IADD3 R5, P0, R12.reuse, R209, RZ ;  /* 0x000000d10c057210 */ /* 0x040fe40007f1e0ff */
[-C--:B---3--:R-:W-:Y:S02]  /*1cf50*/  LEA.HI.X R25, R12, R211.reuse, R7, 0x1, P1 ;  /* 0x000000d30c197211 */ /* 0x088fe400008f0c07 */
        /* <DEDUP_REMOVED lines=28> */
[CCC-:B-1----:R-:W-:Y:S02]  /*1d120*/  @P4 LEA.HI.X R13, R7.reuse, R211.reuse, R6.reuse, 0x1, P0 ;  /* 0x000000d3070d4211 */ /* 0x1c2fe400000f0c06 */
        /* <DEDUP_REMOVED lines=57> */
.L_x_1349:
[----:B--2-4-:R-:W-:Y:S05]  /*1d4c0*/  BSYNC B1 ;  /* 0x0000000000017941 */ /* 0x014fea0003800000 */
.L_x_1348:
[----:B------:R-:W-:Y:S01]  /*1d4d0*/  ULDC.64 UR4, c[0x0][0x118] ;  /* 0x0000460000047ab9 */ /* 0x000fe20000000a00 */
[----:B-1----:R-:W-:Y:S01]  /*1d4e0*/  FMNMX.FTZ R5, R174, R137, !PT ;  /* 0x00000089ae057209 */ /* 0x002fe20007810000 */
[----:B------:R1:W2:Y:S01]  /*1d4f0*/  LD.E R134, [R2.64+0xdc] ;  /* 0x0000dc0402867980 */ /* 0x0002a2000c101900 */
[----:B------:R-:W-:Y:S02]  /*1d500*/  FMNMX.FTZ R6, R173, R0, !PT ;  /* 0x00000000ad067209 */ /* 0x000fe40007810000 */
[----:B------:R-:W-:Y:S01]  /*1d510*/  FMNMX.FTZ R5, R172, R5, !PT ;  /* 0x00000005ac057209 */ /* 0x000fe20007810000 */
[----:B---3--:R-:W-:Y:S01]  /*1d520*/  LDSM.16.MT88.4 R12, [R206+0xc000] ;  /* 0x00c00000ce0c783b */ /* 0x008fe20000004200 */
[----:B------:R-:W-:Y:S02]  /*1d530*/  FMNMX.FTZ R6, R171, R6, !PT ;  /* 0x00000006ab067209 */ /* 0x000fe40007810000 */
[----:B------:R-:W-:Y:S04]  /*1d540*/  FMNMX.FTZ R5, R170, R5, !PT ;  /* 0x00000005aa057209 */ /* 0x000fe80007810000 */
        /* <DEDUP_REMOVED lines=8> */
[----:B------:R-:W-:Y:S05]  /*1d5d0*/  FMNMX.FTZ R5, R183, R4, !PT ;  /* 0x00000004b7057209 */ /* 0x000fea0007810000 */
        /* <DEDUP_REMOVED lines=25> */
[----:B------:R-:W3:Y:S01]  /*1d770*/  SHFL.BFLY PT, R3, R6, 0x2, 0x1f ;  /* 0x0c401f0006037f89 */ /* 0x000ee200000e0000 */
[----:B-1----:R-:W-:Y:S07]  /*1d780*/  FMNMX.FTZ R7, R8, R5, !PT ;  /* 0x0000000508077209 */ /* 0x002fee0007810000 */
[----:B------:R-:W1:Y:S01]  /*1d790*/  SHFL.BFLY PT, R132, R7, 0x1, 0x1f ;  /* 0x0c201f0007847f89 */ /* 0x000e6200000e0000 */
[----:B---3--:R-:W-:Y:S07]  /*1d7a0*/  FMNMX.FTZ R4, R6, R3, !PT ;  /* 0x0000000306047209 */ /* 0x008fee0007810000 */
[----:B------:R-:W3:Y:S01]  /*1d7b0*/  SHFL.BFLY PT, R3, R4, 0x1, 0x1f ;  /* 0x0c201f0004037f89 */ /* 0x000ee200000e0000 */
[----:B-1----:R-:W-:Y:S04]  /*1d7c0*/  FMNMX.FTZ R132, R7, R132, !PT ;  /* 0x0000008407847209 */ /* 0x002fe80007810000 */
[C---:B------:R-:W-:Y:S01]  /*1d7d0*/  FSETP.NEU.FTZ.AND P0, PT, R132.reuse, -INF , PT ;  /* 0xff8000008400780b */ /* 0x040fe20003f1d000 */
[----:B------:R-:W-:Y:S02]  /*1d7e0*/  FADD.FTZ R5, -R132, R137 ;  /* 0x0000008984057221 */ /* 0x000fe40000010100 */
[----:B------:R-:W-:Y:S01]  /*1d7f0*/  LDSM.16.MT88.4 R136, [R205+0xe800] ;  /* 0x00e80000cd88783b */ /* 0x000fe20000004200 */
[----:B---3--:R-:W-:Y:S01]  /*1d800*/  FMNMX.FTZ R3, R4, R3, !PT ;  /* 0x0000000304037209 */ /* 0x008fe20007810000 */
[C---:B--2---:R-:W-:Y:S04]  /*1d810*/  FMUL.FTZ R147, R134.reuse, R132 ;  /* 0x0000008486937220 */ /* 0x044fe80000410000 */
[C---:B------:R-:W-:Y:S02]  /*1d820*/  FMUL.FTZ R145, R134.reuse, R3 ;  /* 0x0000000386917220 */ /* 0x040fe40000410000 */
[C---:B------:R-:W-:Y:S01]  /*1d830*/  FMUL.FTZ R2, R134.reuse, R5 ;  /* 0x0000000586027220 */ /* 0x040fe20000410000 */
[----:B------:R-:W-:Y:S01]  /*1d840*/  FSEL R147, R147, RZ, P0 ;  /* 0x000000ff93937208 */ /* 0x000fe20000000000 */
[C---:B------:R-:W-:Y:S01]  /*1d850*/  FADD.FTZ R5, -R3.reuse, R0 ;  /* 0x0000000003057221 */ /* 0x040fe20000010100 */
[----:B------:R-:W-:Y:S03]  /*1d860*/  FSETP.NEU.FTZ.AND P0, PT, R3, -INF , PT ;  /* 0xff8000000300780b */ /* 0x000fe60003f1d000 */
[----:B------:R-:W-:Y:S01]  /*1d870*/  FMUL.FTZ R0, R134, R5 ;  /* 0x0000000586007220 */ /* 0x000fe20000410000 */
[----:B------:R-:W-:Y:S01]  /*1d880*/  FSEL R145, R145, RZ, P0 ;  /* 0x000000ff91917208 */ /* 0x000fe20000000000 */
[-CC-:B------:R-:W-:Y:S01]  /*1d890*/  FFMA.FTZ R177, R174, R134.reuse, -R147.reuse ;  /* 0x00000086aeb17223 */ /* 0x180fe20000010893 */
[----:B------:R-:W1:Y:S01]  /*1d8a0*/  MUFU.EX2 R2, R2 ;  /* 0x0000000200027308 */ /* 0x000e620000000800 */
[-C--:B------:R-:W-:Y:S01]  /*1d8b0*/  FFMA.FTZ R176, R172, R134.reuse, -R147 ;  /* 0x00000086acb07223 */ /* 0x080fe20000010893 */
[----:B------:R-:W-:Y:S01]  /*1d8c0*/  ISETP.GT.AND P0, PT, R222, 0x1, PT ;  /* 0x00000001de00780c */ /* 0x000fe20003f04270 */
[-CC-:B------:R-:W-:Y:S02]  /*1d8d0*/  FFMA.FTZ R173, R173, R134.reuse, -R145.reuse ;  /* 0x00000086adad7223 */ /* 0x180fe40000010891 */
[-C--:B------:R-:W-:Y:S02]  /*1d8e0*/  FFMA.FTZ R172, R171, R134.reuse, -R145 ;  /* 0x00000086abac7223 */ /* 0x080fe40000010891 */
[-CC-:B------:R-:W-:Y:S02]  /*1d8f0*/  FFMA.FTZ R175, R170, R134.reuse, -R147.reuse ;  /* 0x00000086aaaf7223 */ /* 0x180fe40000010893 */
[-C--:B------:R-:W-:Y:S01]  /*1d900*/  FFMA.FTZ R174, R238, R134.reuse, -R147 ;  /* 0x00000086eeae7223 */ /* 0x080fe20000010893 */
[----:B------:R-:W2:Y:S01]  /*1d910*/  MUFU.EX2 R0, R0 ;  /* 0x0000000000007308 */ /* 0x000ea20000000800 */
[-CC-:B------:R-:W-:Y:S02]  /*1d920*/  FFMA.FTZ R171, R237, R134.reuse, -R145.reuse ;  /* 0x00000086edab7223 */ /* 0x180fe40000010891 */
[-CC-:B------:R-:W-:Y:S02]  /*1d930*/  FFMA.FTZ R170, R236, R134.reuse, -R145.reuse ;  /* 0x00000086ecaa7223 */ /* 0x180fe40000010891 */
[-C--:B------:R-:W-:Y:S02]  /*1d940*/  FFMA.FTZ R237, R164, R134.reuse, -R145 ;  /* 0x00000086a4ed7223 */ /* 0x080fe40000010891 */
[-C--:B------:R-:W-:Y:S02]  /*1d950*/  FFMA.FTZ R239, R167, R134.reuse, -R147 ;  /* 0x00000086a7ef7223 */ /* 0x080fe40000010893 */
[-CC-:B------:R-:W-:Y:S01]  /*1d960*/  FFMA.FTZ R236, R162, R134.reuse, -R145.reuse ;  /* 0x00000086a2ec7223 */ /* 0x180fe20000010891 */
[----:B------:R-:W-:Y:S01]  /*1d970*/  MUFU.EX2 R177, R177 ;  /* 0x000000b100b17308 */ /* 0x000fe20000000800 */
[-C--:B------:R-:W-:Y:S02]  /*1d980*/  FFMA.FTZ R241, R160, R134.reuse, -R145 ;  /* 0x00000086a0f17223 */ /* 0x080fe40000010891 */
[--C-:B------:R-:W-:Y:S02]  /*1d990*/  FFMA.FTZ R238, R163, R134, -R147.reuse ;  /* 0x00000086a3ee7223 */ /* 0x100fe40000010893 */
[C---:B-1----:R-:W-:Y:S02]  /*1d9a0*/  FMUL.FTZ R4, R2.reuse, R128 ;  /* 0x0000008002047220 */ /* 0x042fe40000410000 */
[C---:B------:R-:W-:Y:S02]  /*1d9b0*/  FMUL.FTZ R5, R2.reuse, R129 ;  /* 0x0000008102057220 */ /* 0x040fe40000410000 */
[C---:B------:R-:W-:Y:S01]  /*1d9c0*/  FMUL.FTZ R8, R2.reuse, R124 ;  /* 0x0000007c02087220 */ /* 0x040fe20000410000 */
[----:B------:R-:W1:Y:S01]  /*1d9d0*/  MUFU.EX2 R176, R176 ;  /* 0x000000b000b07308 */ /* 0x000e620000000800 */
[C---:B------:R-:W-:Y:S02]  /*1d9e0*/  FMUL.FTZ R9, R2.reuse, R125 ;  /* 0x0000007d02097220 */ /* 0x040fe40000410000 */
[----:B------:R-:W-:Y:S02]  /*1d9f0*/  FMUL.FTZ R16, R2, R116 ;  /* 0x0000007402107220 */ /* 0x000fe40000410000 */
[C---:B--2---:R-:W-:Y:S02]  /*1da00*/  FMUL.FTZ R6, R0.reuse, R130 ;  /* 0x0000008200067220 */ /* 0x044fe40000410000 */
[C---:B------:R-:W-:Y:S02]  /*1da10*/  FMUL.FTZ R7, R0.reuse, R131 ;  /* 0x0000008300077220 */ /* 0x040fe40000410000 */
[C---:B------:R-:W-:Y:S01]  /*1da20*/  FMUL.FTZ R10, R0.reuse, R126 ;  /* 0x0000007e000a7220 */ /* 0x040fe20000410000 */
[----:B------:R-:W-:Y:S01]  /*1da30*/  MUFU.EX2 R173, R173 ;  /* 0x000000ad00ad7308 */ /* 0x000fe20000000800 */
[----:B------:R-:W-:Y:S02]  /*1da40*/  FMUL.FTZ R11, R0, R127 ;  /* 0x0000007f000b7220 */ /* 0x000fe40000410000 */
[----:B------:R-:W-:Y:S01]  /*1da50*/  FMUL.FTZ R17, R2, R117 ;  /* 0x0000007502117220 */ /* 0x000fe20000410000 */
[----:B------:R-:W-:Y:S01]  /*1da60*/  LDSM.16.MT88.4 R124, [R206+0xe800] ;  /* 0x00e80000ce7c783b */ /* 0x000fe20000004200 */
[C---:B------:R-:W-:Y:S02]  /*1da70*/  FMUL.FTZ R18, R0.reuse, R118 ;  /* 0x0000007600127220 */ /* 0x040fe40000410000 */
[----:B------:R-:W-:Y:S02]  /*1da80*/  FMUL.FTZ R19, R0, R119 ;  /* 0x0000007700137220 */ /* 0x000fe40000410000 */
[C---:B------:R-:W-:Y:S01]  /*1da90*/  FMUL.FTZ R24, R2.reuse, R108 ;  /* 0x0000006c02187220 */ /* 0x040fe20000410000 */
[----:B------:R-:W2:Y:S01]  /*1daa0*/  MUFU.EX2 R172, R172 ;  /* 0x000000ac00ac7308 */ /* 0x000ea20000000800 */
[----:B------:R-:W-:Y:S01]  /*1dab0*/  FMUL.FTZ R25, R2, R109 ;  /* 0x0000006d02197220 */ /* 0x000fe20000410000 */
[----:B------:R-:W-:Y:S01]  /*1dac0*/  LDSM.16.MT88.4 R116, [R205+0xc800] ;  /* 0x00c80000cd74783b */ /* 0x000fe20000004200 */
[----:B------:R-:W-:Y:S01]  /*1dad0*/  FMUL.FTZ R26, R0, R110 ;  /* 0x0000006e001a7220 */ /* 0x000fe20000410000 */
[----:B-1----:R-:W-:Y:S01]  /*1dae0*/  F2FP.BF16.PACK_AB R128, R176, R177 ;  /* 0x000000b1b080723e */ /* 0x002fe200000010ff */
[----:B------:R-:W-:Y:S02]  /*1daf0*/  FMUL.FTZ R27, R0, R111 ;  /* 0x0000006f001b7220 */ /* 0x000fe40000410000 */
[C---:B------:R-:W-:Y:S02]  /*1db00*/  FMUL.FTZ R32, R2.reuse, R100 ;  /* 0x0000006402207220 */ /* 0x040fe40000410000 */
[----:B------:R-:W-:Y:S01]  /*1db10*/  FMUL.FTZ R33, R2, R101 ;  /* 0x0000006502217220 */ /* 0x000fe20000410000 */
[----:B------:R-:W-:Y:S01]  /*1db20*/  MUFU.EX2 R175, R175 ;  /* 0x000000af00af7308 */ /* 0x000fe20000000800 */
[----:B------:R-:W-:Y:S01]  /*1db30*/  LDSM.16.MT88.4 R108, [R203+0xe000] ;  /* 0x00e00000cb6c783b */ /* 0x000fe20000004200 */
[C---:B------:R-:W-:Y:S02]  /*1db40*/  FMUL.FTZ R34, R0.reuse, R102 ;  /* 0x0000006600227220 */ /* 0x040fe40000410000 */
[----:B------:R-:W-:Y:S02]  /*1db50*/  FMUL.FTZ R35, R0, R103 ;  /* 0x0000006700237220 */ /* 0x000fe40000410000 */
[C---:B------:R-:W-:Y:S02]  /*1db60*/  FMUL.FTZ R36, R2.reuse, R36 ;  /* 0x0000002402247220 */ /* 0x040fe40000410000 */
[----:B------:R-:W-:Y:S01]  /*1db70*/  FMUL.FTZ R37, R2, R37 ;  /* 0x0000002502257220 */ /* 0x000fe20000410000 */
[----:B------:R-:W-:Y:S01]  /*1db80*/  LDSM.16.MT88.4 R100, [R204+0xe000] ;  /* 0x00e00000cc64783b */ /* 0x000fe20000004200 */
        /* <DEDUP_REMOVED lines=37> */
[C---:B------:R-:W-:Y:S01]  /*1dde0*/  HMMA.16816.F32.BF16 R8, R128.reuse, R14, R8 ;  /* 0x0000000e8008723c */ /* 0x040fe20000041808 */
[----:B------:R-:W-:Y:S03]  /*1ddf0*/  MUFU.EX2 R241, R241 ;  /* 0x000000f100f17308 */ /* 0x000fe60000000800 */
[C---:B------:R-:W-:Y:S02]  /*1de00*/  FMUL.FTZ R13, R2.reuse, R121 ;  /* 0x00000079020d7220 */ /* 0x040fe40000410000 */
[----:B------:R-:W-:Y:S02]  /*1de10*/  FMUL.FTZ R64, R2, R64 ;  /* 0x0000004002407220 */ /* 0x000fe40000410000 */
[C---:B------:R-:W-:Y:S03]  /*1de20*/  FMUL.FTZ R14, R0.reuse, R122 ;  /* 0x0000007a000e7220 */ /* 0x040fe60000410000 */
[----:B------:R-:W-:Y:S01]  /*1de30*/  MUFU.EX2 R238, R238 ;  /* 0x000000ee00ee7308 */ /* 0x000fe20000000800 */
[----:B------:R-:W-:Y:S02]  /*1de40*/  FMUL.FTZ R15, R0, R123 ;  /* 0x0000007b000f7220 */ /* 0x000fe40000410000 */
[----:B------:R-:W1:Y:S01]  /*1de50*/  LDSM.16.MT88.4 R120, [R203+0xc000] ;  /* 0x00c00000cb78783b */ /* 0x000e620000004200 */
        /* <DEDUP_REMOVED lines=11> */
[----:B------:R-:W2:Y:S01]  /*1df10*/  LDSM.16.MT88.4 R112, [R206+0xe000] ;  /* 0x00e00000ce70783b */ /* 0x000ea20000004200 */
        /* <DEDUP_REMOVED lines=11> */
[----:B------:R-:W3:Y:S01]  /*1dfd0*/  LDSM.16.MT88.4 R104, [R205+0xe000] ;  /* 0x00e00000cd68783b */ /* 0x000ee20000004200 */
[----:B------:R-:W-:Y:S02]  /*1dfe0*/  FMUL.FTZ R75, R0, R75 ;  /* 0x0000004b004b7220 */ /* 0x000fe40000410000 */
[C---:B------:R-:W-:Y:S02]  /*1dff0*/  FMUL.FTZ R76, R2.reuse, R76 ;  /* 0x0000004c024c7220 */ /* 0x040fe40000410000 */
[C---:B-1----:R-:W-:Y:S03]  /*1e000*/  HMMA.16816.F32.BF16 R28, R128.reuse, R120, R28 ;  /* 0x00000078801c723c */ /* 0x042fe6000004181c */
[----:B------:R-:W-:Y:S02]  /*1e010*/  FMUL.FTZ R77, R2, R77 ;  /* 0x0000004d024d7220 */ /* 0x000fe40000410000 */
[C---:B------:R-:W-:Y:S02]  /*1e020*/  FMUL.FTZ R78, R0.reuse, R78 ;  /* 0x0000004e004e7220 */ /* 0x040fe40000410000 */
[----:B------:R-:W-:Y:S01]  /*1e030*/  FMUL.FTZ R79, R0, R79 ;  /* 0x0000004f004f7220 */ /* 0x000fe20000410000 */
[C---:B------:R-:W-:Y:S01]  /*1e040*/  HMMA.16816.F32.BF16 R32, R128.reuse, R122, R32 ;  /* 0x0000007a8020723c */ /* 0x040fe20000041820 */
[----:B------:R-:W-:Y:S03]  /*1e050*/  LDSM.16.MT88.4 R120, [R203+0xc800] ;  /* 0x00c80000cb78783b */ /* 0x000fe60000004200 */
[C---:B------:R-:W-:Y:S02]  /*1e060*/  FMUL.FTZ R80, R2.reuse, R80 ;  /* 0x0000005002507220 */ /* 0x040fe40000410000 */
[----:B------:R-:W-:Y:S02]  /*1e070*/  FMUL.FTZ R81, R2, R81 ;  /* 0x0000005102517220 */ /* 0x000fe40000410000 */
[C---:B--2---:R-:W-:Y:S04]  /*1e080*/  HMMA.16816.F32.BF16 R36, R128.reuse, R112, R36 ;  /* 0x000000708024723c */ /* 0x044fe80000041824 */
[C---:B------:R-:W-:Y:S02]  /*1e090*/  FMUL.FTZ R82, R0.reuse, R82 ;  /* 0x0000005200527220 */ /* 0x040fe40000410000 */
[----:B------:R-:W-:Y:S02]  /*1e0a0*/  FMUL.FTZ R83, R0, R83 ;  /* 0x0000005300537220 */ /* 0x000fe40000410000 */
[C---:B------:R-:W-:Y:S01]  /*1e0b0*/  HMMA.16816.F32.BF16 R40, R128.reuse, R114, R40 ;  /* 0x000000728028723c */ /* 0x040fe20000041828 */
[----:B------:R-:W-:Y:S03]  /*1e0c0*/  LDSM.16.MT88.4 R112, [R206+0xc800] ;  /* 0x00c80000ce70783b */ /* 0x000fe60000004200 */
[C---:B------:R-:W-:Y:S02]  /*1e0d0*/  FMUL.FTZ R84, R2.reuse, R84 ;  /* 0x0000005402547220 */ /* 0x040fe40000410000 */
[----:B------:R-:W-:Y:S02]  /*1e0e0*/  FMUL.FTZ R85, R2, R85 ;  /* 0x0000005502557220 */ /* 0x000fe40000410000 */
[C---:B------:R-:W-:Y:S01]  /*1e0f0*/  FMUL.FTZ R86, R0.reuse, R86 ;  /* 0x0000005600567220 */ /* 0x040fe20000410000 */
[C---:B---3--:R-:W-:Y:S03]  /*1e100*/  HMMA.16816.F32.BF16 R44, R128.reuse, R104, R44 ;  /* 0x00000068802c723c */ /* 0x048fe6000004182c */
[----:B------:R-:W-:Y:S02]  /*1e110*/  FMUL.FTZ R87, R0, R87 ;  /* 0x0000005700577220 */ /* 0x000fe40000410000 */
[-CC-:B------:R-:W-:Y:S02]  /*1e120*/  FFMA.FTZ R178, R235, R134.reuse, -R147.reuse ;  /* 0x00000086ebb27223 */ /* 0x180fe40000010893 */
[-CC-:B------:R-:W-:Y:S01]  /*1e130*/  FFMA.FTZ R179, R234, R134.reuse, -R147.reuse ;  /* 0x00000086eab37223 */ /* 0x180fe20000010893 */
[C---:B------:R-:W-:Y:S01]  /*1e140*/  HMMA.16816.F32.BF16 R48, R128.reuse, R106, R48 ;  /* 0x0000006a8030723c */ /* 0x040fe20000041830 */
[----:B------:R-:W1:Y:S02]  /*1e150*/  LDSM.16.MT88.4 R104, [R206+0x10000] ;  /* 0x01000000ce68783b */ /* 0x000e640000004200 */
[----:B------:R-:W-:Y:S01]  /*1e160*/  MUFU.EX2 R178, R178 ;  /* 0x000000b200b27308 */ /* 0x000fe20000000800 */
[-C--:B------:R-:W-:Y:S02]  /*1e170*/  FFMA.FTZ R234, R165, R134.reuse, -R147 ;  /* 0x00000086a5ea7223 */ /* 0x080fe40000010893 */
[-CC-:B------:R-:W-:Y:S02]  /*1e180*/  FFMA.FTZ R180, R180, R134.reuse, -R145.reuse ;  /* 0x00000086b4b47223 */ /* 0x180fe40000010891 */
[C---:B------:R-:W-:Y:S04]  /*1e190*/  HMMA.16816.F32.BF16 R52, R128.reuse, R100, R52 ;  /* 0x000000648034723c */ /* 0x040fe80000041834 */
[-C--:B------:R-:W-:Y:S01]  /*1e1a0*/  FFMA.FTZ R181, R181, R134.reuse, -R145 ;  /* 0x00000086b5b57223 */ /* 0x080fe20000010891 */
[----:B------:R-:W2:Y:S01]  /*1e1b0*/  MUFU.EX2 R179, R179 ;  /* 0x000000b300b37308 */ /* 0x000ea20000000800 */
[-CC-:B------:R-:W-:Y:S02]  /*1e1c0*/  FFMA.FTZ R183, R183, R134.reuse, -R147.reuse ;  /* 0x00000086b7b77223 */ /* 0x180fe40000010893 */
[C---:B------:R-:W-:Y:S01]  /*1e1d0*/  HMMA.16816.F32.BF16 R56, R128.reuse, R102, R56 ;  /* 0x000000668038723c */ /* 0x040fe20000041838 */
[----:B------:R-:W3:Y:S03]  /*1e1e0*/  LDSM.16.MT88.4 R100, [R205+0x10000] ;  /* 0x01000000cd64783b */ /* 0x000ee60000004200 */
[-C--:B------:R-:W-:Y:S02]  /*1e1f0*/  FFMA.FTZ R182, R182, R134.reuse, -R147 ;  /* 0x00000086b6b67223 */ /* 0x080fe40000010893 */
[-CC-:B------:R-:W-:Y:S01]  /*1e200*/  FFMA.FTZ R224, R224, R134.reuse, -R145.reuse ;  /* 0x00000086e0e07223 */ /* 0x180fe20000010891 */
[----:B------:R-:W-:Y:S01]  /*1e210*/  MUFU.EX2 R180, R180 ;  /* 0x000000b400b47308 */ /* 0x000fe20000000800 */
[C---:B------:R-:W-:Y:S04]  /*1e220*/  HMMA.16816.F32.BF16 R60, R128.reuse, R108, R60 ;  /* 0x0000006c803c723c */ /* 0x040fe8000004183c */
[----:B------:R-:W-:Y:S02]  /*1e230*/  FFMA.FTZ R229, R229, R134, -R145 ;  /* 0x00000086e5e57223 */ /* 0x000fe40000010891 */
[C---:B------:R-:W-:Y:S02]  /*1e240*/  FMUL.FTZ R88, R2.reuse, R88 ;  /* 0x0000005802587220 */ /* 0x040fe40000410000 */
[C---:B------:R-:W-:Y:S01]  /*1e250*/  HMMA.16816.F32.BF16 R64, R128.reuse, R110, R64 ;  /* 0x0000006e8040723c */ /* 0x040fe20000041840 */
[----:B------:R-:W4:Y:S01]  /*1e260*/  LDSM.16.MT88.4 R108, [R204+0x10000] ;  /* 0x01000000cc6c783b */ /* 0x000f220000004200 */
[----:B------:R-:W5:Y:S02]  /*1e270*/  MUFU.EX2 R181, R181 ;  /* 0x000000b500b57308 */ /* 0x000f640000000800 */
[----:B------:R-:W-:Y:S02]  /*1e280*/  FMUL.FTZ R89, R2, R89 ;  /* 0x0000005902597220 */ /* 0x000fe40000410000 */
[C---:B------:R-:W-:Y:S02]  /*1e290*/  FMUL.FTZ R90, R0.reuse, R90 ;  /* 0x0000005a005a7220 */ /* 0x040fe40000410000 */
[----:B------:R-:W-:Y:S01]  /*1e2a0*/  FMUL.FTZ R91, R0, R91 ;  /* 0x0000005b005b7220 */ /* 0x000fe20000410000 */
[C---:B-1----:R-:W-:Y:S03]  /*1e2b0*/  HMMA.16816.F32.BF16 R68, R128.reuse, R104, R68 ;  /* 0x000000688044723c */ /* 0x042fe60000041844 */
[C---:B------:R-:W-:Y:S01]  /*1e2c0*/  FMUL.FTZ R92, R2.reuse, R92 ;  /* 0x0000005c025c7220 */ /* 0x040fe20000410000 */
[----:B------:R-:W-:Y:S01]  /*1e2d0*/  MUFU.EX2 R183, R183 ;  /* 0x000000b700b77308 */ /* 0x000fe20000000800 */
[----:B------:R-:W-:Y:S02]  /*1e2e0*/  FMUL.FTZ R93, R2, R93 ;  /* 0x0000005d025d7220 */ /* 0x000fe40000410000 */
[C---:B------:R-:W-:Y:S01]  /*1e2f0*/  FMUL.FTZ R94, R0.reuse, R94 ;  /* 0x0000005e005e7220 */ /* 0x040fe20000410000 */
[C---:B------:R-:W-:Y:S01]  /*1e300*/  HMMA.16816.F32.BF16 R72, R128.reuse, R106, R72 ;  /* 0x0000006a8048723c */ /* 0x040fe20000041848 */
[----:B------:R-:W1:Y:S03]  /*1e310*/  LDSM.16.MT88.4 R104, [R203+0x10000] ;  /* 0x01000000cb68783b */ /* 0x000e660000004200 */
[----:B------:R-:W-:Y:S02]  /*1e320*/  FMUL.FTZ R95, R0, R95 ;  /* 0x0000005f005f7220 */ /* 0x000fe40000410000 */
[C---:B------:R-:W-:Y:S01]  /*1e330*/  FMUL.FTZ R96, R2.reuse, R96 ;  /* 0x0000006002607220 */ /* 0x040fe20000410000 */
[----:B------:R-:W4:Y:S01]  /*1e340*/  MUFU.EX2 R182, R182 ;  /* 0x000000b600b67308 */ /* 0x000f220000000800 */
[C---:B---3--:R-:W-:Y:S04]  /*1e350*/  HMMA.16816.F32.BF16 R76, R128.reuse, R100, R76 ;  /* 0x00000064804c723c */ /* 0x048fe8000004184c */
[----:B------:R-:W-:Y:S02]  /*1e360*/  FMUL.FTZ R97, R2, R97 ;  /* 0x0000006102617220 */ /* 0x000fe40000410000 */
[C---:B------:R-:W-:Y:S01]  /*1e370*/  FMUL.FTZ R98, R0.reuse, R98 ;  /* 0x0000006200627220 */ /* 0x040fe20000410000 */
[----:B--2---:R-:W-:Y:S01]  /*1e380*/  F2FP.BF16.PACK_AB R100, R179, R178 ;  /* 0x000000b2b364723e */ /* 0x004fe200000010ff */
[C---:B------:R-:W-:Y:S01]  /*1e390*/  HMMA.16816.F32.BF16 R80, R128.reuse, R102, R80 ;  /* 0x000000668050723c */ /* 0x040fe20000041850 */
[----:B------:R-:W-:Y:S03]  /*1e3a0*/  MUFU.EX2 R224, R224 ;  /* 0x000000e000e07308 */ /* 0x000fe60000000800 */
[----:B------:R-:W-:Y:S01]  /*1e3b0*/  FMUL.FTZ R99, R0, R99 ;  /* 0x0000006300637220 */ /* 0x000fe20000410000 */
[----:B-----5:R-:W-:Y:S01]  /*1e3c0*/  F2FP.BF16.PACK_AB R101, R181, R180 ;  /* 0x000000b4b565723e */ /* 0x020fe200000010ff */
[-CC-:B------:R-:W-:Y:S02]  /*1e3d0*/  FFMA.FTZ R233, R233, R134.reuse, -R147.reuse ;  /* 0x00000086e9e97223 */ /* 0x180fe40000010893 */
[C---:B----4-:R-:W-:Y:S03]  /*1e3e0*/  HMMA.16816.F32.BF16 R84, R128.reuse, R108, R84 ;  /* 0x0000006c8054723c */ /* 0x050fe60000041854 */
[----:B------:R-:W2:Y:S01]  /*1e3f0*/  MUFU.EX2 R229, R229 ;  /* 0x000000e500e57308 */ /* 0x000ea20000000800 */
[-C--:B------:R-:W-:Y:S02]  /*1e400*/  FFMA.FTZ R232, R232, R134.reuse, -R147 ;  /* 0x00000086e8e87223 */ /* 0x080fe40000010893 */
[-CC-:B------:R-:W-:Y:S01]  /*1e410*/  FFMA.FTZ R231, R231, R134.reuse, -R145.reuse ;  /* 0x00000086e7e77223 */ /* 0x180fe20000010891 */
[----:B------:R-:W-:Y:S01]  /*1e420*/  F2FP.BF16.PACK_AB R102, R182, R183 ;  /* 0x000000b7b666723e */ /* 0x000fe200000010ff */
[C---:B------:R-:W-:Y:S01]  /*1e430*/  HMMA.16816.F32.BF16 R88, R128.reuse, R110, R88 ;  /* 0x0000006e8058723c */ /* 0x040fe20000041858 */
[----:B------:R-:W3:Y:S03]  /*1e440*/  LDSM.16.MT88.4 R108, [R204+0xc800] ;  /* 0x00c80000cc6c783b */ /* 0x000ee60000004200 */
[-C--:B------:R-:W-:Y:S01]  /*1e450*/  FFMA.FTZ R230, R230, R134.reuse, -R145 ;  /* 0x00000086e6e67223 */ /* 0x080fe20000010891 */
[----:B------:R-:W-:Y:S01]  /*1e460*/  MUFU.EX2 R233, R233 ;  /* 0x000000e900e97308 */ /* 0x000fe20000000800 */
[-CC-:B------:R-:W-:Y:S02]  /*1e470*/  FFMA.FTZ R228, R228, R134.reuse, -R147.reuse ;  /* 0x00000086e4e47223 */ /* 0x180fe40000010893 */
[-C--:B------:R-:W-:Y:S01]  /*1e480*/  FFMA.FTZ R235, R226, R134.reuse, -R147 ;  /* 0x00000086e2eb7223 */ /* 0x080fe20000010893 */
[C---:B-1----:R-:W-:Y:S03]  /*1e490*/  HMMA.16816.F32.BF16 R92, R128.reuse, R104, R92 ;  /* 0x00000068805c723c */ /* 0x042fe6000004185c */
[-C--:B------:R-:W-:Y:S02]  /*1e4a0*/  FFMA.FTZ R226, R166, R134.reuse, -R145 ;  /* 0x00000086a6e27223 */ /* 0x080fe40000010891 */
[----:B------:R-:W-:Y:S01]  /*1e4b0*/  LDSM.16.MT88.4 R164, [R206+0x11800] ;  /* 0x01180000cea4783b */ /* 0x000fe20000004200 */
[----:B------:R-:W-:Y:S01]  /*1e4c0*/  FFMA.FTZ R147, R161, R134, -R147 ;  /* 0x00000086a1937223 */ /* 0x000fe20000010893 */
[----:B------:R-:W1:Y:S01]  /*1e4d0*/  MUFU.EX2 R232, R232 ;  /* 0x000000e800e87308 */ /* 0x000e620000000800 */
[----:B------:R-:W-:Y:S04]  /*1e4e0*/  HMMA.16816.F32.BF16 R96, R128, R106, R96 ;  /* 0x0000006a8060723c */ /* 0x000fe80000041860 */
[----:B--2---:R-:W-:Y:S01]  /*1e4f0*/  F2FP.BF16.PACK_AB R103, R229, R224 ;  /* 0x000000e0e567723e */ /* 0x004fe200000010ff */
[----:B------:R-:W2:Y:S01]  /*1e500*/  LDSM.16.MT88.4 R104, [R203+0xe800] ;  /* 0x00e80000cb68783b */ /* 0x000ea20000004200 */
[-CC-:B------:R-:W-:Y:S02]  /*1e510*/  FFMA.FTZ R135, R135, R134.reuse, -R145.reuse ;  /* 0x0000008687877223 */ /* 0x180fe40000010891 */
[----:B------:R-:W-:Y:S01]  /*1e520*/  FFMA.FTZ R145, R133, R134, -R145 ;  /* 0x0000008685917223 */ /* 0x000fe20000010891 */
[----:B------:R-:W-:Y:S02]  /*1e530*/  MUFU.EX2 R243, R147 ;  /* 0x0000009300f37308 */ /* 0x000fe40000000800 */
[C---:B------:R-:W-:Y:S02]  /*1e540*/  HMMA.16816.F32.BF16 R4, R100.reuse, R112, R4 ;  /* 0x000000706404723c */ /* 0x040fe40000041804 */
[----:B------:R-:W-:Y:S03]  /*1e550*/  LDSM.16.MT88.4 R128, [R205+0xf000] ;  /* 0x00f00000cd80783b */ /* 0x000fe60000004200 */
[----:B------:R-:W-:Y:S02]  /*1e560*/  FFMA.FTZ R177, R2, R227, R177 ;  /* 0x000000e302b17223 */ /* 0x000fe400000100b1 */
[----:B------:R-:W-:Y:S01]  /*1e570*/  FFMA.FTZ R173, R0, R225, R173 ;  /* 0x000000e100ad7223 */ /* 0x000fe200000100ad */
[C---:B------:R-:W-:Y:S01]  /*1e580*/  HMMA.16816.F32.BF16 R8, R100.reuse, R114, R8 ;  /* 0x000000726408723c */ /* 0x040fe20000041808 */
[----:B------:R4:W-:Y:S01]  /*1e590*/  MUFU.EX2 R134, R145 ;  /* 0x0000009100867308 */ /* 0x0009e20000000800 */
[----:B------:R-:W-:Y:S02]  /*1e5a0*/  LDSM.16.MT88.4 R112, [R205+0x10800] ;  /* 0x01080000cd70783b */ /* 0x000fe40000004200 */
[----:B------:R-:W-:Y:S02]  /*1e5b0*/  FADD.FTZ R176, R176, R177 ;  /* 0x000000b1b0b07221 */ /* 0x000fe40000010000 */
[----:B------:R-:W-:Y:S02]  /*1e5c0*/  FADD.FTZ R172, R172, R173 ;  /* 0x000000adacac7221 */ /* 0x000fe40000010000 */
[C---:B------:R-:W-:Y:S02]  /*1e5d0*/  HMMA.16816.F32.BF16 R12, R100.reuse, R116, R12 ;  /* 0x00000074640c723c */ /* 0x040fe4000004180c */
[----:B------:R-:W-:Y:S01]  /*1e5e0*/  LDSM.16.MT88.4 R160, [R203+0xf800] ;  /* 0x00f80000cba0783b */ /* 0x000fe20000004200 */
[----:B------:R-:W-:Y:S01]  /*1e5f0*/  MUFU.EX2 R231, R231 ;  /* 0x000000e700e77308 */ /* 0x000fe20000000800 */
[----:B------:R-:W-:Y:S04]  /*1e600*/  FADD.FTZ R175, R175, R176 ;  /* 0x000000b0afaf7221 */ /* 0x000fe80000010000 */
[C---:B------:R-:W-:Y:S02]  /*1e610*/  HMMA.16816.F32.BF16 R16, R100.reuse, R118, R16 ;  /* 0x000000766410723c */ /* 0x040fe40000041810 */
[----:B------:R-:W-:Y:S02]  /*1e620*/  LDSM.16.MT88.4 R116, [R204+0x10800] ;  /* 0x01080000cc74783b */ /* 0x000fe40000004200 */
[----:B------:R-:W-:Y:S01]  /*1e630*/  FADD.FTZ R175, R174, R175 ;  /* 0x000000afaeaf7221 */ /* 0x000fe20000010000 */
[----:B------:R-:W5:Y:S03]  /*1e640*/  MUFU.EX2 R230, R230 ;  /* 0x000000e600e67308 */ /* 0x000f660000000800 */
[C---:B---3--:R-:W-:Y:S02]  /*1e650*/  HMMA.16816.F32.BF16 R20, R100.reuse, R108, R20 ;  /* 0x0000006c6414723c */ /* 0x048fe40000041814 */
[----:B----4-:R-:W-:Y:S02]  /*1e660*/  LDSM.16.MT88.4 R144, [R203+0xd800] ;  /* 0x00d80000cb90783b */ /* 0x010fe40000004200 */
[----:B------:R-:W-:Y:S03]  /*1e670*/  FADD.FTZ R178, R178, R175 ;  /* 0x000000afb2b27221 */ /* 0x000fe60000010000 */
[----:B------:R-:W-:Y:S01]  /*1e680*/  MUFU.EX2 R228, R228 ;  /* 0x000000e400e47308 */ /* 0x000fe20000000800 */
[C---:B------:R-:W-:Y:S02]  /*1e690*/  HMMA.16816.F32.BF16 R24, R100.reuse, R110, R24 ;  /* 0x0000006e6418723c */ /* 0x040fe40000041818 */
[----:B------:R-:W3:Y:S02]  /*1e6a0*/  LDSM.16.MT88.4 R108, [R206+0x10800] ;  /* 0x01080000ce6c783b */ /* 0x000ee40000004200 */
[----:B------:R-:W-:Y:S04]  /*1e6b0*/  FADD.FTZ R178, R179, R178 ;  /* 0x000000b2b3b27221 */ /* 0x000fe80000010000 */
[C---:B------:R-:W-:Y:S01]  /*1e6c0*/  HMMA.16816.F32.BF16 R28, R100.reuse, R120, R28 ;  /* 0x00000078641c723c */ /* 0x040fe2000004181c */
[----:B------:R-:W4:Y:S03]  /*1e6d0*/  MUFU.EX2 R235, R235 ;  /* 0x000000eb00eb7308 */ /* 0x000f260000000800 */
[----:B------:R-:W-:Y:S04]  /*1e6e0*/  FADD.FTZ R183, R183, R178 ;  /* 0x000000b2b7b77221 */ /* 0x000fe80000010000 */
[C---:B------:R-:W-:Y:S01]  /*1e6f0*/  HMMA.16816.F32.BF16 R32, R100.reuse, R122, R32 ;  /* 0x0000007a6420723c */ /* 0x040fe20000041820 */
[----:B------:R-:W-:Y:S02]  /*1e700*/  LDSM.16.MT88.4 R120, [R205+0xd000] ;  /* 0x00d00000cd78783b */ /* 0x000fe40000004200 */
[----:B------:R-:W1:Y:S01]  /*1e710*/  MUFU.EX2 R226, R226 ;  /* 0x000000e200e27308 */ /* 0x000e620000000800 */
[----:B------:R-:W-:Y:S04]  /*1e720*/  FADD.FTZ R182, R182, R183 ;  /* 0x000000b7b6b67221 */ /* 0x000fe80000010000 */
[C---:B------:R-:W-:Y:S05]  /*1e730*/  HMMA.16816.F32.BF16 R36, R100.reuse, R124, R36 ;  /* 0x0000007c6424723c */ /* 0x040fea0000041824 */
[----:B------:R-:W1:Y:S03]  /*1e740*/  MUFU.EX2 R234, R234 ;  /* 0x000000ea00ea7308 */ /* 0x000e660000000800 */
[C---:B------:R-:W-:Y:S01]  /*1e750*/  HMMA.16816.F32.BF16 R40, R100.reuse, R126, R40 ;  /* 0x0000007e6428723c */ /* 0x040fe20000041828 */
[----:B------:R-:W-:Y:S06]  /*1e760*/  LDSM.16.MT88.4 R124, [R203+0xd000] ;  /* 0x00d00000cb7c783b */ /* 0x000fec0000004200 */
[----:B------:R-:W1:Y:S01]  /*1e770*/  MUFU.EX2 R135, R135 ;  /* 0x0000008700877308 */ /* 0x000e620000000800 */
[C---:B------:R-:W-:Y:S08]  /*1e780*/  HMMA.16816.F32.BF16 R44, R100.reuse, R136, R44 ;  /* 0x00000088642c723c */ /* 0x040ff0000004182c */
[C---:B------:R-:W-:Y:S01]  /*1e790*/  HMMA.16816.F32.BF16 R48, R100.reuse, R138, R48 ;  /* 0x0000008a6430723c */ /* 0x040fe20000041830 */
[----:B------:R-:W-:Y:S07]  /*1e7a0*/  LDSM.16.MT88.4 R136, [R204+0xf000] ;  /* 0x00f00000cc88783b */ /* 0x000fee0000004200 */
[C---:B------:R-:W-:Y:S08]  /*1e7b0*/  HMMA.16816.F32.BF16 R52, R100.reuse, R140, R52 ;  /* 0x0000008c6434723c */ /* 0x040ff00000041834 */
[C---:B------:R-:W-:Y:S01]  /*1e7c0*/  HMMA.16816.F32.BF16 R56, R100.reuse, R142, R56 ;  /* 0x0000008e6438723c */ /* 0x040fe20000041838 */
[----:B------:R-:W-:Y:S07]  /*1e7d0*/  LDSM.16.MT88.4 R140, [R204+0xd800] ;  /* 0x00d80000cc8c783b */ /* 0x000fee0000004200 */
        /* <DEDUP_REMOVED lines=8> */
[----:B------:R-:W3:Y:S07]  /*1e860*/  LDSM.16.MT88.4 R112, [R204+0xd000] ;  /* 0x00d00000cc70783b */ /* 0x000eee0000004200 */
[C---:B------:R-:W-:Y:S08]  /*1e870*/  HMMA.16816.F32.BF16 R84, R100.reuse, R116, R84 ;  /* 0x000000746454723c */ /* 0x040ff00000041854 */
[C---:B------:R-:W-:Y:S01]  /*1e880*/  HMMA.16816.F32.BF16 R88, R100.reuse, R118, R88 ;  /* 0x000000766458723c */ /* 0x040fe20000041858 */
[----:B------:R-:W3:Y:S07]  /*1e890*/  LDSM.16.MT88.4 R116, [R206+0xf000] ;  /* 0x00f00000ce74783b */ /* 0x000eee0000004200 */
[C---:B--2---:R-:W-:Y:S08]  /*1e8a0*/  HMMA.16816.F32.BF16 R92, R100.reuse, R104, R92 ;  /* 0x00000068645c723c */ /* 0x044ff0000004185c */
[----:B------:R-:W-:Y:S01]  /*1e8b0*/  HMMA.16816.F32.BF16 R96, R100, R106, R96 ;  /* 0x0000006a6460723c */ /* 0x000fe20000041860 */
[----:B------:R-:W2:Y:S06]  /*1e8c0*/  LDSM.16.MT88.4 R104, [R203+0xf000] ;  /* 0x00f00000cb68783b */ /* 0x000eac0000004200 */
[----:B-1----:R-:W-:Y:S01]  /*1e8d0*/  F2FP.BF16.PACK_AB R100, R232, R233 ;  /* 0x000000e9e864723e */ /* 0x002fe200000010ff */
[----:B------:R-:W-:Y:S01]  /*1e8e0*/  FADD.FTZ R233, R233, R182 ;  /* 0x000000b6e9e97221 */ /* 0x000fe20000010000 */
[----:B-----5:R-:W-:Y:S03]  /*1e8f0*/  F2FP.BF16.PACK_AB R101, R230, R231 ;  /* 0x000000e7e665723e */ /* 0x020fe600000010ff */
[----:B----4-:R-:W-:Y:S01]  /*1e900*/  F2FP.BF16.PACK_AB R102, R235, R228 ;  /* 0x000000e4eb66723e */ /* 0x010fe200000010ff */
[----:B------:R-:W-:Y:S01]  /*1e910*/  FADD.FTZ R233, R232, R233 ;  /* 0x000000e9e8e97221 */ /* 0x000fe20000010000 */
[----:B------:R-:W-:Y:S03]  /*1e920*/  F2FP.BF16.PACK_AB R103, R237, R226 ;  /* 0x000000e2ed67723e */ /* 0x000fe600000010ff */
[----:B------:R-:W-:Y:S04]  /*1e930*/  FADD.FTZ R228, R228, R233 ;  /* 0x000000e9e4e47221 */ /* 0x000fe80000010000 */
[C---:B---3--:R-:W-:Y:S03]  /*1e940*/  HMMA.16816.F32.BF16 R4, R100.reuse, R108, R4 ;  /* 0x0000006c6404723c */ /* 0x048fe60000041804 */
[----:B------:R-:W-:Y:S05]  /*1e950*/  FADD.FTZ R235, R235, R228 ;  /* 0x000000e4ebeb7221 */ /* 0x000fea0000010000 */
[C---:B------:R-:W-:Y:S01]  /*1e960*/  HMMA.16816.F32.BF16 R8, R100.reuse, R110, R8 ;  /* 0x0000006e6408723c */ /* 0x040fe20000041808 */
[----:B------:R-:W1:Y:S07]  /*1e970*/  LDSM.16.MT88.4 R108, [R206+0x11000] ;  /* 0x01100000ce6c783b */ /* 0x000e6e0000004200 */
        /* <DEDUP_REMOVED lines=8> */
[C---:B------:R-:W-:Y:S08]  /*1ea00*/  HMMA.16816.F32.BF16 R36, R100.reuse, R116, R36 ;  /* 0x000000746424723c */ /* 0x040ff00000041824 */
        /* <DEDUP_REMOVED lines=10> */
[C---:B--2---:R-:W-:Y:S04]  /*1eab0*/  HMMA.16816.F32.BF16 R60, R100.reuse, R104, R60 ;  /* 0x00000068643c723c */ /* 0x044fe8000004183c */
[----:B------:R-:W-:Y:S01]  /*1eac0*/  F2FP.BF16.PACK_AB R139, R134, R135 ;  /* 0x00000087868b723e */ /* 0x000fe200000010ff */
[----:B------:R-:W-:Y:S03]  /*1ead0*/  FADD.FTZ R239, R239, R234 ;  /* 0x000000eaefef7221 */ /* 0x000fe60000010000 */
[C---:B------:R-:W-:Y:S01]  /*1eae0*/  HMMA.16816.F32.BF16 R64, R100.reuse, R106, R64 ;  /* 0x0000006a6440723c */ /* 0x040fe20000041840 */
[----:B------:R-:W2:Y:S03]  /*1eaf0*/  LDSM.16.MT88.4 R104, [R203+0x11000] ;  /* 0x01100000cb68783b */ /* 0x000ea60000004200 */
[----:B------:R-:W-:Y:S04]  /*1eb00*/  FADD.FTZ R238, R238, R239 ;  /* 0x000000efeeee7221 */ /* 0x000fe80000010000 */
[C---:B-1----:R-:W-:Y:S04]  /*1eb10*/  HMMA.16816.F32.BF16 R68, R100.reuse, R108, R68 ;  /* 0x0000006c6444723c */ /* 0x042fe80000041844 */
[----:B------:R-:W-:Y:S04]  /*1eb20*/  FADD.FTZ R227, R243, R238 ;  /* 0x000000eef3e37221 */ /* 0x000fe80000010000 */
[C---:B------:R-:W-:Y:S01]  /*1eb30*/  HMMA.16816.F32.BF16 R72, R100.reuse, R110, R72 ;  /* 0x0000006e6448723c */ /* 0x040fe20000041848 */
[----:B------:R-:W1:Y:S07]  /*1eb40*/  LDSM.16.MT88.4 R108, [R205+0xd800] ;  /* 0x00d80000cd6c783b */ /* 0x000e6e0000004200 */
[C---:B---3--:R-:W-:Y:S08]  /*1eb50*/  HMMA.16816.F32.BF16 R76, R100.reuse, R112, R76 ;  /* 0x00000070644c723c */ /* 0x048ff0000004184c */
[C---:B------:R-:W-:Y:S08]  /*1eb60*/  HMMA.16816.F32.BF16 R80, R100.reuse, R114, R80 ;  /* 0x000000726450723c */ /* 0x040ff00000041850 */
[C---:B----4-:R-:W-:Y:S08]  /*1eb70*/  HMMA.16816.F32.BF16 R84, R100.reuse, R116, R84 ;  /* 0x000000746454723c */ /* 0x050ff00000041854 */
[C---:B------:R-:W-:Y:S08]  /*1eb80*/  HMMA.16816.F32.BF16 R88, R100.reuse, R118, R88 ;  /* 0x000000766458723c */ /* 0x040ff00000041858 */
[C---:B--2---:R-:W-:Y:S08]  /*1eb90*/  HMMA.16816.F32.BF16 R92, R100.reuse, R104, R92 ;  /* 0x00000068645c723c */ /* 0x044ff0000004185c */
[----:B------:R-:W-:Y:S08]  /*1eba0*/  HMMA.16816.F32.BF16 R96, R100, R106, R96 ;  /* 0x0000006a6460723c */ /* 0x000ff00000041860 */
[C---:B------:R-:W-:Y:S01]  /*1ebb0*/  HMMA.16816.F32.BF16 R128, R136.reuse, R124, R4 ;  /* 0x0000007c8880723c */ /* 0x040fe20000041804 */
[----:B------:R-:W2:Y:S07]  /*1ebc0*/  LDSM.16.MT88.4 R4, [R205+0x11800] ;  /* 0x01180000cd04783b */ /* 0x000eae0000004200 */
[C---:B------:R-:W-:Y:S01]  /*1ebd0*/  HMMA.16816.F32.BF16 R124, R136.reuse, R126, R8 ;  /* 0x0000007e887c723c */ /* 0x040fe20000041808 */
[----:B------:R-:W3:Y:S07]  /*1ebe0*/  LDSM.16.MT88.4 R8, [R204+0x11800] ;  /* 0x01180000cc08783b */ /* 0x000eee0000004200 */
[C---:B-1----:R-:W-:Y:S01]  /*1ebf0*/  HMMA.16816.F32.BF16 R120, R136.reuse, R108, R12 ;  /* 0x0000006c8878723c */ /* 0x042fe2000004180c */
        /* <DEDUP_REMOVED lines=16> */
[C---:B--2---:R-:W-:Y:S07]  /*1ed00*/  HMMA.16816.F32.BF16 R76, R136.reuse, R4, R76 ;  /* 0x00000004884c723c */ /* 0x044fee000004184c */
        /* <DEDUP_REMOVED lines=8> */
[C---:B-1----:R-:W-:Y:S03]  /*1ed90*/  HMMA.16816.F32.BF16 R92, R136.reuse, R12, R92 ;  /* 0x0000000c885c723c */ /* 0x042fe6000004185c */
[----:B------:R-:W-:Y:S04]  /*1eda0*/  FADD.FTZ R0, R229, R0 ;  /* 0x00000000e5007221 */ /* 0x000fe80000010000 */
[----:B------:R-:W-:Y:S01]  /*1edb0*/  FADD.FTZ R5, R231, R0 ;  /* 0x00000000e7057221 */ /* 0x000fe20000010000 */
[----:B------:R-:W-:Y:S01]  /*1edc0*/  IADD3 R0, R222, -0x1, RZ ;  /* 0xffffffffde007810 */ /* 0x000fe20007ffe0ff */
[----:B------:R-:W-:Y:S03]  /*1edd0*/  HMMA.16816.F32.BF16 R96, R136, R14, R96 ;  /* 0x0000000e8860723c */ /* 0x000fe60000041860 */
[----:B------:R-:W-:Y:S01]  /*1ede0*/  FADD.FTZ R5, R230, R5 ;  /* 0x00000005e6057221 */ /* 0x000fe20000010000 */
[----:B------:R-:W-:Y:S02]  /*1edf0*/  MOV R222, R0 ;  /* 0x0000000000de7202 */ /* 0x000fe40000000f00 */
[----:B------:R-:W-:Y:S01]  /*1ee00*/  MOV R0, R3 ;  /* 0x0000000300007202 */ /* 0x000fe20000000f00 */
[----:B------:R-:W-:Y:S01]  /*1ee10*/  FADD.FTZ R226, R226, R5 ;  /* 0x00000005e2e27221 */ /* 0x000fe20000010000 */
[----:B------:R-:W-:Y:S04]  /*1ee20*/  MOV R137, R132 ;  /* 0x0000008400897202 */ /* 0x000fe80000000f00 */
[----:B------:R-:W-:Y:S04]  /*1ee30*/  FADD.FTZ R237, R237, R226 ;  /* 0x000000e2eded7221 */ /* 0x000fe80000010000 */
[----:B------:R-:W-:Y:S04]  /*1ee40*/  FADD.FTZ R236, R236, R237 ;  /* 0x000000edecec7221 */ /* 0x000fe80000010000 */
[----:B------:R-:W-:Y:S04]  /*1ee50*/  FADD.FTZ R236, R241, R236 ;  /* 0x000000ecf1ec7221 */ /* 0x000fe80000010000 */
[----:B------:R-:W-:Y:S04]  /*1ee60*/  FADD.FTZ R135, R135, R236 ;  /* 0x000000ec87877221 */ /* 0x000fe80000010000 */
[----:B------:R-:W-:Y:S01]  /*1ee70*/  FADD.FTZ R225, R134, R135 ;  /* 0x0000008786e17221 */ /* 0x000fe20000010000 */
[----:B------:R-:W-:-:S05]  /*1ee80*/  @P0 BRA `(.L_x_1353) ;  /* 0xffffc30000000947 */ /* 0x000fca000383ffff */
.L_x_1344:
        /* <DEDUP_REMOVED lines=11> */
.L_x_1367:
[----:B--23--:R-:W-:Y:S01]  /*1ef40*/  FADD.FTZ R227, R6, R227 ;  /* 0x000000e306e37221 */ /* 0x00cfe20000010000 */
[----:B------:R-:W-:Y:S05]  /*1ef50*/  BRA.DIV ~URZ, `(.L_x_1355) ;  /* 0x00001be27f007947 */ /* 0x000fea000b800000 */
[----:B------:R-:W2:Y:S04]  /*1ef60*/  SHFL.BFLY PT, R0, R225, 0x2, 0x1f ;  /* 0x0c401f00e1007f89 */ /* 0x000ea800000e0000 */
[----:B------:R-:W3:Y:S01]  /*1ef70*/  SHFL.BFLY PT, R10, R227, 0x1, 0x1f ;  /* 0x0c201f00e30a7f89 */ /* 0x000ee200000e0000 */
[----:B--2---:R-:W-:Y:S02]  /*1ef80*/  FADD.FTZ R7, R0, R225 ;  /* 0x000000e100077221 */ /* 0x004fe40000010000 */
[----:B---3--:R-:W-:-:S03]  /*1ef90*/  FADD.FTZ R10, R227, R10 ;  /* 0x0000000ae30a7221 */ /* 0x008fc60000010000 */
[----:B------:R2:W3:Y:S04]  /*1efa0*/  SHFL.BFLY PT, R6, R7, 0x1, 0x1f ;  /* 0x0c201f0007067f89 */ /* 0x0004e800000e0000 */
.L_x_1368:
        /* <DEDUP_REMOVED lines=266> */
.L_x_1357:
[----:B------:R-:W-:Y:S02]  /*20050*/  ULDC.64 UR4, c[0x0][0x118] ;  /* 0x0000460000047ab9 */ /* 0x000fe40000000a00 */
[----:B------:R-:W2:Y:S04]  /*20060*/  LD.E R2, [R8.64+0x60] ;  /* 0x0000600408027980 */ /* 0x000ea8000c101900 */
[----:B------:R-:W3:Y:S01]  /*20070*/  LD.E R3, [R8.64+0xb4] ;  /* 0x0000b40408037980 */ /* 0x000ee2000c101900 */
[----:B--2---:R-:W-:-:S04]  /*20080*/  IMAD R2, R2, R215, R213 ;  /* 0x000000d702027224 */ /* 0x004fc800078e02d5 */
[----:B---3--:R-:W-:Y:S02]  /*20090*/  IMAD R3, R3, R2, RZ ;  /* 0x0000000203037224 */ /* 0x008fe400078e02ff */
.L_x_1358:
[----:B------:R-:W-:Y:S05]  /*200a0*/  BSYNC B0 ;  /* 0x0000000000007941 */ /* 0x000fea0003800000 */
.L_x_1356:
        /* <DEDUP_REMOVED lines=48> */
.L_x_1360:
[----:B---3--:R-:W-:Y:S05]  /*203b0*/  BSYNC B0 ;  /* 0x0000000000007941 */ /* 0x008fea0003800000 */
.L_x_1359:
        /* <DEDUP_REMOVED lines=45> */
.L_x_1362:
[----:B------:R-:W-:Y:S05]  /*20690*/  BSYNC B0 ;  /* 0x0000000000007941 */ /* 0x000fea0003800000 */
.L_x_1361:
        /* <DEDUP_REMOVED lines=21> */
.L_x_1364:
[----:B------:R-:W-:Y:S05]  /*207f0*/  BSYNC B0 ;  /* 0x0000000000007941 */ /* 0x000fea0003800000 */
.L_x_1363:
        /* <DEDUP_REMOVED lines=21> */
.L_x_1366:
[----:B------:R-:W-:Y:S05]  /*20950*/  BSYNC B0 ;  /* 0x0000000000007941 */ /* 0x000fea0003800000 */
.L_x_1365:
[----:B------:R-:W-:Y:S01]  /*20960*/  IADD3 R0, R15, 0x30, RZ ;  /* 0x000000300f007810 */ /* 0x000fe20007ffe0ff */
[----:B------:R-:W-:-:S03]  /*20970*/  IMAD.MOV.U32 R215, RZ, RZ, 0x0 ;  /* 0x00000000ffd77424 */ /* 0x000fc600078e00ff */
[----:B------:R-:W-:-:S13]  /*20980*/  ISETP.GE.AND P0, PT, R0, R3, PT ;  /* 0x000000030000720c */ /* 0x000fda0003f06270 */
[----:B------:R-:W-:Y:S05]  /*20990*/  @P0 RET.REL.NODEC R214 `(_ZN5flash24flash_fwd_splitkv_kernelI23Flash_fwd_kernel_traitsILi192ELi64ELi64ELi4ELb0ELb0EN7cutlass10bfloat16_tE19Flash_kernel_traitsILi192ELi64ELi64ELi4ES3_EELb1ELb0ELb0ELb0ELb0ELb1ELb0ELb1EEEvNS_16Flash_fwd_paramsE) ;  /* 0xfffdf660d6000950 */ /* 0x000fea0003c3ffff */
        /* <DEDUP_REMOVED lines=17> */
[----:B------:R-:W-:Y:S05]  /*20ab0*/  @P0 RET.REL.NODEC R214 `(_ZN5flash24flash_fwd_splitkv_kernelI23Flash_fwd_kernel_traitsILi192ELi64ELi64ELi4ELb0ELb0EN7cutlass10bfloat16_tE19Flash_kernel_traitsILi192ELi64ELi64ELi4ES3_EELb1ELb0ELb0ELb0ELb0ELb1ELb0ELb1EEEvNS_16Flash_fwd_paramsE) ;  /* 0xfffdf540d6000950 */ /* 0x000fea0003c3ffff */
[----:B------:R-:W-:Y:S01]  /*20ac0*/  MOV R215, 0x0 ;  /* 0x0000000000d77802 */ /* 0x000fe20000000f00 */
[----:B------:R-:W-:-:S02]  /*20ad0*/  ULDC.64 UR4, c[0x0][0x118] ;  /* 0x0000460000047ab9 */ /* 0x000fc40000000a00 */
[----:B------:R2:W-:Y:S01]  /*20ae0*/  ST.E.128 [R4.64+0x100], R60 ;  /* 0x0001003c04007985 */ /* 0x0005e2000c101d04 */
[----:B------:R-:W-:Y:S05]  /*20af0*/  RET.REL.NODEC R214 `(_ZN5flash24flash_fwd_splitkv_kernelI23Flash_fwd_kernel_traitsILi192ELi64ELi64ELi4ELb0ELb0EN7cutlass10bfloat16_tE19Flash_kernel_traitsILi192ELi64ELi64ELi4ES3_EELb1ELb0ELb0ELb0ELb0ELb1ELb0ELb1EEEvNS_16Flash_fwd_paramsE) ;  /* 0xfffdf500d6007950 */ /* 0x000fea0003c3ffff */
.L_x_1354:
[----:B------:R-:W-:Y:S02]  /*20b00*/  MOV R6, 0x2 ;  /* 0x0000000200067802 */ /* 0x000fe40000000f00 */
[----:B------:R-:W-:Y:S02]  /*20b10*/  MOV R4, 0x20b30 ;  /* 0x00020b3000047802 */ /* 0x000fe40000000f00 */
[----:B-1---5:R-:W-:Y:S05]  /*20b20*/  CALL.REL.NOINC `($__internal_15_$__cuda_sm70_shflsync_bfly_p) ;  /* 0x000000f000007944 */ /* 0x022fea0003c00000 */
[----:B-12---:R-:W-:Y:S05]  /*20b30*/  BRA `(.L_x_1367) ;  /* 0xffffe40000007947 */ /* 0x006fea000383ffff */
.L_x_1355:
[----:B------:R-:W-:Y:S02]  /*20b40*/  MOV R6, 0x1 ;  /* 0x0000000100067802 */ /* 0x000fe40000000f00 */
[----:B------:R-:W-:Y:S02]  /*20b50*/  MOV R4, 0x20b70 ;  /* 0x00020b7000047802 */ /* 0x000fe40000000f00 */
[----:B-1---5:R-:W-:Y:S05]  /*20b60*/  CALL.REL.NOINC `($__internal_15_$__cuda_sm70_shflsync_bfly_p) ;  /* 0x000000b000007944 */ /* 0x022fea0003c00000 */
[----:B--2---:R-:W-:Y:S01]  /*20b70*/  FADD.FTZ R10, R227, R6 ;  /* 0x00000006e30a7221 */ /* 0x004fe20000010000 */
[----:B-1----:R-:W-:Y:S02]  /*20b80*/  MOV R227, R225 ;  /* 0x000000e100e37202 */ /* 0x002fe40000000f00 */
[----:B------:R-:W-:Y:S02]  /*20b90*/  MOV R6, 0x2 ;  /* 0x0000000200067802 */ /* 0x000fe40000000f00 */
[----:B------:R-:W-:-:S02]  /*20ba0*/  MOV R4, 0x20bc0 ;  /* 0x00020bc000047802 */ /* 0x000fc40000000f00 */
[----:B------:R-:W-:Y:S05]  /*20bb0*/  CALL.REL.NOINC `($__internal_15_$__cuda_sm70_shflsync_bfly_p) ;  /* 0x0000006000007944 */ /* 0x000fea0003c00000 */
[----:B--2---:R-:W-:Y:S01]  /*20bc0*/  FADD.FTZ R7, R225, R6 ;  /* 0x00000006e1077221 */ /* 0x004fe20000010000 */
[----:B------:R-:W-:-:S02]  /*20bd0*/  MOV R6, 0x1 ;  /* 0x0000000100067802 */ /* 0x000fc40000000f00 */
[----:B------:R-:W-:Y:S02]  /*20be0*/  MOV R4, 0x20c10 ;  /* 0x00020c1000047802 */ /* 0x000fe40000000f00 */
[----:B-1----:R-:W-:Y:S02]  /*20bf0*/  MOV R227, R7 ;  /* 0x0000000700e37202 */ /* 0x002fe40000000f00 */
[----:B------:R-:W-:Y:S05]  /*20c00*/  CALL.REL.NOINC `($__internal_15_$__cuda_sm70_shflsync_bfly_p) ;  /* 0x0000001000007944 */ /* 0x000fea0003c00000 */
[----:B-12---:R-:W-:Y:S05]  /*20c10*/  BRA `(.L_x_1368) ;  /* 0xffffe39000007947 */ /* 0x006fea000383ffff */
        .weak           $__internal_15_$__cuda_sm70_shflsync_bfly_p
        .type           $__internal_15_$__cuda_sm70_shflsync_bfly_p,@function
        .size           $__internal_15_$__cuda_sm70_shflsync_bfly_p,(.L_x_4385 - $__internal_15_$__cuda_sm70_shflsync_bfly_p)
$__internal_15_$__cuda_sm70_shflsync_bfly_p:
[----:B------:R-:W-:Y:S01]  /*20c20*/  MOV R12, R4 ;  /* 0x00000004000c7202 */ /* 0x000fe20000000f00 */
[----:B------:R-:W-:Y:S04]  /*20c30*/  WARPSYNC R0 ;  /* 0x0000000000007348 */ /* 0x000fe80003800000 */
[----:B------:R-:W-:Y:S01]  /*20c40*/  MOV R13, 0x0 ;  /* 0x00000000000d7802 */ /* 0x000fe20000000f00 */
[----:B------:R1:W2:Y:S03]  /*20c50*/  SHFL.BFLY PT, R6, R227, R6, R5 ;  /* 0x0c000006e3067389 */ /* 0x0002a600000e0005 */
[----:B------:R-:W-:Y:S05]  /*20c60*/  RET.REL.NODEC R12 `(_ZN5flash24flash_fwd_splitkv_kernelI23Flash_fwd_kernel_traitsILi192ELi64ELi64ELi4ELb0ELb0EN7cutlass10bfloat16_tE19Flash_kernel_traitsILi192ELi64ELi64ELi4ES3_EELb1ELb0ELb0ELb0ELb0ELb1ELb0ELb1EEEvNS_16Flash_fwd_paramsE) ;  /* 0xfffdf3900c007950 */ /* 0x000fea0003c3ffff */
.L_x_1369:
        /* <DEDUP_REMOVED lines=9> */
.L_x_4385:


//--------------------- .text._ZN5flash24flash_fwd_splitkv_kernelI23Flash_fwd_kernel_traitsILi192ELi64ELi64ELi4ELb0ELb0EN7cutlass10bfloat16_tE19Flash_kernel_traitsILi192ELi64ELi64ELi4ES3_EELb1ELb0ELb0ELb0ELb0ELb0ELb1ELb0EEEvNS_16Flash_fwd_paramsE --------------------------
	.section	.text._ZN5flash24flash_fwd_splitkv_kernelI23Flash_fwd_kernel_traitsILi192ELi64ELi64ELi4ELb0ELb0EN7cutlass10bfloat16_tE19Flash_kernel_traitsILi192ELi64ELi64ELi4ES3_EELb1ELb0ELb0ELb0ELb0ELb0ELb1ELb0EEEvNS_16Flash_fwd_paramsE,"ax",@progbits
	.sectioninfo	@"SHI_REGISTERS=238"
	.align	128
        .global         _ZN5flash24flash_fwd_splitkv_kernelI23Flash_fwd_kernel_traitsILi192ELi64ELi64ELi4ELb0ELb0EN7cutlass10bfloat16_tE19Flash_kernel_traitsILi192ELi64ELi64ELi4ES3_EELb1ELb0ELb0ELb0ELb0ELb0ELb1ELb0EEEvNS_16Flash_fwd_paramsE
        .type           _ZN5flash24flash_fwd_splitkv_kernelI23Flash_fwd_kernel_traitsILi192ELi64ELi64ELi4ELb0ELb0EN7cutlass10bfloat16_tE19Flash_kernel_traitsILi192ELi64ELi64ELi4ES3_EELb1ELb0ELb0ELb0ELb0ELb0ELb1ELb0EEEvNS_16Flash_fwd_paramsE,@function
        .size           _ZN5flash24flash_fwd_splitkv_kernelI23Flash_fwd_kernel_traitsILi192ELi64ELi64ELi4ELb0ELb0EN7cutlass10bfloat16_tE19Flash_kernel_traitsILi192ELi64ELi64ELi4ES3_EELb1ELb0ELb0ELb0ELb0ELb0ELb1ELb0EEEvNS_16Flash_fwd_paramsE,(.L_x_4424 - _ZN5flash24flash_fwd_splitkv_kernelI23Flash_fwd_kernel_traitsILi192ELi64ELi64ELi4ELb0ELb0EN7cutlass10bfloat16_tE19Flash_kernel_traitsILi192ELi64ELi64ELi4ES3_EELb1ELb0ELb0ELb0ELb0ELb0ELb1ELb0EEEvNS_16Flash_fwd_paramsE)
        .other          _ZN5flash24flash_fwd_splitkv_kernelI23Flash_fwd_kernel_traitsILi192ELi64ELi64ELi4ELb0ELb0EN7cutlass10bfloat16_tE19Flash_kernel_traitsILi192ELi64ELi64ELi4ES3_EELb1ELb0ELb0ELb0ELb0ELb0ELb1ELb0EEEvNS_16Flash_fwd_paramsE,@"STO_CUDA_ENTRY STV_DEFAULT"
_ZN5flash24flash_fwd_splitkv_kernelI23Flash_fwd_kernel_traitsILi192ELi64ELi64ELi4ELb0ELb0EN7cutlass10bfloat16_tE19Flash_kernel_traitsILi192ELi64ELi64ELi4ES3_EELb1ELb0ELb0ELb0ELb0ELb0ELb1ELb0EEEvNS_16Flash_fwd_paramsE:
.text._ZN5flash24flash_fwd_splitkv_kernelI23Flash_fwd_kernel_traitsILi192ELi64ELi64ELi4ELb0ELb0EN7cutlass10bfloat16_tE19Flash_kernel_traitsILi192ELi64ELi64ELi4ES3_EELb1ELb0ELb0ELb0ELb0ELb0ELb1ELb0EEEvNS_16Flash_fwd_paramsE:
[----:B------:R-:W-:Y:S02]  /*0000*/  MOV R1, c[0x0][0x28] ;  /* 0x00000a0000017a02 */ /* 0x000fe40000000f00 */
[----:B------:R-:W1:Y:S01]  /*0010*/  I2F.U32.RP R4, c[0x0][0x1c0] ;  /* 0x0000700000047b06 */ /* 0x000e620000209000 */
[----:B------:R-:W2:Y:S01]  /*0020*/  S2R R7, SR_CTAID.Z ;  /* 0x0000000000077919 */ /* 0x000ea20000002700 */
[----:B------:R-:W-:Y:S01]  /*0030*/  IMAD.MOV.U32 R2, RZ, RZ, RZ ;  /* 0x000000ffff027224 */ /* 0x000fe200078e00ff */
[----:B------:R-:W-:Y:S01]  /*0040*/  ISETP.NE.U32.AND P1, PT, RZ, c[0x0][0x1c0], PT ;  /* 0x00007000ff007a0c */ /* 0x000fe20003f25070 */
[----:B------:R-:W-:Y:S01]  /*0050*/  IMAD.MOV.U32 R207, RZ, RZ, 0x4 ;  /* 0x00000004ffcf7424 */ /* 0x000fe200078e00ff */
[----:B------:R-:W-:Y:S01]  /*0060*/  ULDC.64 UR6, c[0x0][0x118] ;  /* 0x0000460000067ab9 */ /* 0x000fe20000000a00 */
[----:B------:R-:W-:Y:S02]  /*0070*/  IMAD.MOV.U32 R13, RZ, RZ, -0x1 ;  /* 0xffffffffff0d7424 */ /* 0x000fe400078e00ff */
[----:B-1----:R-:W1:Y:S02]  /*0080*/  MUFU.RCP R3, R4 ;  /* 0x0000000400037308 */ /* 0x002e640000001000 */
[----:B-1----:R-:W-:-:S06]  /*0090*/  IADD3 R3, R3, 0xffffffe, RZ ;  /* 0x0ffffffe03037810 */ /* 0x002fcc0007ffe0ff */
[----:B------:R-:W1:Y:S02]  /*00a0*/  F2I.FTZ.U32.TRUNC.NTZ R3, R3 ;  /* 0x0000000300037305 */ /* 0x000e64000021f000 */
[----:B-1----:R-:W-:-:S04]  /*00b0*/  IMAD.MOV R0, RZ, RZ, -R3 ;  /* 0x000000ffff007224 */ /* 0x002fc800078e0a03 */
[----:B------:R-:W-:Y:S02]  /*00c0*/  IMAD R5, R0, c[0x0][0x1c0], RZ ;  /* 0x0000700000057a24 */ /* 0x000fe400078e02ff */
[----:B------:R-:W1:Y:S02]  /*00d0*/  LDC.U8 R0, c[0x0][0x312] ;  /* 0x0000c480ff007b82 */ /* 0x000e640000000000 */
[----:B------:R-:W-:-:S06]  /*00e0*/  IMAD.HI.U32 R2, R3, R5, R2 ;  /* 0x0000000503027227 */ /* 0x000fcc00078e0002 */
[----:B--2---:R-:W-:-:S04]  /*00f0*/  IMAD.HI.U32 R206, R2, R7, RZ ;  /* 0x0000000702ce7227 */ /* 0x004fc800078e00ff */
[----:B------:R-:W-:-:S04]  /*0100*/  IMAD.MOV R2, RZ, RZ, -R206 ;  /* 0x000000ffff027224 */ /* 0x000fc800078e0ace */
[----:B------:R-:W-:-:S05]  /*0110*/  IMAD R2, R2, c[0x0][0x1c0], R7 ;  /* 0x0000700002027a24 */ /* 0x000fca00078e0207 */
[----:B------:R-:W-:Y:S02]  /*0120*/  ISETP.GE.U32.AND P2, PT, R2, c[0x0][0x1c0], PT ;  /* 0x0000700002007a0c */ /* 0x000fe40003f46070 */
[----:B-1----:R-:W-:-:S11]  /*0130*/  ISETP.NE.AND P3, PT, R0, RZ, PT ;  /* 0x000000ff0000720c */ /* 0x002fd60003f65270 */
[----:B------:R-:W-:Y:S02]  /*0140*/  @P2 IADD3 R2, R2, -c[0x0][0x1c0], RZ ;  /* 0x8000700002022a10 */ /* 0x000fe40007ffe0ff */
[----:B------:R-:W-:Y:S02]  /*0150*/  @P2 IADD3 R206, R206, 0x1, RZ ;  /* 0x00000001cece2810 */ /* 0x000fe40007ffe0ff */
[----:B------:R-:W-:Y:S02]  /*0160*/  ISETP.GE.U32.AND P0, PT, R2, c[0x0][0x1c0], PT ;  /* 0x0000700002007a0c */ /* 0x000fe40003f06070 */
[----:B------:R-:W-:-:S04]  /*0170*/  ISETP.NE.U32.AND P2, PT, RZ, c[0x0][0x240], PT ;  /* 0x00009000ff007a0c */ /* 0x000fc80003f45070 */
[----:B------:R-:W-:-:S07]  /*0180*/  ISETP.NE.AND.EX P2, PT, RZ, c[0x0][0x244], PT, P2 ;  /* 0x00009100ff007a0c */ /* 0x000fce0003f45320 */
[----:B------:R-:W-:Y:S02]  /*0190*/  @P0 IADD3 R206, R206, 0x1, RZ ;  /* 0x00000001cece0810 */ /* 0x000fe40007ffe0ff */
[----:B------:R-:W-:Y:S02]  /*01a0*/  @!P1 LOP3.LUT R206, RZ, c[0x0][0x1c0], RZ, 0x33, !PT ;  /* 0x00007000ffce9a12 */ /* 0x000fe400078e33ff */
[----:B------:R-:W-:Y:S01]  /*01b0*/  ISETP.EQ.U32.AND P1, PT, RZ, c[0x0][0x248], PT ;  /* 0x00009200ff007a0c */ /* 0x000fe20003f22070 */
[----:B------:R-:W-:Y:S01]  /*01c0*/  IMAD.MOV.U32 R17, RZ, RZ, -0x1 ;  /* 0xffffffffff117424 */ /* 0x000fe200078e00ff */
[----:B------:R-:W-:Y:S01]  /*01d0*/  ISETP.NE.U32.AND P0, PT, RZ, c[0x0][0x250], PT ;  /* 0x00009400ff007a0c */ /* 0x000fe20003f05070 */
[CC--:B------:R-:W-:Y:S01]  /*01e0*/  IMAD.WIDE R10, R206.reuse, R207.reuse, c[0x0][0x240] ;  /* 0x00009000ce0a7625 */ /* 0x0c0fe200078e02cf */
[----:B------:R-:W-:Y:S02]  /*01f0*/  ISETP.EQ.OR.EX P1, PT, RZ, c[0x0][0x24c], !P3, P1 ;  /* 0x00009300ff007a0c */ /* 0x000fe40005f22710 */
[----:B------:R-:W-:Y:S01]  /*0200*/  ISETP.NE.AND.EX P0, PT, RZ, c[0x0][0x254], PT, P0 ;  /* 0x00009500ff007a0c */ /* 0x000fe20003f05300 */
[----:B------:R-:W-:Y:S01]  /*0210*/  IMAD.WIDE R4, R206, R207, c[0x0][0x248] ;  /* 0x00009200ce047625 */ /* 0x000fe200078e02cf */
[----:B------:R-:W2:Y:S04]  /*0220*/  @P2 LDG.E R13, [R10.64] ;  /* 0x000000060a0d2981 */ /* 0x000ea8000c1e1900 */
[----:B------:R-:W2:Y:S01]  /*0230*/  @P2 LDG.E R0, [R10.64+0x4] ;  /* 0x000004060a002981 */ /* 0x000ea2000c1e1900 */
[----:B------:R-:W-:-:S04]  /*0240*/  MOV R2, RZ ;  /* 0x000000ff00027202 */ /* 0x000fc80000000f00 */
[----:B------:R1:W5:Y:S02]  /*0250*/  @!P1 LDG.E R17, [R4.64] ;  /* 0x0000000604119981 */ /* 0x000364000c1e1900 */
[----:B------:R-:W-:Y:S02]  /*0260*/  @P0 IMAD.WIDE R8, R206, R207, c[0x0][0x250] ;  /* 0x00009400ce080625 */ /* 0x000fe400078e02cf */
[----:B------:R-:W3:Y:S04]  /*0270*/  S2R R27, SR_CTAID.X ;  /* 0x00000000001b7919 */ /* 0x000ee80000002500 */
[----:B------:R1:W5:Y:S01]  /*0280*/  @P0 LDG.E R2, [R8.64] ;  /* 0x0000000608020981 */ /* 0x000362000c1e1900 */
[----:B------:R-:W-:-:S03]  /*0290*/  ISETP.NE.U32.AND P0, PT, RZ, c[0x0][0x248], PT ;  /* 0x00009200ff007a0c */ /* 0x000fc60003f05070 */
[----:B------:R-:W4:Y:S01]  /*02a0*/  S2R R3, SR_CTAID.Y ;  /* 0x0000000000037919 */ /* 0x000f220000002600 */
[----:B------:R-:W-:Y:S01]  /*02b0*/  ISETP.NE.AND.EX P0, PT, RZ, c[0x0][0x24c], PT, P0 ;  /* 0x00009300ff007a0c */ /* 0x000fe20003f05300 */
[----:B------:R-:W-:-:S04]  /*02c0*/  IMAD.MOV R22, RZ, RZ, -R206 ;  /* 0x000000ffff167224 */ /* 0x000fc800078e0ace */
[----:B------:R-:W-:Y:S01]  /*02d0*/  IMAD R22, R22, c[0x0][0x1c0], R7 ;  /* 0x0000700016167a24 */ /* 0x000fe200078e0207 */
[----:B--2---:R-:W-:Y:S01]  /*02e0*/  @P2 IADD3 R83, R0, -R13, RZ ;  /* 0x8000000d00532210 */ /* 0x004fe20007ffe0ff */
[----:B------:R-:W-:-:S06]  /*02f0*/  @!P2 IMAD.MOV.U32 R83, RZ, RZ, c[0x0][0x214] ;  /* 0x00008500ff53a624 */ /* 0x000fcc00078e00ff */
[----:B------:R-:W-:Y:S05]  /*0300*/  @!P0 BRA `(.L_x_1370) ;  /* 0x0000004000008947 */ /* 0x000fea0003800000 */
[----:B-1-34-:R-:W2:Y:S02]  /*0310*/  @P3 LDG.E R0, [R4.64+0x4] ;  /* 0x0000040604003981 */ /* 0x01aea4000c1e1900 */
[----:B--2--5:R-:W-:-:S06]  /*0320*/  @P3 IADD3 R0, R0, -R17, RZ ;  /* 0x8000001100003210 */ /* 0x024fcc0007ffe0ff */
[----:B------:R1:W5:Y:S01]  /*0330*/  @!P3 LDG.E R0, [R4.64] ;  /* 0x000000060400b981 */ /* 0x000362000c1e1900 */
[----:B------:R-:W-:Y:S05]  /*0340*/  BRA `(.L_x_1371) ;  /* 0x0000001000007947 */ /* 0x000fea0003800000 */
.L_x_1370:
[----:B-1-34-:R-:W-:Y:S02]  /*0350*/  MOV R0, c[0x0][0x218] ;  /* 0x0000860000007a02 */ /* 0x01afe40000000f00 */
.L_x_1371:
[----:B------:R-:W-:-:S04]  /*0360*/  ISETP.NE.U32.AND P2, PT, RZ, c[0x0][0x258], PT ;  /* 0x00009600ff007a0c */ /* 0x000fc80003f45070 */
[----:B------:R-:W-:-:S13]  /*0370*/  ISETP.NE.AND.EX P2, PT, RZ, c[0x0][0x25c], PT, P2 ;  /* 0x00009700ff007a0c */ /* 0x000fda0003f45320 */
[----:B------:R-:W-:-:S06]  /*0380*/  @P2 IMAD.WIDE R6, R206, R207, c[0x0][0x258] ;  /* 0x00009600ce062625 */ /* 0x000fcc00078e02cf */
[----:B------:R-:W2:Y:S01]  /*0390*/  @P2 LDG.E R7, [R6.64] ;  /* 0x0000000606072981 */ /* 0x000ea2000c1e1900 */
[----:B------:R-:W-:Y:S01]  /*03a0*/  IMAD.SHL.U32 R18, R27, 0x40, RZ ;  /* 0x000000401b127824 */ /* 0x000fe200078e00ff */
[----:B------:R-:W-:-:S04]  /*03b0*/  @!P2 ISETP.NE.U32.AND P1, PT, RZ, c[0x0][0x268], PT ;  /* 0x00009a00ff00aa0c */ /* 0x000fc80003f25070 */
[----:B------:R-:W-:Y:S02]  /*03c0*/  ISETP.GT.AND P0, PT, R83, R18, PT ;  /* 0x000000125300720c */ /* 0x000fe40003f04270 */
[----:B------:R-:W-:-:S04]  /*03d0*/  @!P2 ISETP.NE.AND.EX P1, PT, RZ, c[0x0][0x26c], PT, P1 ;  /* 0x00009b00ff00aa0c */ /* 0x000fc80003f25310 */
[----:B-1----:R-:W-:Y:S01]  /*03e0*/  @!P2 SEL R5, RZ, c[0x0][0x21c], !P1 ;  /* 0x00008700ff05aa07 */ /* 0x002fe20004800000 */
[----:B--2--5:R-:W-:-:S03]  /*03f0*/  @P2 IMAD.IADD R84, R7, 0x1, -R2 ;  /* 0x0000000107542824 */ /* 0x024fc600078e0a02 */
[----:B------:R-:W-:-:S03]  /*0400*/  @!P2 IADD3 R84, R5, R0, -R2 ;  /* 0x000000000554a210 */ /* 0x000fc60007ffe802 */
[----:B------:R-:W-:Y:S05]  /*0410*/  @!P0 EXIT ;  /* 0x000000000000894d */ /* 0x000fea0003800000 */
[----:B------:R-:W-:Y:S01]  /*0420*/  IABS R5, c[0x0][0x10] ;  /* 0x0000040000057a13 */ /* 0x000fe20000000000 */
[----:B------:R-:W-:Y:S01]  /*0430*/  IMAD.MOV.U32 R7, RZ, RZ, c[0x0][0x218] ;  /* 0x00008600ff077624 */ /* 0x000fe200078e00ff */
[----:B------:R-:W1:Y:S02]  /*0440*/  S2R R11, SR_TID.X ;  /* 0x00000000000b7919 */ /* 0x000e640000002100 */
[----:B------:R-:W2:Y:S02]  /*0450*/  I2F.RP R0, R5 ;  /* 0x0000000500007306 */ /* 0x000ea40000209400 */
[----:B------:R-:W-:-:S04]  /*0460*/  IADD3 R7, R7, 0x3f, RZ ;  /* 0x0000003f07077810 */ /* 0x000fc80007ffe0ff */
[----:B------:R-:W-:-:S04]  /*0470*/  SHF.R.S32.HI R6, RZ, 0x1f, R7 ;  /* 0x0000001fff067819 */ /* 0x000fc80000011407 */
[----:B------:R-:W-:-:S04]  /*0480*/  LEA.HI R6, R6, R7, RZ, 0x6 ;  /* 0x0000000706067211 */ /* 0x000fc800078f30ff */
[----:B------:R-:W-:Y:S01]  /*0490*/  LEA.HI.SX32 R6, R6, c[0x0][0x10], 0x1a ;  /* 0x0000040006067a11 */ /* 0x000fe200078fd2ff */
[----:B--2---:R-:W2:Y:S03]  /*04a0*/  MUFU.RCP R8, R0 ;  /* 0x0000000000087308 */ /* 0x004ea60000001000 */
[----:B------:R-:W-:Y:S02]  /*04b0*/  IADD3 R6, R6, -0x1, RZ ;  /* 0xffffffff06067810 */ /* 0x000fe40007ffe0ff */
[----:B--2---:R-:W-:Y:S02]  /*04c0*/  IADD3 R8, R8, 0xffffffe, RZ ;  /* 0x0ffffffe08087810 */ /* 0x004fe40007ffe0ff */
[----:B------:R-:W-:Y:S02]  /*04d0*/  IABS R0, R6 ;  /* 0x0000000600007213 */ /* 0x000fe40000000000 */
[----:B------:R-:W2:Y:S01]  /*04e0*/  F2I.FTZ.U32.TRUNC.NTZ R9, R8 ;  /* 0x0000000800097305 */ /* 0x000ea2000021f000 */
[----:B------:R-:W-:-:S04]  /*04f0*/  LOP3.LUT R6, R6, c[0x0][0x10], RZ, 0x3c, !PT ;  /* 0x0000040006067a12 */ /* 0x000fc800078e3cff */
[----:B------:R-:W-:Y:S02]  /*0500*/  ISETP.GE.AND P0, PT, R6, RZ, PT ;  /* 0x000000ff0600720c */ /* 0x000fe40003f06270 */
[----:B------:R-:W-:Y:S01]  /*0510*/  IADD3 R6, R84, 0x3f, RZ ;  /* 0x0000003f54067810 */ /* 0x000fe20007ffe0ff */
[----:B--2---:R-:W-:Y:S02]  /*0520*/  IMAD.MOV R4, RZ, RZ, -R9 ;  /* 0x000000ffff047224 */ /* 0x004fe400078e0a09 */
        /* <DEDUP_REMOVED lines=12> */
[----:B------:R-:W-:-:S04]  /*05f0*/  IADD3 R5, -R83, 0x7f, R18 ;  /* 0x0000007f53057810 */ /* 0x000fc80007ffe112 */
[----:B------:R-:W-:Y:S02]  /*0600*/  IADD3 R4, R5, c[0x0][0x2e8], R84 ;  /* 0x0000ba0005047a10 */ /* 0x000fe40007ffe054 */
[----:B------:R-:W-:Y:S02]  /*0610*/  SHF.R.S32.HI R5, RZ, 0x1f, R6 ;  /* 0x0000001fff057819 */ /* 0x000fe40000011406 */
[----:B------:R-:W-:Y:S02]  /*0620*/  SHF.R.S32.HI R145, RZ, 0x1f, R4 ;  /* 0x0000001fff917819 */ /* 0x000fe40000011404 */
[----:B------:R-:W-:Y:S02]  /*0630*/  LEA.HI R5, R5, R6, RZ, 0x6 ;  /* 0x0000000605057211 */ /* 0x000fe400078f30ff */
[----:B------:R-:W-:Y:S02]  /*0640*/  @P2 IADD3 R7, R7, 0x1, RZ ;  /* 0x0000000107072810 */ /* 0x000fe40007ffe0ff */
[----:B------:R-:W-:-:S02]  /*0650*/  LEA.HI R145, R145, R4, RZ, 0x6 ;  /* 0x0000000491917211 */ /* 0x000fc400078f30ff */
[----:B------:R-:W-:Y:S01]  /*0660*/  SHF.R.S32.HI R5, RZ, 0x6, R5 ;  /* 0x00000006ff057819 */ /* 0x000fe20000011405 */
[----:B------:R-:W-:Y:S01]  /*0670*/  IMAD.MOV.U32 R0, RZ, RZ, R7 ;  /* 0x000000ffff007224 */ /* 0x000fe200078e0007 */
[----:B------:R-:W-:-:S03]  /*0680*/  SHF.R.S32.HI R145, RZ, 0x6, R145 ;  /* 0x00000006ff917819 */ /* 0x000fc60000011491 */
[----:B------:R-:W-:Y:S01]  /*0690*/  @!P0 IMAD.MOV R0, RZ, RZ, -R0 ;  /* 0x000000ffff008224 */ /* 0x000fe200078e0a00 */
[----:B------:R-:W-:-:S05]  /*06a0*/  @!P1 LOP3.LUT R0, RZ, c[0x0][0x10], RZ, 0x33, !PT ;  /* 0x00000400ff009a12 */ /* 0x000fca00078e33ff */
[----:B------:R-:W-:-:S04]  /*06b0*/  IMAD R200, R0, R3, RZ ;  /* 0x0000000300c87224 */ /* 0x000fc800078e02ff */
[----:B------:R-:W-:-:S05]  /*06c0*/  IMAD.IADD R0, R0, 0x1, R200 ;  /* 0x0000000100007824 */ /* 0x000fca00078e02c8 */
[----:B------:R-:W-:-:S04]  /*06d0*/  IMNMX R0, R5, R0, PT ;  /* 0x0000000005007217 */ /* 0x000fc80003800200 */
[----:B------:R-:W-:-:S04]  /*06e0*/  IMNMX R145, R0, R145, PT ;  /* 0x0000009100917217 */ /* 0x000fc80003800200 */
[----:B------:R-:W-:-:S13]  /*06f0*/  ISETP.GE.AND P0, PT, R200, R145, PT ;  /* 0x00000091c800720c */ /* 0x000fda0003f06270 */
[----:B------:R-:W-:Y:S05]  /*0700*/  @!P0 BRA `(.L_x_1372) ;  /* 0x000008a000008947 */ /* 0x000fea0003800000 */
[----:B-1----:R-:W-:Y:S01]  /*0710*/  SHF.R.S32.HI R0, RZ, 0x1f, R11 ;  /* 0x0000001fff007819 */ /* 0x002fe2000001140b */
[----:B------:R-:W-:Y:S01]  /*0720*/  IMAD R3, R3, c[0x0][0x210], R206 ;  /* 0x0000840003037a24 */ /* 0x000fe200078e02ce */
[----:B------:R-:W-:Y:S01]  /*0730*/  BSSY B0, `(.L_x_1373) ;  /* 0x000001a000007945 */ /* 0x000fe20003800000 */
[----:B------:R-:W-:Y:S01]  /*0740*/  IMAD.IADD R83, R83, 0x1, -R18 ;  /* 0x0000000153537824 */ /* 0x000fe200078e0a12 */
[----:B------:R-:W-:Y:S01]  /*0750*/  LEA.HI R0, R0, R11, RZ, 0x4 ;  /* 0x0000000b00007211 */ /* 0x000fe200078f20ff */
[----:B------:R-:W-:-:S03]  /*0760*/  IMAD R3, R3, c[0x0][0x1c0], R22 ;  /* 0x0000700003037a24 */ /* 0x000fc600078e0216 */
[----:B------:R-:W-:Y:S01]  /*0770*/  LOP3.LUT R2, R0, 0xfffffff0, RZ, 0xc0, !PT ;  /* 0xfffffff000027812 */ /* 0x000fe200078ec0ff */
[----:B------:R-:W-:Y:S01]  /*0780*/  IMAD R3, R3, c[0x0][0x214], R18 ;  /* 0x0000850003037a24 */ /* 0x000fe200078e0212 */
[----:B------:R-:W-:-:S03]  /*0790*/  SHF.R.S32.HI R0, RZ, 0x4, R0 ;  /* 0x00000004ff007819 */ /* 0x000fc60000011400 */
[----:B------:R-:W-:Y:S01]  /*07a0*/  IMAD.IADD R11, R11, 0x1, -R2 ;  /* 0x000000010b0b7824 */ /* 0x000fe200078e0a02 */
[----:B------:R-:W-:Y:S01]  /*07b0*/  ISETP.GE.AND P1, PT, R0, R83, PT ;  /* 0x000000530000720c */ /* 0x000fe20003f26270 */
[----:B------:R-:W-:Y:S02]  /*07c0*/  IMAD R7, R3, c[0x0][0x22c], RZ ;  /* 0x00008b0003077a24 */ /* 0x000fe400078e02ff */
[----:B------:R-:W-:-:S05]  /*07d0*/  IMAD.SHL.U32 R4, R11, 0x4, RZ ;  /* 0x000000040b047824 */ /* 0x000fca00078e00ff */
[----:B------:R-:W-:-:S05]  /*07e0*/  SHF.R.S32.HI R5, RZ, 0x1f, R4 ;  /* 0x0000001fff057819 */ /* 0x000fca0000011404 */
[----:B------:R-:W-:-:S05]  /*07f0*/  IMAD.WIDE R8, R0, 0xc0, R4 ;  /* 0x000000c000087825 */ /* 0x000fca00078e0204 */
[----:B------:R-:W-:-:S04]  /*0800*/  IADD3 R2, P0, R7, R8, RZ ;  /* 0x0000000807027210 */ /* 0x000fc80007f1e0ff */
[----:B------:R-:W-:Y:S02]  /*0810*/  LEA.HI.X.SX32 R7, R7, R9, 0x1, P0 ;  /* 0x0000000907077211 */ /* 0x000fe400000f0eff */
[----:B------:R-:W-:Y:S02]  /*0820*/  LEA R18, P0, R2, c[0x0][0x1d8], 0x2 ;  /* 0x0000760002127a11 */ /* 0x000fe400078010ff */
[----:B------:R-:W-:Y:S02]  /*0830*/  IADD3 R9, R4, 0x40, RZ ;  /* 0x0000004004097810 */ /* 0x000fe40007ffe0ff */
[----:B------:R-:W-:Y:S02]  /*0840*/  LEA.HI.X R19, R2, c[0x0][0x1dc], R7, 0x2, P0 ;  /* 0x0000770002137a11 */ /* 0x000fe400000f1407 */
[----:B------:R-:W-:Y:S01]  /*0850*/  IADD3 R7, R4, 0x80, RZ ;  /* 0x0000008004077810 */ /* 0x000fe20007ffe0ff */
[----:B------:R-:W-:Y:S05]  /*0860*/  @P1 BRA `(.L_x_1374) ;  /* 0x0000006000001947 */ /* 0x000fea0003800000 */
[----:B------:R-:W-:Y:S02]  /*0870*/  ISETP.GE.AND P2, PT, R4, c[0x0][0x220], PT ;  /* 0x0000880004007a0c */ /* 0x000fe40003f46270 */
[----:B------:R-:W-:-:S02]  /*0880*/  ISETP.GE.AND P1, PT, R9, c[0x0][0x220], PT ;  /* 0x0000880009007a0c */ /* 0x000fc40003f26270 */
[----:B------:R-:W-:-:S09]  /*0890*/  ISETP.GE.AND P0, PT, R7, c[0x0][0x220], PT ;  /* 0x0000880007007a0c */ /* 0x000fd20003f06270 */
[----:B------:R1:W-:Y:S04]  /*08a0*/  @!P2 STG.E.128 [R18.64], RZ ;  /* 0x000000ff1200a986 */ /* 0x0003e8000c101d06 */
[----:B------:R1:W-:Y:S04]  /*08b0*/  @!P1 STG.E.128 [R18.64+0x100], RZ ;  /* 0x000100ff12009986 */ /* 0x0003e8000c101d06 */
[----:B------:R1:W-:Y:S02]  /*08c0*/  @!P0 STG.E.128 [R18.64+0x200], RZ ;  /* 0x000200ff12008986 */ /* 0x0003e4000c101d06 */
.L_x_1374:
[----:B------:R-:W-:Y:S05]  /*08d0*/  BSYNC B0 ;  /* 0x0000000000007941 */ /* 0x000fea0003800000 */
.L_x_1373:
[----:B------:R-:W-:Y:S01]  /*08e0*/  IADD3 R16, R0, 0x8, RZ ;  /* 0x0000000800107810 */ /* 0x000fe20007ffe0ff */
[----:B------:R-:W-:Y:S03]  /*08f0*/  BSSY B0, `(.L_x_1375) ;  /* 0x0000009000007945 */ /* 0x000fe60003800000 */
[----:B------:R-:W-:-:S13]  /*0900*/  ISETP.GE.AND P0, PT, R16, R83, PT ;  /* 0x000000531000720c */ /* 0x000fda0003f06270 */
[----:B------:R-:W-:Y:S05]  /*0910*/  @P0 BRA `(.L_x_1376) ;  /* 0x0000006000000947 */ /* 0x000fea0003800000 */
[----:B------:R-:W-:Y:S02]  /*0920*/  ISETP.GE.AND P2, PT, R4, c[0x0][0x220], PT ;  /* 0x0000880004007a0c */ /* 0x000fe40003f46270 */
[----:B------:R-:W-:Y:S02]  /*0930*/  ISETP.GE.AND P1, PT, R9, c[0x0][0x220], PT ;  /* 0x0000880009007a0c */ /* 0x000fe40003f26270 */
[----:B------:R-:W-:-:S09]  /*0940*/  ISETP.GE.AND P0, PT, R7, c[0x0][0x220], PT ;  /* 0x0000880007007a0c */ /* 0x000fd20003f06270 */
[----:B------:R2:W-:Y:S04]  /*0950*/  @!P2 STG.E.128 [R18.64+0x1800], RZ ;  /* 0x001800ff1200a986 */ /* 0x0005e8000c101d06 */
[----:B------:R2:W-:Y:S04]  /*0960*/  @!P1 STG.E.128 [R18.64+0x1900], RZ ;  /* 0x001900ff12009986 */ /* 0x0005e8000c101d06 */
[----:B------:R2:W-:Y:S02]  /*0970*/  @!P0 STG.E.128 [R18.64+0x1a00], RZ ;  /* 0x001a00ff12008986 */ /* 0x0005e4000c101d06 */
.L_x_1376:
[----:B------:R-:W-:Y:S05]  /*0980*/  BSYNC B0 ;  /* 0x0000000000007941 */ /* 0x000fea0003800000 */
.L_x_1375:
        /* <DEDUP_REMOVED lines=10> */
.L_x_1378:
[----:B------:R-:W-:Y:S05]  /*0a30*/  BSYNC B0 ;  /* 0x0000000000007941 */ /* 0x000fea0003800000 */
.L_x_1377:
        /* <DEDUP_REMOVED lines=10> */
.L_x_1380:
[----:B------:R-:W-:Y:S05]  /*0ae0*/  BSYNC B0 ;  /* 0x0000000000007941 */ /* 0x000fea0003800000 */
.L_x_1379:
        /* <DEDUP_REMOVED lines=10> */
.L_x_1382:
[----:B------:R-:W-:Y:S05]  /*0b90*/  BSYNC B0 ;  /* 0x0000000000007941 */ /* 0x000fea0003800000 */
.L_x_1381:
        /* <DEDUP_REMOVED lines=10> */
.L_x_1384:
[----:B------:R-:W-:Y:S05]  /*0c40*/  BSYNC B0 ;  /* 0x0000000000007941 */ /* 0x000fea0003800000 */
.L_x_1383:
        /* <DEDUP_REMOVED lines=10> */
.L_x_1386:
[----:B------:R-:W-:Y:S05]  /*0cf0*/  BSYNC B0 ;  /* 0x0000000000007941 */ /* 0x000fea0003800000 */
.L_x_1385:
        /* <DEDUP_REMOVED lines=10> */
.L_x_1388:
[----:B------:R-:W-:Y:S05]  /*0da0*/  BSYNC B0 ;  /* 0x0000000000007941 */ /* 0x000fea0003800000 */
.L_x_1387:
[----:B------:R-:W-:Y:S02]  /*0db0*/  ISETP.NE.AND P6, PT, R11, RZ, PT ;  /* 0x000000ff0b00720c */ /* 0x000fe40003fc5270 */
[----:B------:R-:W-:-:S02]  /*0dc0*/  SHF.R.S32.HI R5, RZ, 0x1f, R3 ;  /* 0x0000001fff057819 */ /* 0x000fc40000011403 */
[-C--:B------:R-:W-:Y:S02]  /*0dd0*/  ISETP.GE.OR P0, PT, R0, R83.reuse, P6 ;  /* 0x000000530000720c */ /* 0x080fe40003706670 */
[----:B------:R-:W-:Y:S02]  /*0de0*/  IADD3 R3, P1, R3, R0, RZ ;  /* 0x0000000003037210 */ /* 0x000fe40007f3e0ff */
[----:B------:R-:W-:Y:S02]  /*0df0*/  ISETP.GE.OR P5, PT, R16, R83, P6 ;  /* 0x000000531000720c */ /* 0x000fe400037a6670 */
[----:B------:R-:W-:Y:S02]  /*0e00*/  LEA.HI.X.SX32 R0, R0, R5, 0x1, P1 ;  /* 0x0000000500007211 */ /* 0x000fe400008f0eff */
[----:B------:R-:W-:Y:S02]  /*0e10*/  LEA R4, P1, R3, c[0x0][0x208], 0x2 ;  /* 0x0000820003047a11 */ /* 0x000fe400078210ff */
[----:B------:R-:W-:-:S02]  /*0e20*/  ISETP.GE.OR P4, PT, R14, R83, P6 ;  /* 0x000000530e00720c */ /* 0x000fc40003786670 */
[----:B------:R-:W-:Y:S01]  /*0e30*/  LEA.HI.X R5, R3, c[0x0][0x20c], R0, 0x2, P1 ;  /* 0x0000830003057a11 */ /* 0x000fe200008f1400 */
[----:B------:R-:W-:Y:S01]  /*0e40*/  @!P0 IMAD.MOV.U32 R15, RZ, RZ, -0x800000 ;  /* 0xff800000ff0f8424 */ /* 0x000fe200078e00ff */
[-C--:B------:R-:W-:Y:S02]  /*0e50*/  ISETP.GE.OR P3, PT, R12, R83.reuse, P6 ;  /* 0x000000530c00720c */ /* 0x080fe40003766670 */
[-C--:B------:R-:W-:Y:S01]  /*0e60*/  ISETP.GE.OR P2, PT, R10, R83.reuse, P6 ;  /* 0x000000530a00720c */ /* 0x080fe20003746670 */
[----:B------:R-:W-:Y:S01]  /*0e70*/  @!P5 IMAD.MOV.U32 R17, RZ, RZ, -0x800000 ;  /* 0xff800000ff11d424 */ /* 0x000fe200078e00ff */
[----:B------:R1:W-:Y:S01]  /*0e80*/  @!P0 STG.E [R4.64], R15 ;  /* 0x0000000f04008986 */ /* 0x0003e2000c101906 */
[-C--:B------:R-:W-:Y:S02]  /*0e90*/  ISETP.GE.OR P1, PT, R8, R83.reuse, P6 ;  /* 0x000000530800720c */ /* 0x080fe40003726670 */
[-C--:B------:R-:W-:Y:S01]  /*0ea0*/  ISETP.GE.OR P0, PT, R6, R83.reuse, P6 ;  /* 0x000000530600720c */ /* 0x080fe20003706670 */
[----:B------:R1:W-:Y:S01]  /*0eb0*/  @!P5 STG.E [R4.64+0x20], R17 ;  /* 0x000020110400d986 */ /* 0x0003e2000c101906 */
[----:B------:R-:W-:Y:S01]  /*0ec0*/  ISETP.GE.OR P6, PT, R2, R83, P6 ;  /* 0x000000530200720c */ /* 0x000fe200037c6670 */
[----:B------:R-:W-:-:S03]  /*0ed0*/  @!P4 IMAD.MOV.U32 R13, RZ, RZ, -0x800000 ;  /* 0xff800000ff0dc424 */ /* 0x000fc600078e00ff */
[----:B------:R-:W-:Y:S02]  /*0ee0*/  @!P3 IMAD.MOV.U32 R11, RZ, RZ, -0x800000 ;  /* 0xff800000ff0bb424 */ /* 0x000fe400078e00ff */
[----:B------:R-:W-:Y:S01]  /*0ef0*/  @!P2 IMAD.MOV.U32 R9, RZ, RZ, -0x800000 ;  /* 0xff800000ff09a424 */ /* 0x000fe200078e00ff */
[----:B------:R1:W-:Y:S02]  /*0f00*/  @!P4 STG.E [R4.64+0x40], R13 ;  /* 0x0000400d0400c986 */ /* 0x0003e4000c101906 */
[----:B------:R-:W-:Y:S02]  /*0f10*/  @!P1 IMAD.MOV.U32 R7, RZ, RZ, -0x800000 ;  /* 0xff800000ff079424 */ /* 0x000fe400078e00ff */
[----:B------:R-:W-:Y:S01]  /*0f20*/  @!P0 IMAD.MOV.U32 R3, RZ, RZ, -0x800000 ;  /* 0xff800000ff038424 */ /* 0x000fe200078e00ff */
[----:B------:R1:W-:Y:S04]  /*0f30*/  @!P3 STG.E [R4.64+0x60], R11 ;  /* 0x0000600b0400b986 */ /* 0x0003e8000c101906 */
[----:B------:R1:W-:Y:S04]  /*0f40*/  @!P2 STG.E [R4.64+0x80], R9 ;  /* 0x000080090400a986 */ /* 0x0003e8000c101906 */
[----:B------:R1:W-:Y:S04]  /*0f50*/  @!P1 STG.E [R4.64+0xa0], R7 ;  /* 0x0000a00704009986 */ /* 0x0003e8000c101906 */
[----:B------:R1:W-:Y:S01]  /*0f60*/  @!P0 STG.E [R4.64+0xc0], R3 ;  /* 0x0000c00304008986 */ /* 0x0003e2000c101906 */
[----:B------:R-:W-:Y:S05]  /*0f70*/  @P6 EXIT ;  /* 0x000000000000694d */ /* 0x000fea0003800000 */
[----:B-1----:R-:W-:-:S05]  /*0f80*/  MOV R3, 0xff800000 ;  /* 0xff80000000037802 */ /* 0x002fca0000000f00 */
[----:B------:R-:W-:Y:S01]  /*0f90*/  STG.E [R4.64+0xe0], R3 ;  /* 0x0000e00304007986 */ /* 0x000fe2000c101906 */
[----:B------:R-:W-:Y:S05]  /*0fa0*/  EXIT ;  /* 0x000000000000794d */ /* 0x000fea0003800000 */
.L_x_1372:
        /* <DEDUP_REMOVED lines=92> */
.L_x_1389:
[----:B------:R-:W-:-:S13]  /*1570*/  ISETP.NE.AND P4, PT, R17, -0x1, PT ;  /* 0xffffffff1100780c */ /* 0x000fda0003f85270 */
[----:B------:R-:W-:-:S05]  /*1580*/  @P4 IADD3 R7, R2, R17, RZ ;  /* 0x0000001102074210 */ /* 0x000fca0007ffe0ff */
[----:B------:R-:W-:-:S04]  /*1590*/  @P4 IMAD.WIDE.U32 R4, R7, c[0x0][0x198], RZ ;  /* 0x0000660007044a25 */ /* 0x000fc800078e00ff */
[----:B------:R-:W-:Y:S01]  /*15a0*/  @P4 IMAD R7, R7, c[0x0][0x19c], R5 ;  /* 0x0000670007074a24 */ /* 0x000fe200078e0205 */
[----:B------:R-:W-:Y:S01]  /*15b0*/  @P4 MOV R10, R4 ;  /* 0x00000004000a4202 */ /* 0x000fe20000000f00 */
        /* <DEDUP_REMOVED lines=11> */
[----:B------:R-:W-:Y:S02]  /*1670*/  MOV R10, R8 ;  /* 0x00000008000a7202 */ /* 0x000fe40000000f00 */
.L_x_1391:
[----:B------:R-:W-:Y:S01]  /*1680*/  IABS R5, c[0x0][0x1c8] ;  /* 0x0000720000057a13 */ /* 0x000fe20000000000 */
[----:B------:R-:W-:Y:S01]  /*1690*/  IMAD.MOV.U32 R8, RZ, RZ, RZ ;  /* 0x000000ffff087224 */ /* 0x000fe200078e00ff */
[----:B------:R-:W-:Y:S01]  /*16a0*/  MOV R15, R7 ;  /* 0x00000007000f7202 */ /* 0x000fe20000000f00 */
[----:B------:R-:W-:Y:S01]  /*16b0*/  IMAD.MOV.U32 R14, RZ, RZ, R10 ;  /* 0x000000ffff0e7224 */ /* 0x000fe200078e000a */
[----:B------:R-:W1:Y:S08]  /*16c0*/  I2F.RP R12, R5 ;  /* 0x00000005000c7306 */ /* 0x000e700000209400 */
[----:B-1----:R-:W1:Y:S02]  /*16d0*/  MUFU.RCP R9, R12 ;  /* 0x0000000c00097308 */ /* 0x002e640000001000 */
[----:B-1----:R-:W-:Y:S01]  /*16e0*/  IADD3 R9, R9, 0xffffffe, RZ ;  /* 0x0ffffffe09097810 */ /* 0x002fe20007ffe0ff */
[----:B------:R-:W-:-:S04]  /*16f0*/  @P4 IMAD.IADD R12, R2, 0x1, R17 ;  /* 0x00000001020c4824 */ /* 0x000fc800078e0211 */
[C---:B------:R-:W-:Y:S01]  /*1700*/  @P4 IMAD.WIDE.U32 R24, R12.reuse, c[0x0][0x1a0], RZ ;  /* 0x000068000c184a25 */ /* 0x040fe200078e00ff */
[----:B------:R-:W1:Y:S03]  /*1710*/  F2I.FTZ.U32.TRUNC.NTZ R9, R9 ;  /* 0x0000000900097305 */ /* 0x000e66000021f000 */
[----:B------:R-:W-:Y:S02]  /*1720*/  @P4 IMAD R12, R12, c[0x0][0x1a4], R25 ;  /* 0x000069000c0c4a24 */ /* 0x000fe400078e0219 */
[----:B-1----:R-:W-:-:S04]  /*1730*/  IMAD.MOV R3, RZ, RZ, -R9 ;  /* 0x000000ffff037224 */ /* 0x002fc800078e0a09 */
[----:B------:R-:W-:Y:S01]  /*1740*/  IMAD R4, R3, R5, RZ ;  /* 0x0000000503047224 */ /* 0x000fe200078e02ff */
[----:B------:R-:W-:-:S03]  /*1750*/  IABS R3, R22 ;  /* 0x0000001600037213 */ /* 0x000fc60000000000 */
        /* <DEDUP_REMOVED lines=14> */
[----:B------:R-:W-:Y:S02]  /*1840*/  IMAD R8, R3, c[0x0][0x198], RZ ;  /* 0x0000660003087a24 */ /* 0x000fe400078e02ff */
[----:B------:R-:W-:Y:S02]  /*1850*/  @P3 IADD3 R4, R4, 0x1, RZ ;  /* 0x0000000104043810 */ /* 0x000fe40007ffe0ff */
[----:B------:R-:W-:Y:S02]  /*1860*/  IMAD R7, R5, c[0x0][0x19c], R8 ;  /* 0x0000670005077a24 */ /* 0x000fe400078e0208 */
[----:B------:R-:W-:Y:S02]  /*1870*/  @!P2 IADD3 R4, -R4, RZ, RZ ;  /* 0x000000ff0404a210 */ /* 0x000fe40007ffe1ff */
[----:B------:R-:W-:Y:S02]  /*1880*/  @!P1 LOP3.LUT R4, RZ, c[0x0][0x1c8], RZ, 0x33, !PT ;  /* 0x00007200ff049a12 */ /* 0x000fe400078e33ff */
[----:B------:R-:W-:-:S02]  /*1890*/  IADD3 R15, R15, R7, RZ ;  /* 0x000000070f0f7210 */ /* 0x000fc40007ffe0ff */
[----:B------:R-:W-:-:S03]  /*18a0*/  SHF.R.S32.HI R9, RZ, 0x1f, R4 ;  /* 0x0000001fff097819 */ /* 0x000fc60000011404 */
        /* <DEDUP_REMOVED lines=15> */
.L_x_1390:
[----:B------:R-:W-:Y:S01]  /*19a0*/  ISETP.NE.AND P1, PT, R13, -0x1, PT ;  /* 0xffffffff0d00780c */ /* 0x000fe20003f25270 */
[----:B------:R-:W-:Y:S01]  /*19b0*/  IMAD.IADD R199, R83, 0x1, -R18 ;  /* 0x0000000153c77824 */ /* 0x000fe200078e0a12 */
[----:B-----5:R-:W-:Y:S01]  /*19c0*/  SHF.R.S32.HI R0, RZ, 0x1f, R11 ;  /* 0x0000001fff007819 */ /* 0x020fe2000001140b */
[----:B------:R-:W-:Y:S03]  /*19d0*/  BSSY B0, `(.L_x_1392) ;  /* 0x0000072000007945 */ /* 0x000fe60003800000 */
[CC--:B------:R-:W-:Y:S02]  /*19e0*/  LEA.HI R2, R0.reuse, R11.reuse, RZ, 0x4 ;  /* 0x0000000b00027211 */ /* 0x0c0fe400078f20ff */
[----:B------:R-:W-:Y:S02]  /*19f0*/  LEA.HI R8, R0, R11, RZ, 0x3 ;  /* 0x0000000b00087211 */ /* 0x000fe400078f18ff */
[----:B------:R-:W-:-:S02]  /*1a00*/  SHF.R.S32.HI R197, RZ, 0x4, R2 ;  /* 0x00000004ffc57819 */ /* 0x000fc40000011402 */
[----:B------:R-:W-:Y:S01]  /*1a10*/  SHF.R.S32.HI R20, RZ, 0x3, R8 ;  /* 0x00000003ff147819 */ /* 0x000fe20000011408 */
[----:B------:R-:W-:Y:S01]  /*1a20*/  @P1 IMAD.WIDE.U32 R30, R13, c[0x0][0x190], RZ ;  /* 0x000064000d1e1a25 */ /* 0x000fe200078e00ff */
[----:B------:R-:W-:Y:S02]  /*1a30*/  @!P1 SHF.R.S32.HI R7, RZ, 0x1f, R206 ;  /* 0x0000001fff079819 */ /* 0x000fe400000114ce */
[----:B------:R-:W-:Y:S01]  /*1a40*/  LOP3.LUT R8, R8, 0xfffffff8, RZ, 0xc0, !PT ;  /* 0xfffffff808087812 */ /* 0x000fe200078ec0ff */
[----:B------:R-:W-:Y:S01]  /*1a50*/  @!P1 IMAD.WIDE.U32 R16, R206, c[0x0][0x178], RZ ;  /* 0x00005e00ce109a25 */ /* 0x000fe200078e00ff */
[C---:B------:R-:W-:Y:S02]  /*1a60*/  LEA.HI R14, R2.reuse, R197, RZ, 0x1 ;  /* 0x000000c5020e7211 */ /* 0x040fe400078f08ff */
[----:B------:R-:W-:Y:S01]  /*1a70*/  LOP3.LUT R2, R2, 0xfffffff0, RZ, 0xc0, !PT ;  /* 0xfffffff002027812 */ /* 0x000fe200078ec0ff */
[----:B------:R-:W-:Y:S01]  /*1a80*/  @!P1 IMAD R7, R7, c[0x0][0x178], RZ ;  /* 0x00005e0007079a24 */ /* 0x000fe200078e02ff */
[----:B------:R-:W-:Y:S01]  /*1a90*/  LOP3.LUT R14, R14, 0xfffffffe, RZ, 0xc0, !PT ;  /* 0xfffffffe0e0e7812 */ /* 0x000fe200078ec0ff */
[----:B------:R-:W-:Y:S01]  /*1aa0*/  @P1 IMAD R13, R13, c[0x0][0x194], R31 ;  /* 0x000065000d0d1a24 */ /* 0x000fe200078e021f */
[----:B------:R-:W-:Y:S01]  /*1ab0*/  SHF.R.S32.HI R21, RZ, 0x1f, R20 ;  /* 0x0000001fff157819 */ /* 0x000fe20000011414 */
[----:B------:R-:W-:-:S02]  /*1ac0*/  @!P1 IMAD R7, R206, c[0x0][0x17c], R7 ;  /* 0x00005f00ce079a24 */ /* 0x000fc400078e0207 */
[----:B------:R-:W-:Y:S02]  /*1ad0*/  IMAD.IADD R8, R11, 0x1, -R8 ;  /* 0x000000010b087824 */ /* 0x000fe400078e0a08 */
[----:B------:R-:W-:Y:S02]  /*1ae0*/  @!P1 IMAD.IADD R13, R17, 0x1, R7 ;  /* 0x00000001110d9824 */ /* 0x000fe400078e0207 */
[----:B------:R-:W-:Y:S02]  /*1af0*/  IMAD.IADD R7, R11, 0x1, -R2 ;  /* 0x000000010b077824 */ /* 0x000fe400078e0a02 */
[----:B------:R-:W-:Y:S02]  /*1b00*/  IMAD.SHL.U32 R205, R8, 0x8, RZ ;  /* 0x0000000808cd7824 */ /* 0x000fe400078e00ff */
[----:B------:R-:W-:Y:S01]  /*1b10*/  @!P1 IMAD.MOV.U32 R30, RZ, RZ, R16 ;  /* 0x000000ffff1e9224 */ /* 0x000fe200078e0010 */
[----:B------:R-:W-:Y:S01]  /*1b20*/  SHF.R.S32.HI R2, RZ, 0x1f, R7 ;  /* 0x0000001fff027819 */ /* 0x000fe20000011407 */
[----:B------:R-:W-:Y:S01]  /*1b30*/  IMAD.IADD R197, R197, 0x1, -R14 ;  /* 0x00000001c5c57824 */ /* 0x000fe200078e0a0e */
[----:B------:R-:W-:Y:S01]  /*1b40*/  IADD3 R24, P2, R205, R24, RZ ;  /* 0x00000018cd187210 */ /* 0x000fe20007f5e0ff */
[----:B------:R-:W-:Y:S01]  /*1b50*/  IMAD.SHL.U32 R14, R20, 0x40, RZ ;  /* 0x00000040140e7824 */ /* 0x000fe200078e00ff */
[----:B------:R-:W-:Y:S01]  /*1b60*/  SHF.R.S32.HI R15, RZ, 0x1f, R205 ;  /* 0x0000001fff0f7819 */ /* 0x000fe200000114cd */
[----:B------:R-:W-:Y:S01]  /*1b70*/  IMAD.WIDE R26, R27, 0x40, R20 ;  /* 0x000000401b1a7825 */ /* 0x000fe200078e0214 */
[----:B------:R-:W-:-:S02]  /*1b80*/  IADD3 R30, P1, R205, R30, RZ ;  /* 0x0000001ecd1e7210 */ /* 0x000fc40007f3e0ff */
[----:B------:R-:W-:Y:S01]  /*1b90*/  LEA.HI R2, R2, R7, RZ, 0x3 ;  /* 0x0000000702027211 */ /* 0x000fe200078f18ff */
[----:B------:R-:W-:Y:S01]  /*1ba0*/  IMAD.X R25, R15, 0x1, R12, P2 ;  /* 0x000000010f197824 */ /* 0x000fe200010e060c */
[----:B------:R-:W-:Y:S01]  /*1bb0*/  IADD3 R28, P3, R205, R28, RZ ;  /* 0x0000001ccd1c7210 */ /* 0x000fe20007f7e0ff */
[----:B------:R-:W-:Y:S01]  /*1bc0*/  IMAD.X R31, R15, 0x1, R13, P1 ;  /* 0x000000010f1f7824 */ /* 0x000fe200008e060d */
[----:B------:R-:W-:Y:S01]  /*1bd0*/  LOP3.LUT R14, R14, 0x1c0, RZ, 0xc0, !PT ;  /* 0x000001c00e0e7812 */ /* 0x000fe200078ec0ff */
[----:B------:R-:W-:Y:S01]  /*1be0*/  IMAD R13, R9, c[0x0][0x1b8], RZ ;  /* 0x00006e00090d7a24 */ /* 0x000fe200078e02ff */
[----:B------:R-:W-:Y:S02]  /*1bf0*/  LOP3.LUT R12, R2, 0xfffffff8, RZ, 0xc0, !PT ;  /* 0xfffffff8020c7812 */ /* 0x000fe400078ec0ff */
[----:B------:R-:W-:Y:S02]  /*1c00*/  IADD3.X R29, R15, R10, RZ, P3, !PT ;  /* 0x0000000a0f1d7210 */ /* 0x000fe40001ffe4ff */
[----:B------:R-:W-:Y:S01]  /*1c10*/  SHF.R.S32.HI R10, RZ, 0x1f, R22 ;  /* 0x0000001fff0a7819 */ /* 0x000fe20000011416 */
[----:B------:R-:W-:Y:S01]  /*1c20*/  IMAD.IADD R9, R7, 0x1, -R12 ;  /* 0x0000000107097824 */ /* 0x000fe200078e0a0c */
[----:B------:R-:W-:Y:S01]  /*1c30*/  LEA.HI R16, R0, R11, RZ, 0x6 ;  /* 0x0000000b00107211 */ /* 0x000fe200078f30ff */
[----:B------:R-:W-:Y:S01]  /*1c40*/  IMAD R7, R4, c[0x0][0x1bc], R13 ;  /* 0x00006f0004077a24 */ /* 0x000fe200078e020d */
[----:B------:R-:W-:Y:S01]  /*1c50*/  LOP3.LUT R17, R14, 0x38, R205, 0xf8, !PT ;  /* 0x000000380e117812 */ /* 0x000fe200078ef8cd */
[----:B------:R-:W-:Y:S01]  /*1c60*/  IMAD R13, R10, c[0x0][0x1a8], RZ ;  /* 0x00006a000a0d7a24 */ /* 0x000fe200078e02ff */
[----:B------:R-:W-:Y:S01]  /*1c70*/  SHF.R.U32.HI R14, RZ, 0x3, R14 ;  /* 0x00000003ff0e7819 */ /* 0x000fe2000001160e */
[----:B------:R-:W-:Y:S01]  /*1c80*/  IMAD.SHL.U32 R15, R16, 0x8, RZ ;  /* 0x00000008100f7824 */ /* 0x000fe200078e00ff */
[C---:B------:R-:W-:Y:S01]  /*1c90*/  IADD3 R5, P1, R20.reuse, R5, RZ ;  /* 0x0000000514057210 */ /* 0x040fe20007f3e0ff */
[----:B------:R-:W-:Y:S01]  /*1ca0*/  IMAD.WIDE.U32 R28, R20, c[0x0][0x198], R28 ;  /* 0x00006600141c7a25 */ /* 0x000fe200078e001c */
[----:B------:R-:W-:-:S02]  /*1cb0*/  LOP3.LUT R14, R17, R14, RZ, 0x3c, !PT ;  /* 0x0000000e110e7212 */ /* 0x000fc400078e3cff */
[C---:B------:R-:W-:Y:S01]  /*1cc0*/  IADD3 R82, R205.reuse, 0x40, RZ ;  /* 0x00000040cd527810 */ /* 0x040fe20007ffe0ff */
[----:B------:R-:W-:Y:S01]  /*1cd0*/  IMAD.WIDE.U32 R16, R4, c[0x0][0x1b8], R24 ;  /* 0x00006e0004107a25 */ /* 0x000fe200078e0018 */
[----:B------:R-:W-:Y:S02]  /*1ce0*/  LOP3.LUT R204, R14, 0xfffffe00, R15, 0xf8, !PT ;  /* 0xfffffe000ecc7812 */ /* 0x000fe400078ef80f */
[----:B------:R-:W-:Y:S01]  /*1cf0*/  IADD3 R81, R205, 0x80, RZ ;  /* 0x00000080cd517810 */ /* 0x000fe20007ffe0ff */
[----:B------:R-:W-:Y:S01]  /*1d00*/  IMAD R25, R22, c[0x0][0x1ac], R13 ;  /* 0x00006b0016197a24 */ /* 0x000fe200078e020d */
[----:B------:R-:W-:Y:S01]  /*1d10*/  IADD3 R17, R17, R7, RZ ;  /* 0x0000000711117210 */ /* 0x000fe20007ffe0ff */
[----:B------:R-:W-:Y:S02]  /*1d20*/  IMAD.SHL.U32 R13, R9, 0x40, RZ ;  /* 0x00000040090d7824 */ /* 0x000fe400078e00ff */
[----:B------:R-:W-:Y:S02]  /*1d30*/  IMAD.SHL.U32 R4, R197, 0x8, RZ ;  /* 0x00000008c5047824 */ /* 0x000fe400078e00ff */
[----:B------:R-:W-:Y:S01]  /*1d40*/  IMAD.X R3, R21, 0x1, R3, P1 ;  /* 0x0000000115037824 */ /* 0x000fe200008e0603 */
[----:B------:R-:W-:Y:S01]  /*1d50*/  LOP3.LUT R13, R13, 0x1c0, RZ, 0xc0, !PT ;  /* 0x000001c00d0d7812 */ /* 0x000fe200078ec0ff */
[----:B------:R-:W-:Y:S01]  /*1d60*/  IMAD.SHL.U32 R7, R2, 0x40, RZ ;  /* 0x0000004002077824 */ /* 0x000fe200078e00ff */
[----:B------:R-:W-:Y:S01]  /*1d70*/  R2P PR, R9, 0x6 ;  /* 0x0000000609007804 */ /* 0x000fe20000000000 */
[----:B------:R-:W-:Y:S01]  /*1d80*/  IMAD R15, R21, c[0x0][0x198], RZ ;  /* 0x00006600150f7a24 */ /* 0x000fe200078e02ff */
[----:B------:R-:W-:Y:S01]  /*1d90*/  LOP3.LUT R4, R13, 0x8, R4, 0xf8, !PT ;  /* 0x000000080d047812 */ /* 0x000fe200078ef804 */
[----:B------:R-:W-:Y:S01]  /*1da0*/  IMAD R10, R3, c[0x0][0x1a0], RZ ;  /* 0x00006800030a7a24 */ /* 0x000fe200078e02ff */
[----:B------:R-:W-:Y:S01]  /*1db0*/  ISETP.GE.AND P3, PT, R20, R199, PT ;  /* 0x000000c71400720c */ /* 0x000fe20003f66270 */
[----:B------:R-:W-:Y:S01]  /*1dc0*/  IMAD.WIDE.U32 R22, R22, c[0x0][0x1a8], R30 ;  /* 0x00006a0016167a25 */ /* 0x000fe200078e001e */
[----:B------:R-:W-:-:S02]  /*1dd0*/  SHF.R.U32.HI R13, RZ, 0x3, R13 ;  /* 0x00000003ff0d7819 */ /* 0x000fc4000001160d */
[----:B------:R-:W-:Y:S01]  /*1de0*/  MOV R2, 0x20 ;  /* 0x0000002000027802 */ /* 0x000fe20000000f00 */
[----:B------:R-:W-:Y:S01]  /*1df0*/  IMAD R15, R20, c[0x0][0x19c], R15 ;  /* 0x00006700140f7a24 */ /* 0x000fe200078e020f */
[----:B------:R-:W-:Y:S01]  /*1e00*/  LOP3.LUT R4, R4, R13, RZ, 0x3c, !PT ;  /* 0x0000000d04047212 */ /* 0x000fe200078e3cff */
[C---:B------:R-:W-:Y:S01]  /*1e10*/  IMAD R3, R5.reuse, c[0x0][0x1a4], R10 ;  /* 0x0000690005037a24 */ /* 0x040fe200078e020a */
[----:B------:R-:W-:Y:S01]  /*1e20*/  LEA.HI R13, R0, R11, RZ, 0x5 ;  /* 0x0000000b000d7211 */ /* 0x000fe200078f28ff */
[----:B------:R-:W-:Y:S01]  /*1e30*/  IMAD.WIDE.U32 R146, R5, c[0x0][0x1a0], R16 ;  /* 0x0000680005927a25 */ /* 0x000fe200078e0010 */
[----:B------:R-:W-:Y:S02]  /*1e40*/  LOP3.LUT R0, R4, 0xfffffe00, R7, 0xf8, !PT ;  /* 0xfffffe0004007812 */ /* 0x000fe400078ef807 */
[----:B------:R-:W-:Y:S01]  /*1e50*/  LOP3.LUT R4, R13, 0xffffffe0, RZ, 0xc0, !PT ;  /* 0xffffffe00d047812 */ /* 0x000fe200078ec0ff */
[----:B------:R-:W-:Y:S01]  /*1e60*/  IMAD.MOV.U32 R7, RZ, RZ, 0x10 ;  /* 0x00000010ff077424 */ /* 0x000fe200078e00ff */
[----:B------:R-:W-:Y:S01]  /*1e70*/  SHF.R.S32.HI R13, RZ, 0x5, R13 ;  /* 0x00000005ff0d7819 */ /* 0x000fe2000001140d */
[----:B------:R-:W-:Y:S01]  /*1e80*/  IMAD.IADD R134, R29, 0x1, R15 ;  /* 0x000000011d867824 */ /* 0x000fe200078e020f */
[----:B------:R-:W-:Y:S01]  /*1e90*/  SEL R5, R2, 0xffffffe0, !P2 ;  /* 0xffffffe002057807 */ /* 0x000fe20005000000 */
[----:B------:R-:W-:Y:S01]  /*1ea0*/  IMAD.MOV.U32 R133, RZ, RZ, R28 ;  /* 0x000000ffff857224 */ /* 0x000fe200078e001c */
[----:B------:R-:W-:Y:S01]  /*1eb0*/  SEL R7, R7, 0xfffffff0, !P1 ;  /* 0xfffffff007077807 */ /* 0x000fe20004800000 */
[----:B------:R-:W-:-:S02]  /*1ec0*/  IMAD.IADD R17, R11, 0x1, -R4 ;  /* 0x000000010b117824 */ /* 0x000fc400078e0a04 */
[----:B------:R-:W-:Y:S02]  /*1ed0*/  IMAD.SHL.U32 R204, R204, 0x2, RZ ;  /* 0x00000002cccc7824 */ /* 0x000fe400078e00ff */
        /* <DEDUP_REMOVED lines=8> */
[----:B------:R-:W-:-:S02]  /*1f60*/  IMAD R3, R26, c[0x0][0x194], R3 ;  /* 0x000065001a037a24 */ /* 0x000fc400078e0203 */
        /* <DEDUP_REMOVED lines=24> */
.L_x_1393:
[----:B------:R-:W-:Y:S05]  /*20f0*/  BSYNC B0 ;  /* 0x0000000000007941 */ /* 0x000fea0003800000 */
.L_x_1392:
        /* <DEDUP_REMOVED lines=37> */
.L_x_1395:
[----:B------:R-:W-:Y:S05]  /*2350*/  BSYNC B0 ;  /* 0x0000000000007941 */ /* 0x000fea0003800000 */
.L_x_1394:
        /* <DEDUP_REMOVED lines=37> */
.L_x_1397:
[----:B------:R-:W-:Y:S05]  /*25b0*/  BSYNC B0 ;  /* 0x0000000000007941 */ /* 0x000fea0003800000 */
.L_x_1396:
        /* <DEDUP_REMOVED lines=36> */
.L_x_1399:
[----:B------:R-:W-:Y:S05]  /*2800*/  BSYNC B0 ;  /* 0x0000000000007941 */ /* 0x000fea0003800000 */
.L_x_1398:
        /* <DEDUP_REMOVED lines=31> */
.L_x_1401:
[----:B------:R-:W-:Y:S05]  /*2a00*/  BSYNC B0 ;  /* 0x0000000000007941 */ /* 0x000fea0003800000 */
.L_x_1400:
        /* <DEDUP_REMOVED lines=8> */
[----:B------:R-:W-:Y:S02]  /*2a90*/  IADD3 R16, P2, R202, R133, RZ ;  /* 0x00000085ca107210 */ /* 0x000fe40007f5e0ff */
[----:B------:R-:W-:-:S03]  /*2aa0*/  ISETP.GE.AND P1, PT, R81, c[0x0][0x220], PT ;  /* 0x0000880051007a0c */ /* 0x000fc60003f26270 */
[----:B------:R-:W-:-:S04]  /*2ab0*/  IMAD.X R15, R201, 0x1, R134, P2 ;  /* 0x00000001c90f7824 */ /* 0x000fc800010e0686 */
        /* <DEDUP_REMOVED lines=22> */
.L_x_1403:
[----:B------:R-:W-:Y:S05]  /*2c20*/  BSYNC B0 ;  /* 0x0000000000007941 */ /* 0x000fea0003800000 */
.L_x_1402:
[----:B------:R-:W-:Y:S01]  /*2c30*/  ISETP.GE.AND P1, PT, R12, R9, PT ;  /* 0x000000090c00720c */ /* 0x000fe20003f26270 */
[----:B------:R-:W-:-:S12]  /*2c40*/  BSSY B0, `(.L_x_1404) ;  /* 0x000001e000007945 */ /* 0x000fd80003800000 */
[----:B------:R-:W-:Y:S05]  /*2c50*/  @P1 BRA `(.L_x_1405) ;  /* 0x000001c000001947 */ /* 0x000fea0003800000 */
[----:B------:R-:W-:Y:S01]  /*2c60*/  ISETP.GE.AND P4, PT, R205, c[0x0][0x220], PT ;  /* 0x00008800cd007a0c */ /* 0x000fe20003f86270 */
[----:B------:R-:W-:Y:S01]  /*2c70*/  IMAD.MOV.U32 R15, RZ, RZ, c[0x0][0x19c] ;  /* 0x00006700ff0f7624 */ /* 0x000fe200078e00ff */
[----:B------:R-:W-:Y:S02]  /*2c80*/  ISETP.GE.AND P3, PT, R82, c[0x0][0x220], PT ;  /* 0x0000880052007a0c */ /* 0x000fe40003f66270 */
[C---:B------:R-:W-:Y:S02]  /*2c90*/  LEA R16, P2, R4.reuse, R133, 0x5 ;  /* 0x0000008504107211 */ /* 0x040fe400078428ff */
[----:B------:R-:W-:Y:S02]  /*2ca0*/  ISETP.GE.AND P1, PT, R81, c[0x0][0x220], PT ;  /* 0x0000880051007a0c */ /* 0x000fe40003f26270 */
[----:B------:R-:W-:-:S05]  /*2cb0*/  LEA.HI.X R15, R4, R134, R15, 0x5, P2 ;  /* 0x00000086040f7211 */ /* 0x000fca00010f2c0f */
        /* <DEDUP_REMOVED lines=22> */
.L_x_1405:
[----:B------:R-:W-:Y:S05]  /*2e20*/  BSYNC B0 ;  /* 0x0000000000007941 */ /* 0x000fea0003800000 */
.L_x_1404:
[----:B------:R-:W-:Y:S01]  /*2e30*/  ISETP.GE.AND P1, PT, R10, R9, PT ;  /* 0x000000090a00720c */ /* 0x000fe20003f26270 */
[----:B------:R-:W-:-:S12]  /*2e40*/  BSSY B0, `(.L_x_1406) ;  /* 0x0000021000007945 */ /* 0x000fd80003800000 */
[----:B------:R-:W-:Y:S05]  /*2e50*/  @P1 BRA `(.L_x_1407) ;  /* 0x000001f000001947 */ /* 0x000fea0003800000 */
[----:B------:R-:W-:Y:S01]  /*2e60*/  ISETP.GE.AND P4, PT, R205, c[0x0][0x220], PT ;  /* 0x00008800cd007a0c */ /* 0x000fe20003f86270 */
[----:B--2---:R-:W-:Y:S01]  /*2e70*/  IMAD.MOV.U32 R22, RZ, RZ, R133 ;  /* 0x000000ffff167224 */ /* 0x004fe200078e0085 */
[----:B------:R-:W-:Y:S01]  /*2e80*/  ISETP.GE.AND P3, PT, R82, c[0x0][0x220], PT ;  /* 0x0000880052007a0c */ /* 0x000fe20003f66270 */
[----:B------:R-:W-:Y:S01]  /*2e90*/  IMAD.MOV.U32 R23, RZ, RZ, R134 ;  /* 0x000000ffff177224 */ /* 0x000fe200078e0086 */
[----:B------:R-:W-:Y:S01]  /*2ea0*/  ULDC UR4, c[0x0][0x19c] ;  /* 0x0000670000047ab9 */ /* 0x000fe20000000800 */
[----:B------:R-:W-:Y:S01]  /*2eb0*/  ISETP.GE.AND P1, PT, R81, c[0x0][0x220], PT ;  /* 0x0000880051007a0c */ /* 0x000fe20003f26270 */
[----:B------:R-:W-:Y:S01]  /*2ec0*/  UIMAD UR4, UR4, 0x30, URZ ;  /* 0x00000030040478a4 */ /* 0x000fe2000f8e023f */
[----:B------:R-:W-:-:S05]  /*2ed0*/  IMAD.WIDE.U32 R24, R4, 0x30, R22 ;  /* 0x0000003004187825 */ /* 0x000fca00078e0016 */
[----:B------:R-:W-:Y:S01]  /*2ee0*/  IADD3 R15, R25, UR4, RZ ;  /* 0x00000004190f7c10 */ /* 0x000fe2000fffe0ff */
[----:B------:R2:W-:Y:S01]  /*2ef0*/  @P4 STS.128 [R204+0x7800], RZ ;  /* 0x007800ffcc004388 */ /* 0x0005e20000000c00 */
[C---:B------:R-:W-:Y:S02]  /*2f00*/  @!P4 LEA R26, P5, R24.reuse, c[0x0][0x168], 0x1 ;  /* 0x00005a00181aca11 */ /* 0x040fe400078a08ff */
        /* <DEDUP_REMOVED lines=20> */
.L_x_1407:
[----:B------:R-:W-:Y:S05]  /*3050*/  BSYNC B0 ;  /* 0x0000000000007941 */ /* 0x000fea0003800000 */
.L_x_1406:
[----:B------:R-:W0:Y:S01]  /*3060*/  LDGDEPBAR ;  /* 0x00000000000079af */ /* 0x000e220000000000 */
[----:B------:R-:W-:Y:S01]  /*3070*/  ISETP.GE.AND P2, PT, R20, R9, PT ;  /* 0x000000091400720c */ /* 0x000fe20003f46270 */
[----:B------:R-:W-:Y:S01]  /*3080*/  IMAD.SHL.U32 R15, R8, 0x40, RZ ;  /* 0x00000040080f7824 */ /* 0x000fe200078e00ff */
[----:B------:R-:W-:Y:S01]  /*3090*/  SHF.R.S32.HI R16, RZ, 0x1f, R17 ;  /* 0x0000001fff107819 */ /* 0x000fe20000011411 */
[----:B------:R-:W-:Y:S01]  /*30a0*/  IMAD.SHL.U32 R20, R20, 0x8, RZ ;  /* 0x0000000814147824 */ /* 0x000fe200078e00ff */
[----:B------:R-:W-:Y:S01]  /*30b0*/  LOP3.LUT P3, RZ, R8, 0x4, RZ, 0xc0, !PT ;  /* 0x0000000408ff7812 */ /* 0x000fe2000786c0ff */
[----:B------:R-:W-:Y:S01]  /*30c0*/  IMAD R18, R13, 0x10, R18 ;  /* 0x000000100d127824 */ /* 0x000fe200078e0212 */
[----:B------:R-:W-:Y:S01]  /*30d0*/  LEA.HI R16, R16, R17, RZ, 0x2 ;  /* 0x0000001110107211 */ /* 0x000fe200078f10ff */
[----:B------:R-:W-:Y:S01]  /*30e0*/  IMAD.SHL.U32 R80, R11, 0x2, RZ ;  /* 0x000000020b507824 */ /* 0x000fe200078e00ff */
[----:B------:R-:W-:Y:S01]  /*30f0*/  LOP3.LUT R15, R15, 0x1c0, RZ, 0xc0, !PT ;  /* 0x000001c00f0f7812 */ /* 0x000fe200078ec0ff */
[----:B------:R-:W-:Y:S01]  /*3100*/  IMAD R198, R13, 0x400, R0 ;  /* 0x000004000dc67824 */ /* 0x000fe200078e0200 */
[----:B------:R-:W-:Y:S01]  /*3110*/  SHF.R.S32.HI R17, RZ, 0x2, R16 ;  /* 0x00000002ff117819 */ /* 0x000fe20000011410 */
[----:B------:R-:W-:Y:S01]  /*3120*/  BSSY B0, `(.L_x_1408) ;  /* 0x0000029000007945 */ /* 0x000fe20003800000 */
[----:B------:R-:W-:Y:S01]  /*3130*/  LOP3.LUT R16, R15, 0x8, R20, 0xf8, !PT ;  /* 0x000000080f107812 */ /* 0x000fe200078ef814 */
[----:B------:R-:W-:Y:S01]  /*3140*/  IMAD.SHL.U32 R198, R198, 0x2, RZ ;  /* 0x00000002c6c67824 */ /* 0x000fe200078e00ff */
[----:B------:R-:W-:-:S02]  /*3150*/  SHF.R.U32.HI R15, RZ, 0x3, R15 ;  /* 0x00000003ff0f7819 */ /* 0x000fc4000001160f */
[----:B------:R-:W-:Y:S02]  /*3160*/  IADD3 R17, R18, 0x1, R17 ;  /* 0x0000000112117810 */ /* 0x000fe40007ffe011 */
[----:B------:R-:W-:Y:S02]  /*3170*/  LOP3.LUT R16, R16, R15, RZ, 0x3c, !PT ;  /* 0x0000000f10107212 */ /* 0x000fe400078e3cff */
[----:B------:R-:W-:Y:S02]  /*3180*/  IADD3 R83, R84, R17, -R83 ;  /* 0x0000001154537210 */ /* 0x000fe40007ffe853 */
[----:B------:R-:W-:Y:S01]  /*3190*/  LEA R216, P1, R146, c[0x0][0x170], 0x1 ;  /* 0x00005c0092d87a11 */ /* 0x000fe200078208ff */
[----:B------:R-:W-:-:S04]  /*31a0*/  DEPBAR.LE SB0, 0x0 ;  /* 0x000080000000791a */ /* 0x000fc80000000000 */
[----:B------:R-:W-:Y:S01]  /*31b0*/  BAR.SYNC.DEFER_BLOCKING 0x0 ;  /* 0x0000000000007b1d */ /* 0x000fe20000010000 */
[----:B------:R-:W-:Y:S01]  /*31c0*/  IMAD R197, R197, 0x200, R16 ;  /* 0x00000200c5c57824 */ /* 0x000fe200078e0210 */
[----:B------:R-:W-:Y:S02]  /*31d0*/  SEL R2, R2, 0xffffffe0, !P3 ;  /* 0xffffffe002027807 */ /* 0x000fe40005800000 */
[----:B------:R-:W-:Y:S02]  /*31e0*/  LOP3.LUT R80, R80, 0x6, RZ, 0xc0, !PT ;  /* 0x0000000650507812 */ /* 0x000fe400078ec0ff */
[----:B------:R-:W-:Y:S02]  /*31f0*/  LEA.HI.X R219, R146, c[0x0][0x174], R144, 0x1, P1 ;  /* 0x00005d0092db7a11 */ /* 0x000fe400008f0c90 */
[----:B------:R-:W-:Y:S01]  /*3200*/  IADD3 R83, R83, c[0x0][0x2e8], RZ ;  /* 0x0000ba0053537a10 */ /* 0x000fe20007ffe0ff */
        /* <DEDUP_REMOVED lines=9> */
[----:B------:R-:W-:-:S03]  /*32a0*/  @!P2 IMAD.MOV.U32 R217, RZ, RZ, R219 ;  /* 0x000000ffffd9a224 */ /* 0x000fc600078e00db */
        /* <DEDUP_REMOVED lines=11> */
[----:B----4-:R-:W-:-:S05]  /*3360*/  MOV R217, R219 ;  /* 0x000000db00d97202 */ /* 0x010fca0000000f00 */
[----:B------:R-:W-:Y:S01]  /*3370*/  @!PT LDS RZ, [RZ] ;  /* 0x00000000fffff984 */ /* 0x000fe20000000800 */
[----:B------:R-:W-:Y:S01]  /*3380*/  @!PT LDS RZ, [RZ] ;  /* 0x00000000fffff984 */ /* 0x000fe20000000800 */
[----:B------:R-:W-:Y:S01]  /*3390*/  @!PT LDS RZ, [RZ] ;  /* 0x00000000fffff984 */ /* 0x000fe20000000800 */
[----:B------:R4:W-:Y:S02]  /*33a0*/  LDGSTS.E.BYPASS.LTC128B.128 [R204+0x10000], [R216.64+0x100] ;  /* 0x10000100d8cc7fae */ /* 0x0009e4000b901d46 */
.L_x_1409:
[----:B------:R-:W-:Y:S05]  /*33b0*/  BSYNC B0 ;  /* 0x0000000000007941 */ /* 0x000fea0003800000 */
.L_x_1408:
        /* <DEDUP_REMOVED lines=12> */
[CC--:B------:R-:W-:Y:S01]  /*3480*/  @!P4 LEA R18, P5, R210.reuse, R216.reuse, 0x1 ;  /* 0x000000d8d212c211 */ /* 0x0c0fe200078a08ff */
[----:B------:R1:W-:Y:S01]  /*3490*/  @P4 STS.128 [R204+0xc800], RZ ;  /* 0x00c800ffcc004388 */ /* 0x0003e20000000c00 */
[C---:B------:R-:W-:Y:S02]  /*34a0*/  @!P3 LEA R16, P2, R210.reuse, R216, 0x1 ;  /* 0x000000d8d210b211 */ /* 0x040fe400078408ff */
        /* <DEDUP_REMOVED lines=19> */
.L_x_1411:
[----:B------:R-:W-:Y:S05]  /*35e0*/  BSYNC B0 ;  /* 0x0000000000007941 */ /* 0x000fea0003800000 */
.L_x_1410:
        /* <DEDUP_REMOVED lines=12> */
[CC--:B-1----:R-:W-:Y:S01]  /*36b0*/  @!P4 LEA R18, P5, R12.reuse, R216.reuse, 0x1 ;  /* 0x000000d80c12c211 */ /* 0x0c2fe200078a08ff */
        /* <DEDUP_REMOVED lines=21> */
.L_x_1413:
[----:B------:R-:W-:Y:S05]  /*3810*/  BSYNC B0 ;  /* 0x0000000000007941 */ /* 0x000fea0003800000 */
.L_x_1412:
[----:B------:R-:W-:Y:S01]  /*3820*/  ISETP.GE.AND P1, PT, R10, R9, PT ;  /* 0x000000090a00720c */ /* 0x000fe20003f26270 */
[----:B------:R-:W-:-:S12]  /*3830*/  BSSY B0, `(.L_x_1414) ;  /* 0x0000027000007945 */ /* 0x000fd80003800000 */
        /* <DEDUP_REMOVED lines=8> */
[----:B------:R1:W-:Y:S01]  /*38c0*/  @P3 STS.128 [R204+0xd800], RZ ;  /* 0x00d800ffcc003388 */ /* 0x0003e20000000c00 */
[----:B----4-:R-:W-:Y:S01]  /*38d0*/  @!P3 MOV R218, R216 ;  /* 0x000000d800dab202 */ /* 0x010fe20000000f00 */
[--C-:B------:R-:W-:Y:S01]  /*38e0*/  @!P2 IMAD.MOV.U32 R217, RZ, RZ, R219.reuse ;  /* 0x000000ffffd9a224 */ /* 0x100fe200078e00db */
[----:B------:R-:W-:Y:S01]  /*38f0*/  @!P2 MOV R9, c[0x0][0x1a4] ;  /* 0x000069000009aa02 */ /* 0x000fe20000000f00 */
[----:B------:R-:W-:Y:S02]  /*3900*/  @!P3 IMAD R10, R10, 0x60, RZ ;  /* 0x000000600a0ab824 */ /* 0x000fe400078e02ff */
[----:B------:R-:W-:-:S04]  /*3910*/  @!P3 IMAD.WIDE.U32 R12, R14, 0x60, R218 ;  /* 0x000000600e0cb825 */ /* 0x000fc800078e00da */
[----:B-1----:R-:W-:Y:S01]  /*3920*/  @!P2 IMAD.WIDE.U32 R16, R14, 0x60, R216 ;  /* 0x000000600e10a825 */ /* 0x002fe200078e00d8 */
[----:B------:R-:W-:-:S03]  /*3930*/  @!P3 IADD3 R13, R13, R10, RZ ;  /* 0x0000000a0d0db210 */ /* 0x000fc60007ffe0ff */
[----:B------:R-:W-:Y:S02]  /*3940*/  @!P2 IMAD R9, R9, 0x60, RZ ;  /* 0x000000600909a824 */ /* 0x000fe400078e02ff */
[----:B------:R-:W-:Y:S01]  /*3950*/  @!PT LDS RZ, [RZ] ;  /* 0x00000000fffff984 */ /* 0x000fe20000000800 */
[----:B------:R-:W-:Y:S01]  /*3960*/  @!PT LDS RZ, [RZ] ;  /* 0x00000000fffff984 */ /* 0x000fe20000000800 */
[----:B------:R-:W-:Y:S01]  /*3970*/  @!PT LDS RZ, [RZ] ;  /* 0x00000000fffff984 */ /* 0x000fe20000000800 */
[----:B------:R1:W-:Y:S02]  /*3980*/  @!P3 LDGSTS.E.BYPASS.LTC128B.128 [R204+0xd800], [R12.64] ;  /* 0x0d8000000cccbfae */ /* 0x0003e4000b901d46 */
[----:B------:R-:W-:Y:S02]  /*3990*/  @!P2 IMAD.IADD R17, R17, 0x1, R9 ;  /* 0x000000011111a824 */ /* 0x000fe400078e0209 */
[----:B------:R1:W-:Y:S04]  /*39a0*/  @P2 STS.128 [R204+0xf800], RZ ;  /* 0x00f800ffcc002388 */ /* 0x0003e80000000c00 */
[----:B------:R-:W-:Y:S01]  /*39b0*/  @!PT LDS RZ, [RZ] ;  /* 0x00000000fffff984 */ /* 0x000fe20000000800 */
[----:B------:R-:W-:Y:S01]  /*39c0*/  @!PT LDS RZ, [RZ] ;  /* 0x00000000fffff984 */ /* 0x000fe20000000800 */
[----:B------:R-:W-:Y:S01]  /*39d0*/  @!PT LDS RZ, [RZ] ;  /* 0x00000000fffff984 */ /* 0x000fe20000000800 */
[----:B------:R1:W-:Y:S04]  /*39e0*/  @!P2 LDGSTS.E.BYPASS.LTC128B.128 [R204+0xf800], [R16.64+0x80] ;  /* 0x0f80008010ccafae */ /* 0x0003e8000b901d46 */
[----:B------:R1:W-:Y:S01]  /*39f0*/  @P1 STS.128 [R204+0x11800], RZ ;  /* 0x011800ffcc001388 */ /* 0x0003e20000000c00 */
[----:B------:R-:W-:Y:S05]  /*3a00*/  @P1 BRA `(.L_x_1415) ;  /* 0x0000009000001947 */ /* 0x000fea0003800000 */
[----:B------:R-:W-:Y:S01]  /*3a10*/  MOV R217, R219 ;  /* 0x000000db00d97202 */ /* 0x000fe20000000f00 */
[----:B------:R-:W-:-:S02]  /*3a20*/  ULDC UR4, c[0x0][0x1a4] ;  /* 0x0000690000047ab9 */ /* 0x000fc40000000800 */
[----:B------:R-:W-:Y:S02]  /*3a30*/  UIMAD UR4, UR4, 0x60, URZ ;  /* 0x00000060040478a4 */ /* 0x000fe4000f8e023f */
[----:B------:R-:W-:-:S05]  /*3a40*/  IMAD.WIDE.U32 R10, R14, 0x60, R216 ;  /* 0x000000600e0a7825 */ /* 0x000fca00078e00d8 */
[----:B------:R-:W-:-:S05]  /*3a50*/  IADD3 R11, R11, UR4, RZ ;  /* 0x000000040b0b7c10 */ /* 0x000fca000fffe0ff */
[----:B------:R-:W-:Y:S01]  /*3a60*/  @!PT LDS RZ, [RZ] ;  /* 0x00000000fffff984 */ /* 0x000fe20000000800 */
[----:B------:R-:W-:Y:S01]  /*3a70*/  @!PT LDS RZ, [RZ] ;  /* 0x00000000fffff984 */ /* 0x000fe20000000800 */
[----:B------:R-:W-:Y:S01]  /*3a80*/  @!PT LDS RZ, [RZ] ;  /* 0x00000000fffff984 */ /* 0x000fe20000000800 */
[----:B------:R4:W-:Y:S02]  /*3a90*/  LDGSTS.E.BYPASS.LTC128B.128 [R204+0x11800], [R10.64+0x100] ;  /* 0x118001000acc7fae */ /* 0x0009e4000b901d46 */
.L_x_1415:
[----:B------:R-:W-:Y:S05]  /*3aa0*/  BSYNC B0 ;  /* 0x0000000000007941 */ /* 0x000fea0003800000 */
.L_x_1414:
[----:B------:R-:W-:Y:S01]  /*3ab0*/  IMAD.SHL.U32 R197, R197, 0x2, RZ ;  /* 0x00000002c5c57824 */ /* 0x000fe200078e00ff */
[----:B------:R-:W-:Y:S01]  /*3ac0*/  LDSM.16.M88.4 R76, [R198] ;  /* 0x00000000c64c783b */ /* 0x000fe20000000200 */
[----:B------:R-:W-:Y:S01]  /*3ad0*/  LOP3.LUT P1, RZ, R8, 0x2, RZ, 0xc0, !PT ;  /* 0x0000000208ff7812 */ /* 0x000fe2000782c0ff */
[--C-:B------:R-:W-:Y:S01]  /*3ae0*/  IMAD R196, R7, 0x2, R198.reuse ;  /* 0x0000000207c47824 */ /* 0x100fe200078e02c6 */
[----:B------:R-:W-:Y:S01]  /*3af0*/  ISETP.GT.AND P6, PT, R203, R200, PT ;  /* 0x000000c8cb00720c */ /* 0x000fe20003fc4270 */
[----:B-1----:R-:W1:Y:S01]  /*3b00*/  LDSM.16.M88.4 R28, [R197+0x6000] ;  /* 0x00600000c51c783b */ /* 0x002e620000000200 */
[----:B------:R-:W-:Y:S01]  /*3b10*/  IADD3 R8, R197, 0x6000, RZ ;  /* 0x00006000c5087810 */ /* 0x000fe20007ffe0ff */
[----:B------:R-:W-:Y:S01]  /*3b20*/  IMAD R194, R5, 0x2, R198 ;  /* 0x0000000205c27824 */ /* 0x000fe200078e02c6 */
[----:B------:R-:W-:Y:S01]  /*3b30*/  IADD3 R195, R197, 0x6020, RZ ;  /* 0x00006020c5c37810 */ /* 0x000fe20007ffe0ff */
[----:B--2---:R-:W2:Y:S01]  /*3b40*/  LDSM.16.M88.4 R20, [R197+0x6800] ;  /* 0x00680000c514783b */ /* 0x004ea20000000200 */
[----:B------:R-:W-:Y:S01]  /*3b50*/  IMAD R191, R2, 0x2, R197 ;  /* 0x0000000202bf7824 */ /* 0x000fe200078e02c5 */
[----:B------:R-:W-:Y:S01]  /*3b60*/  IMNMX R135, R83, R84, PT ;  /* 0x0000005453877217 */ /* 0x000fe20003800200 */
[----:B------:R-:W-:Y:S01]  /*3b70*/  IMAD R193, R5, 0x2, R196 ;  /* 0x0000000205c17824 */ /* 0x000fe200078e02c4 */
[----:B------:R-:W5:Y:S02]  /*3b80*/  LDSM.16.M88.4 R12, [R197+0x7000] ;  /* 0x00700000c50c783b */ /* 0x000f640000000200 */
[----:B------:R-:W-:-:S02]  /*3b90*/  @P1 IADD3 R195, R8, -0x20, RZ ;  /* 0xffffffe008c31810 */ /* 0x000fc40007ffe0ff */
[----:B------:R-:W3:Y:S02]  /*3ba0*/  LDSM.16.M88.4 R40, [R197+0x7800] ;  /* 0x00780000c528783b */ /* 0x000ee40000000200 */
[C---:B------:R-:W-:Y:S01]  /*3bb0*/  IADD3 R187, R195.reuse, 0x800, RZ ;  /* 0x00000800c3bb7810 */ /* 0x040fe20007ffe0ff */
[----:B------:R-:W-:Y:S01]  /*3bc0*/  IMAD R184, R2, 0x2, R195 ;  /* 0x0000000202b87824 */ /* 0x000fe200078e02c3 */
[----:B------:R-:W-:Y:S01]  /*3bd0*/  LDSM.16.M88.4 R56, [R196] ;  /* 0x00000000c438783b */ /* 0x000fe20000000200 */
[C---:B------:R-:W-:Y:S02]  /*3be0*/  IADD3 R186, R195.reuse, 0x1000, RZ ;  /* 0x00001000c3ba7810 */ /* 0x040fe40007ffe0ff */
[C---:B------:R-:W-:Y:S01]  /*3bf0*/  IADD3 R185, R195.reuse, 0x1800, RZ ;  /* 0x00001800c3b97810 */ /* 0x040fe20007ffe0ff */
[----:B------:R-:W4:Y:S01]  /*3c00*/  LDSM.16.M88.4 R36, [R195] ;  /* 0x00000000c324783b */ /* 0x000f220000000200 */
[C---:B------:R-:W-:Y:S02]  /*3c10*/  IADD3 R183, R195.reuse, 0x2000, RZ ;  /* 0x00002000c3b77810 */ /* 0x040fe40007ffe0ff */
[C---:B------:R-:W-:Y:S01]  /*3c20*/  IADD3 R182, R195.reuse, 0x2800, RZ ;  /* 0x00002800c3b67810 */ /* 0x040fe20007ffe0ff */
[----:B------:R-:W3:Y:S01]  /*3c30*/  LDSM.16.M88.4 R68, [R195+0x800] ;  /* 0x00080000c344783b */ /* 0x000ee20000000200 */
[----:B------:R-:W-:-:S02]  /*3c40*/  IADD3 R181, R195, 0x3000, RZ ;  /* 0x00003000c3b57810 */ /* 0x000fc40007ffe0ff */
[C---:B------:R-:W-:Y:S01]  /*3c50*/  IADD3 R180, R195.reuse, 0x3800, RZ ;  /* 0x00003800c3b47810 */ /* 0x040fe20007ffe0ff */
[----:B------:R-:W3:Y:S01]  /*3c60*/  LDSM.16.M88.4 R64, [R195+0x1000] ;  /* 0x00100000c340783b */ /* 0x000ee20000000200 */
[C---:B------:R-:W-:Y:S02]  /*3c70*/  IADD3 R179, R195.reuse, 0x4000, RZ ;  /* 0x00004000c3b37810 */ /* 0x040fe40007ffe0ff */
[C---:B------:R-:W-:Y:S01]  /*3c80*/  IADD3 R178, R195.reuse, 0x4800, RZ ;  /* 0x00004800c3b27810 */ /* 0x040fe20007ffe0ff */
[----:B------:R-:W3:Y:S01]  /*3c90*/  LDSM.16.M88.4 R60, [R195+0x1800] ;  /* 0x00180000c33c783b */ /* 0x000ee20000000200 */
[C---:B------:R-:W-:Y:S02]  /*3ca0*/  IADD3 R177, R195.reuse, 0x5000, RZ ;  /* 0x00005000c3b17810 */ /* 0x040fe40007ffe0ff */
[----:B------:R-:W-:Y:S01]  /*3cb0*/  IADD3 R176, R195, 0x5800, RZ ;  /* 0x00005800c3b07810 */ /* 0x000fe20007ffe0ff */
[----:B------:R-:W-:Y:S01]  /*3cc0*/  LDSM.16.M88.4 R52, [R194] ;  /* 0x00000000c234783b */ /* 0x000fe20000000200 */
[C---:B-1----:R-:W-:Y:S03]  /*3cd0*/  HMMA.16816.F32.BF16 R32, R76.reuse, R28, RZ ;  /* 0x0000001c4c20723c */ /* 0x042fe600000418ff */
[----:B------:R-:W1:Y:S04]  /*3ce0*/  LDSM.16.M88.4 R48, [R191+0x6000] ;  /* 0x00600000bf30783b */ /* 0x000e680000000200 */
[----:B------:R-:W1:Y:S01]  /*3cf0*/  LDSM.16.M88.4 R44, [R191+0x6800] ;  /* 0x00680000bf2c783b */ /* 0x000e620000000200 */
[C---:B------:R-:W-:Y:S03]  /*3d00*/  HMMA.16816.F32.BF16 R28, R76.reuse, R30, RZ ;  /* 0x0000001e4c1c723c */ /* 0x040fe600000418ff */
[----:B------:R-:W-:Y:S04]  /*3d10*/  LDSM.16.M88.4 R72, [R193] ;  /* 0x00000000c148783b */ /* 0x000fe80000000200 */
[----:B------:R-:W0:Y:S01]  /*3d20*/  LDGDEPBAR ;  /* 0x00000000000079af */ /* 0x000e220000000000 */
[C---:B--2---:R-:W-:Y:S08]  /*3d30*/  HMMA.16816.F32.BF16 R24, R76.reuse, R20, RZ ;  /* 0x000000144c18723c */ /* 0x044ff000000418ff */
[C---:B-----5:R-:W-:Y:S08]  /*3d40*/  HMMA.16816.F32.BF16 R16, R76.reuse, R12, RZ ;  /* 0x0000000c4c10723c */ /* 0x060ff000000418ff */
[C---:B------:R-:W-:Y:S08]  /*3d50*/  HMMA.16816.F32.BF16 R20, R76.reuse, R22, RZ ;  /* 0x000000164c14723c */ /* 0x040ff000000418ff */
[C---:B------:R-:W-:Y:S08]  /*3d60*/  HMMA.16816.F32.BF16 R12, R76.reuse, R14, RZ ;  /* 0x0000000e4c0c723c */ /* 0x040ff000000418ff */
[C---:B---34-:R-:W-:Y:S08]  /*3d70*/  HMMA.16816.F32.BF16 R8, R76.reuse, R40, RZ ;  /* 0x000000284c08723c */ /* 0x058ff000000418ff */
[----:B------:R-:W-:Y:S01]  /*3d80*/  HMMA.16816.F32.BF16 R76, R76, R42, RZ ;  /* 0x0000002a4c4c723c */ /* 0x000fe200000418ff */
[----:B------:R-:W2:Y:S07]  /*3d90*/  LDSM.16.M88.4 R40, [R191+0x7000] ;  /* 0x00700000bf28783b */ /* 0x000eae0000000200 */
[C---:B------:R-:W-:Y:S08]  /*3da0*/  HMMA.16816.F32.BF16 R32, R56.reuse, R36, R32 ;  /* 0x000000243820723c */ /* 0x040ff00000041820 */
[C---:B------:R-:W-:Y:S01]  /*3db0*/  HMMA.16816.F32.BF16 R28, R56.reuse, R38, R28 ;  /* 0x00000026381c723c */ /* 0x040fe2000004181c */
[----:B------:R-:W3:Y:S07]  /*3dc0*/  LDSM.16.M88.4 R36, [R191+0x7800] ;  /* 0x00780000bf24783b */ /* 0x000eee0000000200 */
[C---:B------:R-:W-:Y:S08]  /*3dd0*/  HMMA.16816.F32.BF16 R24, R56.reuse, R68, R24 ;  /* 0x000000443818723c */ /* 0x040ff00000041818 */
[C---:B------:R-:W-:Y:S01]  /*3de0*/  HMMA.16816.F32.BF16 R20, R56.reuse, R70, R20 ;  /* 0x000000463814723c */ /* 0x040fe20000041814 */
[----:B------:R-:W4:Y:S07]  /*3df0*/  LDSM.16.M88.4 R68, [R184] ;  /* 0x00000000b844783b */ /* 0x000f2e0000000200 */
[C---:B------:R-:W-:Y:S08]  /*3e00*/  HMMA.16816.F32.BF16 R16, R56.reuse, R64, R16 ;  /* 0x000000403810723c */ /* 0x040ff00000041810 */
[C---:B------:R-:W-:Y:S01]  /*3e10*/  HMMA.16816.F32.BF16 R12, R56.reuse, R66, R12 ;  /* 0x00000042380c723c */ /* 0x040fe2000004180c */
[----:B------:R-:W5:Y:S07]  /*3e20*/  LDSM.16.M88.4 R64, [R184+0x800] ;  /* 0x00080000b840783b */ /* 0x000f6e0000000200 */
[C---:B------:R-:W-:Y:S08]  /*3e30*/  HMMA.16816.F32.BF16 R8, R56.reuse, R60, R8 ;  /* 0x0000003c3808723c */ /* 0x040ff00000041808 */
[----:B------:R-:W-:Y:S01]  /*3e40*/  HMMA.16816.F32.BF16 R76, R56, R62, R76 ;  /* 0x0000003e384c723c */ /* 0x000fe2000004184c */
[----:B------:R-:W3:Y:S04]  /*3e50*/  LDSM.16.M88.4 R60, [R184+0x1000] ;  /* 0x00100000b83c783b */ /* 0x000ee80000000200 */
        /* <DEDUP_REMOVED lines=9> */
[----:B------:R-:W-:Y:S07]  /*3ef0*/  LDSM.16.M88.4 R40, [R197+0x9000] ;  /* 0x00900000c528783b */ /* 0x000fee0000000200 */
[C---:B---3--:R-:W-:Y:S08]  /*3f00*/  HMMA.16816.F32.BF16 R8, R52.reuse, R36, R8 ;  /* 0x000000243408723c */ /* 0x048ff00000041808 */
[----:B------:R-:W-:Y:S01]  /*3f10*/  HMMA.16816.F32.BF16 R76, R52, R38, R76 ;  /* 0x00000026344c723c */ /* 0x000fe2000004184c */
[----:B------:R-:W1:Y:S04]  /*3f20*/  LDSM.16.M88.4 R52, [R198+0x2000] ;  /* 0x00200000c634783b */ /* 0x000e680000000200 */
[----:B------:R-:W2:Y:S03]  /*3f30*/  LDSM.16.M88.4 R36, [R197+0x9800] ;  /* 0x00980000c524783b */ /* 0x000ea60000000200 */
[C---:B----4-:R-:W-:Y:S08]  /*3f40*/  HMMA.16816.F32.BF16 R32, R72.reuse, R68, R32 ;  /* 0x000000444820723c */ /* 0x050ff00000041820 */
[C---:B------:R-:W-:Y:S01]  /*3f50*/  HMMA.16816.F32.BF16 R28, R72.reuse, R70, R28 ;  /* 0x00000046481c723c */ /* 0x040fe2000004181c */
[----:B------:R-:W-:Y:S07]  /*3f60*/  LDSM.16.M88.4 R68, [R195+0x2000] ;  /* 0x00200000c344783b */ /* 0x000fee0000000200 */
[C---:B-----5:R-:W-:Y:S08]  /*3f70*/  HMMA.16816.F32.BF16 R24, R72.reuse, R64, R24 ;  /* 0x000000404818723c */ /* 0x060ff00000041818 */
[C---:B------:R-:W-:Y:S01]  /*3f80*/  HMMA.16816.F32.BF16 R20, R72.reuse, R66, R20 ;  /* 0x000000424814723c */ /* 0x040fe20000041814 */
[----:B------:R-:W-:Y:S07]  /*3f90*/  LDSM.16.M88.4 R64, [R195+0x2800] ;  /* 0x00280000c340783b */ /* 0x000fee0000000200 */
[C---:B------:R-:W-:Y:S08]  /*3fa0*/  HMMA.16816.F32.BF16 R16, R72.reuse, R60, R16 ;  /* 0x0000003c4810723c */ /* 0x040ff00000041810 */
[C---:B------:R-:W-:Y:S01]  /*3fb0*/  HMMA.16816.F32.BF16 R12, R72.reuse, R62, R12 ;  /* 0x0000003e480c723c */ /* 0x040fe2000004180c */
[----:B------:R-:W-:Y:S07]  /*3fc0*/  LDSM.16.M88.4 R60, [R195+0x3000] ;  /* 0x00300000c33c783b */ /* 0x000fee0000000200 */
[C---:B------:R-:W-:Y:S08]  /*3fd0*/  HMMA.16816.F32.BF16 R8, R72.reuse, R56, R8 ;  /* 0x000000384808723c */ /* 0x040ff00000041808 */
[----:B------:R-:W-:Y:S01]  /*3fe0*/  HMMA.16816.F32.BF16 R76, R72, R58, R76 ;  /* 0x0000003a484c723c */ /* 0x000fe2000004184c */
[----:B------:R-:W3:Y:S04]  /*3ff0*/  LDSM.16.M88.4 R72, [R196+0x2000] ;  /* 0x00200000c448783b */ /* 0x000ee80000000200 */
[----:B------:R-:W4:Y:S03]  /*4000*/  LDSM.16.M88.4 R56, [R195+0x3800] ;  /* 0x00380000c338783b */ /* 0x000f260000000200 */
[C---:B-1----:R-:W-:Y:S08]  /*4010*/  HMMA.16816.F32.BF16 R32, R52.reuse, R48, R32 ;  /* 0x000000303420723c */ /* 0x042ff00000041820 */
[C---:B------:R-:W-:Y:S01]  /*4020*/  HMMA.16816.F32.BF16 R28, R52.reuse, R50, R28 ;  /* 0x00000032341c723c */ /* 0x040fe2000004181c */
[----:B------:R-:W-:Y:S07]  /*4030*/  LDSM.16.M88.4 R48, [R191+0x8000] ;  /* 0x00800000bf30783b */ /* 0x000fee0000000200 */
[C---:B------:R-:W-:Y:S08]  /*4040*/  HMMA.16816.F32.BF16 R24, R52.reuse, R44, R24 ;  /* 0x0000002c3418723c */ /* 0x040ff00000041818 */
[C---:B------:R-:W-:Y:S01]  /*4050*/  HMMA.16816.F32.BF16 R20, R52.reuse, R46, R20 ;  /* 0x0000002e3414723c */ /* 0x040fe20000041814 */
[----:B------:R-:W-:Y:S07]  /*4060*/  LDSM.16.M88.4 R44, [R191+0x8800] ;  /* 0x00880000bf2c783b */ /* 0x000fee0000000200 */
[C---:B------:R-:W-:Y:S08]  /*4070*/  HMMA.16816.F32.BF16 R16, R52.reuse, R40, R16 ;  /* 0x000000283410723c */ /* 0x040ff00000041810 */
[C---:B------:R-:W-:Y:S01]  /*4080*/  HMMA.16816.F32.BF16 R12, R52.reuse, R42, R12 ;  /* 0x0000002a340c723c */ /* 0x040fe2000004180c */
[----:B------:R-:W-:Y:S07]  /*4090*/  LDSM.16.M88.4 R40, [R191+0x9000] ;  /* 0x00900000bf28783b */ /* 0x000fee0000000200 */
[C---:B--2---:R-:W-:Y:S08]  /*40a0*/  HMMA.16816.F32.BF16 R8, R52.reuse, R36, R8 ;  /* 0x000000243408723c */ /* 0x044ff00000041808 */
[----:B------:R-:W-:Y:S01]  /*40b0*/  HMMA.16816.F32.BF16 R76, R52, R38, R76 ;  /* 0x00000026344c723c */ /* 0x000fe2000004184c */
[----:B------:R-:W1:Y:S04]  /*40c0*/  LDSM.16.M88.4 R52, [R194+0x2000] ;  /* 0x00200000c234783b */ /* 0x000e680000000200 */
[----:B------:R-:W2:Y:S03]  /*40d0*/  LDSM.16.M88.4 R36, [R191+0x9800] ;  /* 0x00980000bf24783b */ /* 0x000ea60000000200 */
[C---:B---3--:R-:W-:Y:S08]  /*40e0*/  HMMA.16816.F32.BF16 R32, R72.reuse, R68, R32 ;  /* 0x000000444820723c */ /* 0x048ff00000041820 */
        /* <DEDUP_REMOVED lines=8> */
[C---:B----4-:R-:W-:Y:S08]  /*4170*/  HMMA.16816.F32.BF16 R8, R72.reuse, R56, R8 ;  /* 0x000000384808723c */ /* 0x050ff00000041808 */
        /* <DEDUP_REMOVED lines=54> */
[----:B------:R-:W4:Y:S01]  /*44e0*/  LDSM.16.M88.4 R56, [R184+0x5800] ;  /* 0x00580000b838783b */ /* 0x000f220000000200 */
[----:B------:R-:W-:-:S04]  /*44f0*/  DEPBAR.LE SB0, 0x0 ;  /* 0x000080000000791a */ /* 0x000fc80000000000 */
[C---:B-1----:R-:W-:Y:S08]  /*4500*/  HMMA.16816.F32.BF16 R32, R52.reuse, R48, R32 ;  /* 0x000000303420723c */ /* 0x042ff00000041820 */
[C---:B------:R-:W-:Y:S08]  /*4510*/  HMMA.16816.F32.BF16 R28, R52.reuse, R50, R28 ;  /* 0x00000032341c723c */ /* 0x040ff0000004181c */
[C---:B------:R-:W-:Y:S08]  /*4520*/  HMMA.16816.F32.BF16 R24, R52.reuse, R44, R24 ;  /* 0x0000002c3418723c */ /* 0x040ff00000041818 */
[C---:B------:R-:W-:Y:S08]  /*4530*/  HMMA.16816.F32.BF16 R20, R52.reuse, R46, R20 ;  /* 0x0000002e3414723c */ /* 0x040ff00000041814 */
[C---:B------:R-:W-:Y:S08]  /*4540*/  HMMA.16816.F32.BF16 R16, R52.reuse, R40, R16 ;  /* 0x000000283410723c */ /* 0x040ff00000041810 */
[C---:B------:R-:W-:Y:S08]  /*4550*/  HMMA.16816.F32.BF16 R12, R52.reuse, R42, R12 ;  /* 0x0000002a340c723c */ /* 0x040ff0000004180c */
[C---:B--2---:R-:W-:Y:S07]  /*4560*/  HMMA.16816.F32.BF16 R8, R52.reuse, R36, R8 ;  /* 0x000000243408723c */ /* 0x044fee0000041808 */
[----:B------:R-:W-:Y:S01]  /*4570*/  IADD3 R37, R83, 0x8, RZ ;  /* 0x0000000853257810 */ /* 0x000fe20007ffe0ff */
[----:B------:R-:W-:Y:S03]  /*4580*/  HMMA.16816.F32.BF16 R76, R52, R38, R76 ;  /* 0x00000026344c723c */ /* 0x000fe6000004184c */
[----:B------:R-:W-:-:S05]  /*4590*/  IMNMX R2, R37, R84, PT ;  /* 0x0000005425027217 */ /* 0x000fca0003800200 */
[C---:B---3--:R-:W-:Y:S08]  /*45a0*/  HMMA.16816.F32.BF16 R32, R72.reuse, R68, R32 ;  /* 0x000000444820723c */ /* 0x048ff00000041820 */
[C---:B------:R-:W-:Y:S08]  /*45b0*/  HMMA.16816.F32.BF16 R28, R72.reuse, R70, R28 ;  /* 0x00000046481c723c */ /* 0x040ff0000004181c */
[C---:B------:R-:W-:Y:S08]  /*45c0*/  HMMA.16816.F32.BF16 R24, R72.reuse, R64, R24 ;  /* 0x000000404818723c */ /* 0x040ff00000041818 */
[C---:B------:R-:W-:Y:S08]  /*45d0*/  HMMA.16816.F32.BF16 R20, R72.reuse, R66, R20 ;  /* 0x000000424814723c */ /* 0x040ff00000041814 */
[C---:B------:R-:W-:Y:S08]  /*45e0*/  HMMA.16816.F32.BF16 R16, R72.reuse, R60, R16 ;  /* 0x0000003c4810723c */ /* 0x040ff00000041810 */
[C---:B------:R-:W-:Y:S08]  /*45f0*/  HMMA.16816.F32.BF16 R12, R72.reuse, R62, R12 ;  /* 0x0000003e480c723c */ /* 0x040ff0000004180c */
[C---:B----4-:R-:W-:Y:S08]  /*4600*/  HMMA.16816.F32.BF16 R8, R72.reuse, R56, R8 ;  /* 0x000000384808723c */ /* 0x050ff00000041808 */
        /* <DEDUP_REMOVED lines=47> */
[----:B------:R-:W-:-:S04]  /*4900*/  IMAD.MOV.U32 R37, RZ, RZ, c[0x0][0x2d0] ;  /* 0x0000b400ff257624 */ /* 0x000fc800078e00ff */
[----:B------:R-:W-:-:S05]  /*4910*/  IMAD R37, R4, R37, -0x40 ;  /* 0xffffffc004257424 */ /* 0x000fca00078e0225 */
        /* <DEDUP_REMOVED lines=13> */
.L_x_1417:
[----:B------:R-:W-:-:S04]  /*49f0*/  LEA R4, -R4, RZ, 0x6 ;  /* 0x000000ff04047211 */ /* 0x000fc800078e31ff */
[----:B------:R-:W-:Y:S02]  /*4a00*/  SHF.R.S32.HI R37, RZ, 0x1f, R4 ;  /* 0x0000001fff257819 */ /* 0x000fe40000011404 */
.L_x_1418:
[----:B------:R-:W-:Y:S01]  /*4a10*/  ISETP.GE.AND P5, PT, R205, c[0x0][0x220], PT ;  /* 0x00008800cd007a0c */ /* 0x000fe20003fa6270 */
[----:B------:R-:W-:Y:S01]  /*4a20*/  BSSY B0, `(.L_x_1419) ;  /* 0x0000076000007945 */ /* 0x000fe20003800000 */
[----:B------:R-:W-:Y:S02]  /*4a30*/  ISETP.GE.AND P4, PT, R82, c[0x0][0x220], PT ;  /* 0x0000880052007a0c */ /* 0x000fe40003f86270 */
[----:B------:R-:W-:-:S09]  /*4a40*/  ISETP.GE.AND P3, PT, R81, c[0x0][0x220], PT ;  /* 0x0000880051007a0c */ /* 0x000fd20003f66270 */
[CC--:B------:R-:W-:Y:S01]  /*4a50*/  @!P5 IADD3 R39, P1, R4.reuse, R133.reuse, RZ ;  /* 0x000000850427d210 */ /* 0x0c0fe20007f3e0ff */
[----:B------:R1:W-:Y:S01]  /*4a60*/  @P5 STS.128 [R204+0x6000], RZ ;  /* 0x006000ffcc005388 */ /* 0x0003e20000000c00 */
[----:B------:R-:W-:-:S03]  /*4a70*/  @!P4 IADD3 R41, P2, R4, R133, RZ ;  /* 0x000000850429c210 */ /* 0x000fc60007f5e0ff */
[--C-:B------:R-:W-:Y:S01]  /*4a80*/  @!P5 IMAD.X R6, R37, 0x1, R134.reuse, P1 ;  /* 0x000000012506d824 */ /* 0x100fe200008e0686 */
[----:B------:R-:W-:Y:S01]  /*4a90*/  @!P5 LEA R54, P1, R39, c[0x0][0x168], 0x1 ;  /* 0x00005a002736da11 */ /* 0x000fe200078208ff */
[----:B------:R-:W-:Y:S01]  /*4aa0*/  @!P4 IMAD.X R36, R37, 0x1, R134, P2 ;  /* 0x000000012524c824 */ /* 0x000fe200010e0686 */
        /* <DEDUP_REMOVED lines=21> */
[----:B------:R-:W-:Y:S01]  /*4c00*/  @!P5 IMAD.X R6, R41, 0x1, R134, P1 ;  /* 0x000000012906d824 */ /* 0x000fe200008e0686 */
[CC--:B------:R-:W-:Y:S01]  /*4c10*/  @!P4 IADD3 R43, P1, R38.reuse, R133.reuse, RZ ;  /* 0x00000085262bc210 */ /* 0x0c0fe20007f3e0ff */
        /* <DEDUP_REMOVED lines=86> */
.L_x_1420:
[----:B------:R-:W-:Y:S05]  /*5180*/  BSYNC B0 ;  /* 0x0000000000007941 */ /* 0x000fea0003800000 */
.L_x_1419:
[----:B------:R-:W0:Y:S01]  /*5190*/  LDGDEPBAR ;  /* 0x00000000000079af */ /* 0x000e220000000000 */
[----:B------:R-:W-:-:S04]  /*51a0*/  IADD3 R133, P1, R4, R133, RZ ;  /* 0x0000008504857210 */ /* 0x000fc80007f3e0ff */
[----:B------:R-:W-:Y:S02]  /*51b0*/  IADD3.X R134, R37, R134, RZ, P1, !PT ;  /* 0x0000008625867210 */ /* 0x000fe40000ffe4ff */
.L_x_1416:
[----:B------:R-:W-:Y:S02]  /*51c0*/  IMAD.IADD R80, R3, 0x1, R80 ;  /* 0x0000000103507824 */ /* 0x000fe400078e0250 */
[----:B------:R-:W-:-:S03]  /*51d0*/  IMAD.SHL.U32 R192, R0, 0x2, RZ ;  /* 0x0000000200c07824 */ /* 0x000fc600078e00ff */
[C---:B------:R-:W-:Y:S01]  /*51e0*/  IADD3 R3, R80.reuse, 0x1, RZ ;  /* 0x0000000150037810 */ /* 0x040fe20007ffe0ff */
[--C-:B------:R-:W-:Y:S01]  /*51f0*/  IMAD R189, R5, 0x2, R192.reuse ;  /* 0x0000000205bd7824 */ /* 0x100fe200078e02c0 */
[----:B------:R-:W-:Y:S01]  /*5200*/  IADD3 R4, R80, 0x8, RZ ;  /* 0x0000000850047810 */ /* 0x000fe20007ffe0ff */
[----:B------:R-:W-:Y:S01]  /*5210*/  IMAD R190, R7, 0x2, R192 ;  /* 0x0000000207be7824 */ /* 0x000fe200078e02c0 */
[CC--:B------:R-:W-:Y:S01]  /*5220*/  ISETP.GE.AND P5, PT, R3.reuse, R135.reuse, PT ;  /* 0x000000870300720c */ /* 0x0c0fe20003fa6270 */
[----:B------:R-:W-:Y:S01]  /*5230*/  LDSM.16.MT88.4 R68, [R192+0xe000] ;  /* 0x00e00000c044783b */ /* 0x000fe20000004200 */
[-C--:B------:R-:W-:Y:S01]  /*5240*/  ISETP.GE.AND P2, PT, R3, R2.reuse, PT ;  /* 0x000000020300720c */ /* 0x080fe20003f46270 */
[----:B------:R-:W-:Y:S01]  /*5250*/  IMAD R188, R5, 0x2, R190 ;  /* 0x0000000205bc7824 */ /* 0x000fe200078e02be */
[C---:B------:R-:W-:Y:S01]  /*5260*/  ISETP.GE.AND P1, PT, R4.reuse, R135, PT ;  /* 0x000000870400720c */ /* 0x040fe20003f26270 */
[----:B------:R-:W-:Y:S01]  /*5270*/  LDSM.16.MT88.4 R84, [R189+0xe000] ;  /* 0x00e00000bd54783b */ /* 0x000fe20000004200 */
[----:B------:R-:W-:-:S02]  /*5280*/  ISETP.GE.AND P3, PT, R4, R2, PT ;  /* 0x000000020400720c */ /* 0x000fc40003f66270 */
[C---:B------:R-:W-:Y:S01]  /*5290*/  IADD3 R3, R80.reuse, 0x9, RZ ;  /* 0x0000000950037810 */ /* 0x040fe20007ffe0ff */
[----:B------:R-:W-:Y:S01]  /*52a0*/  LDSM.16.MT88.4 R92, [R188+0xe000] ;  /* 0x00e00000bc5c783b */ /* 0x000fe20000004200 */
[----:B------:R-:W-:Y:S02]  /*52b0*/  IADD3 R4, R80, 0x10, RZ ;  /* 0x0000001050047810 */ /* 0x000fe40007ffe0ff */
[----:B------:R-:W-:Y:S01]  /*52c0*/  FSEL R39, R28, -INF , !P1 ;  /* 0xff8000001c277808 */ /* 0x000fe20004800000 */
[----:B-1----:R-:W-:Y:S01]  /*52d0*/  LDSM.16.MT88.4 R52, [R189+0xc000] ;  /* 0x00c00000bd34783b */ /* 0x002fe20000004200 */
[----:B------:R-:W-:Y:S02]  /*52e0*/  FSEL R43, R30, -INF , !P3 ;  /* 0xff8000001e2b7808 */ /* 0x000fe40005800000 */
[C---:B------:R-:W-:Y:S01]  /*52f0*/  ISETP.GE.AND P4, PT, R3.reuse, R135, PT ;  /* 0x000000870300720c */ /* 0x040fe20003f86270 */
[----:B------:R-:W-:Y:S01]  /*5300*/  LDSM.16.MT88.4 R60, [R188+0xc000] ;  /* 0x00c00000bc3c783b */ /* 0x000fe20000004200 */
[----:B------:R-:W-:-:S02]  /*5310*/  ISETP.GE.AND P1, PT, R3, R2, PT ;  /* 0x000000020300720c */ /* 0x000fc40003f26270 */
[-C--:B------:R-:W-:Y:S01]  /*5320*/  ISETP.GE.AND P3, PT, R4, R135.reuse, PT ;  /* 0x000000870400720c */ /* 0x080fe20003f66270 */
[----:B------:R-:W-:Y:S01]  /*5330*/  LDSM.16.MT88.4 R100, [R192+0x10000] ;  /* 0x01000000c064783b */ /* 0x000fe20000004200 */
[----:B------:R-:W-:Y:S02]  /*5340*/  IADD3 R3, R80, 0x11, RZ ;  /* 0x0000001150037810 */ /* 0x000fe40007ffe0ff */
[----:B--2---:R-:W-:Y:S01]  /*5350*/  FSEL R41, R31, -INF , !P1 ;  /* 0xff8000001f297808 */ /* 0x004fe20004800000 */
[----:B------:R-:W-:Y:S01]  /*5360*/  LDSM.16.MT88.4 R124, [R190+0x10000] ;  /* 0x01000000be7c783b */ /* 0x000fe20000004200 */
[----:B------:R-:W-:Y:S02]  /*5370*/  FSEL R91, R24, -INF , !P3 ;  /* 0xff800000185b7808 */ /* 0x000fe40005800000 */
[C---:B------:R-:W-:Y:S01]  /*5380*/  ISETP.GE.AND P1, PT, R3.reuse, R135, PT ;  /* 0x000000870300720c */ /* 0x040fe20003f26270 */
[----:B------:R-:W-:Y:S01]  /*5390*/  LDSM.16.MT88.4 R112, [R189+0x10000] ;  /* 0x01000000bd70783b */ /* 0x000fe20000004200 */
[----:B------:R-:W-:-:S02]  /*53a0*/  ISETP.GE.AND P3, PT, R3, R2, PT ;  /* 0x000000020300720c */ /* 0x000fc40003f66270 */
[----:B------:R-:W-:Y:S01]  /*53b0*/  FSEL R37, R29, -INF , !P4 ;  /* 0xff8000001d257808 */ /* 0x000fe20006000000 */
[----:B------:R-:W-:Y:S01]  /*53c0*/  LDSM.16.MT88.4 R136, [R190+0xc800] ;  /* 0x00c80000be88783b */ /* 0x000fe20000004200 */
[----:B------:R-:W-:Y:S02]  /*53d0*/  IADD3 R3, R80, 0x19, RZ ;  /* 0x0000001950037810 */ /* 0x000fe40007ffe0ff */
[----:B------:R-:W-:Y:S02]  /*53e0*/  ISETP.GE.AND P4, PT, R4, R2, PT ;  /* 0x000000020400720c */ /* 0x000fe40003f86270 */
[----:B------:R-:W-:Y:S02]  /*53f0*/  IADD3 R4, R80, 0x18, RZ ;  /* 0x0000001850047810 */ /* 0x000fe40007ffe0ff */
[----:B------:R-:W-:Y:S02]  /*5400*/  FSEL R29, R27, -INF , !P3 ;  /* 0xff8000001b1d7808 */ /* 0x000fe40005800000 */
[----:B------:R-:W-:-:S02]  /*5410*/  FSEL R45, R33, -INF , !P5 ;  /* 0xff800000212d7808 */ /* 0x000fc40006800000 */
[-C--:B------:R-:W-:Y:S02]  /*5420*/  ISETP.GE.AND P5, PT, R80, R135.reuse, PT ;  /* 0x000000875000720c */ /* 0x080fe40003fa6270 */
[-C--:B------:R-:W-:Y:S02]  /*5430*/  ISETP.GE.AND P3, PT, R3, R2.reuse, PT ;  /* 0x000000020300720c */ /* 0x080fe40003f66270 */
[----:B------:R-:W-:Y:S02]  /*5440*/  FSEL R31, R26, -INF , !P4 ;  /* 0xff8000001a1f7808 */ /* 0x000fe40006000000 */
[----:B------:R-:W-:Y:S02]  /*5450*/  FSEL R89, R25, -INF , !P1 ;  /* 0xff80000019597808 */ /* 0x000fe40004800000 */
[C---:B------:R-:W-:Y:S02]  /*5460*/  ISETP.GE.AND P4, PT, R4.reuse, R135, PT ;  /* 0x000000870400720c */ /* 0x040fe40003f86270 */
[----:B------:R-:W-:-:S02]  /*5470*/  ISETP.GE.AND P1, PT, R4, R2, PT ;  /* 0x000000020400720c */ /* 0x000fc40003f26270 */
[----:B------:R-:W-:Y:S02]  /*5480*/  IADD3 R4, R80, 0x20, RZ ;  /* 0x0000002050047810 */ /* 0x000fe40007ffe0ff */
[----:B------:R-:W-:Y:S02]  /*5490*/  FSEL R32, R32, -INF , !P5 ;  /* 0xff80000020207808 */ /* 0x000fe40006800000 */
[----:B------:R-:W-:Y:S02]  /*54a0*/  FSEL R25, R23, -INF , !P3 ;  /* 0xff80000017197808 */ /* 0x000fe40005800000 */
[----:B------:R-:W-:Y:S02]  /*54b0*/  ISETP.GE.AND P3, PT, R80, R2, PT ;  /* 0x000000025000720c */ /* 0x000fe40003f66270 */
[----:B------:R-:W-:Y:S02]  /*54c0*/  FSEL R33, R20, -INF , !P4 ;  /* 0xff80000014217808 */ /* 0x000fe40006000000 */
[----:B------:R-:W-:-:S02]  /*54d0*/  FSEL R27, R22, -INF , !P1 ;  /* 0xff800000161b7808 */ /* 0x000fc40004800000 */
[C---:B------:R-:W-:Y:S02]  /*54e0*/  ISETP.GE.AND P4, PT, R4.reuse, R135, PT ;  /* 0x000000870400720c */ /* 0x040fe40003f86270 */
[----:B------:R-:W-:Y:S02]  /*54f0*/  ISETP.GE.AND P1, PT, R4, R2, PT ;  /* 0x000000020400720c */ /* 0x000fe40003f26270 */
[----:B------:R-:W-:Y:S02]  /*5500*/  FMNMX.FTZ R4, R32, R45, !PT ;  /* 0x0000002d20047209 */ /* 0x000fe40007810000 */
[----:B------:R-:W-:Y:S02]  /*5510*/  FSEL R35, R35, -INF , !P2 ;  /* 0xff80000023237808 */ /* 0x000fe40005000000 */
[----:B------:R-:W-:Y:S02]  /*5520*/  FSEL R34, R34, -INF , !P3 ;  /* 0xff80000022227808 */ /* 0x000fe40005800000 */
[----:B------:R-:W-:-:S02]  /*5530*/  FMNMX.FTZ R4, R39, R4, !PT ;  /* 0x0000000427047209 */ /* 0x000fc40007810000 */
[----:B------:R-:W-:Y:S02]  /*5540*/  FSEL R165, R16, -INF , !P4 ;  /* 0xff80000010a57808 */ /* 0x000fe40006000000 */
[----:B------:R-:W-:Y:S02]  /*5550*/  FMNMX.FTZ R16, R34, R35, !PT ;  /* 0x0000002322107209 */ /* 0x000fe40007810000 */
[----:B------:R-:W-:Y:S02]  /*5560*/  FMNMX.FTZ R4, R37, R4, !PT ;  /* 0x0000000425047209 */ /* 0x000fe40007810000 */
[----:B------:R-:W-:Y:S02]  /*5570*/  FMNMX.FTZ R16, R43, R16, !PT ;  /* 0x000000102b107209 */ /* 0x000fe40007810000 */
[----:B------:R-:W-:Y:S02]  /*5580*/  ISETP.GE.AND P2, PT, R3, R135, PT ;  /* 0x000000870300720c */ /* 0x000fe40003f46270 */
[----:B------:R-:W-:-:S02]  /*5590*/  IADD3 R3, R80, 0x21, RZ ;  /* 0x0000002150037810 */ /* 0x000fc40007ffe0ff */
[----:B------:R-:W-:Y:S02]  /*55a0*/  FMNMX.FTZ R4, R91, R4, !PT ;  /* 0x000000045b047209 */ /* 0x000fe40007810000 */
[----:B------:R-:W-:Y:S02]  /*55b0*/  FMNMX.FTZ R16, R41, R16, !PT ;  /* 0x0000001029107209 */ /* 0x000fe40007810000 */
[----:B------:R-:W-:Y:S02]  /*55c0*/  FSEL R21, R21, -INF , !P2 ;  /* 0xff80000015157808 */ /* 0x000fe40005000000 */
[----:B------:R-:W-:Y:S02]  /*55d0*/  ISETP.GE.AND P2, PT, R3, R2, PT ;  /* 0x000000020300720c */ /* 0x000fe40003f46270 */
[----:B------:R-:W-:Y:S02]  /*55e0*/  FMNMX.FTZ R4, R89, R4, !PT ;  /* 0x0000000459047209 */ /* 0x000fe40007810000 */
[----:B------:R-:W-:-:S02]  /*55f0*/  IADD3 R6, R80, 0x30, RZ ;  /* 0x0000003050067810 */ /* 0x000fc40007ffe0ff */
[----:B------:R-:W-:Y:S02]  /*5600*/  FMNMX.FTZ R16, R31, R16, !PT ;  /* 0x000000101f107209 */ /* 0x000fe40007810000 */
[----:B------:R-:W-:Y:S02]  /*5610*/  FSEL R223, R18, -INF , !P1 ;  /* 0xff80000012df7808 */ /* 0x000fe40004800000 */
[----:B------:R-:W-:Y:S02]  /*5620*/  FSEL R171, R19, -INF , !P2 ;  /* 0xff80000013ab7808 */ /* 0x000fe40005000000 */
[----:B------:R-:W-:Y:S02]  /*5630*/  FMNMX.FTZ R18, R33, R4, !PT ;  /* 0x0000000421127209 */ /* 0x000fe40007810000 */
[----:B------:R-:W-:Y:S02]  /*5640*/  ISETP.GE.AND P2, PT, R6, R135, PT ;  /* 0x000000870600720c */ /* 0x000fe40003f46270 */
[----:B------:R-:W-:-:S02]  /*5650*/  FMNMX.FTZ R16, R29, R16, !PT ;  /* 0x000000101d107209 */ /* 0x000fc40007810000 */
[-C--:B------:R-:W-:Y:S02]  /*5660*/  ISETP.GE.AND P5, PT, R3, R135.reuse, PT ;  /* 0x000000870300720c */ /* 0x080fe40003fa6270 */
[----:B------:R-:W-:Y:S02]  /*5670*/  IADD3 R3, R80, 0x28, RZ ;  /* 0x0000002850037810 */ /* 0x000fe40007ffe0ff */
[----:B------:R-:W-:Y:S02]  /*5680*/  FMNMX.FTZ R18, R21, R18, !PT ;  /* 0x0000001215127209 */ /* 0x000fe40007810000 */
[----:B------:R-:W-:Y:S02]  /*5690*/  FSEL R217, R8, -INF , !P2 ;  /* 0xff80000008d97808 */ /* 0x000fe40005000000 */
[----:B------:R-:W-:Y:S02]  /*56a0*/  FMNMX.FTZ R8, R27, R16, !PT ;  /* 0x000000101b087209 */ /* 0x000fe40007810000 */
[----:B------:R-:W-:-:S02]  /*56b0*/  ISETP.GE.AND P4, PT, R3, R135, PT ;  /* 0x000000870300720c */ /* 0x000fc40003f86270 */
[----:B------:R-:W-:Y:S02]  /*56c0*/  ISETP.GE.AND P1, PT, R3, R2, PT ;  /* 0x000000020300720c */ /* 0x000fe40003f26270 */
[----:B------:R-:W-:Y:S02]  /*56d0*/  IADD3 R3, R80, 0x29, RZ ;  /* 0x0000002950037810 */ /* 0x000fe40007ffe0ff */
[----:B------:R-:W-:Y:S02]  /*56e0*/  FSEL R227, R17, -INF , !P5 ;  /* 0xff80000011e37808 */ /* 0x000fe40006800000 */
[----:B------:R-:W-:Y:S02]  /*56f0*/  FMNMX.FTZ R18, R165, R18, !PT ;  /* 0x00000012a5127209 */ /* 0x000fe40007810000 */
[----:B------:R-:W-:Y:S02]  /*5700*/  FMNMX.FTZ R8, R25, R8, !PT ;  /* 0x0000000819087209 */ /* 0x000fe40007810000 */
[----:B------:R-:W-:-:S02]  /*5710*/  FSEL R225, R12, -INF , !P4 ;  /* 0xff8000000ce17808 */ /* 0x000fc40006000000 */
[----:B------:R-:W-:Y:S02]  /*5720*/  ISETP.GE.AND P5, PT, R3, R135, PT ;  /* 0x000000870300720c */ /* 0x000fe40003fa6270 */
[----:B------:R-:W-:Y:S02]  /*5730*/  FMNMX.FTZ R12, R227, R18, !PT ;  /* 0x00000012e30c7209 */ /* 0x000fe40007810000 */
[----:B------:R-:W-:Y:S01]  /*5740*/  FMNMX.FTZ R8, R223, R8, !PT ;  /* 0x00000008df087209 */ /* 0x000fe20007810000 */
[----:B------:R-:W-:Y:S01]  /*5750*/  LDSM.16.MT88.4 R16, [R189+0xe800] ;  /* 0x00e80000bd10783b */ /* 0x000fe20000004200 */
[----:B------:R-:W-:Y:S02]  /*5760*/  ISETP.GE.AND P3, PT, R3, R2, PT ;  /* 0x000000020300720c */ /* 0x000fe40003f66270 */
[C---:B------:R-:W-:Y:S02]  /*5770*/  IADD3 R4, R80.reuse, 0x31, RZ ;  /* 0x0000003150047810 */ /* 0x040fe40007ffe0ff */
[----:B------:R-:W-:-:S02]  /*5780*/  IADD3 R3, R80, 0x38, RZ ;  /* 0x0000003850037810 */ /* 0x000fc40007ffe0ff */
[----:B------:R-:W-:Y:S02]  /*5790*/  FSEL R167, R13, -INF , !P5 ;  /* 0xff8000000da77808 */ /* 0x000fe40006800000 */
[----:B------:R-:W-:Y:S02]  /*57a0*/  FMNMX.FTZ R12, R225, R12, !PT ;  /* 0x0000000ce10c7209 */ /* 0x000fe40007810000 */
[----:B------:R-:W-:Y:S02]  /*57b0*/  FSEL R221, R14, -INF , !P1 ;  /* 0xff8000000edd7808 */ /* 0x000fe40004800000 */
[----:B------:R-:W-:Y:S02]  /*57c0*/  FMNMX.FTZ R8, R171, R8, !PT ;  /* 0x00000008ab087209 */ /* 0x000fe40007810000 */
        /* <DEDUP_REMOVED lines=24> */
[----:B------:R-:W-:Y:S01]  /*5950*/  FSEL R169, R79, -INF , !P2 ;  /* 0xff8000004fa97808 */ /* 0x000fe20005000000 */
[----:B------:R-:W-:Y:S01]  /*5960*/  LDSM.16.MT88.4 R12, [R188+0xe800] ;  /* 0x00e80000bc0c783b */ /* 0x000fe20000004200 */
[----:B------:R-:W-:-:S03]  /*5970*/  FMNMX.FTZ R8, R141, R8, !PT ;  /* 0x000000088d087209 */ /* 0x000fc60007810000 */
[----:B------:R-:W1:Y:S01]  /*5980*/  SHFL.BFLY PT, R9, R6, 0x2, 0x1f ;  /* 0x0c401f0006097f89 */ /* 0x000e6200000e0000 */
[----:B------:R-:W-:-:S03]  /*5990*/  FMNMX.FTZ R11, R169, R8, !PT ;  /* 0x00000008a90b7209 */ /* 0x000fc60007810000 */
[----:B------:R-:W-:Y:S04]  /*59a0*/  LDSM.16.MT88.4 R76, [R190+0xe000] ;  /* 0x00e00000be4c783b */ /* 0x000fe80000004200 */
        /* <DEDUP_REMOVED lines=18> */
[----:B------:R-:W-:Y:S01]  /*5ad0*/  LDSM.16.MT88.4 R44, [R190+0xc000] ;  /* 0x00c00000be2c783b */ /* 0x000fe20000004200 */
[----:B------:R-:W-:Y:S01]  /*5ae0*/  FFMA.FTZ R156, R37, c[0x0][0x23c], -R140 ;  /* 0x00008f00259c7a23 */ /* 0x000fe2000001088c */
[----:B------:R-:W-:Y:S01]  /*5af0*/  MUFU.EX2 R163, R163 ;  /* 0x000000a300a37308 */ /* 0x000fe20000000800 */
[--C-:B------:R-:W-:Y:S01]  /*5b00*/  FFMA.FTZ R158, R34, c[0x0][0x23c], -R166.reuse ;  /* 0x00008f00229e7a23 */ /* 0x100fe200000108a6 */
[----:B------:R-:W1:Y:S01]  /*5b10*/  LDSM.16.MT88.4 R36, [R192+0xc000] ;  /* 0x00c00000c024783b */ /* 0x000e620000004200 */
[--C-:B------:R-:W-:Y:S01]  /*5b20*/  FFMA.FTZ R159, R35, c[0x0][0x23c], -R166.reuse ;  /* 0x00008f00239f7a23 */ /* 0x100fe200000108a6 */
[----:B------:R-:W-:Y:S01]  /*5b30*/  LEA R214, P1, R133, c[0x0][0x168], 0x1 ;  /* 0x00005a0085d67a11 */ /* 0x000fe200078208ff */
[----:B------:R-:W-:-:S02]  /*5b40*/  FFMA.FTZ R161, R43, c[0x0][0x23c], -R166 ;  /* 0x00008f002ba17a23 */ /* 0x000fc400000108a6 */
[----:B------:R-:W-:Y:S01]  /*5b50*/  FFMA.FTZ R152, R41, c[0x0][0x23c], -R166 ;  /* 0x00008f0029987a23 */ /* 0x000fe200000108a6 */
[----:B------:R-:W2:Y:S01]  /*5b60*/  MUFU.EX2 R160, R160 ;  /* 0x000000a000a07308 */ /* 0x000ea20000000800 */
[--C-:B------:R-:W-:Y:S02]  /*5b70*/  FFMA.FTZ R155, R91, c[0x0][0x23c], -R140.reuse ;  /* 0x00008f005b9b7a23 */ /* 0x100fe4000001088c */
[--C-:B------:R-:W-:Y:S02]  /*5b80*/  FFMA.FTZ R154, R89, c[0x0][0x23c], -R140.reuse ;  /* 0x00008f00599a7a23 */ /* 0x100fe4000001088c */
[--C-:B------:R-:W-:Y:S02]  /*5b90*/  FFMA.FTZ R150, R33, c[0x0][0x23c], -R140.reuse ;  /* 0x00008f0021967a23 */ /* 0x100fe4000001088c */
[----:B------:R-:W-:Y:S01]  /*5ba0*/  FFMA.FTZ R149, R21, c[0x0][0x23c], -R140 ;  /* 0x00008f0015957a23 */ /* 0x000fe2000001088c */
[----:B------:R-:W-:Y:S01]  /*5bb0*/  MUFU.EX2 R157, R157 ;  /* 0x0000009d009d7308 */ /* 0x000fe20000000800 */
[--C-:B------:R-:W-:Y:S01]  /*5bc0*/  FFMA.FTZ R153, R31, c[0x0][0x23c], -R166.reuse ;  /* 0x00008f001f997a23 */ /* 0x100fe200000108a6 */
[----:B------:R-:W3:Y:S01]  /*5bd0*/  LDSM.16.MT88.4 R20, [R192+0xc800] ;  /* 0x00c80000c014783b */ /* 0x000ee20000004200 */
[----:B------:R-:W-:-:S02]  /*5be0*/  FFMA.FTZ R148, R29, c[0x0][0x23c], -R166 ;  /* 0x00008f001d947a23 */ /* 0x000fc400000108a6 */
[--C-:B------:R-:W-:Y:S01]  /*5bf0*/  FFMA.FTZ R151, R27, c[0x0][0x23c], -R166.reuse ;  /* 0x00008f001b977a23 */ /* 0x100fe200000108a6 */
[----:B------:R-:W-:Y:S01]  /*5c00*/  LDSM.16.MT88.4 R32, [R189+0xc800] ;  /* 0x00c80000bd20783b */ /* 0x000fe20000004200 */
[----:B------:R-:W-:Y:S01]  /*5c10*/  FFMA.FTZ R0, R25, c[0x0][0x23c], -R166 ;  /* 0x00008f0019007a23 */ /* 0x000fe200000108a6 */
[----:B------:R-:W4:Y:S01]  /*5c20*/  MUFU.EX2 R156, R156 ;  /* 0x0000009c009c7308 */ /* 0x000f220000000800 */
[----:B--2---:R-:W-:Y:S01]  /*5c30*/  F2FP.BF16.PACK_AB R116, R160, R163 ;  /* 0x000000a3a074723e */ /* 0x004fe200000010ff */
[----:B------:R-:W-:Y:S01]  /*5c40*/  LDSM.16.MT88.4 R28, [R188+0xc800] ;  /* 0x00c80000bc1c783b */ /* 0x000fe20000004200 */
[--C-:B------:R-:W-:Y:S02]  /*5c50*/  FFMA.FTZ R162, R165, c[0x0][0x23c], -R140.reuse ;  /* 0x00008f00a5a27a23 */ /* 0x100fe4000001088c */
[--C-:B------:R-:W-:Y:S01]  /*5c60*/  FFMA.FTZ R165, R227, c[0x0][0x23c], -R140.reuse ;  /* 0x00008f00e3a57a23 */ /* 0x100fe2000001088c */
[----:B------:R-:W-:Y:S01]  /*5c70*/  LDSM.16.MT88.4 R24, [R190+0xe800] ;  /* 0x00e80000be18783b */ /* 0x000fe20000004200 */
[--C-:B------:R-:W-:Y:S01]  /*5c80*/  FFMA.FTZ R164, R225, c[0x0][0x23c], -R140.reuse ;  /* 0x00008f00e1a47a23 */ /* 0x100fe2000001088c */
[----:B------:R-:W-:Y:S01]  /*5c90*/  MUFU.EX2 R158, R158 ;  /* 0x0000009e009e7308 */ /* 0x000fe20000000800 */
[----:B------:R-:W-:-:S02]  /*5ca0*/  FFMA.FTZ R167, R167, c[0x0][0x23c], -R140 ;  /* 0x00008f00a7a77a23 */ /* 0x000fc4000001088c */
[--C-:B------:R-:W-:Y:S02]  /*5cb0*/  FFMA.FTZ R168, R223, c[0x0][0x23c], -R166.reuse ;  /* 0x00008f00dfa87a23 */ /* 0x100fe400000108a6 */
[--C-:B------:R-:W-:Y:S02]  /*5cc0*/  FFMA.FTZ R171, R171, c[0x0][0x23c], -R166.reuse ;  /* 0x00008f00abab7a23 */ /* 0x100fe400000108a6 */
[--C-:B------:R-:W-:Y:S01]  /*5cd0*/  FFMA.FTZ R170, R221, c[0x0][0x23c], -R166.reuse ;  /* 0x00008f00ddaa7a23 */ /* 0x100fe200000108a6 */
[----:B------:R-:W2:Y:S01]  /*5ce0*/  MUFU.EX2 R159, R159 ;  /* 0x0000009f009f7308 */ /* 0x000ea20000000800 */
[----:B----4-:R-:W-:Y:S01]  /*5cf0*/  F2FP.BF16.PACK_AB R118, R156, R157 ;  /* 0x0000009d9c76723e */ /* 0x010fe200000010ff */
[----:B------:R-:W-:Y:S02]  /*5d00*/  FFMA.FTZ R175, R175, c[0x0][0x23c], -R166 ;  /* 0x00008f00afaf7a23 */ /* 0x000fe400000108a6 */
[--C-:B------:R-:W-:Y:S02]  /*5d10*/  FFMA.FTZ R172, R217, c[0x0][0x23c], -R140.reuse ;  /* 0x00008f00d9ac7a23 */ /* 0x100fe4000001088c */
[----:B------:R-:W-:-:S02]  /*5d20*/  FFMA.FTZ R217, R211, c[0x0][0x23c], -R140 ;  /* 0x00008f00d3d97a23 */ /* 0x000fc4000001088c */
[----:B------:R-:W-:Y:S01]  /*5d30*/  MUFU.EX2 R161, R161 ;  /* 0x000000a100a17308 */ /* 0x000fe20000000800 */
[--C-:B------:R-:W-:Y:S02]  /*5d40*/  FFMA.FTZ R173, R173, c[0x0][0x23c], -R166.reuse ;  /* 0x00008f00adad7a23 */ /* 0x100fe400000108a6 */
[--C-:B------:R-:W-:Y:S02]  /*5d50*/  FFMA.FTZ R212, R143, c[0x0][0x23c], -R166.reuse ;  /* 0x00008f008fd47a23 */ /* 0x100fe400000108a6 */
[----:B------:R-:W-:Y:S02]  /*5d60*/  FFMA.FTZ R211, R141, c[0x0][0x23c], -R166 ;  /* 0x00008f008dd37a23 */ /* 0x000fe400000108a6 */
[--C-:B------:R-:W-:Y:S01]  /*5d70*/  FFMA.FTZ R215, R215, c[0x0][0x23c], -R140.reuse ;  /* 0x00008f00d7d77a23 */ /* 0x100fe2000001088c */
[----:B------:R-:W4:Y:S01]  /*5d80*/  MUFU.EX2 R152, R152 ;  /* 0x0000009800987308 */ /* 0x000f220000000800 */
[----:B--2---:R-:W-:Y:S01]  /*5d90*/  F2FP.BF16.PACK_AB R117, R159, R158 ;  /* 0x0000009e9f75723e */ /* 0x004fe200000010ff */
[----:B------:R-:W-:Y:S01]  /*5da0*/  FFMA.FTZ R174, R213, c[0x0][0x23c], -R140 ;  /* 0x00008f00d5ae7a23 */ /* 0x000fe2000001088c */
[----:B------:R-:W-:Y:S01]  /*5db0*/  LEA.HI.X R213, R133, c[0x0][0x16c], R134, 0x1, P1 ;  /* 0x00005b0085d57a11 */ /* 0x000fe200008f0c86 */
[----:B------:R-:W-:Y:S01]  /*5dc0*/  FFMA.FTZ R166, R169, c[0x0][0x23c], -R166 ;  /* 0x00008f00a9a67a23 */ /* 0x000fe200000108a6 */
[----:B------:R-:W-:Y:S01]  /*5dd0*/  LDSM.16.MT88.4 R140, [R190+0xd800] ;  /* 0x00d80000be8c783b */ /* 0x000fe20000004200 */
[----:B------:R-:W-:-:S02]  /*5de0*/  FADD.FTZ R160, R163, R160 ;  /* 0x000000a0a3a07221 */ /* 0x000fc40000010000 */
[----:B------:R-:W-:Y:S01]  /*5df0*/  MUFU.EX2 R155, R155 ;  /* 0x0000009b009b7308 */ /* 0x000fe20000000800 */
[----:B------:R-:W-:Y:S02]  /*5e00*/  FADD.FTZ R158, R158, R159 ;  /* 0x0000009f9e9e7221 */ /* 0x000fe40000010000 */
[----:B------:R-:W-:-:S04]  /*5e10*/  FADD.FTZ R157, R157, R160 ;  /* 0x000000a09d9d7221 */ /* 0x000fc80000010000 */
[----:B------:R-:W-:Y:S01]  /*5e20*/  FADD.FTZ R156, R156, R157 ;  /* 0x0000009d9c9c7221 */ /* 0x000fe20000010000 */
[----:B----4-:R-:W-:Y:S01]  /*5e30*/  F2FP.BF16.PACK_AB R119, R152, R161 ;  /* 0x000000a19877723e */ /* 0x010fe200000010ff */
[----:B------:R-:W2:Y:S01]  /*5e40*/  MUFU.EX2 R154, R154 ;  /* 0x0000009a009a7308 */ /* 0x000ea20000000800 */
        /* <DEDUP_REMOVED lines=9> */
[----:B------:R-:W4:Y:S06]  /*5ee0*/  MUFU.EX2 R148, R148 ;  /* 0x0000009400947308 */ /* 0x000f2c0000000800 */
[C---:B------:R-:W-:Y:S02]  /*5ef0*/  HMMA.16816.F32.BF16 R88, R116.reuse, R92, RZ ;  /* 0x0000005c7458723c */ /* 0x040fe400000418ff */
[----:B------:R-:W-:Y:S06]  /*5f00*/  MUFU.EX2 R151, R151 ;  /* 0x0000009700977308 */ /* 0x000fec0000000800 */
[C---:B------:R-:W-:Y:S02]  /*5f10*/  HMMA.16816.F32.BF16 R92, R116.reuse, R94, RZ ;  /* 0x0000005e745c723c */ /* 0x040fe400000418ff */
[----:B------:R-:W5:Y:S06]  /*5f20*/  MUFU.EX2 R0, R0 ;  /* 0x0000000000007308 */ /* 0x000f6c0000000800 */
        /* <DEDUP_REMOVED lines=32> */
[C---:B------:R-:W-:Y:S07]  /*6130*/  HMMA.16816.F32.BF16 R120, R116.reuse, R4, RZ ;  /* 0x000000047478723c */ /* 0x040fee00000418ff */
[----:B--2---:R-:W-:Y:S01]  /*6140*/  F2FP.BF16.PACK_AB R4, R154, R155 ;  /* 0x0000009b9a04723e */ /* 0x004fe200000010ff */
[----:B------:R-:W-:Y:S01]  /*6150*/  HMMA.16816.F32.BF16 R116, R116, R6, RZ ;  /* 0x000000067474723c */ /* 0x000fe200000418ff */
[----:B----4-:R-:W-:Y:S01]  /*6160*/  F2FP.BF16.PACK_AB R5, R148, R153 ;  /* 0x000000999405723e */ /* 0x010fe200000010ff */
[----:B------:R-:W-:-:S04]  /*6170*/  FADD.FTZ R153, R153, R152 ;  /* 0x0000009899997221 */ /* 0x000fc80000010000 */
[----:B------:R-:W-:Y:S01]  /*6180*/  FADD.FTZ R148, R148, R153 ;  /* 0x0000009994947221 */ /* 0x000fe20000010000 */
[----:B------:R-:W-:Y:S02]  /*6190*/  F2FP.BF16.PACK_AB R6, R149, R150 ;  /* 0x000000969506723e */ /* 0x000fe400000010ff */
[----:B-----5:R-:W-:Y:S01]  /*61a0*/  F2FP.BF16.PACK_AB R7, R0, R151 ;  /* 0x000000970007723e */ /* 0x020fe200000010ff */
[----:B------:R-:W-:-:S04]  /*61b0*/  FADD.FTZ R151, R151, R148 ;  /* 0x0000009497977221 */ /* 0x000fc80000010000 */
[----:B------:R-:W-:Y:S02]  /*61c0*/  FADD.FTZ R151, R0, R151 ;  /* 0x0000009700977221 */ /* 0x000fe40000010000 */
[C---:B------:R-:W-:Y:S08]  /*61d0*/  HMMA.16816.F32.BF16 R64, R4.reuse, R8, R64 ;  /* 0x000000080440723c */ /* 0x040ff00000041840 */
        /* <DEDUP_REMOVED lines=8> */
[C---:B---3--:R-:W-:Y:S08]  /*6260*/  HMMA.16816.F32.BF16 R128, R4.reuse, R20, R128 ;  /* 0x000000140480723c */ /* 0x048ff00000041880 */
[C---:B------:R-:W-:Y:S01]  /*6270*/  HMMA.16816.F32.BF16 R36, R4.reuse, R22, R36 ;  /* 0x000000160424723c */ /* 0x040fe20000041824 */
[----:B------:R-:W3:Y:S07]  /*6280*/  LDSM.16.MT88.4 R20, [R192+0x10800] ;  /* 0x01080000c014783b */ /* 0x000eee0000004200 */
[C---:B--2---:R-:W-:Y:S08]  /*6290*/  HMMA.16816.F32.BF16 R104, R4.reuse, R8, R104 ;  /* 0x000000080468723c */ /* 0x044ff00000041868 */
[C---:B------:R-:W-:Y:S01]  /*62a0*/  HMMA.16816.F32.BF16 R124, R4.reuse, R10, R124 ;  /* 0x0000000a047c723c */ /* 0x040fe2000004187c */
[----:B------:R-:W2:Y:S07]  /*62b0*/  LDSM.16.MT88.4 R8, [R192+0xd000] ;  /* 0x00d00000c008783b */ /* 0x000eae0000004200 */
[C---:B----4-:R-:W-:Y:S08]  /*62c0*/  HMMA.16816.F32.BF16 R108, R4.reuse, R16, R108 ;  /* 0x00000010046c723c */ /* 0x050ff0000004186c */
[C---:B------:R-:W-:Y:S01]  /*62d0*/  HMMA.16816.F32.BF16 R112, R4.reuse, R18, R112 ;  /* 0x000000120470723c */ /* 0x040fe20000041870 */
[----:B------:R-:W4:Y:S07]  /*62e0*/  LDSM.16.MT88.4 R16, [R190+0xd000] ;  /* 0x00d00000be10783b */ /* 0x000f2e0000004200 */
[C---:B-----5:R-:W-:Y:S08]  /*62f0*/  HMMA.16816.F32.BF16 R120, R4.reuse, R12, R120 ;  /* 0x0000000c0478723c */ /* 0x060ff00000041878 */
[C---:B------:R-:W-:Y:S01]  /*6300*/  HMMA.16816.F32.BF16 R116, R4.reuse, R14, R116 ;  /* 0x0000000e0474723c */ /* 0x040fe20000041874 */
[----:B------:R-:W5:Y:S07]  /*6310*/  LDSM.16.MT88.4 R12, [R192+0xf000] ;  /* 0x00f00000c00c783b */ /* 0x000f6e0000004200 */
[C---:B------:R-:W-:Y:S08]  /*6320*/  HMMA.16816.F32.BF16 R40, R4.reuse, R136, R40 ;  /* 0x000000880428723c */ /* 0x040ff00000041828 */
[C---:B------:R-:W-:Y:S01]  /*6330*/  HMMA.16816.F32.BF16 R44, R4.reuse, R138, R44 ;  /* 0x0000008a042c723c */ /* 0x040fe2000004182c */
[----:B------:R-:W-:Y:S07]  /*6340*/  LDSM.16.MT88.4 R136, [R189+0xd800] ;  /* 0x00d80000bd88783b */ /* 0x000fee0000004200 */
[C---:B------:R-:W-:Y:S08]  /*6350*/  HMMA.16816.F32.BF16 R48, R4.reuse, R32, R48 ;  /* 0x000000200430723c */ /* 0x040ff00000041830 */
        /* <DEDUP_REMOVED lines=10> */
[----:B------:R-:W-:Y:S06]  /*6400*/  LDSM.16.MT88.4 R20, [R192+0x11000] ;  /* 0x01100000c014783b */ /* 0x000fec0000004200 */
[----:B-1----:R-:W-:-:S02]  /*6410*/  F2FP.BF16.PACK_AB R4, R165, R162 ;  /* 0x000000a2a504723e */ /* 0x002fc400000010ff */
        /* <DEDUP_REMOVED lines=9> */
[----:B------:R-:W1:Y:S07]  /*64b0*/  LDSM.16.MT88.4 R8, [R189+0xf000] ;  /* 0x00f00000bd08783b */ /* 0x000e6e0000004200 */
[C---:B----4-:R-:W-:Y:S08]  /*64c0*/  HMMA.16816.F32.BF16 R40, R4.reuse, R16, R40 ;  /* 0x000000100428723c */ /* 0x050ff00000041828 */
[C---:B------:R-:W-:Y:S01]  /*64d0*/  HMMA.16816.F32.BF16 R44, R4.reuse, R18, R44 ;  /* 0x00000012042c723c */ /* 0x040fe2000004182c */
[----:B------:R-:W2:Y:S07]  /*64e0*/  LDSM.16.MT88.4 R16, [R188+0xf000] ;  /* 0x00f00000bc10783b */ /* 0x000eae0000004200 */
[C---:B-----5:R-:W-:Y:S08]  /*64f0*/  HMMA.16816.F32.BF16 R64, R4.reuse, R12, R64 ;  /* 0x0000000c0440723c */ /* 0x060ff00000041840 */
        /* <DEDUP_REMOVED lines=23> */
[C---:B-1----:R-:W-:Y:S08]  /*6670*/  HMMA.16816.F32.BF16 R108, R4.reuse, R8, R108 ;  /* 0x00000008046c723c */ /* 0x042ff0000004186c */
[C---:B------:R-:W-:Y:S01]  /*6680*/  HMMA.16816.F32.BF16 R112, R4.reuse, R10, R112 ;  /* 0x0000000a0470723c */ /* 0x040fe20000041870 */
[----:B------:R-:W1:Y:S07]  /*6690*/  LDSM.16.MT88.4 R8, [R192+0xf800] ;  /* 0x00f80000c008783b */ /* 0x000e6e0000004200 */
        /* <DEDUP_REMOVED lines=9> */
[----:B---3--:R-:W-:Y:S01]  /*6730*/  HMMA.16816.F32.BF16 R128, R4, R12, R128 ;  /* 0x0000000c0480723c */ /* 0x008fe20000041880 */
[----:B------:R-:W-:-:S07]  /*6740*/  FADD.FTZ R211, R211, R212 ;  /* 0x000000d4d3d37221 */ /* 0x000fce0000010000 */
        /* <DEDUP_REMOVED lines=9> */
[C---:B---3--:R-:W-:Y:S07]  /*67e0*/  HMMA.16816.F32.BF16 R104, R4.reuse, R12, R104 ;  /* 0x0000000c0468723c */ /* 0x048fee0000041868 */
        /* <DEDUP_REMOVED lines=16> */
[----:B------:R-:W-:Y:S01]  /*68f0*/  HMMA.16816.F32.BF16 R72, R4, R28, R72 ;  /* 0x0000001c0448723c */ /* 0x000fe20000041848 */
[----:B------:R-:W-:Y:S02]  /*6900*/  FADD.FTZ R215, R166, R211 ;  /* 0x000000d3a6d77221 */ /* 0x000fe40000010000 */
[----:B------:R-:W-:-:S05]  /*6910*/  FADD.FTZ R217, R217, R174 ;  /* 0x000000aed9d97221 */ /* 0x000fca0000010000 */
[C---:B------:R-:W-:Y:S08]  /*6920*/  HMMA.16816.F32.BF16 R76, R4.reuse, R30, R76 ;  /* 0x0000001e044c723c */ /* 0x040ff0000004184c */
[C---:B------:R-:W-:Y:S08]  /*6930*/  HMMA.16816.F32.BF16 R80, R4.reuse, R24, R80 ;  /* 0x000000180450723c */ /* 0x040ff00000041850 */
[C---:B------:R-:W-:Y:S08]  /*6940*/  HMMA.16816.F32.BF16 R84, R4.reuse, R26, R84 ;  /* 0x0000001a0454723c */ /* 0x040ff00000041854 */
[C---:B------:R-:W-:Y:S08]  /*6950*/  HMMA.16816.F32.BF16 R88, R4.reuse, R20, R88 ;  /* 0x000000140458723c */ /* 0x040ff00000041858 */
[C---:B------:R-:W-:Y:S08]  /*6960*/  HMMA.16816.F32.BF16 R92, R4.reuse, R22, R92 ;  /* 0x00000016045c723c */ /* 0x040ff0000004185c */
[C---:B------:R-:W-:Y:S08]  /*6970*/  HMMA.16816.F32.BF16 R124, R4.reuse, R14, R124 ;  /* 0x0000000e047c723c */ /* 0x040ff0000004187c */
[C---:B-1----:R-:W-:Y:S08]  /*6980*/  HMMA.16816.F32.BF16 R108, R4.reuse, R8, R108 ;  /* 0x00000008046c723c */ /* 0x042ff0000004186c */
[C---:B------:R-:W-:Y:S08]  /*6990*/  HMMA.16816.F32.BF16 R112, R4.reuse, R10, R112 ;  /* 0x0000000a0470723c */ /* 0x040ff00000041870 */
[C---:B--2---:R-:W-:Y:S08]  /*69a0*/  HMMA.16816.F32.BF16 R120, R4.reuse, R16, R120 ;  /* 0x000000100478723c */ /* 0x044ff00000041878 */
[----:B------:R-:W-:Y:S01]  /*69b0*/  HMMA.16816.F32.BF16 R116, R4, R18, R116 ;  /* 0x000000120474723c */ /* 0x000fe20000041874 */
[----:B------:R-:W-:Y:S07]  /*69c0*/  @!UPT UIADD3 URZ, URZ, URZ, URZ ;  /* 0x0000003f3f3ff290 */ /* 0x000fee000fffe03f */
[----:B------:R-:W-:Y:S11]  /*69d0*/  @!P6 BRA `(.L_x_1421) ;  /* 0x00003ef00000e947 */ /* 0x000ff60003800000 */
        /* <DEDUP_REMOVED lines=36> */
[----:B------:R-:W-:Y:S02]  /*6c20*/  @!P2 IADD3 R9, R9, 0x1, RZ ;  /* 0x000000010909a810 */ /* 0x000fe40007ffe0ff */
[----:B------:R-:W-:-:S07]  /*6c30*/  ISETP.NE.AND P2, PT, RZ, c[0x0][0x2d0], PT ;  /* 0x0000b400ff007a0c */ /* 0x000fce0003f45270 */
        /* <DEDUP_REMOVED lines=12> */
[----:B------:R-:W-:-:S04]  /*6d00*/  IMAD R7, R4, R7, -0x40 ;  /* 0xffffffc004077424 */ /* 0x000fc800078e0207 */
        /* <DEDUP_REMOVED lines=13> */
.L_x_1422:
[----:B------:R-:W-:-:S05]  /*6de0*/  IMAD.MOV.U32 R9, RZ, RZ, c[0x0][0x1a0] ;  /* 0x00006800ff097624 */ /* 0x000fca00078e00ff */
[----:B------:R-:W-:-:S04]  /*6df0*/  LEA R9, -R9, RZ, 0x6 ;  /* 0x000000ff09097211 */ /* 0x000fc800078e31ff */
[----:B------:R-:W-:Y:S02]  /*6e00*/  SHF.R.S32.HI R6, RZ, 0x1f, R9 ;  /* 0x0000001fff067819 */ /* 0x000fe40000011409 */
.L_x_1423:
[C---:B------:R-:W-:Y:S02]  /*6e10*/  IADD3 R4, R205.reuse, 0x40, RZ ;  /* 0x00000040cd047810 */ /* 0x040fe40007ffe0ff */
[----:B------:R-:W-:Y:S02]  /*6e20*/  IADD3 R5, R205, 0x80, RZ ;  /* 0x00000080cd057810 */ /* 0x000fe40007ffe0ff */
        /* <DEDUP_REMOVED lines=22> */
[----:B------:R-:W-:Y:S01]  /*6f90*/  @!P5 LEA R16, P2, R5, R216, 0x1 ;  /* 0x000000d80510d211 */ /* 0x000fe200078408ff */
[----:B------:R-:W-:Y:S01]  /*6fa0*/  @!PT LDS RZ, [RZ] ;  /* 0x00000000fffff984 */ /* 0x000fe20000000800 */
[----:B------:R-:W-:Y:S01]  /*6fb0*/  @!PT LDS RZ, [RZ] ;  /* 0x00000000fffff984 */ /* 0x000fe20000000800 */
[----:B------:R-:W-:Y:S01]  /*6fc0*/  @!PT LDS RZ, [RZ] ;  /* 0x00000000fffff984 */ /* 0x000fe20000000800 */
[----:B------:R2:W-:Y:S01]  /*6fd0*/  @!P4 LDGSTS.E.BYPASS.LTC128B.128 [R204+0xe000], [R18.64+0x80] ;  /* 0x0e00008012cccfae */ /* 0x0005e2000b901d44 */
[----:B------:R-:W-:Y:S01]  /*6fe0*/  @!P4 LEA R14, P6, R9, c[0x0][0x170], 0x1 ;  /* 0x00005c00090eca11 */ /* 0x000fe200078c08ff */
[----:B------:R-:W-:Y:S01]  /*6ff0*/  @!P4 IMAD.X R6, R4, 0x1, R144, P1 ;  /* 0x000000010406c824 */ /* 0x000fe200008e0690 */
[----:B------:R-:W-:Y:S01]  /*7000*/  @!P5 LEA.HI.X R17, R5, R219, R4, 0x1, P2 ;  /* 0x000000db0511d211 */ /* 0x000fe200010f0c04 */
[----:B------:R-:W-:Y:S01]  /*7010*/  @P3 STS.128 [R204+0x10000], RZ ;  /* 0x010000ffcc003388 */ /* 0x000fe20000000c00 */
[----:B------:R-:W-:-:S02]  /*7020*/  IADD3 R7, P2, R210, R5, RZ ;  /* 0x00000005d2077210 */ /* 0x000fc40007f5e0ff */
[-C--:B------:R-:W-:Y:S01]  /*7030*/  @!P3 IADD3 R5, P1, R5, R146.reuse, RZ ;  /* 0x000000920505b210 */ /* 0x080fe20007f3e0ff */
[----:B------:R-:W-:Y:S01]  /*7040*/  @!PT LDS RZ, [RZ] ;  /* 0x00000000fffff984 */ /* 0x000fe20000000800 */
[----:B------:R-:W-:Y:S01]  /*7050*/  @!PT LDS RZ, [RZ] ;  /* 0x00000000fffff984 */ /* 0x000fe20000000800 */
[----:B------:R-:W-:Y:S01]  /*7060*/  @!PT LDS RZ, [RZ] ;  /* 0x00000000fffff984 */ /* 0x000fe20000000800 */
[----:B------:R3:W-:Y:S01]  /*7070*/  @!P3 LDGSTS.E.BYPASS.LTC128B.128 [R204+0x10000], [R12.64+0x100] ;  /* 0x100001000cccbfae */ /* 0x0007e2000b901d44 */
[----:B------:R-:W-:Y:S01]  /*7080*/  @!P4 LEA.HI.X R15, R9, c[0x0][0x174], R6, 0x1, P6 ;  /* 0x00005d00090fca11 */ /* 0x000fe200030f0c06 */
[----:B------:R-:W-:Y:S01]  /*7090*/  IMAD.X R6, R207, 0x1, R4, P2 ;  /* 0x00000001cf067824 */ /* 0x000fe200010e0604 */
[----:B------:R-:W-:Y:S01]  /*70a0*/  @!P4 IADD3 R8, P2, R7, R146, RZ ;  /* 0x000000920708c210 */ /* 0x000fe20007f5e0ff */
[----:B------:R-:W-:Y:S01]  /*70b0*/  @!P3 IMAD.X R4, R4, 0x1, R144, P1 ;  /* 0x000000010404b824 */ /* 0x000fe200008e0690 */
[----:B------:R-:W-:Y:S01]  /*70c0*/  @!P3 LEA R10, P1, R5, c[0x0][0x170], 0x1 ;  /* 0x00005c00050aba11 */ /* 0x000fe200078208ff */
[----:B------:R-:W-:Y:S01]  /*70d0*/  @P5 STS.128 [R204+0xc800], RZ ;  /* 0x00c800ffcc005388 */ /* 0x000fe20000000c00 */
[----:B------:R-:W-:Y:S02]  /*70e0*/  @!P5 LEA R24, P6, R7, R216, 0x1 ;  /* 0x000000d80718d211 */ /* 0x000fe400078c08ff */
[----:B------:R-:W-:Y:S01]  /*70f0*/  @!P3 LEA.HI.X R11, R5, c[0x0][0x174], R4, 0x1, P1 ;  /* 0x00005d00050bba11 */ /* 0x000fe200008f0c04 */
[----:B------:R-:W-:Y:S01]  /*7100*/  @!P4 IMAD.X R5, R6, 0x1, R144, P2 ;  /* 0x000000010605c824 */ /* 0x000fe200010e0690 */
[----:B------:R-:W-:Y:S01]  /*7110*/  @!P4 LEA R20, P2, R8, c[0x0][0x170], 0x1 ;  /* 0x00005c000814ca11 */ /* 0x000fe200078408ff */
[----:B------:R-:W-:Y:S01]  /*7120*/  @!PT LDS RZ, [RZ] ;  /* 0x00000000fffff984 */ /* 0x000fe20000000800 */
[----:B------:R-:W-:Y:S01]  /*7130*/  @!PT LDS RZ, [RZ] ;  /* 0x00000000fffff984 */ /* 0x000fe20000000800 */
[----:B------:R-:W-:Y:S01]  /*7140*/  @!PT LDS RZ, [RZ] ;  /* 0x00000000fffff984 */ /* 0x000fe20000000800 */
[----:B------:R2:W-:Y:S01]  /*7150*/  @!P5 LDGSTS.E.BYPASS.LTC128B.128 [R204+0xc800], [R16.64] ;  /* 0x0c80000010ccdfae */ /* 0x0005e2000b901d44 */
[----:B------:R-:W-:-:S02]  /*7160*/  @!P3 IADD3 R4, P1, R7, R146, RZ ;  /* 0x000000920704b210 */ /* 0x000fc40007f3e0ff */
[----:B------:R-:W-:Y:S01]  /*7170*/  @!P4 LEA.HI.X R21, R8, c[0x0][0x174], R5, 0x1, P2 ;  /* 0x00005d000815ca11 */ /* 0x000fe200010f0c05 */
[----:B------:R-:W-:Y:S01]  /*7180*/  @P4 STS.128 [R204+0xe800], RZ ;  /* 0x00e800ffcc004388 */ /* 0x000fe20000000c00 */
[----:B------:R-:W-:Y:S01]  /*7190*/  IADD3 R9, P2, R210, R7, RZ ;  /* 0x00000007d2097210 */ /* 0x000fe20007f5e0ff */
[----:B------:R-:W-:Y:S01]  /*71a0*/  @!P3 IMAD.X R5, R6, 0x1, R144, P1 ;  /* 0x000000010605b824 */ /* 0x000fe200008e0690 */
[C---:B------:R-:W-:Y:S01]  /*71b0*/  @!P3 LEA R22, P1, R4.reuse, c[0x0][0x170], 0x1 ;  /* 0x00005c000416ba11 */ /* 0x040fe200078208ff */
[----:B------:R-:W-:Y:S01]  /*71c0*/  @!PT LDS RZ, [RZ] ;  /* 0x00000000fffff984 */ /* 0x000fe20000000800 */
[----:B------:R-:W-:Y:S01]  /*71d0*/  @!PT LDS RZ, [RZ] ;  /* 0x00000000fffff984 */ /* 0x000fe20000000800 */
[----:B------:R-:W-:Y:S01]  /*71e0*/  @!PT LDS RZ, [RZ] ;  /* 0x00000000fffff984 */ /* 0x000fe20000000800 */
[----:B------:R3:W-:Y:S01]  /*71f0*/  @!P4 LDGSTS.E.BYPASS.LTC128B.128 [R204+0xe800], [R14.64+0x80] ;  /* 0x0e8000800ecccfae */ /* 0x0007e2000b901d44 */
[--C-:B------:R-:W-:Y:S01]  /*7200*/  @!P5 LEA.HI.X R25, R7, R219, R6.reuse, 0x1, P6 ;  /* 0x000000db0719d211 */ /* 0x100fe200030f0c06 */
[----:B------:R-:W-:Y:S01]  /*7210*/  IMAD.X R6, R207, 0x1, R6, P2 ;  /* 0x00000001cf067824 */ /* 0x000fe200010e0606 */
[----:B------:R-:W-:Y:S01]  /*7220*/  @!P3 LEA.HI.X R23, R4, c[0x0][0x174], R5, 0x1, P1 ;  /* 0x00005d000417ba11 */ /* 0x000fe200008f0c05 */
[----:B------:R-:W-:Y:S01]  /*7230*/  @P3 STS.128 [R204+0x10800], RZ ;  /* 0x010800ffcc003388 */ /* 0x000fe20000000c00 */
[----:B------:R-:W-:-:S02]  /*7240*/  @!P4 IADD3 R4, P2, R9, R146, RZ ;  /* 0x000000920904c210 */ /* 0x000fc40007f5e0ff */
[C---:B------:R-:W-:Y:S01]  /*7250*/  @!P3 IADD3 R146, P1, R9.reuse, R146, RZ ;  /* 0x000000920992b210 */ /* 0x040fe20007f3e0ff */
[----:B------:R-:W-:Y:S01]  /*7260*/  @!PT LDS RZ, [RZ] ;  /* 0x00000000fffff984 */ /* 0x000fe20000000800 */
[----:B------:R-:W-:Y:S01]  /*7270*/  @!PT LDS RZ, [RZ] ;  /* 0x00000000fffff984 */ /* 0x000fe20000000800 */
[----:B------:R-:W-:Y:S01]  /*7280*/  @!PT LDS RZ, [RZ] ;  /* 0x00000000fffff984 */ /* 0x000fe20000000800 */
[----:B------:R4:W-:Y:S01]  /*7290*/  @!P3 LDGSTS.E.BYPASS.LTC128B.128 [R204+0x10800], [R10.64+0x100] ;  /* 0x108001000accbfae */ /* 0x0009e2000b901d44 */
[C---:B------:R-:W-:Y:S01]  /*72a0*/  @!P5 LEA R8, P6, R9.reuse, R216, 0x1 ;  /* 0x000000d80908d211 */ /* 0x040fe200078c08ff */
[--C-:B------:R-:W-:Y:S01]  /*72b0*/  @!P4 IMAD.X R5, R6, 0x1, R144.reuse, P2 ;  /* 0x000000010605c824 */ /* 0x100fe200010e0690 */
[----:B------:R-:W-:Y:S01]  /*72c0*/  @!P4 LEA R28, P2, R4, c[0x0][0x170], 0x1 ;  /* 0x00005c00041cca11 */ /* 0x000fe200078408ff */
[----:B------:R-:W-:Y:S01]  /*72d0*/  @P5 STS.128 [R204+0xd000], RZ ;  /* 0x00d000ffcc005388 */ /* 0x000fe20000000c00 */
[----:B------:R-:W-:Y:S01]  /*72e0*/  @!P3 IMAD.X R7, R6, 0x1, R144, P1 ;  /* 0x000000010607b824 */ /* 0x000fe200008e0690 */
[----:B------:R-:W-:Y:S01]  /*72f0*/  @!P5 LEA.HI.X R9, R9, R219, R6, 0x1, P6 ;  /* 0x000000db0909d211 */ /* 0x000fe200030f0c06 */
[----:B------:R-:W-:Y:S01]  /*7300*/  IMAD.MOV.U32 R216, RZ, RZ, R232 ;  /* 0x000000ffffd87224 */ /* 0x000fe200078e00e8 */
[----:B------:R-:W-:Y:S01]  /*7310*/  @!PT LDS RZ, [RZ] ;  /* 0x00000000fffff984 */ /* 0x000fe20000000800 */
[----:B------:R-:W-:Y:S01]  /*7320*/  @!PT LDS RZ, [RZ] ;  /* 0x00000000fffff984 */ /* 0x000fe20000000800 */
[----:B------:R-:W-:Y:S01]  /*7330*/  @!PT LDS RZ, [RZ] ;  /* 0x00000000fffff984 */ /* 0x000fe20000000800 */
[----:B------:R5:W-:Y:S01]  /*7340*/  @!P5 LDGSTS.E.BYPASS.LTC128B.128 [R204+0xd000], [R24.64] ;  /* 0x0d00000018ccdfae */ /* 0x000be2000b901d44 */
[----:B------:R-:W-:Y:S01]  /*7350*/  @!P3 LEA R26, P1, R146, c[0x0][0x170], 0x1 ;  /* 0x00005c00921aba11 */ /* 0x000fe200078208ff */
[----:B------:R-:W-:Y:S01]  /*7360*/  IMAD.MOV.U32 R219, RZ, RZ, R233 ;  /* 0x000000ffffdb7224 */ /* 0x000fe200078e00e9 */
[----:B------:R-:W-:Y:S01]  /*7370*/  @!P4 LEA.HI.X R29, R4, c[0x0][0x174], R5, 0x1, P2 ;  /* 0x00005d00041dca11 */ /* 0x000fe200010f0c05 */
[----:B------:R-:W-:Y:S01]  /*7380*/  @P4 STS.128 [R204+0xf000], RZ ;  /* 0x00f000ffcc004388 */ /* 0x000fe20000000c00 */
[----:B------:R-:W-:-:S03]  /*7390*/  @!P3 LEA.HI.X R27, R146, c[0x0][0x174], R7, 0x1, P1 ;  /* 0x00005d00921bba11 */ /* 0x000fc600008f0c07 */
        /* <DEDUP_REMOVED lines=36> */
[----:B----4-:R-:W2:Y:S04]  /*75e0*/  LDSM.16.M88.4 R8, [R191+0x7000] ;  /* 0x00700000bf08783b */ /* 0x010ea80000000200 */
[----:B------:R-:W4:Y:S01]  /*75f0*/  LDSM.16.M88.4 R20, [R191+0x6800] ;  /* 0x00680000bf14783b */ /* 0x000f220000000200 */
        /* <DEDUP_REMOVED lines=14> */
[C---:B------:R-:W-:Y:S01]  /*76e0*/  HMMA.16816.F32.BF16 R144, R172.reuse, R34, R144 ;  /* 0x00000022ac90723c */ /* 0x040fe20000041890 */
[----:B------:R-:W5:Y:S07]  /*76f0*/  LDSM.16.M88.4 R32, [R184+0x1000] ;  /* 0x00100000b820783b */ /* 0x000f6e0000000200 */
[----:B------:R-:W-:Y:S08]  /*7700*/  HMMA.16816.F32.BF16 R156, R172, R136, R156 ;  /* 0x00000088ac9c723c */ /* 0x000ff0000004189c */
[----:B------:R-:W-:Y:S08]  /*7710*/  HMMA.16816.F32.BF16 R140, R220, R160, RZ ;  /* 0x000000a0dc8c723c */ /* 0x000ff000000418ff */
[----:B-1----:R-:W-:Y:S08]  /*7720*/  HMMA.16816.F32.BF16 R16, R164, R28, R16 ;  /* 0x0000001ca410723c */ /* 0x002ff00000041810 */
[----:B------:R-:W-:Y:S01]  /*7730*/  HMMA.16816.F32.BF16 R220, R220, R162, RZ ;  /* 0x000000a2dcdc723c */ /* 0x000fe200000418ff */
[----:B------:R-:W-:Y:S07]  /*7740*/  LDSM.16.M88.4 R160, [R198+0x2000] ;  /* 0x00200000c6a0783b */ /* 0x000fee0000000200 */
[----:B------:R-:W-:Y:S01]  /*7750*/  HMMA.16816.F32.BF16 R152, R172, R138, R152 ;  /* 0x0000008aac98723c */ /* 0x000fe20000041898 */
[----:B------:R-:W1:Y:S07]  /*7760*/  LDSM.16.M88.4 R136, [R184+0x800] ;  /* 0x00080000b888783b */ /* 0x000e6e0000000200 */
[C---:B------:R-:W-:Y:S01]  /*7770*/  HMMA.16816.F32.BF16 R12, R164.reuse, R30, R12 ;  /* 0x0000001ea40c723c */ /* 0x040fe2000004180c */
[----:B------:R-:W1:Y:S07]  /*7780*/  LDSM.16.M88.4 R28, [R197+0x8000] ;  /* 0x00800000c51c783b */ /* 0x000e6e0000000200 */
[C---:B--2---:R-:W-:Y:S08]  /*7790*/  HMMA.16816.F32.BF16 R148, R164.reuse, R8, R148 ;  /* 0x00000008a494723c */ /* 0x044ff00000041894 */
[C---:B------:R-:W-:Y:S01]  /*77a0*/  HMMA.16816.F32.BF16 R144, R164.reuse, R10, R144 ;  /* 0x0000000aa490723c */ /* 0x040fe20000041890 */
[----:B------:R-:W2:Y:S07]  /*77b0*/  LDSM.16.M88.4 R8, [R197+0x9000] ;  /* 0x00900000c508783b */ /* 0x000eae0000000200 */
[----:B----4-:R-:W-:Y:S08]  /*77c0*/  HMMA.16816.F32.BF16 R156, R164, R20, R156 ;  /* 0x00000014a49c723c */ /* 0x010ff0000004189c */
[----:B------:R-:W-:Y:S08]  /*77d0*/  HMMA.16816.F32.BF16 R140, R172, R224, R140 ;  /* 0x000000e0ac8c723c */ /* 0x000ff0000004188c */
[----:B---3--:R-:W-:Y:S08]  /*77e0*/  HMMA.16816.F32.BF16 R16, R24, R4, R16 ;  /* 0x000000041810723c */ /* 0x008ff00000041810 */
[----:B------:R-:W-:Y:S01]  /*77f0*/  HMMA.16816.F32.BF16 R220, R172, R226, R220 ;  /* 0x000000e2acdc723c */ /* 0x000fe200000418dc */
[----:B------:R-:W-:Y:S04]  /*7800*/  LDSM.16.M88.4 R172, [R196+0x2000] ;  /* 0x00200000c4ac783b */ /* 0x000fe80000000200 */
[----:B------:R-:W-:Y:S03]  /*7810*/  LDSM.16.M88.4 R224, [R197+0x9800] ;  /* 0x00980000c5e0783b */ /* 0x000fe60000000200 */
[----:B------:R-:W-:Y:S01]  /*7820*/  HMMA.16816.F32.BF16 R152, R164, R22, R152 ;  /* 0x00000016a498723c */ /* 0x000fe20000041898 */
[----:B------:R-:W3:Y:S07]  /*7830*/  LDSM.16.M88.4 R20, [R197+0x8800] ;  /* 0x00880000c514783b */ /* 0x000eee0000000200 */
[C---:B------:R-:W-:Y:S01]  /*7840*/  HMMA.16816.F32.BF16 R12, R24.reuse, R6, R12 ;  /* 0x00000006180c723c */ /* 0x040fe2000004180c */
[----:B------:R-:W4:Y:S07]  /*7850*/  LDSM.16.M88.4 R4, [R183] ;  /* 0x00000000b704783b */ /* 0x000f2e0000000200 */
[C---:B-----5:R-:W-:Y:S08]  /*7860*/  HMMA.16816.F32.BF16 R148, R24.reuse, R32, R148 ;  /* 0x000000201894723c */ /* 0x060ff00000041894 */
[C---:B------:R-:W-:Y:S01]  /*7870*/  HMMA.16816.F32.BF16 R144, R24.reuse, R34, R144 ;  /* 0x000000221890723c */ /* 0x040fe20000041890 */
[----:B------:R-:W5:Y:S07]  /*7880*/  LDSM.16.M88.4 R32, [R181] ;  /* 0x00000000b520783b */ /* 0x000f6e0000000200 */
[----:B-1----:R-:W-:Y:S08]  /*7890*/  HMMA.16816.F32.BF16 R156, R24, R136, R156 ;  /* 0x00000088189c723c */ /* 0x002ff0000004189c */
[----:B------:R-:W-:Y:S08]  /*78a0*/  HMMA.16816.F32.BF16 R140, R164, R228, R140 ;  /* 0x000000e4a48c723c */ /* 0x000ff0000004188c */
[----:B------:R-:W-:Y:S08]  /*78b0*/  HMMA.16816.F32.BF16 R16, R160, R28, R16 ;  /* 0x0000001ca010723c */ /* 0x000ff00000041810 */
[----:B------:R-:W-:Y:S01]  /*78c0*/  HMMA.16816.F32.BF16 R220, R164, R230, R220 ;  /* 0x000000e6a4dc723c */ /* 0x000fe200000418dc */
[----:B------:R-:W-:Y:S04]  /*78d0*/  LDSM.16.M88.4 R164, [R194+0x2000] ;  /* 0x00200000c2a4783b */ /* 0x000fe80000000200 */
[----:B------:R-:W-:Y:S03]  /*78e0*/  LDSM.16.M88.4 R228, [R180] ;  /* 0x00000000b4e4783b */ /* 0x000fe60000000200 */
[----:B------:R-:W-:Y:S01]  /*78f0*/  HMMA.16816.F32.BF16 R152, R24, R138, R152 ;  /* 0x0000008a1898723c */ /* 0x000fe20000041898 */
[----:B------:R-:W1:Y:S07]  /*7900*/  LDSM.16.M88.4 R136, [R182] ;  /* 0x00000000b688783b */ /* 0x000e6e0000000200 */
[C---:B------:R-:W-:Y:S01]  /*7910*/  HMMA.16816.F32.BF16 R12, R160.reuse, R30, R12 ;  /* 0x0000001ea00c723c */ /* 0x040fe2000004180c */
[----:B------:R-:W1:Y:S07]  /*7920*/  LDSM.16.M88.4 R28, [R191+0x8000] ;  /* 0x00800000bf1c783b */ /* 0x000e6e0000000200 */
[C---:B--2---:R-:W-:Y:S08]  /*7930*/  HMMA.16816.F32.BF16 R148, R160.reuse, R8, R148 ;  /* 0x00000008a094723c */ /* 0x044ff00000041894 */
[C---:B------:R-:W-:Y:S01]  /*7940*/  HMMA.16816.F32.BF16 R144, R160.reuse, R10, R144 ;  /* 0x0000000aa090723c */ /* 0x040fe20000041890 */
[----:B------:R-:W2:Y:S07]  /*7950*/  LDSM.16.M88.4 R8, [R191+0x9000] ;  /* 0x00900000bf08783b */ /* 0x000eae0000000200 */
[----:B---3--:R-:W-:Y:S08]  /*7960*/  HMMA.16816.F32.BF16 R156, R160, R20, R156 ;  /* 0x00000014a09c723c */ /* 0x008ff0000004189c */
[----:B------:R-:W-:Y:S08]  /*7970*/  HMMA.16816.F32.BF16 R140, R24, R168, R140 ;  /* 0x000000a8188c723c */ /* 0x000ff0000004188c */
[----:B----4-:R-:W-:Y:S08]  /*7980*/  HMMA.16816.F32.BF16 R16, R172, R4, R16 ;  /* 0x00000004ac10723c */ /* 0x010ff00000041810 */
[----:B------:R-:W-:Y:S01]  /*7990*/  HMMA.16816.F32.BF16 R220, R24, R170, R220 ;  /* 0x000000aa18dc723c */ /* 0x000fe200000418dc */
[----:B------:R-:W-:Y:S04]  /*79a0*/  LDSM.16.M88.4 R24, [R193+0x2000] ;  /* 0x00200000c118783b */ /* 0x000fe80000000200 */
[----:B------:R-:W-:Y:S03]  /*79b0*/  LDSM.16.M88.4 R168, [R191+0x9800] ;  /* 0x00980000bfa8783b */ /* 0x000fe60000000200 */
[----:B------:R-:W-:Y:S01]  /*79c0*/  HMMA.16816.F32.BF16 R152, R160, R22, R152 ;  /* 0x00000016a098723c */ /* 0x000fe20000041898 */
[----:B------:R-:W3:Y:S07]  /*79d0*/  LDSM.16.M88.4 R20, [R191+0x8800] ;  /* 0x00880000bf14783b */ /* 0x000eee0000000200 */
[C---:B------:R-:W-:Y:S01]  /*79e0*/  HMMA.16816.F32.BF16 R12, R172.reuse, R6, R12 ;  /* 0x00000006ac0c723c */ /* 0x040fe2000004180c */
[----:B------:R-:W4:Y:S07]  /*79f0*/  LDSM.16.M88.4 R4, [R184+0x2000] ;  /* 0x00200000b804783b */ /* 0x000f2e0000000200 */
[C---:B-----5:R-:W-:Y:S08]  /*7a00*/  HMMA.16816.F32.BF16 R148, R172.reuse, R32, R148 ;  /* 0x00000020ac94723c */ /* 0x060ff00000041894 */
[C---:B------:R-:W-:Y:S01]  /*7a10*/  HMMA.16816.F32.BF16 R144, R172.reuse, R34, R144 ;  /* 0x00000022ac90723c */ /* 0x040fe20000041890 */
[----:B------:R-:W-:Y:S07]  /*7a20*/  LDSM.16.M88.4 R32, [R197+0xa000] ;  /* 0x00a00000c520783b */ /* 0x000fee0000000200 */
[----:B-1----:R-:W-:Y:S08]  /*7a30*/  HMMA.16816.F32.BF16 R156, R172, R136, R156 ;  /* 0x00000088ac9c723c */ /* 0x002ff0000004189c */
[----:B------:R-:W-:Y:S08]  /*7a40*/  HMMA.16816.F32.BF16 R140, R160, R224, R140 ;  /* 0x000000e0a08c723c */ /* 0x000ff0000004188c */
[----:B------:R-:W-:Y:S08]  /*7a50*/  HMMA.16816.F32.BF16 R16, R164, R28, R16 ;  /* 0x0000001ca410723c */ /* 0x000ff00000041810 */
[----:B------:R-:W-:Y:S01]  /*7a60*/  HMMA.16816.F32.BF16 R220, R160, R226, R220 ;  /* 0x000000e2a0dc723c */ /* 0x000fe200000418dc */
[----:B------:R-:W-:Y:S04]  /*7a70*/  LDSM.16.M88.4 R160, [R184+0x2800] ;  /* 0x00280000b8a0783b */ /* 0x000fe80000000200 */
[----:B------:R-:W-:Y:S03]  /*7a80*/  LDSM.16.M88.4 R224, [R198+0x4000] ;  /* 0x00400000c6e0783b */ /* 0x000fe60000000200 */
[----:B------:R-:W-:Y:S01]  /*7a90*/  HMMA.16816.F32.BF16 R152, R172, R138, R152 ;  /* 0x0000008aac98723c */ /* 0x000fe20000041898 */
[----:B------:R-:W1:Y:S07]  /*7aa0*/  LDSM.16.M88.4 R136, [R184+0x3000] ;  /* 0x00300000b888783b */ /* 0x000e6e0000000200 */
[C---:B------:R-:W-:Y:S01]  /*7ab0*/  HMMA.16816.F32.BF16 R12, R164.reuse, R30, R12 ;  /* 0x0000001ea40c723c */ /* 0x040fe2000004180c */
[----:B------:R-:W-:Y:S07]  /*7ac0*/  LDSM.16.M88.4 R28, [R184+0x3800] ;  /* 0x00380000b81c783b */ /* 0x000fee0000000200 */
        /* <DEDUP_REMOVED lines=12> */
[----:B------:R-:W4:Y:S07]  /*7b90*/  LDSM.16.M88.4 R4, [R179] ;  /* 0x00000000b304783b */ /* 0x000f2e0000000200 */
[C---:B-1----:R-:W-:Y:S08]  /*7ba0*/  HMMA.16816.F32.BF16 R148, R24.reuse, R136, R148 ;  /* 0x000000881894723c */ /* 0x042ff00000041894 */
[C---:B------:R-:W-:Y:S01]  /*7bb0*/  HMMA.16816.F32.BF16 R144, R24.reuse, R138, R144 ;  /* 0x0000008a1890723c */ /* 0x040fe20000041890 */
[----:B------:R-:W-:Y:S07]  /*7bc0*/  LDSM.16.M88.4 R136, [R194+0x4000] ;  /* 0x00400000c288783b */ /* 0x000fee0000000200 */
[----:B------:R-:W-:Y:S08]  /*7bd0*/  HMMA.16816.F32.BF16 R156, R24, R160, R156 ;  /* 0x000000a0189c723c */ /* 0x000ff0000004189c */
[----:B------:R-:W-:Y:S08]  /*7be0*/  HMMA.16816.F32.BF16 R140, R164, R168, R140 ;  /* 0x000000a8a48c723c */ /* 0x000ff0000004188c */
[----:B------:R-:W-:Y:S08]  /*7bf0*/  HMMA.16816.F32.BF16 R16, R224, R32, R16 ;  /* 0x00000020e010723c */ /* 0x000ff00000041810 */
[----:B------:R-:W-:Y:S01]  /*7c00*/  HMMA.16816.F32.BF16 R220, R164, R170, R220 ;  /* 0x000000aaa4dc723c */ /* 0x000fe200000418dc */
[----:B------:R-:W1:Y:S04]  /*7c10*/  LDSM.16.M88.4 R164, [R177] ;  /* 0x00000000b1a4783b */ /* 0x000e680000000200 */
[----:B------:R-:W5:Y:S03]  /*7c20*/  LDSM.16.M88.4 R168, [R178] ;  /* 0x00000000b2a8783b */ /* 0x000f660000000200 */
[----:B------:R-:W-:Y:S01]  /*7c30*/  HMMA.16816.F32.BF16 R152, R24, R162, R152 ;  /* 0x000000a21898723c */ /* 0x000fe20000041898 */
[----:B------:R-:W-:Y:S07]  /*7c40*/  LDSM.16.M88.4 R160, [R176] ;  /* 0x00000000b0a0783b */ /* 0x000fee0000000200 */
[C---:B------:R-:W-:Y:S01]  /*7c50*/  HMMA.16816.F32.BF16 R12, R224.reuse, R34, R12 ;  /* 0x00000022e00c723c */ /* 0x040fe2000004180c */
[----:B------:R-:W1:Y:S07]  /*7c60*/  LDSM.16.M88.4 R32, [R191+0xa000] ;  /* 0x00a00000bf20783b */ /* 0x000e6e0000000200 */
[C---:B--2---:R-:W-:Y:S08]  /*7c70*/  HMMA.16816.F32.BF16 R148, R224.reuse, R8, R148 ;  /* 0x00000008e094723c */ /* 0x044ff00000041894 */
[C---:B------:R-:W-:Y:S01]  /*7c80*/  HMMA.16816.F32.BF16 R144, R224.reuse, R10, R144 ;  /* 0x0000000ae090723c */ /* 0x040fe20000041890 */
[----:B------:R-:W-:Y:S07]  /*7c90*/  LDSM.16.M88.4 R8, [R193+0x4000] ;  /* 0x00400000c108783b */ /* 0x000fee0000000200 */
[----:B---3--:R-:W-:Y:S08]  /*7ca0*/  HMMA.16816.F32.BF16 R156, R224, R20, R156 ;  /* 0x00000014e09c723c */ /* 0x008ff0000004189c */
[----:B------:R-:W-:Y:S08]  /*7cb0*/  HMMA.16816.F32.BF16 R140, R24, R28, R140 ;  /* 0x0000001c188c723c */ /* 0x000ff0000004188c */
[----:B----4-:R-:W-:Y:S08]  /*7cc0*/  HMMA.16816.F32.BF16 R16, R172, R4, R16 ;  /* 0x00000004ac10723c */ /* 0x010ff00000041810 */
[----:B------:R-:W-:Y:S01]  /*7cd0*/  HMMA.16816.F32.BF16 R220, R24, R30, R220 ;  /* 0x0000001e18dc723c */ /* 0x000fe200000418dc */
[----:B------:R-:W2:Y:S04]  /*7ce0*/  LDSM.16.M88.4 R24, [R191+0xb000] ;  /* 0x00b00000bf18783b */ /* 0x000ea80000000200 */
[----:B------:R-:W3:Y:S03]  /*7cf0*/  LDSM.16.M88.4 R28, [R191+0xa800] ;  /* 0x00a80000bf1c783b */ /* 0x000ee60000000200 */
[----:B------:R-:W-:Y:S01]  /*7d00*/  HMMA.16816.F32.BF16 R152, R224, R22, R152 ;  /* 0x00000016e098723c */ /* 0x000fe20000041898 */
[----:B------:R-:W-:Y:S07]  /*7d10*/  LDSM.16.M88.4 R20, [R191+0xb800] ;  /* 0x00b80000bf14783b */ /* 0x000fee0000000200 */
[C---:B------:R-:W-:Y:S01]  /*7d20*/  HMMA.16816.F32.BF16 R12, R172.reuse, R6, R12 ;  /* 0x00000006ac0c723c */ /* 0x040fe2000004180c */
[----:B------:R-:W4:Y:S07]  /*7d30*/  LDSM.16.M88.4 R4, [R184+0x4000] ;  /* 0x00400000b804783b */ /* 0x000f2e0000000200 */
[C---:B-1----:R-:W-:Y:S08]  /*7d40*/  HMMA.16816.F32.BF16 R148, R172.reuse, R164, R148 ;  /* 0x000000a4ac94723c */ /* 0x042ff00000041894 */
[C---:B------:R-:W-:Y:S01]  /*7d50*/  HMMA.16816.F32.BF16 R144, R172.reuse, R166, R144 ;  /* 0x000000a6ac90723c */ /* 0x040fe20000041890 */
[----:B------:R-:W1:Y:S07]  /*7d60*/  LDSM.16.M88.4 R164, [R184+0x4800] ;  /* 0x00480000b8a4783b */ /* 0x000e6e0000000200 */
[----:B-----5:R-:W-:Y:S08]  /*7d70*/  HMMA.16816.F32.BF16 R156, R172, R168, R156 ;  /* 0x000000a8ac9c723c */ /* 0x020ff0000004189c */
[----:B------:R-:W-:Y:S08]  /*7d80*/  HMMA.16816.F32.BF16 R140, R224, R228, R140 ;  /* 0x000000e4e08c723c */ /* 0x000ff0000004188c */
[----:B------:R-:W-:Y:S01]  /*7d90*/  HMMA.16816.F32.BF16 R16, R136, R32, R16 ;  /* 0x000000208810723c */ /* 0x000fe20000041810 */
[----:B------:R-:W5:Y:S07]  /*7da0*/  S2R R32, SR_TID.X ;  /* 0x0000000000207919 */ /* 0x000f6e0000002100 */
[----:B------:R-:W-:Y:S08]  /*7db0*/  HMMA.16816.F32.BF16 R152, R172, R170, R152 ;  /* 0x000000aaac98723c */ /* 0x000ff00000041898 */
[----:B------:R-:W-:Y:S08]  /*7dc0*/  HMMA.16816.F32.BF16 R220, R224, R230, R220 ;  /* 0x000000e6e0dc723c */ /* 0x000ff000000418dc */
[C---:B------:R-:W-:Y:S08]  /*7dd0*/  HMMA.16816.F32.BF16 R12, R136.reuse, R34, R12 ;  /* 0x00000022880c723c */ /* 0x040ff0000004180c */
[C---:B--2---:R-:W-:Y:S08]  /*7de0*/  HMMA.16816.F32.BF16 R148, R136.reuse, R24, R148 ;  /* 0x000000188894723c */ /* 0x044ff00000041894 */
[C---:B------:R-:W-:Y:S01]  /*7df0*/  HMMA.16816.F32.BF16 R144, R136.reuse, R26, R144 ;  /* 0x0000001a8890723c */ /* 0x040fe20000041890 */
[----:B------:R-:W2:Y:S07]  /*7e00*/  LDSM.16.M88.4 R24, [R184+0x5000] ;  /* 0x00500000b818783b */ /* 0x000eae0000000200 */
[----:B---3--:R-:W-:Y:S08]  /*7e10*/  HMMA.16816.F32.BF16 R156, R136, R28, R156 ;  /* 0x0000001c889c723c */ /* 0x008ff0000004189c */
[----:B------:R-:W-:Y:S08]  /*7e20*/  HMMA.16816.F32.BF16 R140, R172, R160, R140 ;  /* 0x000000a0ac8c723c */ /* 0x000ff0000004188c */
[----:B----4-:R-:W-:Y:S07]  /*7e30*/  HMMA.16816.F32.BF16 R16, R8, R4, R16 ;  /* 0x000000040810723c */ /* 0x010fee0000041810 */
[----:B-----5:R-:W-:Y:S01]  /*7e40*/  IMAD.SHL.U32 R4, R32, 0x2, RZ ;  /* 0x0000000220047824 */ /* 0x020fe200078e00ff */
        /* <DEDUP_REMOVED lines=9> */
[C---:B------:R-:W-:Y:S01]  /*7ee0*/  IADD3 R20, R29.reuse, 0x1, RZ ;  /* 0x000000011d147810 */ /* 0x040fe20007ffe0ff */
[----:B------:R-:W-:Y:S01]  /*7ef0*/  HMMA.16816.F32.BF16 R152, R8, R166, R152 ;  /* 0x000000a60898723c */ /* 0x000fe20000041898 */
[----:B------:R-:W-:Y:S01]  /*7f00*/  IADD3 R21, R29, 0x8, RZ ;  /* 0x000000081d157810 */ /* 0x000fe20007ffe0ff */
[----:B------:R-:W-:Y:S01]  /*7f10*/  BAR.SYNC.DEFER_BLOCKING 0x0 ;  /* 0x0000000000007b1d */ /* 0x000fe20000010000 */
[----:B------:R-:W-:-:S02]  /*7f20*/  ISETP.GE.AND P2, PT, R20, R135, PT ;  /* 0x000000871400720c */ /* 0x000fc40003f46270 */
[-C--:B------:R-:W-:Y:S02]  /*7f30*/  ISETP.GE.AND P1, PT, R20, R2.reuse, PT ;  /* 0x000000021400720c */ /* 0x080fe40003f26270 */
[----:B------:R-:W-:Y:S01]  /*7f40*/  FSEL R28, R17, -INF , !P2 ;  /* 0xff800000111c7808 */ /* 0x000fe20005000000 */
[----:B------:R-:W-:Y:S01]  /*7f50*/  HMMA.16816.F32.BF16 R220, R136, R22, R220 ;  /* 0x0000001688dc723c */ /* 0x000fe200000418dc */
[----:B------:R-:W-:Y:S02]  /*7f60*/  IADD3 R17, R29, 0x9, RZ ;  /* 0x000000091d117810 */ /* 0x000fe40007ffe0ff */
[-C--:B------:R-:W-:Y:S02]  /*7f70*/  ISETP.GE.AND P6, PT, R21, R135.reuse, PT ;  /* 0x000000871500720c */ /* 0x080fe40003fc6270 */
[----:B------:R-:W-:Y:S02]  /*7f80*/  FSEL R19, R19, -INF , !P1 ;  /* 0xff80000013137808 */ /* 0x000fe40004800000 */
[----:B------:R-:W-:Y:S01]  /*7f90*/  ISETP.GE.AND P2, PT, R21, R2, PT ;  /* 0x000000021500720c */ /* 0x000fe20003f46270 */
[----:B--2---:R-:W-:Y:S01]  /*7fa0*/  HMMA.16816.F32.BF16 R148, R8, R24, R148 ;  /* 0x000000180894723c */ /* 0x004fe20000041894 */
[----:B------:R-:W-:-:S02]  /*7fb0*/  ISETP.GE.AND P1, PT, R17, R135, PT ;  /* 0x000000871100720c */ /* 0x000fc40003f26270 */
[----:B------:R-:W-:Y:S02]  /*7fc0*/  IADD3 R20, R29, 0x10, RZ ;  /* 0x000000101d147810 */ /* 0x000fe40007ffe0ff */
[----:B------:R-:W-:Y:S02]  /*7fd0*/  FSEL R30, R12, -INF , !P6 ;  /* 0xff8000000c1e7808 */ /* 0x000fe40007000000 */
[----:B------:R-:W-:Y:S01]  /*7fe0*/  ISETP.GE.AND P6, PT, R17, R2, PT ;  /* 0x000000021100720c */ /* 0x000fe20003fc6270 */
[----:B------:R-:W-:Y:S01]  /*7ff0*/  HMMA.16816.F32.BF16 R144, R8, R26, R144 ;  /* 0x0000001a0890723c */ /* 0x000fe20000041890 */
[----:B------:R-:W-:Y:S02]  /*8000*/  FSEL R17, R14, -INF , !P2 ;  /* 0xff8000000e117808 */ /* 0x000fe40005000000 */
[----:B------:R-:W-:Y:S02]  /*8010*/  FSEL R12, R13, -INF , !P1 ;  /* 0xff8000000d0c7808 */ /* 0x000fe40004800000 */
[----:B------:R-:W-:-:S02]  /*8020*/  ISETP.GE.AND P2, PT, R20, R135, PT ;  /* 0x000000871400720c */ /* 0x000fc40003f46270 */
[----:B------:R-:W-:Y:S01]  /*8030*/  ISETP.GE.AND P1, PT, R20, R2, PT ;  /* 0x000000021400720c */ /* 0x000fe20003f26270 */
[C---:B---3--:R-:W-:Y:S01]  /*8040*/  HMMA.16816.F32.BF16 R140, R8.reuse, R4, R140 ;  /* 0x00000004088c723c */ /* 0x048fe2000004188c */
[C---:B------:R-:W-:Y:S02]  /*8050*/  IADD3 R13, R29.reuse, 0x11, RZ ;  /* 0x000000111d0d7810 */ /* 0x040fe40007ffe0ff */
[----:B------:R-:W-:Y:S02]  /*8060*/  IADD3 R14, R29, 0x18, RZ ;  /* 0x000000181d0e7810 */ /* 0x000fe40007ffe0ff */
[----:B------:R-:W-:Y:S02]  /*8070*/  FSEL R15, R15, -INF , !P6 ;  /* 0xff8000000f0f7808 */ /* 0x000fe40007000000 */
[----:B------:R-:W-:Y:S01]  /*8080*/  FSEL R156, R156, -INF , !P2 ;  /* 0xff8000009c9c7808 */ /* 0x000fe20005000000 */
[----:B------:R-:W-:Y:S01]  /*8090*/  HMMA.16816.F32.BF16 R220, R8, R6, R220 ;  /* 0x0000000608dc723c */ /* 0x000fe200000418dc */
[----:B------:R-:W-:-:S02]  /*80a0*/  FSEL R25, R158, -INF , !P1 ;  /* 0xff8000009e197808 */ /* 0x000fc40004800000 */
[CC--:B------:R-:W-:Y:S02]  /*80b0*/  ISETP.GE.AND P6, PT, R13.reuse, R135.reuse, PT ;  /* 0x000000870d00720c */ /* 0x0c0fe40003fc6270 */
[----:B------:R-:W-:Y:S02]  /*80c0*/  ISETP.GE.AND P2, PT, R13, R2, PT ;  /* 0x000000020d00720c */ /* 0x000fe40003f46270 */
[----:B------:R-:W-:Y:S02]  /*80d0*/  ISETP.GE.AND P1, PT, R14, R135, PT ;  /* 0x000000870e00720c */ /* 0x000fe40003f26270 */
[----:B------:R-:W-:Y:S02]  /*80e0*/  IADD3 R13, R29, 0x19, RZ ;  /* 0x000000191d0d7810 */ /* 0x000fe40007ffe0ff */
[----:B------:R-:W-:Y:S02]  /*80f0*/  FSEL R24, R157, -INF , !P6 ;  /* 0xff8000009d187808 */ /* 0x000fe40007000000 */
[----:B------:R-:W-:-:S02]  /*8100*/  FSEL R27, R159, -INF , !P2 ;  /* 0xff8000009f1b7808 */ /* 0x000fc40005000000 */
[----:B------:R-:W-:Y:S02]  /*8110*/  FSEL R22, R152, -INF , !P1 ;  /* 0xff80000098167808 */ /* 0x000fe40004800000 */
[-C--:B------:R-:W-:Y:S02]  /*8120*/  ISETP.GE.AND P6, PT, R14, R2.reuse, PT ;  /* 0x000000020e00720c */ /* 0x080fe40003fc6270 */
[C---:B------:R-:W-:Y:S02]  /*8130*/  ISETP.GE.AND P2, PT, R13.reuse, R135, PT ;  /* 0x000000870d00720c */ /* 0x040fe40003f46270 */
[----:B------:R-:W-:Y:S02]  /*8140*/  ISETP.GE.AND P1, PT, R13, R2, PT ;  /* 0x000000020d00720c */ /* 0x000fe40003f26270 */
[C---:B------:R-:W-:Y:S02]  /*8150*/  IADD3 R14, R29.reuse, 0x20, RZ ;  /* 0x000000201d0e7810 */ /* 0x040fe40007ffe0ff */
[----:B------:R-:W-:-:S02]  /*8160*/  IADD3 R13, R29, 0x21, RZ ;  /* 0x000000211d0d7810 */ /* 0x000fc40007ffe0ff */
[----:B------:R-:W-:Y:S02]  /*8170*/  FSEL R23, R154, -INF , !P6 ;  /* 0xff8000009a177808 */ /* 0x000fe40007000000 */
[----:B------:R-:W-:Y:S02]  /*8180*/  FSEL R20, R153, -INF , !P2 ;  /* 0xff80000099147808 */ /* 0x000fe40005000000 */
[----:B------:R-:W-:Y:S02]  /*8190*/  FSEL R21, R155, -INF , !P1 ;  /* 0xff8000009b157808 */ /* 0x000fe40004800000 */
[CC--:B------:R-:W-:Y:S02]  /*81a0*/  ISETP.GE.AND P6, PT, R14.reuse, R135.reuse, PT ;  /* 0x000000870e00720c */ /* 0x0c0fe40003fc6270 */
[----:B------:R-:W-:Y:S02]  /*81b0*/  ISETP.GE.AND P2, PT, R14, R2, PT ;  /* 0x000000020e00720c */ /* 0x000fe40003f46270 */
[----:B------:R-:W-:-:S02]  /*81c0*/  ISETP.GE.AND P1, PT, R13, R135, PT ;  /* 0x000000870d00720c */ /* 0x000fc40003f26270 */
[----:B------:R-:W-:Y:S02]  /*81d0*/  IADD3 R4, R29, 0x28, RZ ;  /* 0x000000281d047810 */ /* 0x000fe40007ffe0ff */
[----:B------:R-:W-:Y:S02]  /*81e0*/  FSEL R164, R148, -INF , !P6 ;  /* 0xff80000094a47808 */ /* 0x000fe40007000000 */
[----:B------:R-:W-:Y:S02]  /*81f0*/  FSEL R165, R150, -INF , !P2 ;  /* 0xff80000096a57808 */ /* 0x000fe40005000000 */
[----:B------:R-:W-:Y:S02]  /*8200*/  FSEL R166, R149, -INF , !P1 ;  /* 0xff80000095a67808 */ /* 0x000fe40004800000 */
[----:B------:R-:W-:Y:S02]  /*8210*/  ISETP.GE.AND P6, PT, R13, R2, PT ;  /* 0x000000020d00720c */ /* 0x000fe40003fc6270 */
[----:B------:R-:W-:-:S02]  /*8220*/  ISETP.GE.AND P2, PT, R4, R135, PT ;  /* 0x000000870400720c */ /* 0x000fc40003f46270 */
[----:B------:R-:W-:Y:S02]  /*8230*/  ISETP.GE.AND P1, PT, R4, R2, PT ;  /* 0x000000020400720c */ /* 0x000fe40003f26270 */
[----:B------:R-:W-:Y:S02]  /*8240*/  IADD3 R4, R29, 0x29, RZ ;  /* 0x000000291d047810 */ /* 0x000fe40007ffe0ff */
[----:B------:R-:W-:Y:S02]  /*8250*/  FSEL R169, R151, -INF , !P6 ;  /* 0xff80000097a97808 */ /* 0x000fe40007000000 */
[----:B------:R-:W-:Y:S02]  /*8260*/  ISETP.GE.AND P6, PT, R4, R135, PT ;  /* 0x000000870400720c */ /* 0x000fe40003fc6270 */
[----:B------:R-:W-:Y:S02]  /*8270*/  IADD3 R5, R29, 0x30, RZ ;  /* 0x000000301d057810 */ /* 0x000fe40007ffe0ff */
[----:B------:R-:W-:-:S02]  /*8280*/  FSEL R170, R144, -INF , !P2 ;  /* 0xff80000090aa7808 */ /* 0x000fc40005000000 */
[----:B------:R-:W-:Y:S02]  /*8290*/  FSEL R167, R146, -INF , !P1 ;  /* 0xff80000092a77808 */ /* 0x000fe40004800000 */
[----:B------:R-:W-:Y:S02]  /*82a0*/  FSEL R168, R145, -INF , !P6 ;  /* 0xff80000091a87808 */ /* 0x000fe40007000000 */
[-C--:B------:R-:W-:Y:S02]  /*82b0*/  ISETP.GE.AND P2, PT, R4, R2.reuse, PT ;  /* 0x000000020400720c */ /* 0x080fe40003f46270 */
[C---:B------:R-:W-:Y:S02]  /*82c0*/  ISETP.GE.AND P1, PT, R5.reuse, R135, PT ;  /* 0x000000870500720c */ /* 0x040fe40003f26270 */
[----:B------:R-:W-:Y:S02]  /*82d0*/  ISETP.GE.AND P6, PT, R5, R2, PT ;  /* 0x000000020500720c */ /* 0x000fe40003fc6270 */
[----:B------:R-:W-:-:S02]  /*82e0*/  IADD3 R4, R29, 0x31, RZ ;  /* 0x000000311d047810 */ /* 0x000fc40007ffe0ff */
[----:B------:R-:W-:Y:S02]  /*82f0*/  IADD3 R5, R29, 0x38, RZ ;  /* 0x000000381d057810 */ /* 0x000fe40007ffe0ff */
[----:B------:R-:W-:Y:S02]  /*8300*/  FSEL R163, R147, -INF , !P2 ;  /* 0xff80000093a37808 */ /* 0x000fe40005000000 */
[----:B------:R-:W-:Y:S02]  /*8310*/  FSEL R154, R140, -INF , !P1 ;  /* 0xff8000008c9a7808 */ /* 0x000fe40004800000 */
[----:B------:R-:W-:Y:S02]  /*8320*/  FSEL R151, R142, -INF , !P6 ;  /* 0xff8000008e977808 */ /* 0x000fe40007000000 */
[C---:B------:R-:W-:Y:S02]  /*8330*/  ISETP.GE.AND P2, PT, R4.reuse, R135, PT ;  /* 0x000000870400720c */ /* 0x040fe40003f46270 */
[----:B------:R-:W-:-:S02]  /*8340*/  ISETP.GE.AND P1, PT, R4, R2, PT ;  /* 0x000000020400720c */ /* 0x000fc40003f26270 */
[-C--:B------:R-:W-:Y:S02]  /*8350*/  ISETP.GE.AND P6, PT, R5, R135.reuse, PT ;  /* 0x000000870500720c */ /* 0x080fe40003fc6270 */
[----:B------:R-:W-:Y:S02]  /*8360*/  IADD3 R4, R29, 0x39, RZ ;  /* 0x000000391d047810 */ /* 0x000fe40007ffe0ff */
[----:B------:R-:W-:Y:S02]  /*8370*/  FSEL R138, R220, -INF , !P6 ;  /* 0xff800000dc8a7808 */ /* 0x000fe40007000000 */
[----:B------:R-:W-:Y:S02]  /*8380*/  ISETP.GE.AND P6, PT, R4, R135, PT ;  /* 0x000000870400720c */ /* 0x000fe40003fc6270 */
[----:B------:R-:W-:Y:S02]  /*8390*/  FSEL R152, R141, -INF , !P2 ;  /* 0xff8000008d987808 */ /* 0x000fe40005000000 */
[----:B------:R-:W-:-:S02]  /*83a0*/  FSEL R136, R221, -INF , !P6 ;  /* 0xff800000dd887808 */ /* 0x000fc40007000000 */
[----:B------:R-:W-:Y:S02]  /*83b0*/  ISETP.GT.AND P6, PT, R203, R200, PT ;  /* 0x000000c8cb00720c */ /* 0x000fe40003fc4270 */
[----:B------:R-:W-:Y:S02]  /*83c0*/  FSEL R137, R143, -INF , !P1 ;  /* 0xff8000008f897808 */ /* 0x000fe40004800000 */
[----:B------:R-:W-:Y:S02]  /*83d0*/  ISETP.GE.AND P2, PT, R5, R2, PT ;  /* 0x000000020500720c */ /* 0x000fe40003f46270 */
[----:B------:R-:W-:Y:S02]  /*83e0*/  ISETP.GE.AND P1, PT, R29, R135, PT ;  /* 0x000000871d00720c */ /* 0x000fe40003f26270 */
[----:B------:R-:W-:Y:S02]  /*83f0*/  FSEL R139, R222, -INF , !P2 ;  /* 0xff800000de8b7808 */ /* 0x000fe40005000000 */
[----:B------:R-:W-:-:S02]  /*8400*/  FSEL R16, R16, -INF , !P1 ;  /* 0xff80000010107808 */ /* 0x000fc40004800000 */
        /* <DEDUP_REMOVED lines=12> */
[----:B-1----:R-:W-:Y:S02]  /*84d0*/  IADD3 R10, R10, 0xffffffe, RZ ;  /* 0x0ffffffe0a0a7810 */ /* 0x002fe40007ffe0ff */
[----:B------:R-:W-:-:S04]  /*84e0*/  IABS R2, R6 ;  /* 0x0000000600027213 */ /* 0x000fc80000000000 */
[----:B------:R-:W1:Y:S01]  /*84f0*/  F2I.FTZ.U32.TRUNC.NTZ R11, R10 ;  /* 0x0000000a000b7305 */ /* 0x000e62000021f000 */
[----:B------:R-:W-:Y:S01]  /*8500*/  LOP3.LUT R6, R6, c[0x0][0x2d0], RZ, 0x3c, !PT ;  /* 0x0000b40006067a12 */ /* 0x000fe200078e3cff */
[----:B-1----:R-:W-:Y:S02]  /*8510*/  IMAD.MOV R7, RZ, RZ, -R11 ;  /* 0x000000ffff077224 */ /* 0x002fe400078e0a0b */
[----:B------:R-:W-:Y:S02]  /*8520*/  IMAD.MOV.U32 R10, RZ, RZ, RZ ;  /* 0x000000ffff0a7224 */ /* 0x000fe400078e00ff */
[----:B------:R-:W-:-:S04]  /*8530*/  IMAD R4, R7, R0, RZ ;  /* 0x0000000007047224 */ /* 0x000fc800078e02ff */
        /* <DEDUP_REMOVED lines=12> */
[----:B------:R-:W-:Y:S02]  /*8600*/  @!P1 IADD3 R9, R9, -R0, RZ ;  /* 0x8000000009099210 */ /* 0x000fe40007ffe0ff */
[----:B------:R-:W-:Y:S02]  /*8610*/  @!P1 IADD3 R4, R4, 0x1, RZ ;  /* 0x0000000104049810 */ /* 0x000fe40007ffe0ff */
[----:B------:R-:W-:-:S07]  /*8620*/  ISETP.GE.AND P1, PT, R5, RZ, PT ;  /* 0x000000ff0500720c */ /* 0x000fce0003f26270 */
[----:B------:R-:W-:Y:S02]  /*8630*/  @P2 IADD3 R8, R8, 0x1, RZ ;  /* 0x0000000108082810 */ /* 0x000fe40007ffe0ff */
[----:B------:R-:W-:Y:S02]  /*8640*/  ISETP.GE.U32.AND P2, PT, R9, R0, PT ;  /* 0x000000000900720c */ /* 0x000fe40003f46070 */
[----:B------:R-:W-:Y:S02]  /*8650*/  LOP3.LUT R0, RZ, c[0x0][0x2d0], RZ, 0x33, !PT ;  /* 0x0000b400ff007a12 */ /* 0x000fe400078e33ff */
[----:B------:R-:W-:Y:S01]  /*8660*/  @!P1 IMAD.MOV R8, RZ, RZ, -R8 ;  /* 0x000000ffff089224 */ /* 0x000fe200078e0a08 */
[----:B------:R-:W-:-:S04]  /*8670*/  ISETP.NE.AND P1, PT, RZ, c[0x0][0x2d0], PT ;  /* 0x0000b400ff007a0c */ /* 0x000fc80003f25270 */
[----:B------:R-:W-:-:S04]  /*8680*/  SEL R5, R0, R8, !P1 ;  /* 0x0000000800057207 */ /* 0x000fc80004800000 */
[----:B------:R-:W-:Y:S01]  /*8690*/  @P2 IADD3 R4, R4, 0x1, RZ ;  /* 0x0000000104042810 */ /* 0x000fe20007ffe0ff */
[----:B------:R-:W-:Y:S01]  /*86a0*/  IMAD.WIDE R10, R5, 0x4, R208 ;  /* 0x00000004050a7825 */ /* 0x000fe200078e02d0 */
[----:B------:R-:W-:-:S04]  /*86b0*/  ISETP.GE.AND P2, PT, R6, RZ, PT ;  /* 0x000000ff0600720c */ /* 0x000fc80003f46270 */
[----:B------:R-:W2:Y:S09]  /*86c0*/  LDG.E R7, [R10.64] ;  /* 0x000000040a077981 */ /* 0x000eb2000c1e1900 */
[----:B------:R-:W-:-:S05]  /*86d0*/  @!P2 IMAD.MOV R4, RZ, RZ, -R4 ;  /* 0x000000ffff04a224 */ /* 0x000fca00078e0a04 */
[----:B------:R-:W-:-:S05]  /*86e0*/  SEL R0, R0, R4, !P1 ;  /* 0x0000000400007207 */ /* 0x000fca0004800000 */
[----:B------:R-:W-:-:S05]  /*86f0*/  IMAD.WIDE R8, R0, 0x4, R208 ;  /* 0x0000000400087825 */ /* 0x000fca00078e02d0 */
        /* <DEDUP_REMOVED lines=17> */
.L_x_1425:
[----:B------:R-:W-:-:S05]  /*8810*/  IMAD.MOV.U32 R5, RZ, RZ, c[0x0][0x198] ;  /* 0x00006600ff057624 */ /* 0x000fca00078e00ff */
[----:B------:R-:W-:-:S04]  /*8820*/  LEA R5, -R5, RZ, 0x6 ;  /* 0x000000ff05057211 */ /* 0x000fc800078e31ff */
[----:B------:R-:W-:Y:S02]  /*8830*/  SHF.R.S32.HI R6, RZ, 0x1f, R5 ;  /* 0x0000001fff067819 */ /* 0x000fe40000011405 */
.L_x_1426:
[-C--:B------:R-:W-:Y:S01]  /*8840*/  @!P4 IADD3 R7, P1, R133, R5.reuse, RZ ;  /* 0x000000058507c210 */ /* 0x080fe20007f3e0ff */
[----:B------:R1:W-:Y:S01]  /*8850*/  @P5 STS.128 [R204+0x6000], RZ ;  /* 0x006000ffcc005388 */ /* 0x0003e20000000c00 */
[----:B------:R-:W-:Y:S02]  /*8860*/  BSSY B0, `(.L_x_1427) ;  /* 0x000006a000007945 */ /* 0x000fe40003800000 */
[----:B------:R-:W-:Y:S01]  /*8870*/  @!P4 LEA R146, P2, R7, c[0x0][0x168], 0x1 ;  /* 0x00005a000792ca11 */ /* 0x000fe200078408ff */
[----:B------:R-:W-:Y:S01]  /*8880*/  @!P4 IMAD.X R0, R134, 0x1, R6, P1 ;  /* 0x000000018600c824 */ /* 0x000fe200008e0606 */
[----:B------:R-:W-:-:S04]  /*8890*/  @!P3 IADD3 R9, P1, R133, R5, RZ ;  /* 0x000000058509b210 */ /* 0x000fc80007f3e0ff */
[----:B------:R-:W-:Y:S01]  /*88a0*/  @!P4 LEA.HI.X R147, R7, c[0x0][0x16c], R0, 0x1, P2 ;  /* 0x00005b000793ca11 */ /* 0x000fe200010f0c00 */
[----:B------:R-:W-:Y:S01]  /*88b0*/  @!P3 IMAD.X R2, R134, 0x1, R6, P1 ;  /* 0x000000018602b824 */ /* 0x000fe200008e0606 */
[----:B------:R-:W-:Y:S02]  /*88c0*/  @!P5 IADD3 R7, P2, R202, R5, RZ ;  /* 0x00000005ca07d210 */ /* 0x000fe40007f5e0ff */
[----:B------:R-:W-:-:S03]  /*88d0*/  @!P3 LEA R32, P1, R9, c[0x0][0x168], 0x1 ;  /* 0x00005a000920ba11 */ /* 0x000fc600078208ff */
[----:B------:R-:W-:Y:S01]  /*88e0*/  @!P5 IMAD.X R0, R201, 0x1, R6, P2 ;  /* 0x00000001c900d824 */ /* 0x000fe200010e0606 */
[----:B------:R-:W-:Y:S02]  /*88f0*/  @!P3 LEA.HI.X R33, R9, c[0x0][0x16c], R2, 0x1, P1 ;  /* 0x00005b000921ba11 */ /* 0x000fe400008f0c02 */
[----:B------:R-:W-:-:S04]  /*8900*/  @!P4 IADD3 R9, P2, P1, R133, R5, R202 ;  /* 0x000000058509c210 */ /* 0x000fc8000795e0ca */
[----:B------:R-:W-:Y:S02]  /*8910*/  @!P4 IADD3.X R2, R134, R6, R201, P2, P1 ;  /* 0x000000068602c210 */ /* 0x000fe400017e24c9 */
[----:B------:R-:W-:Y:S02]  /*8920*/  @!P5 LEA R144, P2, R7, R214, 0x1 ;  /* 0x000000d60790d211 */ /* 0x000fe400078408ff */
[----:B------:R-:W-:Y:S02]  /*8930*/  @!P4 LEA R142, P1, R9, c[0x0][0x168], 0x1 ;  /* 0x00005a00098eca11 */ /* 0x000fe400078208ff */
[----:B------:R-:W-:Y:S02]  /*8940*/  @!P5 LEA.HI.X R145, R7, R213, R0, 0x1, P2 ;  /* 0x000000d50791d211 */ /* 0x000fe400010f0c00 */
[----:B------:R-:W-:Y:S02]  /*8950*/  @!P4 LEA.HI.X R143, R9, c[0x0][0x16c], R2, 0x1, P1 ;  /* 0x00005b00098fca11 */ /* 0x000fe400008f0c02 */
[----:B------:R-:W-:-:S04]  /*8960*/  @!P3 IADD3 R7, P2, P1, R133, R5, R202 ;  /* 0x000000058507b210 */ /* 0x000fc8000795e0ca */
[----:B------:R-:W-:Y:S02]  /*8970*/  @!P3 IADD3.X R0, R134, R6, R201, P2, P1 ;  /* 0x000000068600b210 */ /* 0x000fe400017e24c9 */
[----:B------:R-:W-:Y:S02]  /*8980*/  @!P3 LEA R10, P1, R7, c[0x0][0x168], 0x1 ;  /* 0x00005a00070aba11 */ /* 0x000fe400078208ff */
[----:B------:R-:W-:Y:S02]  /*8990*/  @!P5 LEA R158, P2, R5, R214, 0x1 ;  /* 0x000000d6059ed211 */ /* 0x000fe400078408ff */
[----:B------:R-:W-:Y:S02]  /*89a0*/  @!P3 LEA.HI.X R11, R7, c[0x0][0x16c], R0, 0x1, P1 ;  /* 0x00005b00070bba11 */ /* 0x000fe400008f0c00 */
[----:B------:R-:W-:Y:S02]  /*89b0*/  @!P5 LEA.HI.X R159, R5, R213, R6, 0x1, P2 ;  /* 0x000000d5059fd211 */ /* 0x000fe400010f0c06 */
[----:B------:R-:W-:-:S03]  /*89c0*/  IADD3 R4, P2, P1, R202, R5, R202 ;  /* 0x00000005ca047210 */ /* 0x000fc6000795e0ca */
[----:B------:R-:W-:Y:S01]  /*89d0*/  @!PT LDS RZ, [RZ] ;  /* 0x00000000fffff984 */ /* 0x000fe20000000800 */
[----:B------:R-:W-:Y:S01]  /*89e0*/  @!PT LDS RZ, [RZ] ;  /* 0x00000000fffff984 */ /* 0x000fe20000000800 */
[----:B------:R-:W-:Y:S01]  /*89f0*/  @!PT LDS RZ, [RZ] ;  /* 0x00000000fffff984 */ /* 0x000fe20000000800 */
[----:B------:R2:W-:Y:S01]  /*8a00*/  @!P5 LDGSTS.E.BYPASS.LTC128B.128 [R204+0x6000], [R158.64] ;  /* 0x060000009eccdfae */ /* 0x0005e2000b901d44 */
[----:B------:R-:W-:Y:S02]  /*8a10*/  IADD3.X R2, R201, R6, R201, P2, P1 ;  /* 0x00000006c9027210 */ /* 0x000fe400017e24c9 */
[----:B------:R-:W-:Y:S01]  /*8a20*/  @!P4 IADD3 R8, P1, R133, R4, RZ ;  /* 0x000000048508c210 */ /* 0x000fe20007f3e0ff */
[----:B------:R1:W-:Y:S01]  /*8a30*/  @P4 STS.128 [R204+0x8000], RZ ;  /* 0x008000ffcc004388 */ /* 0x0003e20000000c00 */
[----:B------:R-:W-:-:S03]  /*8a40*/  @!P5 LEA R140, P2, R4, R214, 0x1 ;  /* 0x000000d6048cd211 */ /* 0x000fc600078408ff */
[--C-:B------:R-:W-:Y:S01]  /*8a50*/  @!P4 IMAD.X R7, R134, 0x1, R2.reuse, P1 ;  /* 0x000000018607c824 */ /* 0x100fe200008e0602 */
[--C-:B------:R-:W-:Y:S01]  /*8a60*/  @!P5 LEA.HI.X R141, R4, R213, R2.reuse, 0x1, P2 ;  /* 0x000000d5048dd211 */ /* 0x100fe200010f0c02 */
[----:B------:R-:W-:Y:S01]  /*8a70*/  @!PT LDS RZ, [RZ] ;  /* 0x00000000fffff984 */ /* 0x000fe20000000800 */
[----:B------:R-:W-:Y:S01]  /*8a80*/  @!PT LDS RZ, [RZ] ;  /* 0x00000000fffff984 */ /* 0x000fe20000000800 */
[----:B------:R-:W-:Y:S01]  /*8a90*/  @!PT LDS RZ, [RZ] ;  /* 0x00000000fffff984 */ /* 0x000fe20000000800 */
[----:B------:R1:W-:Y:S01]  /*8aa0*/  @!P4 LDGSTS.E.BYPASS.LTC128B.128 [R204+0x8000], [R146.64+0x80] ;  /* 0x0800008092cccfae */ /* 0x0003e2000b901d44 */
[C---:B------:R-:W-:Y:S02]  /*8ab0*/  @!P4 LEA R34, P2, R8.reuse, c[0x0][0x168], 0x1 ;  /* 0x00005a000822ca11 */ /* 0x040fe400078408ff */
[-C--:B------:R-:W-:Y:S01]  /*8ac0*/  @!P3 IADD3 R0, P1, R133, R4.reuse, RZ ;  /* 0x000000048500b210 */ /* 0x080fe20007f3e0ff */
[----:B------:R1:W-:Y:S01]  /*8ad0*/  @P3 STS.128 [R204+0xa000], RZ ;  /* 0x00a000ffcc003388 */ /* 0x0003e20000000c00 */
[----:B------:R-:W-:Y:S02]  /*8ae0*/  @!P4 LEA.HI.X R35, R8, c[0x0][0x16c], R7, 0x1, P2 ;  /* 0x00005b000823ca11 */ /* 0x000fe400010f0c07 */
[----:B------:R-:W-:Y:S01]  /*8af0*/  IADD3 R4, P2, R202, R4, RZ ;  /* 0x00000004ca047210 */ /* 0x000fe20007f5e0ff */
[--C-:B------:R-:W-:Y:S01]  /*8b00*/  @!P3 IMAD.X R7, R134, 0x1, R2.reuse, P1 ;  /* 0x000000018607b824 */ /* 0x100fe200008e0602 */
[C---:B------:R-:W-:Y:S01]  /*8b10*/  @!P3 LEA R160, P1, R0.reuse, c[0x0][0x168], 0x1 ;  /* 0x00005a0000a0ba11 */ /* 0x040fe200078208ff */
[----:B------:R-:W-:Y:S01]  /*8b20*/  @!PT LDS RZ, [RZ] ;  /* 0x00000000fffff984 */ /* 0x000fe20000000800 */
[----:B------:R-:W-:Y:S01]  /*8b30*/  @!PT LDS RZ, [RZ] ;  /* 0x00000000fffff984 */ /* 0x000fe20000000800 */
[----:B------:R-:W-:Y:S01]  /*8b40*/  @!PT LDS RZ, [RZ] ;  /* 0x00000000fffff984 */ /* 0x000fe20000000800 */
[----:B------:R1:W-:Y:S03]  /*8b50*/  @!P3 LDGSTS.E.BYPASS.LTC128B.128 [R204+0xa000], [R32.64+0x100] ;  /* 0x0a00010020ccbfae */ /* 0x0003e6000b901d44 */
[----:B------:R-:W-:Y:S01]  /*8b60*/  @!P3 LEA.HI.X R161, R0, c[0x0][0x16c], R7, 0x1, P1 ;  /* 0x00005b0000a1ba11 */ /* 0x000fe200008f0c07 */
[----:B------:R-:W-:Y:S01]  /*8b70*/  IMAD.X R7, R201, 0x1, R2, P2 ;  /* 0x00000001c9077824 */ /* 0x000fe200010e0602 */
[----:B------:R-:W-:Y:S01]  /*8b80*/  @!P4 IADD3 R9, P1, R133, R4, RZ ;  /* 0x000000048509c210 */ /* 0x000fe20007f3e0ff */
[----:B------:R1:W-:Y:S04]  /*8b90*/  @P5 STS.128 [R204+0x6800], RZ ;  /* 0x006800ffcc005388 */ /* 0x0003e80000000c00 */
[----:B------:R-:W-:Y:S01]  /*8ba0*/  @!P4 IMAD.X R0, R134, 0x1, R7, P1 ;  /* 0x000000018600c824 */ /* 0x000fe200008e0607 */
[C---:B------:R-:W-:Y:S01]  /*8bb0*/  @!P4 LEA R8, P1, R9.reuse, c[0x0][0x168], 0x1 ;  /* 0x00005a000908ca11 */ /* 0x040fe200078208ff */
[----:B------:R-:W-:Y:S01]  /*8bc0*/  @!PT LDS RZ, [RZ] ;  /* 0x00000000fffff984 */ /* 0x000fe20000000800 */
[----:B------:R-:W-:Y:S01]  /*8bd0*/  @!PT LDS RZ, [RZ] ;  /* 0x00000000fffff984 */ /* 0x000fe20000000800 */
[----:B------:R-:W-:Y:S01]  /*8be0*/  @!PT LDS RZ, [RZ] ;  /* 0x00000000fffff984 */ /* 0x000fe20000000800 */
[----:B------:R1:W-:Y:S03]  /*8bf0*/  @!P5 LDGSTS.E.BYPASS.LTC128B.128 [R204+0x6800], [R144.64] ;  /* 0x0680000090ccdfae */ /* 0x0003e6000b901d44 */
[----:B------:R-:W-:Y:S01]  /*8c00*/  @!P4 LEA.HI.X R9, R9, c[0x0][0x16c], R0, 0x1, P1 ;  /* 0x00005b000909ca11 */ /* 0x000fe200008f0c00 */
[----:B------:R1:W-:Y:S01]  /*8c10*/  @P4 STS.128 [R204+0x8800], RZ ;  /* 0x008800ffcc004388 */ /* 0x0003e20000000c00 */
[----:B--2---:R-:W-:-:S03]  /*8c20*/  @!P5 LEA R158, P1, R4, R214, 0x1 ;  /* 0x000000d6049ed211 */ /* 0x004fc600078208ff */
[----:B------:R-:W-:Y:S01]  /*8c30*/  @!PT LDS RZ, [RZ] ;  /* 0x00000000fffff984 */ /* 0x000fe20000000800 */
[----:B------:R-:W-:Y:S01]  /*8c40*/  @!PT LDS RZ, [RZ] ;  /* 0x00000000fffff984 */ /* 0x000fe20000000800 */
[----:B------:R-:W-:Y:S01]  /*8c50*/  @!PT LDS RZ, [RZ] ;  /* 0x00000000fffff984 */ /* 0x000fe20000000800 */
[----:B------:R1:W-:Y:S01]  /*8c60*/  @!P4 LDGSTS.E.BYPASS.LTC128B.128 [R204+0x8800], [R142.64+0x80] ;  /* 0x088000808ecccfae */ /* 0x0003e2000b901d44 */
[----:B------:R-:W-:-:S03]  /*8c70*/  @!P5 LEA.HI.X R159, R4, R213, R7, 0x1, P1 ;  /* 0x000000d5049fd211 */ /* 0x000fc600008f0c07 */
        /* <DEDUP_REMOVED lines=40> */
.L_x_1428:
[----:B------:R-:W-:Y:S05]  /*8f00*/  BSYNC B0 ;  /* 0x0000000000007941 */ /* 0x000fea0003800000 */
.L_x_1427:
[----:B------:R-:W0:Y:S01]  /*8f10*/  LDGDEPBAR ;  /* 0x00000000000079af */ /* 0x000e220000000000 */
[----:B------:R-:W-:-:S04]  /*8f20*/  LEA R214, P1, R5, R214, 0x1 ;  /* 0x000000d605d67211 */ /* 0x000fc800078208ff */
[----:B------:R-:W-:Y:S02]  /*8f30*/  LEA.HI.X R213, R5, R213, R6, 0x1, P1 ;  /* 0x000000d505d57211 */ /* 0x000fe400008f0c06 */
.L_x_1424:
        /* <DEDUP_REMOVED lines=407> */
[----:B------:R-:W-:Y:S11]  /*a8b0*/  MOV R132, R146 ;  /* 0x0000009200847202 */ /* 0x000ff60000000f00 */
[----:B------:R-:W-:Y:S01]  /*a8c0*/  @!UPT UIADD3 URZ, URZ, URZ, URZ ;  /* 0x0000003f3f3ff290 */ /* 0x000fe2000fffe03f */
.L_x_1421:
[----:B------:R-:W-:Y:S05]  /*a8d0*/  @!P6 BRA `(.L_x_1429) ;  /* 0x000037c00000e947 */ /* 0x000fea0003800000 */
[----:B------:R-:W-:Y:S01]  /*a8e0*/  ULDC UR7, c[0x0][0x1a0] ;  /* 0x0000680000077ab9 */ /* 0x000fe20000000800 */
[----:B------:R-:W-:Y:S01]  /*a8f0*/  IMAD.MOV.U32 R0, RZ, RZ, R3 ;  /* 0x000000ffff007224 */ /* 0x000fe200078e0003 */
[----:B------:R-:W-:Y:S01]  /*a900*/  ULEA UR7, -UR7, URZ, 0x6 ;  /* 0x0000003f07077291 */ /* 0x000fe2000f8e313f */
[----:B------:R-:W-:Y:S01]  /*a910*/  IMAD.MOV.U32 R133, RZ, RZ, R132 ;  /* 0x000000ffff857224 */ /* 0x000fe200078e0084 */
[----:B------:R-:W-:-:S02]  /*a920*/  ULDC UR6, c[0x0][0x198] ;  /* 0x0000660000067ab9 */ /* 0x000fc40000000800 */
[----:B------:R-:W-:Y:S02]  /*a930*/  USHF.R.S32.HI UR5, URZ, 0x1f, UR7 ;  /* 0x0000001f3f057899 */ /* 0x000fe40008011407 */
[----:B------:R-:W-:Y:S01]  /*a940*/  ULEA UR6, -UR6, URZ, 0x6 ;  /* 0x0000003f06067291 */ /* 0x000fe2000f8e313f */
[----:B------:R-:W-:Y:S01]  /*a950*/  MOV R212, UR7 ;  /* 0x0000000700d47c02 */ /* 0x000fe20008000f00 */
[----:B------:R-:W-:Y:S02]  /*a960*/  ULDC.64 UR8, c[0x0][0x118] ;  /* 0x0000460000087ab9 */ /* 0x000fe40000000a00 */
[----:B------:R-:W-:Y:S01]  /*a970*/  MOV R211, UR5 ;  /* 0x0000000500d37c02 */ /* 0x000fe20008000f00 */
[----:B------:R-:W-:Y:S02]  /*a980*/  USHF.R.S32.HI UR4, URZ, 0x1f, UR6 ;  /* 0x0000001f3f047899 */ /* 0x000fe40008011406 */
.L_x_1433:
[----:B------:R-:W-:Y:S01]  /*a990*/  IADD3 R203, R203, -0x1, RZ ;  /* 0xffffffffcbcb7810 */ /* 0x000fe20007ffe0ff */
[----:B------:R-:W-:Y:S04]  /*a9a0*/  DEPBAR.LE SB0, 0x0 ;  /* 0x000080000000791a */ /* 0x000fe80000000000 */
[----:B------:R-:W-:Y:S01]  /*a9b0*/  BAR.SYNC.DEFER_BLOCKING 0x0 ;  /* 0x0000000000007b1d */ /* 0x000fe20000010000 */
[----:B------:R-:W-:Y:S01]  /*a9c0*/  MOV R132, R211 ;  /* 0x000000d300847202 */ /* 0x000fe20000000f00 */
[----:B------:R-:W-:Y:S04]  /*a9d0*/  IMAD.MOV.U32 R3, RZ, RZ, R212 ;  /* 0x000000ffff037224 */ /* 0x000fe800078e00d4 */
[----:B------:R-:W-:-:S05]  /*a9e0*/  @!P0 BRA `(.L_x_1430) ;  /* 0x000003c000008947 */ /* 0x000fca0003800000 */
[----:B------:R-:W-:Y:S04]  /*a9f0*/  IABS R2, c[0x0][0x2d0] ;  /* 0x0000b40000027a13 */ /* 0x000fe80000000000 */
[----:B------:R-:W1:Y:S10]  /*aa00*/  I2F.RP R7, R2 ;  /* 0x0000000200077306 */ /* 0x000e740000209400 */
[----:B-1----:R-:W1:Y:S02]  /*aa10*/  MUFU.RCP R3, R7 ;  /* 0x0000000700037308 */ /* 0x002e640000001000 */
[----:B-1----:R-:W-:Y:S01]  /*aa20*/  IADD3 R8, R3, 0xffffffe, RZ ;  /* 0x0ffffffe03087810 */ /* 0x002fe20007ffe0ff */
[----:B------:R-:W-:Y:S07]  /*aa30*/  IMAD.SHL.U32 R3, R203, 0x40, RZ ;  /* 0x00000040cb037824 */ /* 0x000fee00078e00ff */
[----:B------:R-:W1:Y:S01]  /*aa40*/  F2I.FTZ.U32.TRUNC.NTZ R9, R8 ;  /* 0x0000000800097305 */ /* 0x000e62000021f000 */
[----:B------:R-:W-:Y:S02]  /*aa50*/  IABS R4, R3 ;  /* 0x0000000300047213 */ /* 0x000fe40000000000 */
[C---:B------:R-:W-:Y:S02]  /*aa60*/  IADD3 R10, R3.reuse, 0x40, RZ ;  /* 0x00000040030a7810 */ /* 0x040fe40007ffe0ff */
[----:B------:R-:W-:Y:S02]  /*aa70*/  LOP3.LUT R3, R3, c[0x0][0x2d0], RZ, 0x3c, !PT ;  /* 0x0000b40003037a12 */ /* 0x000fe400078e3cff */
[----:B------:R-:W-:Y:S02]  /*aa80*/  IABS R6, R10 ;  /* 0x0000000a00067213 */ /* 0x000fe40000000000 */
[----:B------:R-:W-:Y:S02]  /*aa90*/  LOP3.LUT R10, R10, c[0x0][0x2d0], RZ, 0x3c, !PT ;  /* 0x0000b4000a0a7a12 */ /* 0x000fe400078e3cff */
[----:B------:R-:W-:Y:S02]  /*aaa0*/  ISETP.GE.AND P1, PT, R3, RZ, PT ;  /* 0x000000ff0300720c */ /* 0x000fe40003f26270 */
        /* <DEDUP_REMOVED lines=31> */
[----:B------:R-:W-:Y:S01]  /*aca0*/  IMAD.MOV.U32 R3, RZ, RZ, c[0x0][0x2d0] ;  /* 0x0000b400ff037624 */ /* 0x000fe200078e00ff */
[----:B------:R-:W-:Y:S03]  /*acb0*/  LEA.HI.X.SX32 R11, R9, R209, 0x2, P1 ;  /* 0x000000d1090b7211 */ /* 0x000fe600008f16ff */
[----:B------:R-:W-:Y:S01]  /*acc0*/  IMAD R3, R2, R3, -0x40 ;  /* 0xffffffc002037424 */ /* 0x000fe200078e0203 */
        /* <DEDUP_REMOVED lines=8> */
[----:B------:R-:W-:Y:S01]  /*ad50*/  IMAD.WIDE.U32 R6, R5, c[0x0][0x188], R6 ;  /* 0x0000620005067a25 */ /* 0x000fe200078e0006 */
[----:B------:R-:W-:Y:S05]  /*ad60*/  SHF.R.S32.HI R3, RZ, 0x1f, R5 ;  /* 0x0000001fff037819 */ /* 0x000fea0000011405 */
[----:B------:R-:W-:Y:S02]  /*ad70*/  IMAD R2, R3, c[0x0][0x188], RZ ;  /* 0x0000620003027a24 */ /* 0x000fe400078e02ff */
[----:B------:R-:W-:Y:S02]  /*ad80*/  IMAD.MOV.U32 R3, RZ, RZ, R6 ;  /* 0x000000ffff037224 */ /* 0x000fe400078e0006 */
[----:B------:R-:W-:Y:S04]  /*ad90*/  IMAD R2, R5, c[0x0][0x18c], R2 ;  /* 0x0000630005027a24 */ /* 0x000fe800078e0202 */
[----:B------:R-:W-:Y:S02]  /*ada0*/  IMAD.IADD R132, R7, 0x1, R2 ;  /* 0x0000000107847824 */ /* 0x000fe400078e0202 */
.L_x_1430:
[C---:B------:R-:W-:Y:S02]  /*adb0*/  ISETP.GE.AND P5, PT, R205.reuse, c[0x0][0x220], PT ;  /* 0x00008800cd007a0c */ /* 0x040fe40003fa6270 */
[C---:B------:R-:W-:Y:S02]  /*adc0*/  IADD3 R134, R205.reuse, 0x40, RZ ;  /* 0x00000040cd867810 */ /* 0x040fe40007ffe0ff */
[----:B------:R-:W-:Y:S02]  /*add0*/  IADD3 R2, R205, 0x80, RZ ;  /* 0x00000080cd027810 */ /* 0x000fe40007ffe0ff */
[----:B------:R-:W-:Y:S02]  /*ade0*/  ISETP.GE.AND P4, PT, R134, c[0x0][0x220], PT ;  /* 0x0000880086007a0c */ /* 0x000fe40003f86270 */
[----:B------:R-:W-:Y:S02]  /*adf0*/  ISETP.GE.AND P3, PT, R2, c[0x0][0x220], PT ;  /* 0x0000880002007a0c */ /* 0x000fe40003f66270 */
[CC--:B------:R-:W-:Y:S02]  /*ae00*/  LEA R2, P1, R3.reuse, R216.reuse, 0x1 ;  /* 0x000000d803027211 */ /* 0x0c0fe400078208ff */
[C---:B------:R-:W-:Y:S01]  /*ae10*/  IADD3 R221, P2, R210.reuse, R3, RZ ;  /* 0x00000003d2dd7210 */ /* 0x040fe20007f5e0ff */
[----:B------:R-:W-:Y:S01]  /*ae20*/  @P5 STS.128 [R204+0xc000], RZ ;  /* 0x00c000ffcc005388 */ /* 0x000fe20000000c00 */
[-CC-:B------:R-:W-:Y:S02]  /*ae30*/  LEA.HI.X R3, R3, R219.reuse, R132.reuse, 0x1, P1 ;  /* 0x000000db03037211 */ /* 0x180fe400008f0c84 */
[-C--:B------:R-:W-:Y:S01]  /*ae40*/  @!P5 LEA R224, P6, R221, R216.reuse, 0x1 ;  /* 0x000000d8dde0d211 */ /* 0x080fe200078c08ff */
[----:B------:R-:W-:Y:S02]  /*ae50*/  IMAD.X R134, R207, 0x1, R132, P2 ;  /* 0x00000001cf867824 */ /* 0x000fe400010e0684 */
[----:B------:R-:W-:Y:S01]  /*ae60*/  @!PT LDS RZ, [RZ] ;  /* 0x00000000fffff984 */ /* 0x000fe20000000800 */
[----:B------:R-:W-:Y:S01]  /*ae70*/  @!PT LDS RZ, [RZ] ;  /* 0x00000000fffff984 */ /* 0x000fe20000000800 */
[----:B------:R-:W-:Y:S01]  /*ae80*/  @!PT LDS RZ, [RZ] ;  /* 0x00000000fffff984 */ /* 0x000fe20000000800 */
[----:B------:R1:W-:Y:S01]  /*ae90*/  @!P5 LDGSTS.E.BYPASS.LTC128B.128 [R204+0xc000], [R2.64] ;  /* 0x0c00000002ccdfae */ /* 0x0003e2000b901d48 */
[CC--:B------:R-:W-:Y:S02]  /*aea0*/  @!P4 LEA R222, P2, R221.reuse, R216.reuse, 0x1 ;  /* 0x000000d8dddec211 */ /* 0x0c0fe400078408ff */
[CCC-:B------:R-:W-:Y:S01]  /*aeb0*/  @!P5 LEA.HI.X R225, R221.reuse, R219.reuse, R134.reuse, 0x1, P6 ;  /* 0x000000dbdde1d211 */ /* 0x1c0fe200030f0c86 */
[----:B------:R-:W-:Y:S01]  /*aec0*/  @P4 STS.128 [R204+0xe000], RZ ;  /* 0x00e000ffcc004388 */ /* 0x000fe20000000c00 */
[C-C-:B------:R-:W-:Y:S02]  /*aed0*/  @!P4 LEA.HI.X R223, R221.reuse, R219, R134.reuse, 0x1, P2 ;  /* 0x000000dbdddfc211 */ /* 0x140fe400010f0c86 */
[CC--:B------:R-:W-:Y:S01]  /*aee0*/  @!P3 LEA R220, P1, R221.reuse, R216.reuse, 0x1 ;  /* 0x000000d8dddcb211 */ /* 0x0c0fe200078208ff */
[----:B------:R-:W-:Y:S01]  /*aef0*/  @!PT LDS RZ, [RZ] ;  /* 0x00000000fffff984 */ /* 0x000fe20000000800 */
[----:B------:R-:W-:Y:S01]  /*af00*/  @!PT LDS RZ, [RZ] ;  /* 0x00000000fffff984 */ /* 0x000fe20000000800 */
[----:B------:R-:W-:Y:S01]  /*af10*/  @!PT LDS RZ, [RZ] ;  /* 0x00000000fffff984 */ /* 0x000fe20000000800 */
[----:B------:R1:W-:Y:S01]  /*af20*/  @!P4 LDGSTS.E.BYPASS.LTC128B.128 [R204+0xe000], [R2.64+0x80] ;  /* 0x0e00008002cccfae */ /* 0x0003e2000b901d48 */
[C---:B------:R-:W-:Y:S02]  /*af30*/  IADD3 R135, P6, R210.reuse, R221, RZ ;  /* 0x000000ddd2877210 */ /* 0x040fe40007fde0ff */
[-CC-:B------:R-:W-:Y:S01]  /*af40*/  @!P3 LEA.HI.X R221, R221, R219.reuse, R134.reuse, 0x1, P1 ;  /* 0x000000dbddddb211 */ /* 0x180fe200008f0c86 */
[----:B------:R-:W-:Y:S01]  /*af50*/  @P3 STS.128 [R204+0x10000], RZ ;  /* 0x010000ffcc003388 */ /* 0x000fe20000000c00 */
[-C--:B------:R-:W-:Y:S01]  /*af60*/  @!P4 LEA R228, P2, R135, R216.reuse, 0x1 ;  /* 0x000000d887e4c211 */ /* 0x080fe200078408ff */
        /* <DEDUP_REMOVED lines=9> */
[C-C-:B------:R-:W-:Y:S02]  /*b000*/  @!P4 LEA.HI.X R229, R135.reuse, R219, R134.reuse, 0x1, P2 ;  /* 0x000000db87e5c211 */ /* 0x140fe400010f0c86 */
[----:B------:R-:W-:Y:S01]  /*b010*/  IADD3 R132, P6, R210, R135, RZ ;  /* 0x00000087d2847210 */ /* 0x000fe20007fde0ff */
[----:B------:R-:W-:Y:S01]  /*b020*/  @!PT LDS RZ, [RZ] ;  /* 0x00000000fffff984 */ /* 0x000fe20000000800 */
[----:B------:R-:W-:Y:S01]  /*b030*/  @!PT LDS RZ, [RZ] ;  /* 0x00000000fffff984 */ /* 0x000fe20000000800 */
[----:B------:R-:W-:Y:S01]  /*b040*/  @!PT LDS RZ, [RZ] ;  /* 0x00000000fffff984 */ /* 0x000fe20000000800 */
[----:B------:R1:W-:Y:S01]  /*b050*/  @!P5 LDGSTS.E.BYPASS.LTC128B.128 [R204+0xc800], [R224.64] ;  /* 0x0c800000e0ccdfae */ /* 0x0003e2000b901d48 */
[-CC-:B------:R-:W-:Y:S02]  /*b060*/  @!P3 LEA.HI.X R227, R135, R219.reuse, R134.reuse, 0x1, P1 ;  /* 0x000000db87e3b211 */ /* 0x180fe400008f0c86 */
[CC--:B------:R-:W-:Y:S01]  /*b070*/  @!P4 LEA R232, P2, R132.reuse, R216.reuse, 0x1 ;  /* 0x000000d884e8c211 */ /* 0x0c0fe200078408ff */
[----:B------:R-:W-:Y:S01]  /*b080*/  @P4 STS.128 [R204+0xe800], RZ ;  /* 0x00e800ffcc004388 */ /* 0x000fe20000000c00 */
[----:B------:R-:W-:Y:S01]  /*b090*/  IMAD.X R134, R207, 0x1, R134, P6 ;  /* 0x00000001cf867824 */ /* 0x000fe200030e0686 */
[CC--:B------:R-:W-:Y:S02]  /*b0a0*/  @!P5 LEA R234, P6, R132.reuse, R216.reuse, 0x1 ;  /* 0x000000d884ead211 */ /* 0x0c0fe400078c08ff */
[----:B------:R-:W-:Y:S01]  /*b0b0*/  @!PT LDS RZ, [RZ] ;  /* 0x00000000fffff984 */ /* 0x000fe20000000800 */
[----:B------:R-:W-:Y:S01]  /*b0c0*/  @!PT LDS RZ, [RZ] ;  /* 0x00000000fffff984 */ /* 0x000fe20000000800 */
[----:B------:R-:W-:Y:S01]  /*b0d0*/  @!PT LDS RZ, [RZ] ;  /* 0x00000000fffff984 */ /* 0x000fe20000000800 */
[----:B------:R1:W-:Y:S01]  /*b0e0*/  @!P4 LDGSTS.E.BYPASS.LTC128B.128 [R204+0xe800], [R222.64+0x80] ;  /* 0x0e800080decccfae */ /* 0x0003e2000b901d48 */
[C---:B------:R-:W-:Y:S01]  /*b0f0*/  @!P3 LEA R218, P1, R132.reuse, R216, 0x1 ;  /* 0x000000d884dab211 */ /* 0x040fe200078208ff */
[----:B------:R-:W-:Y:S01]  /*b100*/  IMAD.MOV.U32 R216, RZ, RZ, R2 ;  /* 0x000000ffffd87224 */ /* 0x000fe200078e0002 */
        /* <DEDUP_REMOVED lines=8> */
[----:B------:R-:W-:Y:S03]  /*b190*/  ISETP.GT.AND P1, PT, R203, R200, PT ;  /* 0x000000c8cb00720c */ /* 0x000fe60003f24270 */
        /* <DEDUP_REMOVED lines=37> */
[----:B------:R-:W-:Y:S04]  /*b3f0*/  LDSM.16.M88.4 R156, [R196] ;  /* 0x00000000c49c783b */ /* 0x000fe80000000200 */
        /* <DEDUP_REMOVED lines=158> */
[----:B------:R-:W-:Y:S01]  /*bde0*/  IABS R3, c[0x0][0x2d0] ;  /* 0x0000b40000037a13 */ /* 0x000fe20000000000 */
[----:B------:R-:W-:Y:S03]  /*bdf0*/  IMAD.MOV.U32 R136, RZ, RZ, RZ ;  /* 0x000000ffff887224 */ /* 0x000fe600078e00ff */
[----:B------:R-:W1:Y:S01]  /*be00*/  I2F.RP R134, R3 ;  /* 0x0000000300867306 */ /* 0x000e620000209400 */
[----:B------:R-:W-:Y:S04]  /*be10*/  IADD3 R138, R132, -0x40, RZ ;  /* 0xffffffc0848a7810 */ /* 0x000fe80007ffe0ff */
[----:B------:R-:W-:Y:S02]  /*be20*/  IABS R135, R138 ;  /* 0x0000008a00877213 */ /* 0x000fe40000000000 */
[----:B------:R-:W-:Y:S03]  /*be30*/  LOP3.LUT R138, R138, c[0x0][0x2d0], RZ, 0x3c, !PT ;  /* 0x0000b4008a8a7a12 */ /* 0x000fe600078e3cff */
[----:B-1----:R-:W1:Y:S02]  /*be40*/  MUFU.RCP R2, R134 ;  /* 0x0000008600027308 */ /* 0x002e640000001000 */
[----:B-1----:R-:W-:Y:S08]  /*be50*/  IADD3 R137, R2, 0xffffffe, RZ ;  /* 0x0ffffffe02897810 */ /* 0x002ff00007ffe0ff */
[----:B------:R-:W1:Y:S02]  /*be60*/  F2I.FTZ.U32.TRUNC.NTZ R137, R137 ;  /* 0x0000008900897305 */ /* 0x000e64000021f000 */
[--C-:B-1----:R-:W-:Y:S04]  /*be70*/  IMAD.MOV R2, RZ, RZ, -R137.reuse ;  /* 0x000000ffff027224 */ /* 0x102fe800078e0a89 */
        /* <DEDUP_REMOVED lines=21> */
[----:B------:R-:W-:Y:S02]  /*bfd0*/  ISETP.GE.AND P6, PT, R132, RZ, PT ;  /* 0x000000ff8400720c */ /* 0x000fe40003fc6270 */
[----:B------:R-:W-:Y:S02]  /*bfe0*/  @!P2 IADD3 R137, -R137, RZ, RZ ;  /* 0x000000ff8989a210 */ /* 0x000fe40007ffe1ff */
        /* <DEDUP_REMOVED lines=11> */
[----:B------:R-:W-:Y:S04]  /*c0a0*/  IMAD.MOV.U32 R3, RZ, RZ, c[0x0][0x2d0] ;  /* 0x0000b400ff037624 */ /* 0x000fe800078e00ff */
[----:B------:R-:W-:Y:S01]  /*c0b0*/  IMAD R3, R2, R3, -0x40 ;  /* 0xffffffc002037424 */ /* 0x000fe200078e0203 */
[----:B------:R-:W2:Y:S03]  /*c0c0*/  LDG.E R135, [R138.64] ;  /* 0x000000088a877981 */ /* 0x000ea6000c1e1900 */
[C---:B------:R-:W-:Y:S01]  /*c0d0*/  IMAD.WIDE.U32 R136, R3.reuse, c[0x0][0x198], RZ ;  /* 0x0000660003887a25 */ /* 0x040fe200078e00ff */
        /* <DEDUP_REMOVED lines=11> */
.L_x_1432:
[----:B------:R1:W-:Y:S01]  /*c190*/  @P5 STS.128 [R204+0x6000], RZ ;  /* 0x006000ffcc005388 */ /* 0x0003e20000000c00 */
[CC--:B------:R-:W-:Y:S02]  /*c1a0*/  LEA R140, P1, R3.reuse, R214.reuse, 0x1 ;  /* 0x000000d6038c7211 */ /* 0x0c0fe400078208ff */
[C---:B------:R-:W-:Y:S02]  /*c1b0*/  IADD3 R135, P2, R202.reuse, R3, RZ ;  /* 0x00000003ca877210 */ /* 0x040fe40007f5e0ff */
[-CC-:B------:R-:W-:Y:S02]  /*c1c0*/  LEA.HI.X R141, R3, R213.reuse, R2.reuse, 0x1, P1 ;  /* 0x000000d5038d7211 */ /* 0x180fe400008f0c02 */
[-C--:B------:R-:W-:Y:S01]  /*c1d0*/  @!P5 LEA R138, P6, R135, R214.reuse, 0x1 ;  /* 0x000000d6878ad211 */ /* 0x080fe200078c08ff */
[----:B------:R-:W-:Y:S01]  /*c1e0*/  IMAD.X R132, R201, 0x1, R2, P2 ;  /* 0x00000001c9847824 */ /* 0x000fe200010e0602 */
        /* <DEDUP_REMOVED lines=8> */
[C-C-:B------:R-:W-:Y:S02]  /*c270*/  @!P4 LEA.HI.X R137, R135.reuse, R213, R132.reuse, 0x1, P2 ;  /* 0x000000d58789c211 */ /* 0x140fe400010f0c84 */
[C---:B------:R-:W-:Y:S01]  /*c280*/  IADD3 R3, P6, R202.reuse, R135, RZ ;  /* 0x00000087ca037210 */ /* 0x040fe20007fde0ff */
[----:B------:R-:W-:Y:S01]  /*c290*/  @!PT LDS RZ, [RZ] ;  /* 0x00000000fffff984 */ /* 0x000fe20000000800 */
[----:B------:R-:W-:Y:S01]  /*c2a0*/  @!PT LDS RZ, [RZ] ;  /* 0x00000000fffff984 */ /* 0x000fe20000000800 */
[----:B------:R-:W-:Y:S01]  /*c2b0*/  @!PT LDS RZ, [RZ] ;  /* 0x00000000fffff984 */ /* 0x000fe20000000800 */
[----:B------:R1:W-:Y:S01]  /*c2c0*/  @!P4 LDGSTS.E.BYPASS.LTC128B.128 [R204+0x8000], [R140.64+0x80] ;  /* 0x080000808ccccfae */ /* 0x0003e2000b901d48 */
[-CC-:B------:R-:W-:Y:S02]  /*c2d0*/  @!P3 LEA.HI.X R135, R135, R213.reuse, R132.reuse, 0x1, P1 ;  /* 0x000000d58787b211 */ /* 0x180fe400008f0c84 */
[CC--:B------:R-:W-:Y:S01]  /*c2e0*/  @!P4 LEA R144, P2, R3.reuse, R214.reuse, 0x1 ;  /* 0x000000d60390c211 */ /* 0x0c0fe200078408ff */
[----:B------:R1:W-:Y:S01]  /*c2f0*/  @P3 STS.128 [R204+0xa000], RZ ;  /* 0x00a000ffcc003388 */ /* 0x0003e20000000c00 */
[-C--:B------:R-:W-:Y:S01]  /*c300*/  @!P3 LEA R142, P1, R3, R214.reuse, 0x1 ;  /* 0x000000d6038eb211 */ /* 0x080fe200078208ff */
        /* <DEDUP_REMOVED lines=65> */
.L_x_1431:
        /* <DEDUP_REMOVED lines=61> */
[----:B------:R-:W-:Y:S01]  /*caf0*/  ISETP.GT.AND P1, PT, R203, R200, PT ;  /* 0x000000c8cb00720c */ /* 0x000fe20003f24270 */
        /* <DEDUP_REMOVED lines=175> */
[----:B------:R-:W-:Y:S01]  /*d5f0*/  MOV R0, R3 ;  /* 0x0000000300007202 */ /* 0x000fe20000000f00 */
[----:B------:R-:W-:Y:S01]  /*d600*/  HMMA.16816.F32.BF16 R116, R128, R126, R116 ;  /* 0x0000007e8074723c */ /* 0x000fe20000041874 */
[----:B------:R-:W4:Y:S02]  /*d610*/  LDSM.16.MT88.4 R124, [R188+0xe800] ;  /* 0x00e80000bc7c783b */ /* 0x000f240000004200 */
[----:B------:R-:W-:Y:S01]  /*d620*/  FADD.FTZ R134, R5, R134 ;  /* 0x0000008605867221 */ /* 0x000fe20000010000 */
[----:B--2---:R-:W-:Y:S01]  /*d630*/  F2FP.BF16.PACK_AB R123, R218, R175 ;  /* 0x000000afda7b723e */ /* 0x004fe200000010ff */
[----:B------:R-:W-:Y:S02]  /*d640*/  FADD.FTZ R6, R7, R6 ;  /* 0x0000000607067221 */ /* 0x000fe40000010000 */
[----:B------:R-:W-:Y:S02]  /*d650*/  FADD.FTZ R135, R135, R134 ;  /* 0x0000008687877221 */ /* 0x000fe40000010000 */
[----:B------:R-:W2:Y:S02]  /*d660*/  LDSM.16.MT88.4 R128, [R192+0x10800] ;  /* 0x01080000c080783b */ /* 0x000ea40000004200 */
        /* <DEDUP_REMOVED lines=18> */
[----:B------:R-:W1:Y:S03]  /*d790*/  LDSM.16.MT88.4 R140, [R189+0x10800] ;  /* 0x01080000bd8c783b */ /* 0x000e660000004200 */
[----:B------:R-:W-:Y:S04]  /*d7a0*/  FADD.FTZ R7, R218, R7 ;  /* 0x00000007da077221 */ /* 0x000fe80000010000 */
        /* <DEDUP_REMOVED lines=47> */
[----:B------:R-:W-:Y:S02]  /*daa0*/  LDSM.16.MT88.4 R140, [R189+0xf800] ;  /* 0x00f80000bd8c783b */ /* 0x000fe40000004200 */
        /* <DEDUP_REMOVED lines=18> */
[----:B------:R-:W4:Y:S03]  /*dbd0*/  LDSM.16.MT88.4 R124, [R189+0xf000] ;  /* 0x00f00000bd7c783b */ /* 0x000f260000004200 */
[----:B------:R-:W1:Y:S01]  /*dbe0*/  MUFU.EX2 R167, R167 ;  /* 0x000000a700a77308 */ /* 0x000e620000000800 */
        /* <DEDUP_REMOVED lines=15> */
[C---:B-----5:R-:W-:Y:S08]  /*dce0*/  HMMA.16816.F32.BF16 R72, R20.reuse, R120, R72 ;  /* 0x000000781448723c */ /* 0x060ff00000041848 */
[C---:B------:R-:W-:Y:S01]  /*dcf0*/  HMMA.16816.F32.BF16 R76, R20.reuse, R122, R76 ;  /* 0x0000007a144c723c */ /* 0x040fe2000004184c */
[----:B------:R-:W5:Y:S07]  /*dd00*/  LDSM.16.MT88.4 R120, [R190+0x11000] ;  /* 0x01100000be78783b */ /* 0x000f6e0000004200 */
[C---:B----4-:R-:W-:Y:S08]  /*dd10*/  HMMA.16816.F32.BF16 R80, R20.reuse, R124, R80 ;  /* 0x0000007c1450723c */ /* 0x050ff00000041850 */
[C---:B------:R-:W-:Y:S01]  /*dd20*/  HMMA.16816.F32.BF16 R84, R20.reuse, R126, R84 ;  /* 0x0000007e1454723c */ /* 0x040fe20000041854 */
[----:B------:R-:W4:Y:S07]  /*dd30*/  LDSM.16.MT88.4 R124, [R189+0x11000] ;  /* 0x01100000bd7c783b */ /* 0x000f2e0000004200 */
[C---:B-1----:R-:W-:Y:S08]  /*dd40*/  HMMA.16816.F32.BF16 R88, R20.reuse, R24, R88 ;  /* 0x000000181458723c */ /* 0x042ff00000041858 */
[C---:B------:R-:W-:Y:S01]  /*dd50*/  HMMA.16816.F32.BF16 R92, R20.reuse, R26, R92 ;  /* 0x0000001a145c723c */ /* 0x040fe2000004185c */
[----:B------:R-:W1:Y:S07]  /*dd60*/  LDSM.16.MT88.4 R24, [R188+0x11000] ;  /* 0x01100000bc18783b */ /* 0x000e6e0000004200 */
[C---:B------:R-:W-:Y:S08]  /*dd70*/  HMMA.16816.F32.BF16 R96, R20.reuse, R128, R96 ;  /* 0x000000801460723c */ /* 0x040ff00000041860 */
[C---:B------:R-:W-:Y:S08]  /*dd80*/  HMMA.16816.F32.BF16 R100, R20.reuse, R130, R100 ;  /* 0x000000821464723c */ /* 0x040ff00000041864 */
[C---:B-----5:R-:W-:Y:S08]  /*dd90*/  HMMA.16816.F32.BF16 R104, R20.reuse, R120, R104 ;  /* 0x000000781468723c */ /* 0x060ff00000041868 */
[C---:B------:R-:W-:Y:S01]  /*dda0*/  HMMA.16816.F32.BF16 R12, R20.reuse, R122, R12 ;  /* 0x0000007a140c723c */ /* 0x040fe2000004180c */
[----:B------:R-:W5:Y:S07]  /*ddb0*/  LDSM.16.MT88.4 R120, [R189+0xd800] ;  /* 0x00d80000bd78783b */ /* 0x000f6e0000004200 */
[C---:B----4-:R-:W-:Y:S08]  /*ddc0*/  HMMA.16816.F32.BF16 R108, R20.reuse, R124, R108 ;  /* 0x0000007c146c723c */ /* 0x050ff0000004186c */
[C---:B------:R-:W-:Y:S01]  /*ddd0*/  HMMA.16816.F32.BF16 R112, R20.reuse, R126, R112 ;  /* 0x0000007e1470723c */ /* 0x040fe20000041870 */
[----:B------:R-:W4:Y:S07]  /*dde0*/  LDSM.16.MT88.4 R124, [R192+0xf800] ;  /* 0x00f80000c07c783b */ /* 0x000f2e0000004200 */
[C---:B-1----:R-:W-:Y:S08]  /*ddf0*/  HMMA.16816.F32.BF16 R16, R20.reuse, R24, R16 ;  /* 0x000000181410723c */ /* 0x042ff00000041810 */
[----:B------:R-:W-:Y:S01]  /*de00*/  HMMA.16816.F32.BF16 R116, R20, R26, R116 ;  /* 0x0000001a1474723c */ /* 0x000fe20000041874 */
[----:B------:R-:W1:Y:S06]  /*de10*/  LDSM.16.MT88.4 R24, [R190+0xf800] ;  /* 0x00f80000be18783b */ /* 0x000e6c0000004200 */
[----:B------:R-:W-:Y:S01]  /*de20*/  F2FP.BF16.PACK_AB R20, R161, R160 ;  /* 0x000000a0a114723e */ /* 0x000fe200000010ff */
[----:B------:R-:W-:Y:S01]  /*de30*/  FADD.FTZ R160, R160, R157 ;  /* 0x0000009da0a07221 */ /* 0x000fe20000010000 */
[----:B--2---:R-:W-:Y:S03]  /*de40*/  F2FP.BF16.PACK_AB R21, R163, R162 ;  /* 0x000000a2a315723e */ /* 0x004fe600000010ff */
[----:B---3--:R-:W-:Y:S01]  /*de50*/  F2FP.BF16.PACK_AB R22, R221, R220 ;  /* 0x000000dcdd16723e */ /* 0x008fe200000010ff */
[----:B------:R-:W-:Y:S01]  /*de60*/  FADD.FTZ R162, R162, R159 ;  /* 0x0000009fa2a27221 */ /* 0x000fe20000010000 */
[----:B------:R-:W-:Y:S01]  /*de70*/  F2FP.BF16.PACK_AB R23, R167, R222 ;  /* 0x000000dea717723e */ /* 0x000fe200000010ff */
[----:B------:R-:W-:Y:S02]  /*de80*/  FADD.FTZ R161, R161, R160 ;  /* 0x000000a0a1a17221 */ /* 0x000fe40000010000 */
[----:B------:R-:W-:Y:S02]  /*de90*/  FADD.FTZ R163, R163, R162 ;  /* 0x000000a2a3a37221 */ /* 0x000fe40000010000 */
[----:B------:R-:W-:Y:S02]  /*dea0*/  FADD.FTZ R220, R220, R161 ;  /* 0x000000a1dcdc7221 */ /* 0x000fe40000010000 */
[C---:B------:R-:W-:Y:S01]  /*deb0*/  HMMA.16816.F32.BF16 R128, R20.reuse, R28, R8 ;  /* 0x0000001c1480723c */ /* 0x040fe20000041808 */
[----:B------:R-:W2:Y:S02]  /*dec0*/  LDSM.16.MT88.4 R8, [R190+0x11800] ;  /* 0x01180000be08783b */ /* 0x000ea40000004200 */
[----:B------:R-:W-:Y:S02]  /*ded0*/  FADD.FTZ R222, R222, R163 ;  /* 0x000000a3dede7221 */ /* 0x000fe40000010000 */
[----:B------:R-:W-:Y:S02]  /*dee0*/  FADD.FTZ R217, R221, R220 ;  /* 0x000000dcddd97221 */ /* 0x000fe40000010000 */
[----:B------:R-:W-:Y:S01]  /*def0*/  FADD.FTZ R215, R167, R222 ;  /* 0x000000dea7d77221 */ /* 0x000fe20000010000 */
[C---:B------:R-:W-:Y:S01]  /*df00*/  HMMA.16816.F32.BF16 R36, R20.reuse, R30, R36 ;  /* 0x0000001e1424723c */ /* 0x040fe20000041824 */
[----:B------:R-:W3:Y:S07]  /*df10*/  LDSM.16.MT88.4 R28, [R189+0x11800] ;  /* 0x01180000bd1c783b */ /* 0x000eee0000004200 */
[C---:B------:R-:W-:Y:S08]  /*df20*/  HMMA.16816.F32.BF16 R40, R20.reuse, R32, R40 ;  /* 0x000000201428723c */ /* 0x040ff00000041828 */
[C---:B------:R-:W-:Y:S08]  /*df30*/  HMMA.16816.F32.BF16 R44, R20.reuse, R34, R44 ;  /* 0x00000022142c723c */ /* 0x040ff0000004182c */
[C---:B-----5:R-:W-:Y:S08]  /*df40*/  HMMA.16816.F32.BF16 R48, R20.reuse, R120, R48 ;  /* 0x000000781430723c */ /* 0x060ff00000041830 */
[C---:B------:R-:W-:Y:S08]  /*df50*/  HMMA.16816.F32.BF16 R52, R20.reuse, R122, R52 ;  /* 0x0000007a1434723c */ /* 0x040ff00000041834 */
[C---:B------:R-:W-:Y:S08]  /*df60*/  HMMA.16816.F32.BF16 R56, R20.reuse, R136, R56 ;  /* 0x000000881438723c */ /* 0x040ff00000041838 */
[C---:B------:R-:W-:Y:S08]  /*df70*/  HMMA.16816.F32.BF16 R60, R20.reuse, R138, R60 ;  /* 0x0000008a143c723c */ /* 0x040ff0000004183c */
[C---:B----4-:R-:W-:Y:S08]  /*df80*/  HMMA.16816.F32.BF16 R64, R20.reuse, R124, R64 ;  /* 0x0000007c1440723c */ /* 0x050ff00000041840 */
[C---:B------:R-:W-:Y:S08]  /*df90*/  HMMA.16816.F32.BF16 R68, R20.reuse, R126, R68 ;  /* 0x0000007e1444723c */ /* 0x040ff00000041844 */
        /* <DEDUP_REMOVED lines=9> */
[C---:B--2---:R-:W-:Y:S08]  /*e030*/  HMMA.16816.F32.BF16 R104, R20.reuse, R8, R104 ;  /* 0x000000081468723c */ /* 0x044ff00000041868 */
[C---:B------:R-:W-:Y:S08]  /*e040*/  HMMA.16816.F32.BF16 R124, R20.reuse, R10, R12 ;  /* 0x0000000a147c723c */ /* 0x040ff0000004180c */
[C---:B---3--:R-:W-:Y:S08]  /*e050*/  HMMA.16816.F32.BF16 R108, R20.reuse, R28, R108 ;  /* 0x0000001c146c723c */ /* 0x048ff0000004186c */
[C---:B------:R-:W-:Y:S08]  /*e060*/  HMMA.16816.F32.BF16 R112, R20.reuse, R30, R112 ;  /* 0x0000001e1470723c */ /* 0x040ff00000041870 */
[C---:B-1----:R-:W-:Y:S08]  /*e070*/  HMMA.16816.F32.BF16 R120, R20.reuse, R24, R16 ;  /* 0x000000181478723c */ /* 0x042ff00000041810 */
[----:B------:R-:W-:Y:S01]  /*e080*/  HMMA.16816.F32.BF16 R116, R20, R26, R116 ;  /* 0x0000001a1474723c */ /* 0x000fe20000041874 */
[----:B------:R-:W-:-:S07]  /*e090*/  @P1 BRA `(.L_x_1433) ;  /* 0xffffc8f000001947 */ /* 0x000fce000383ffff */
.L_x_1429:
[----:B------:R-:W1:Y:S01]  /*e0a0*/  SHFL.BFLY PT, R0, R215, 0x2, 0x1f ;  /* 0x0c401f00d7007f89 */ /* 0x000e6200000e0000 */
[----:B------:R-:W-:Y:S01]  /*e0b0*/  MOV R7, 0x3f800000 ;  /* 0x3f80000000077802 */ /* 0x000fe20000000f00 */
[----:B------:R-:W-:Y:S01]  /*e0c0*/  ULDC.64 UR4, c[0x0][0x118] ;  /* 0x0000460000047ab9 */ /* 0x000fe20000000a00 */
[----:B------:R-:W-:Y:S01]  /*e0d0*/  MOV R6, 0x3f800000 ;  /* 0x3f80000000067802 */ /* 0x000fe20000000f00 */
[----:B------:R-:W2:Y:S01]  /*e0e0*/  SHFL.BFLY PT, R2, R217, 0x2, 0x1f ;  /* 0x0c401f00d9027f89 */ /* 0x000ea200000e0000 */
[----:B------:R-:W-:Y:S03]  /*e0f0*/  BSSY B0, `(.L_x_1434) ;  /* 0x0000113000007945 */ /* 0x000fe60003800000 */
[----:B------:R-:W-:Y:S01]  /*e100*/  BAR.SYNC.DEFER_BLOCKING 0x0 ;  /* 0x0000000000007b1d */ /* 0x000fe20000010000 */
[----:B-1----:R-:W-:-:S05]  /*e110*/  FADD.FTZ R5, R0, R215 ;  /* 0x000000d700057221 */ /* 0x002fca0000010000 */
[----:B------:R-:W1:Y:S01]  /*e120*/  S2R R0, SR_TID.X ;  /* 0x0000000000007919 */ /* 0x000e620000002100 */
[----:B--2---:R-:W-:-:S03]  /*e130*/  FADD.FTZ R11, R2, R217 ;  /* 0x000000d9020b7221 */ /* 0x004fc60000010000 */
[----:B------:R-:W2:Y:S04]  /*e140*/  SHFL.BFLY PT, R2, R5, 0x1, 0x1f ;  /* 0x0c201f0005027f89 */ /* 0x000ea800000e0000 */
[----:B------:R-:W3:Y:S01]  /*e150*/  SHFL.BFLY PT, R4, R11, 0x1, 0x1f ;  /* 0x0c201f000b047f89 */ /* 0x000ee200000e0000 */
[----:B-1----:R-:W-:-:S04]  /*e160*/  SHF.R.S32.HI R9, RZ, 0x1f, R0 ;  /* 0x0000001fff097819 */ /* 0x002fc80000011400 */
[-C--:B------:R-:W-:Y:S01]  /*e170*/  LEA.HI R8, R9, R0.reuse, RZ, 0x2 ;  /* 0x0000000009087211 */ /* 0x080fe200078f10ff */
[----:B--2---:R-:W-:Y:S01]  /*e180*/  FADD.FTZ R2, R5, R2 ;  /* 0x0000000205027221 */ /* 0x004fe20000010000 */
[----:B------:R-:W-:Y:S02]  /*e190*/  LEA.HI R12, R9, R0, RZ, 0x4 ;  /* 0x00000000090c7211 */ /* 0x000fe400078f20ff */
[----:B------:R-:W-:Y:S01]  /*e1a0*/  SHF.R.S32.HI R10, RZ, 0x2, R8 ;  /* 0x00000002ff0a7819 */ /* 0x000fe20000011408 */
[----:B---3--:R-:W-:Y:S01]  /*e1b0*/  FADD.FTZ R4, R11, R4 ;  /* 0x000000040b047221 */ /* 0x008fe20000010000 */
[----:B------:R-:W-:Y:S02]  /*e1c0*/  SHF.R.S32.HI R5, RZ, 0x1f, R8 ;  /* 0x0000001fff057819 */ /* 0x000fe40000011408 */
[----:B------:R-:W-:Y:S02]  /*e1d0*/  FSETP.NE.FTZ.AND P3, PT, R2, RZ, PT ;  /* 0x000000ff0200720b */ /* 0x000fe40003f75000 */
[----:B------:R-:W-:-:S02]  /*e1e0*/  LEA.HI R5, R5, R10, RZ, 0x3 ;  /* 0x0000000a05057211 */ /* 0x000fc400078f18ff */
[----:B------:R-:W-:Y:S02]  /*e1f0*/  FSETP.NE.FTZ.AND P4, PT, R4, RZ, PT ;  /* 0x000000ff0400720b */ /* 0x000fe40003f95000 */
[----:B------:R-:W-:Y:S02]  /*e200*/  LOP3.LUT R5, R5, 0xfffffff8, RZ, 0xc0, !PT ;  /* 0xfffffff805057812 */ /* 0x000fe400078ec0ff */
[----:B------:R-:W-:Y:S02]  /*e210*/  LEA.HI R9, R9, R0, RZ, 0x5 ;  /* 0x0000000009097211 */ /* 0x000fe400078f28ff */
[----:B------:R-:W-:Y:S02]  /*e220*/  IADD3 R5, R10, -R5, RZ ;  /* 0x800000050a057210 */ /* 0x000fe40007ffe0ff */
[----:B------:R-:W1:Y:S01]  /*e230*/  S2R R10, SR_TID.X ;  /* 0x00000000000a7919 */ /* 0x000e620000002100 */
[----:B------:R-:W-:Y:S01]  /*e240*/  LOP3.LUT R17, R8, 0x1ffffffc, RZ, 0xc0, !PT ;  /* 0x1ffffffc08117812 */ /* 0x000fe200078ec0ff */
[----:B------:R-:W2:Y:S01]  /*e250*/  @P3 MUFU.RCP R6, R2 ;  /* 0x0000000200063308 */ /* 0x000ea20000001000 */
[----:B------:R-:W-:-:S02]  /*e260*/  LOP3.LUT R13, R12, 0xfffffff0, RZ, 0xc0, !PT ;  /* 0xfffffff00c0d7812 */ /* 0x000fc400078ec0ff */
[----:B------:R-:W-:Y:S02]  /*e270*/  SHF.R.S32.HI R12, RZ, 0x5, R9 ;  /* 0x00000005ff0c7819 */ /* 0x000fe40000011409 */
[-C--:B------:R-:W-:Y:S02]  /*e280*/  IADD3 R17, -R17, R0.reuse, RZ ;  /* 0x0000000011117210 */ /* 0x080fe40007ffe1ff */
[----:B------:R-:W-:Y:S01]  /*e290*/  IADD3 R13, -R13, R0, RZ ;  /* 0x000000000d0d7210 */ /* 0x000fe20007ffe1ff */
[----:B------:R-:W3:Y:S01]  /*e2a0*/  @P4 MUFU.RCP R7, R4 ;  /* 0x0000000400074308 */ /* 0x000ee20000001000 */
[C---:B------:R-:W-:Y:S02]  /*e2b0*/  LOP3.LUT R16, R5.reuse, 0x1, RZ, 0xc0, !PT ;  /* 0x0000000105107812 */ /* 0x040fe400078ec0ff */
[----:B------:R-:W-:Y:S02]  /*e2c0*/  SHF.L.U32 R19, R5, 0x6, RZ ;  /* 0x0000000605137819 */ /* 0x000fe400000006ff */
[----:B------:R-:W-:-:S02]  /*e2d0*/  ISETP.NE.U32.AND P0, PT, R16, 0x1, PT ;  /* 0x000000011000780c */ /* 0x000fc40003f05070 */
[----:B------:R-:W-:Y:S01]  /*e2e0*/  LOP3.LUT R19, R19, 0x1c0, RZ, 0xc0, !PT ;  /* 0x000001c013137812 */ /* 0x000fe200078ec0ff */
[C---:B--2---:R-:W-:Y:S01]  /*e2f0*/  FMUL.FTZ R131, R6.reuse, R131 ;  /* 0x0000008306837220 */ /* 0x044fe20000410000 */
[----:B------:R-:W-:Y:S01]  /*e300*/  R2P PR, R5, 0x6 ;  /* 0x0000000605007804 */ /* 0x000fe20000000000 */
[C---:B------:R-:W-:Y:S01]  /*e310*/  FMUL.FTZ R130, R6.reuse, R130 ;  /* 0x0000008206827220 */ /* 0x040fe20000410000 */
[----:B------:R-:W-:Y:S01]  /*e320*/  LEA.HI R19, R19, R19, RZ, 0x1d ;  /* 0x0000001313137211 */ /* 0x000fe200078fe8ff */
[C---:B------:R-:W-:Y:S01]  /*e330*/  FMUL.FTZ R39, R6.reuse, R39 ;  /* 0x0000002706277220 */ /* 0x040fe20000410000 */
[----:B------:R-:W-:Y:S01]  /*e340*/  LOP3.LUT R9, R9, 0xffffffe0, RZ, 0xc0, !PT ;  /* 0xffffffe009097812 */ /* 0x000fe200078ec0ff */
[----:B------:R-:W-:Y:S01]  /*e350*/  FMUL.FTZ R38, R6, R38 ;  /* 0x0000002606267220 */ /* 0x000fe20000410000 */
[----:B-1----:R-:W-:Y:S01]  /*e360*/  SHF.R.S32.HI R11, RZ, 0x1f, R10 ;  /* 0x0000001fff0b7819 */ /* 0x002fe2000001140a */
[C---:B---3--:R-:W-:Y:S01]  /*e370*/  FMUL.FTZ R128, R7.reuse, R128 ;  /* 0x0000008007807220 */ /* 0x048fe20000410000 */
[----:B------:R-:W-:Y:S01]  /*e380*/  @P4 MUFU.LG2 R4, R4 ;  /* 0x0000000400044308 */ /* 0x000fe20000000c00 */
[----:B------:R-:W-:Y:S01]  /*e390*/  FMUL.FTZ R129, R7, R129 ;  /* 0x0000008107817220 */ /* 0x000fe20000410000 */
[----:B------:R-:W-:Y:S01]  /*e3a0*/  LEA.HI R14, R11, R10, RZ, 0x4 ;  /* 0x0000000a0b0e7211 */ /* 0x000fe200078f20ff */
[----:B------:R-:W-:Y:S01]  /*e3b0*/  FMUL.FTZ R36, R7, R36 ;  /* 0x0000002407247220 */ /* 0x000fe20000410000 */
[----:B------:R-:W-:Y:S01]  /*e3c0*/  LEA.HI R11, R11, R10, RZ, 0x5 ;  /* 0x0000000a0b0b7211 */ /* 0x000fe200078f28ff */
[C---:B------:R-:W-:Y:S01]  /*e3d0*/  FMUL.FTZ R37, R7.reuse, R37 ;  /* 0x0000002507257220 */ /* 0x040fe20000410000 */
[----:B------:R-:W-:Y:S01]  /*e3e0*/  SHF.R.S32.HI R8, RZ, 0x4, R14 ;  /* 0x00000004ff087819 */ /* 0x000fe2000001140e */
[C---:B------:R-:W-:Y:S01]  /*e3f0*/  FMUL.FTZ R40, R7.reuse, R40 ;  /* 0x0000002807287220 */ /* 0x040fe20000410000 */
[----:B------:R-:W-:Y:S01]  /*e400*/  LEA R14, R12, R17, 0x9 ;  /* 0x000000110c0e7211 */ /* 0x000fe200078e48ff */
[----:B------:R-:W-:Y:S01]  /*e410*/  FMUL.FTZ R41, R7, R41 ;  /* 0x0000002907297220 */ /* 0x000fe20000410000 */
[----:B------:R-:W-:Y:S01]  /*e420*/  SHF.L.U32 R15, R8, 0x6, RZ ;  /* 0x00000006080f7819 */ /* 0x000fe200000006ff */
[C---:B------:R-:W-:Y:S01]  /*e430*/  FMUL.FTZ R43, R6.reuse, R43 ;  /* 0x0000002b062b7220 */ /* 0x040fe20000410000 */
[----:B------:R-:W-:Y:S01]  /*e440*/  LEA.HI R17, R13, R13, RZ, 0x1 ;  /* 0x0000000d0d117211 */ /* 0x000fe200078f08ff */
[C---:B------:R-:W-:Y:S01]  /*e450*/  FMUL.FTZ R42, R6.reuse, R42 ;  /* 0x0000002a062a7220 */ /* 0x040fe20000410000 */
[----:B------:R-:W-:Y:S01]  /*e460*/  LOP3.LUT R15, R15, 0x1c0, RZ, 0xc0, !PT ;  /* 0x000001c00f0f7812 */ /* 0x000fe200078ec0ff */
[----:B------:R-:W-:Y:S01]  /*e470*/  FMUL.FTZ R44, R7, R44 ;  /* 0x0000002c072c7220 */ /* 0x000fe20000410000 */
[----:B------:R-:W-:Y:S01]  /*e480*/  SHF.L.U32 R16, R17, 0x2, RZ ;  /* 0x0000000211107819 */ /* 0x000fe200000006ff */
[----:B------:R-:W-:Y:S01]  /*e490*/  FMUL.FTZ R45, R7, R45 ;  /* 0x0000002d072d7220 */ /* 0x000fe20000410000 */
[----:B------:R-:W-:Y:S01]  /*e4a0*/  LOP3.LUT R18, R17, 0xffffffe, RZ, 0xc0, !PT ;  /* 0x0ffffffe11127812 */ /* 0x000fe200078ec0ff */
[C---:B------:R-:W-:Y:S01]  /*e4b0*/  FMUL.FTZ R47, R6.reuse, R47 ;  /* 0x0000002f062f7220 */ /* 0x040fe20000410000 */
[----:B------:R-:W-:Y:S01]  /*e4c0*/  LOP3.LUT R16, R15, 0x38, R16, 0xf8, !PT ;  /* 0x000000380f107812 */ /* 0x000fe200078ef810 */
[----:B------:R-:W-:Y:S01]  /*e4d0*/  FMUL.FTZ R46, R6, R46 ;  /* 0x0000002e062e7220 */ /* 0x000fe20000410000 */
[----:B------:R-:W-:Y:S01]  /*e4e0*/  SHF.R.U32.HI R15, RZ, 0x3, R15 ;  /* 0x00000003ff0f7819 */ /* 0x000fe2000001160f */
[C---:B------:R-:W-:Y:S01]  /*e4f0*/  FMUL.FTZ R48, R7.reuse, R48 ;  /* 0x0000003007307220 */ /* 0x040fe20000410000 */
[----:B------:R-:W-:Y:S01]  /*e500*/  LEA R14, R14, R19, 0x1 ;  /* 0x000000130e0e7211 */ /* 0x000fe200078e08ff */
[----:B------:R-:W-:Y:S01]  /*e510*/  FMUL.FTZ R49, R7, R49 ;  /* 0x0000003107317220 */ /* 0x000fe20000410000 */
[----:B------:R-:W-:Y:S01]  /*e520*/  LOP3.LUT R15, R16, R15, RZ, 0x3c, !PT ;  /* 0x0000000f100f7212 */ /* 0x000fe200078e3cff */
[C---:B------:R-:W-:Y:S01]  /*e530*/  FMUL.FTZ R51, R6.reuse, R51 ;  /* 0x0000003306337220 */ /* 0x040fe20000410000 */
[----:B------:R-:W-:Y:S01]  /*e540*/  IADD3 R18, R13, -R18, RZ ;  /* 0x800000120d127210 */ /* 0x000fe20007ffe0ff */
[----:B------:R-:W-:Y:S01]  /*e550*/  FMUL.FTZ R50, R6, R50 ;  /* 0x0000003206327220 */ /* 0x000fe20000410000 */
[----:B------:R-:W-:Y:S01]  /*e560*/  STS.64 [R14.X4], R128 ;  /* 0x000000800e007388 */ /* 0x000fe20000004a00 */
[C---:B------:R-:W-:Y:S01]  /*e570*/  FMUL.FTZ R52, R7.reuse, R52 ;  /* 0x0000003407347220 */ /* 0x040fe20000410000 */
[----:B------:R-:W-:Y:S01]  /*e580*/  LEA R5, R18, R15, 0x2 ;  /* 0x0000000f12057211 */ /* 0x000fe200078e10ff */
[----:B------:R-:W-:Y:S01]  /*e590*/  FMUL.FTZ R53, R7, R53 ;  /* 0x0000003507357220 */ /* 0x000fe20000410000 */
[----:B------:R-:W-:Y:S01]  /*e5a0*/  MOV R15, 0x80 ;  /* 0x00000080000f7802 */ /* 0x000fe20000000f00 */
[C---:B------:R-:W-:Y:S01]  /*e5b0*/  FMUL.FTZ R55, R6.reuse, R55 ;  /* 0x0000003706377220 */ /* 0x040fe20000410000 */
[----:B------:R-:W-:Y:S01]  /*e5c0*/  STS.64 [R14.X4+0x800], R130 ;  /* 0x000800820e007388 */ /* 0x000fe20000004a00 */
[C---:B------:R-:W-:Y:S01]  /*e5d0*/  FMUL.FTZ R54, R6.reuse, R54 ;  /* 0x0000003606367220 */ /* 0x040fe20000410000 */
[----:B------:R-:W-:Y:S01]  /*e5e0*/  SEL R15, R15, 0xffffff80, !P2 ;  /* 0xffffff800f0f7807 */ /* 0x000fe20005000000 */
[----:B------:R-:W-:Y:S01]  /*e5f0*/  FMUL.FTZ R56, R7, R56 ;  /* 0x0000003807387220 */ /* 0x000fe20000410000 */
[----:B------:R-:W-:Y:S01]  /*e600*/  LOP3.LUT R11, R11, 0xffffffe0, RZ, 0xc0, !PT ;  /* 0xffffffe00b0b7812 */ /* 0x000fe200078ec0ff */
[----:B------:R-:W-:Y:S01]  /*e610*/  FMUL.FTZ R57, R7, R57 ;  /* 0x0000003907397220 */ /* 0x000fe20000410000 */
[----:B------:R-:W1:Y:S01]  /*e620*/  @P3 MUFU.LG2 R2, R2 ;  /* 0x0000000200023308 */ /* 0x000e620000000c00 */
[C---:B------:R-:W-:Y:S01]  /*e630*/  FMUL.FTZ R59, R6.reuse, R59 ;  /* 0x0000003b063b7220 */ /* 0x040fe20000410000 */
[----:B------:R-:W-:Y:S01]  /*e640*/  IADD3 R9, -R9, R0, RZ ;  /* 0x0000000009097210 */ /* 0x000fe20007ffe1ff */
[C---:B------:R-:W-:Y:S01]  /*e650*/  FMUL.FTZ R58, R6.reuse, R58 ;  /* 0x0000003a063a7220 */ /* 0x040fe20000410000 */
[----:B------:R-:W-:Y:S01]  /*e660*/  IADD3 R11, -R11, R10, RZ ;  /* 0x0000000a0b0b7210 */ /* 0x000fe20007ffe1ff */
[----:B------:R-:W-:Y:S01]  /*e670*/  FMUL.FTZ R60, R7, R60 ;  /* 0x0000003c073c7220 */ /* 0x000fe20000410000 */
[----:B------:R-:W-:Y:S01]  /*e680*/  SHF.L.U32 R10, R13, 0x2, RZ ;  /* 0x000000020d0a7819 */ /* 0x000fe200000006ff */
[----:B------:R-:W-:Y:S01]  /*e690*/  FMUL.FTZ R61, R7, R61 ;  /* 0x0000003d073d7220 */ /* 0x000fe20000410000 */
[----:B------:R-:W-:Y:S01]  /*e6a0*/  SHF.R.S32.HI R0, RZ, 0x1f, R11 ;  /* 0x0000001fff007819 */ /* 0x000fe2000001140b */
[----:B------:R-:W-:-:S02]  /*e6b0*/  FMUL.FTZ R63, R6, R63 ;  /* 0x0000003f063f7220 */ /* 0x000fc40000410000 */
[----:B------:R-:W-:Y:S01]  /*e6c0*/  FMUL.FTZ R62, R6, R62 ;  /* 0x0000003e063e7220 */ /* 0x000fe20000410000 */
[----:B------:R-:W-:Y:S01]  /*e6d0*/  LEA.HI R0, R0, R11, RZ, 0x2 ;  /* 0x0000000b00007211 */ /* 0x000fe200078f10ff */
[C---:B------:R-:W-:Y:S01]  /*e6e0*/  FMUL.FTZ R64, R7.reuse, R64 ;  /* 0x0000004007407220 */ /* 0x040fe20000410000 */
[----:B------:R-:W-:Y:S01]  /*e6f0*/  SHF.R.S32.HI R11, RZ, 0x1f, R10 ;  /* 0x0000001fff0b7819 */ /* 0x000fe2000001140a */
[C---:B------:R-:W-:Y:S01]  /*e700*/  FMUL.FTZ R65, R7.reuse, R65 ;  /* 0x0000004107417220 */ /* 0x040fe20000410000 */
[----:B------:R-:W-:Y:S01]  /*e710*/  SHF.R.S32.HI R0, RZ, 0x2, R0 ;  /* 0x00000002ff007819 */ /* 0x000fe20000011400 */
[C---:B------:R-:W-:Y:S02]  /*e720*/  FMUL.FTZ R67, R6.reuse, R67 ;  /* 0x0000004306437220 */ /* 0x040fe40000410000 */
[----:B------:R-:W-:Y:S02]  /*e730*/  FMUL.FTZ R66, R6, R66 ;  /* 0x0000004206427220 */ /* 0x000fe40000410000 */
[----:B------:R-:W-:-:S02]  /*e740*/  FMUL.FTZ R68, R7, R68 ;  /* 0x0000004407447220 */ /* 0x000fc40000410000 */
[C---:B------:R-:W-:Y:S02]  /*e750*/  FMUL.FTZ R69, R7.reuse, R69 ;  /* 0x0000004507457220 */ /* 0x040fe40000410000 */
[C---:B------:R-:W-:Y:S02]  /*e760*/  FMUL.FTZ R71, R6.reuse, R71 ;  /* 0x0000004706477220 */ /* 0x040fe40000410000 */
[C---:B------:R-:W-:Y:S02]  /*e770*/  FMUL.FTZ R70, R6.reuse, R70 ;  /* 0x0000004606467220 */ /* 0x040fe40000410000 */
        /* <DEDUP_REMOVED lines=53> */
[----:B------:R-:W-:Y:S01]  /*ead0*/  FMUL.FTZ R117, R7, R117 ;  /* 0x0000007507757220 */ /* 0x000fe20000410000 */
[----:B------:R-:W-:Y:S01]  /*eae0*/  MOV R7, 0x40 ;  /* 0x0000004000077802 */ /* 0x000fe20000000f00 */
[C---:B------:R-:W-:Y:S02]  /*eaf0*/  FMUL.FTZ R119, R6.reuse, R119 ;  /* 0x0000007706777220 */ /* 0x040fe40000410000 */
[----:B------:R-:W-:Y:S01]  /*eb00*/  FMUL.FTZ R118, R6, R118 ;  /* 0x0000007606767220 */ /* 0x000fe20000410000 */
[----:B------:R-:W-:Y:S01]  /*eb10*/  SHF.L.U32 R6, R14, 0x2, RZ ;  /* 0x000000020e067819 */ /* 0x000fe200000006ff */
[----:B-1----:R-:W-:Y:S01]  /*eb20*/  @P3 FMUL.FTZ R2, R2, 0.69314718246459960938 ;  /* 0x3f31721802023820 */ /* 0x002fe20000410000 */
[----:B------:R-:W-:-:S02]  /*eb30*/  SEL R7, R7, 0xffffffc0, !P1 ;  /* 0xffffffc007077807 */ /* 0x000fc40004800000 */
[C---:B------:R-:W-:Y:S02]  /*eb40*/  IADD3 R16, R6.reuse, -0x20, RZ ;  /* 0xffffffe006107810 */ /* 0x040fe40007ffe0ff */
[C---:B------:R-:W-:Y:S02]  /*eb50*/  @P0 IADD3 R16, R6.reuse, 0x20, RZ ;  /* 0x0000002006100810 */ /* 0x040fe40007ffe0ff */
[C---:B------:R-:W-:Y:S02]  /*eb60*/  IADD3 R17, R6.reuse, R7, RZ ;  /* 0x0000000706117210 */ /* 0x040fe40007ffe0ff */
[-C--:B------:R-:W-:Y:S01]  /*eb70*/  IADD3 R18, R7, R16.reuse, RZ ;  /* 0x0000001007127210 */ /* 0x080fe20007ffe0ff */
[----:B------:R-:W-:Y:S01]  /*eb80*/  STS.64 [R16], R36 ;  /* 0x0000002410007388 */ /* 0x000fe20000000a00 */
[-C--:B------:R-:W-:Y:S02]  /*eb90*/  IADD3 R19, R6, R15.reuse, RZ ;  /* 0x0000000f06137210 */ /* 0x080fe40007ffe0ff */
[----:B------:R-:W-:Y:S01]  /*eba0*/  IADD3 R20, R15, R16, RZ ;  /* 0x000000100f147210 */ /* 0x000fe20007ffe0ff */
[----:B------:R-:W-:Y:S01]  /*ebb0*/  STS.64 [R16+0x800], R38 ;  /* 0x0008002610007388 */ /* 0x000fe20000000a00 */
[----:B------:R-:W-:-:S02]  /*ebc0*/  IADD3 R21, R17, R15, RZ ;  /* 0x0000000f11157210 */ /* 0x000fc40007ffe0ff */
[----:B------:R-:W-:Y:S01]  /*ebd0*/  IADD3 R15, R18, R15, RZ ;  /* 0x0000000f120f7210 */ /* 0x000fe20007ffe0ff */
[----:B------:R-:W-:Y:S01]  /*ebe0*/  STS.64 [R17], R40 ;  /* 0x0000002811007388 */ /* 0x000fe20000000a00 */
[----:B------:R-:W-:Y:S01]  /*ebf0*/  LOP3.LUT P0, RZ, R9, 0x3, RZ, 0xc0, !PT ;  /* 0x0000000309ff7812 */ /* 0x000fe2000780c0ff */
[----:B------:R-:W-:Y:S02]  /*ec00*/  @P4 FMUL.FTZ R9, R4, 0.69314718246459960938 ;  /* 0x3f31721804094820 */ /* 0x000fe40000410000 */
[----:B------:R-:W-:Y:S04]  /*ec10*/  STS.64 [R17+0x800], R42 ;  /* 0x0008002a11007388 */ /* 0x000fe80000000a00 */
[----:B------:R-:W-:Y:S04]  /*ec20*/  STS.64 [R18], R44 ;  /* 0x0000002c12007388 */ /* 0x000fe80000000a00 */
        /* <DEDUP_REMOVED lines=9> */
[----:B------:R-:W-:Y:S04]  /*ecc0*/  STS.64 [R14.X4+0x4000], R64 ;  /* 0x004000400e007388 */ /* 0x000fe80000004a00 */
[----:B------:R-:W-:Y:S04]  /*ecd0*/  STS.64 [R14.X4+0x4800], R66 ;  /* 0x004800420e007388 */ /* 0x000fe80000004a00 */
[----:B------:R-:W-:Y:S04]  /*ece0*/  STS.64 [R16+0x4000], R68 ;  /* 0x0040004410007388 */ /* 0x000fe80000000a00 */
        /* <DEDUP_REMOVED lines=13> */
[----:B------:R-:W-:Y:S04]  /*edc0*/  STS.64 [R14.X4+0x8000], R96 ;  /* 0x008000600e007388 */ /* 0x000fe80000004a00 */
[----:B------:R1:W-:Y:S04]  /*edd0*/  STS.64 [R14.X4+0x8800], R98 ;  /* 0x008800620e007388 */ /* 0x0003e80000004a00 */
[----:B------:R-:W2:Y:S04]  /*ede0*/  S2R R7, SR_CTAID.Y ;  /* 0x0000000000077919 */ /* 0x000ea80000002600 */
[----:B------:R-:W-:Y:S04]  /*edf0*/  STS.64 [R16+0x8000], R100 ;  /* 0x0080006410007388 */ /* 0x000fe80000000a00 */
[----:B------:R-:W-:Y:S04]  /*ee00*/  STS.64 [R16+0x8800], R102 ;  /* 0x0088006610007388 */ /* 0x000fe80000000a00 */
[----:B------:R-:W-:Y:S04]  /*ee10*/  STS.64 [R17+0x8000], R104 ;  /* 0x0080006811007388 */ /* 0x000fe80000000a00 */
[----:B------:R-:W-:Y:S04]  /*ee20*/  STS.64 [R17+0x8800], R106 ;  /* 0x0088006a11007388 */ /* 0x000fe80000000a00 */
[----:B------:R-:W-:Y:S04]  /*ee30*/  STS.64 [R18+0x8000], R124 ;  /* 0x0080007c12007388 */ /* 0x000fe80000000a00 */
[----:B-1----:R-:W1:Y:S01]  /*ee40*/  S2R R14, SR_CTAID.Z ;  /* 0x00000000000e7919 */ /* 0x002e620000002700 */
[----:B--2---:R-:W-:-:S03]  /*ee50*/  IMAD R7, R7, c[0x0][0x210], R206 ;  /* 0x0000840007077a24 */ /* 0x004fc600078e02ce */
[----:B------:R-:W-:Y:S04]  /*ee60*/  STS.64 [R18+0x8800], R126 ;  /* 0x0088007e12007388 */ /* 0x000fe80000000a00 */
[----:B------:R-:W2:Y:S04]  /*ee70*/  S2R R6, SR_CTAID.X ;  /* 0x0000000000067919 */ /* 0x000ea80000002500 */
[----:B------:R-:W-:Y:S04]  /*ee80*/  STS.64 [R19+0x8000], R108 ;  /* 0x0080006c13007388 */ /* 0x000fe80000000a00 */
[----:B------:R-:W-:Y:S04]  /*ee90*/  STS.64 [R19+0x8800], R110 ;  /* 0x0088006e13007388 */ /* 0x000fe80000000a00 */
[----:B------:R-:W-:Y:S04]  /*eea0*/  STS.64 [R20+0x8000], R112 ;  /* 0x0080007014007388 */ /* 0x000fe80000000a00 */
[----:B------:R-:W-:Y:S04]  /*eeb0*/  STS.64 [R20+0x8800], R114 ;  /* 0x0088007214007388 */ /* 0x000fe80000000a00 */
[----:B------:R-:W-:Y:S04]  /*eec0*/  STS.64 [R21+0x8000], R120 ;  /* 0x0080007815007388 */ /* 0x000fe80000000a00 */
[----:B------:R-:W-:Y:S01]  /*eed0*/  STS.64 [R21+0x8800], R122 ;  /* 0x0088007a15007388 */ /* 0x000fe20000000a00 */
[----:B--2---:R-:W-:-:S03]  /*eee0*/  SHF.L.U32 R6, R6, 0x6, RZ ;  /* 0x0000000606067819 */ /* 0x004fc600000006ff */
[----:B------:R-:W-:Y:S04]  /*eef0*/  STS.64 [R15+0x8000], R116 ;  /* 0x008000740f007388 */ /* 0x000fe80000000a00 */
[----:B------:R2:W-:Y:S04]  /*ef00*/  STS.64 [R15+0x8800], R118 ;  /* 0x008800760f007388 */ /* 0x0005e80000000a00 */
[----:B------:R-:W-:Y:S01]  /*ef10*/  BAR.SYNC.DEFER_BLOCKING 0x0 ;  /* 0x0000000000007b1d */ /* 0x000fe20000010000 */
[----:B--2---:R-:W-:-:S05]  /*ef20*/  IADD3 R15, -R206, RZ, RZ ;  /* 0x000000ffce0f7210 */ /* 0x004fca0007ffe1ff */
[----:B------:R-:W2:Y:S01]  /*ef30*/  LDS.128 R104, [R5.X4] ;  /* 0x0000000005687984 */ /* 0x000ea20000004c00 */
[----:B-1----:R-:W-:Y:S01]  /*ef40*/  IMAD R14, R15, c[0x0][0x1c0], R14 ;  /* 0x000070000f0e7a24 */ /* 0x002fe200078e020e */
[----:B------:R-:W-:Y:S02]  /*ef50*/  SHF.R.S32.HI R15, RZ, 0x1f, R12 ;  /* 0x0000001fff0f7819 */ /* 0x000fe4000001140c */
[----:B------:R-:W1:Y:S01]  /*ef60*/  LDS.128 R100, [R5.X4+0x800] ;  /* 0x0008000005647984 */ /* 0x000e620000004c00 */
[----:B------:R-:W-:Y:S01]  /*ef70*/  IMAD R7, R7, c[0x0][0x1c0], R14 ;  /* 0x0000700007077a24 */ /* 0x000fe200078e020e */
[----:B------:R-:W-:Y:S02]  /*ef80*/  LEA.HI R15, R15, R12, RZ, 0x2 ;  /* 0x0000000c0f0f7211 */ /* 0x000fe400078f10ff */
[----:B------:R-:W3:Y:S01]  /*ef90*/  LDS.128 R96, [R5.X4+0x1000] ;  /* 0x0010000005607984 */ /* 0x000ee20000004c00 */
[----:B------:R-:W-:Y:S01]  /*efa0*/  IMAD R6, R7, c[0x0][0x214], R6 ;  /* 0x0000850007067a24 */ /* 0x000fe200078e0206 */
[----:B------:R-:W-:-:S02]  /*efb0*/  LOP3.LUT R15, R15, 0xffffffc, RZ, 0xc0, !PT ;  /* 0x0ffffffc0f0f7812 */ /* 0x000fc400078ec0ff */
[----:B------:R-:W4:Y:S01]  /*efc0*/  LDS.128 R92, [R5.X4+0x1800] ;  /* 0x00180000055c7984 */ /* 0x000f220000004c00 */
[----:B------:R-:W-:Y:S01]  /*efd0*/  MOV R7, 0xff800000 ;  /* 0xff80000000077802 */ /* 0x000fe20000000f00 */
[----:B------:R-:W-:Y:S01]  /*efe0*/  @P3 FFMA.FTZ R7, R3, c[0x0][0x238], R2 ;  /* 0x00008e0003073a23 */ /* 0x000fe20000010002 */
[----:B------:R-:W-:Y:S01]  /*eff0*/  IADD3 R15, R12, -R15, RZ ;  /* 0x8000000f0c0f7210 */ /* 0x000fe20007ffe0ff */
[----:B------:R-:W1:Y:S03]  /*f000*/  LDS.128 R88, [R5.X4+0x2000] ;  /* 0x0020000005587984 */ /* 0x000e660000004c00 */
[----:B------:R-:W-:Y:S01]  /*f010*/  LEA R15, R15, R0, 0x4 ;  /* 0x000000000f0f7211 */ /* 0x000fe200078e20ff */
[----:B------:R-:W1:Y:S04]  /*f020*/  LDS.128 R84, [R5.X4+0x2800] ;  /* 0x0028000005547984 */ /* 0x000e680000004c00 */
        /* <DEDUP_REMOVED lines=17> */
[----:B------:R5:W1:Y:S02]  /*f140*/  LDS.128 R108, [R5.X4+0xb800] ;  /* 0x00b80000056c7984 */ /* 0x000a640000004c00 */
[----:B-----5:R-:W-:Y:S01]  /*f150*/  MOV R5, 0xff800000 ;  /* 0xff80000000057802 */ /* 0x020fe20000000f00 */
[----:B------:R-:W-:Y:S01]  /*f160*/  @P4 FFMA.FTZ R5, R132, c[0x0][0x238], R9 ;  /* 0x00008e0084054a23 */ /* 0x000fe20000010009 */
[----:B------:R-:W-:Y:S05]  /*f170*/  @P0 BRA `(.L_x_1435) ;  /* 0x000000a000000947 */ /* 0x000fea0003800000 */
[----:B--234-:R-:W-:Y:S02]  /*f180*/  IADD3 R2, R15, 0x8, RZ ;  /* 0x000000080f027810 */ /* 0x01cfe40007ffe0ff */
[----:B------:R-:W-:-:S02]  /*f190*/  SHF.R.S32.HI R3, RZ, 0x1f, R15 ;  /* 0x0000001fff037819 */ /* 0x000fc4000001140f */
[----:B------:R-:W-:Y:S02]  /*f1a0*/  IADD3 R0, P0, R6, R15, RZ ;  /* 0x0000000f06007210 */ /* 0x000fe40007f1e0ff */
[-C--:B------:R-:W-:Y:S02]  /*f1b0*/  ISETP.GE.AND P2, PT, R15, R199.reuse, PT ;  /* 0x000000c70f00720c */ /* 0x080fe40003f46270 */
[----:B------:R-:W-:Y:S02]  /*f1c0*/  ISETP.GE.AND P1, PT, R2, R199, PT ;  /* 0x000000c70200720c */ /* 0x000fe40003f26270 */
[----:B------:R-:W-:Y:S02]  /*f1d0*/  LEA.HI.X.SX32 R3, R6, R3, 0x1, P0 ;  /* 0x0000000306037211 */ /* 0x000fe400000f0eff */
[----:B------:R-:W-:-:S04]  /*f1e0*/  LEA R2, P0, R0, c[0x0][0x208], 0x2 ;  /* 0x0000820000027a11 */ /* 0x000fc800078010ff */
[----:B------:R-:W-:-:S05]  /*f1f0*/  LEA.HI.X R3, R0, c[0x0][0x20c], R3, 0x2, P0 ;  /* 0x0000830000037a11 */ /* 0x000fca00000f1403 */
[----:B------:R2:W-:Y:S04]  /*f200*/  @!P2 STG.E [R2.64], R5 ;  /* 0x000000050200a986 */ /* 0x0005e8000c101904 */
[----:B------:R2:W-:Y:S02]  /*f210*/  @!P1 STG.E [R2.64+0x20], R7 ;  /* 0x0000200702009986 */ /* 0x0005e4000c101904 */
.L_x_1435:
[----:B--234-:R-:W-:Y:S05]  /*f220*/  BSYNC B0 ;  /* 0x0000000000007941 */ /* 0x01cfea0003800000 */
.L_x_1434:
[C---:B------:R-:W-:Y:S01]  /*f230*/  IMAD.WIDE R4, R8.reuse, 0xc0, R10 ;  /* 0x000000c008047825 */ /* 0x040fe200078e020a */
[----:B------:R-:W-:Y:S01]  /*f240*/  ISETP.GE.AND P1, PT, R8, R199, PT ;  /* 0x000000c70800720c */ /* 0x000fe20003f26270 */
[----:B------:R-:W-:Y:S02]  /*f250*/  BSSY B0, `(.L_x_1436) ;  /* 0x0000010000007945 */ /* 0x000fe40003800000 */
[----:B------:R-:W-:-:S05]  /*f260*/  IMAD R0, R6, c[0x0][0x22c], RZ ;  /* 0x00008b0006007a24 */ /* 0x000fca00078e02ff */
[----:B------:R-:W-:-:S04]  /*f270*/  IADD3 R3, P0, R0, R4, RZ ;  /* 0x0000000400037210 */ /* 0x000fc80007f1e0ff */
[----:B------:R-:W-:Y:S02]  /*f280*/  LEA.HI.X.SX32 R0, R0, R5, 0x1, P0 ;  /* 0x0000000500007211 */ /* 0x000fe400000f0eff */
[----:B------:R-:W-:-:S04]  /*f290*/  LEA R4, P0, R3, c[0x0][0x1d8], 0x2 ;  /* 0x0000760003047a11 */ /* 0x000fc800078010ff */
[----:B------:R-:W-:Y:S02]  /*f2a0*/  LEA.HI.X R5, R3, c[0x0][0x1dc], R0, 0x2, P0 ;  /* 0x0000770003057a11 */ /* 0x000fe400000f1400 */
[----:B------:R-:W-:Y:S01]  /*f2b0*/  IADD3 R0, R10, 0x40, RZ ;  /* 0x000000400a007810 */ /* 0x000fe20007ffe0ff */
[----:B------:R-:W-:Y:S05]  /*f2c0*/  @P1 BRA `(.L_x_1437) ;  /* 0x0000008000001947 */ /* 0x000fea0003800000 */
[C---:B------:R-:W-:Y:S02]  /*f2d0*/  IADD3 R2, R0.reuse, 0x40, RZ ;  /* 0x0000004000027810 */ /* 0x040fe40007ffe0ff */
[----:B------:R-:W-:Y:S02]  /*f2e0*/  ISETP.GE.AND P0, PT, R0, c[0x0][0x220], PT ;  /* 0x0000880000007a0c */ /* 0x000fe40003f06270 */
[----:B------:R-:W-:Y:S02]  /*f2f0*/  ISETP.GE.AND P1, PT, R10, c[0x0][0x220], PT ;  /* 0x000088000a007a0c */ /* 0x000fe40003f26270 */
[----:B------:R-:W-:-:S09]  /*f300*/  ISETP.GE.AND P2, PT, R2, c[0x0][0x220], PT ;  /* 0x0000880002007a0c */ /* 0x000fd20003f46270 */
[----:B-1----:R1:W-:Y:S04]  /*f310*/  @!P0 STG.E.128 [R4.64+0x100], R72 ;  /* 0x0001004804008986 */ /* 0x0023e8000c101d04 */
[----:B------:R1:W-:Y:S04]  /*f320*/  @!P1 STG.E.64 [R4.64], R104 ;  /* 0x0000006804009986 */ /* 0x0003e8000c101b04 */
[----:B------:R1:W-:Y:S04]  /*f330*/  @!P1 STG.E.64 [R4.64+0x8], R106 ;  /* 0x0000086a04009986 */ /* 0x0003e8000c101b04 */
[----:B------:R1:W-:Y:S02]  /*f340*/  @!P2 STG.E.128 [R4.64+0x200], R40 ;  /* 0x000200280400a986 */ /* 0x0003e4000c101d04 */
.L_x_1437:
[----:B------:R-:W-:Y:S05]  /*f350*/  BSYNC B0 ;  /* 0x0000000000007941 */ /* 0x000fea0003800000 */
.L_x_1436:
[----:B------:R-:W-:Y:S01]  /*f360*/  IADD3 R2, R8, 0x8, RZ ;  /* 0x0000000808027810 */ /* 0x000fe20007ffe0ff */
[----:B------:R-:W-:Y:S03]  /*f370*/  BSSY B0, `(.L_x_1438) ;  /* 0x000000a000007945 */ /* 0x000fe60003800000 */
[----:B------:R-:W-:-:S13]  /*f380*/  ISETP.GE.AND P0, PT, R2, R199, PT ;  /* 0x000000c70200720c */ /* 0x000fda0003f06270 */
[----:B------:R-:W-:Y:S05]  /*f390*/  @P0 BRA `(.L_x_1439) ;  /* 0x0000007000000947 */ /* 0x000fea0003800000 */
[----:B------:R-:W-:Y:S02]  /*f3a0*/  IADD3 R2, R0, 0x40, RZ ;  /* 0x0000004000027810 */ /* 0x000fe40007ffe0ff */
[----:B------:R-:W-:Y:S02]  /*f3b0*/  ISETP.GE.AND P2, PT, R10, c[0x0][0x220], PT ;  /* 0x000088000a007a0c */ /* 0x000fe40003f46270 */
[----:B------:R-:W-:Y:S02]  /*f3c0*/  ISETP.GE.AND P1, PT, R0, c[0x0][0x220], PT ;  /* 0x0000880000007a0c */ /* 0x000fe40003f26270 */
[----:B------:R-:W-:-:S09]  /*f3d0*/  ISETP.GE.AND P0, PT, R2, c[0x0][0x220], PT ;  /* 0x0000880002007a0c */ /* 0x000fd20003f06270 */
[----:B-1----:R1:W-:Y:S04]  /*f3e0*/  @!P2 STG.E.128 [R4.64+0x1800], R100 ;  /* 0x001800640400a986 */ /* 0x0023e8000c101d04 */
[----:B------:R1:W-:Y:S04]  /*f3f0*/  @!P1 STG.E.128 [R4.64+0x1900], R68 ;  /* 0x0019004404009986 */ /* 0x0003e8000c101d04 */
[----:B------:R1:W-:Y:S02]  /*f400*/  @!P0 STG.E.128 [R4.64+0x1a00], R36 ;  /* 0x001a002404008986 */ /* 0x0003e4000c101d04 */
.L_x_1439:
[----:B------:R-:W-:Y:S05]  /*f410*/  BSYNC B0 ;  /* 0x0000000000007941 */ /* 0x000fea0003800000 */
.L_x_1438:
        /* <DEDUP_REMOVED lines=8> */
[----:B------:R2:W-:Y:S04]  /*f4a0*/  @!P2 STG.E.128 [R4.64+0x3000], R96 ;  /* 0x003000600400a986 */ /* 0x0005e8000c101d04 */
[----:B-1----:R2:W-:Y:S04]  /*f4b0*/  @!P1 STG.E.128 [R4.64+0x3100], R64 ;  /* 0x0031004004009986 */ /* 0x0025e8000c101d04 */
[----:B------:R2:W-:Y:S02]  /*f4c0*/  @!P0 STG.E.128 [R4.64+0x3200], R32 ;  /* 0x0032002004008986 */ /* 0x0005e4000c101d04 */
.L_x_1441:
[----:B------:R-:W-:Y:S05]  /*f4d0*/  BSYNC B0 ;  /* 0x0000000000007941 */ /* 0x000fea0003800000 */
.L_x_1440:
        /* <DEDUP_REMOVED lines=11> */
.L_x_1443:
[----:B------:R-:W-:Y:S05]  /*f590*/  BSYNC B0 ;  /* 0x0000000000007941 */ /* 0x000fea0003800000 */
.L_x_1442:
        /* <DEDUP_REMOVED lines=11> */
.L_x_1445:
[----:B------:R-:W-:Y:S05]  /*f650*/  BSYNC B0 ;  /* 0x0000000000007941 */ /* 0x000fea0003800000 */
.L_x_1444:
        /* <DEDUP_REMOVED lines=11> */
.L_x_1447:
[----:B------:R-:W-:Y:S05]  /*f710*/  BSYNC B0 ;  /* 0x0000000000007941 */ /* 0x000fea0003800000 */
.L_x_1446:
        /* <DEDUP_REMOVED lines=11> */
.L_x_1449:
[----:B------:R-:W-:Y:S05]  /*f7d0*/  BSYNC B0 ;  /* 0x0000000000007941 */ /* 0x000fea0003800000 */
.L_x_1448:
[----:B------:R-:W-:-:S04]  /*f7e0*/  IADD3 R8, R8, 0x38, RZ ;  /* 0x0000003808087810 */ /* 0x000fc80007ffe0ff */
[----:B------:R-:W-:-:S13]  /*f7f0*/  ISETP.GE.AND P0, PT, R8, R199, PT ;  /* 0x000000c70800720c */ /* 0x000fda0003f06270 */
[----:B------:R-:W-:Y:S05]  /*f800*/  @P0 EXIT ;  /* 0x000000000000094d */ /* 0x000fea0003800000 */
[C---:B------:R-:W-:Y:S02]  /*f810*/  ISETP.GE.AND P0, PT, R0.reuse, c[0x0][0x220], PT ;  /* 0x0000880000007a0c */ /* 0x040fe40003f06270 */
[----:B------:R-:W-:Y:S02]  /*f820*/  IADD3 R0, R0, 0x40, RZ ;  /* 0x0000004000007810 */ /* 0x000fe40007ffe0ff */
[----:B------:R-:W-:-:S09]  /*f830*/  ISETP.GE.AND P1, PT, R10, c[0x0][0x220], PT ;  /* 0x000088000a007a0c */ /* 0x000fd20003f26270 */
[----:B-1----:R1:W-:Y:S01]  /*f840*/  @!P0 STG.E.128 [R4.64+0xa900], R44 ;  /* 0x00a9002c04008986 */ /* 0x0023e2000c101d04 */
[----:B------:R-:W-:-:S03]  /*f850*/  ISETP.GE.AND P0, PT, R0, c[0x0][0x220], PT ;  /* 0x0000880000007a0c */ /* 0x000fc60003f06270 */
[----:B------:R1:W-:Y:S10]  /*f860*/  @!P1 STG.E.128 [R4.64+0xa800], R76 ;  /* 0x00a8004c04009986 */ /* 0x0003f4000c101d04 */
[----:B------:R-:W-:Y:S05]  /*f870*/  @P0 EXIT ;  /* 0x000000000000094d */ /* 0x000fea0003800000 */
[----:B------:R-:W-:Y:S01]  /*f880*/  STG.E.128 [R4.64+0xaa00], R108 ;  /* 0x00aa006c04007986 */ /* 0x000fe2000c101d04 */
[----:B------:R-:W-:Y:S05]  /*f890*/  EXIT ;  /* 0x000000000000794d */ /* 0x000fea0003800000 */
.L_x_1450:
        /* <DEDUP_REMOVED lines=14> */
.L_x_4424:


//--------------------- .text._ZN5flash24flash_fwd_splitkv_kernelI23Flash_fwd_kernel_traitsILi192ELi64ELi64ELi4ELb0ELb0EN7cutlass10bfloat16_tE19Flash_kernel_traitsILi192ELi64ELi64ELi4ES3_EELb1ELb0ELb0ELb0ELb0ELb1ELb1ELb0EEEvNS_16Flash_fwd_paramsE --------------------------
	.section	.text._ZN5flash24flash_fwd_splitkv_kernelI23Flash_fwd_kernel_traitsILi192ELi64ELi64ELi4ELb0ELb0EN7cutlass10bfloat16_tE19Flash_kernel_traitsILi192ELi64ELi64ELi4ES3_EELb1ELb0ELb0ELb0ELb0ELb1ELb1ELb0EEEvNS_16Flash_fwd_paramsE,"ax",@progbits
	.sectioninfo	@"SHI_REGISTERS=255"
	.align	128
        .global         _ZN5flash24flash_fwd_splitkv_kernelI23Flash_fwd_kernel_traitsILi192ELi64ELi64ELi4ELb0ELb0EN7cutlass10bfloat16_tE19Flash_kernel_traitsILi192ELi64ELi64ELi4ES3_EELb1ELb0ELb0ELb0ELb0ELb1ELb1ELb0EEEvNS_16Flash_fwd_paramsE
        .type           _ZN5flash24flash_fwd_splitkv_kernelI23Flash_fwd_kernel_traitsILi192ELi64ELi64ELi4ELb0ELb0EN7cutlass10bfloat16_tE19Flash_kernel_traitsILi192ELi64ELi64ELi4ES3_EELb1ELb0ELb0ELb0ELb0ELb1ELb1ELb0EEEvNS_16Flash_fwd_paramsE,@function
        .size           _ZN5flash24flash_fwd_splitkv_kernelI23Flash_fwd_kernel_traitsILi192ELi64ELi64ELi4ELb0ELb0EN7cutlass10bfloat16_tE19Flash_kernel_traitsILi192ELi64ELi64ELi4ES3_EELb1ELb0ELb0ELb0ELb0ELb1ELb1ELb0EEEvNS_16Flash_fwd_paramsE,(.L_x_4425 - _ZN5flash24flash_fwd_splitkv_kernelI23Flash_fwd_kernel_traitsILi192ELi64ELi64ELi4ELb0ELb0EN7cutlass10bfloat16_tE19Flash_kernel_traitsILi192ELi64ELi64ELi4ES3_EELb1ELb0ELb0ELb0ELb0ELb1ELb1ELb0EEEvNS_16Flash_fwd_paramsE)
        .other          _ZN5flash24flash_fwd_splitkv_kernelI23Flash_fwd_kernel_traitsILi192ELi64ELi64ELi4ELb0ELb0EN7cutlass10bfloat16_tE19Flash_kernel_traitsILi192ELi64ELi64ELi4ES3_EELb1ELb0ELb0ELb0ELb0ELb1ELb1ELb0EEEvNS_16Flash_fwd_paramsE,@"STO_CUDA_ENTRY STV_DEFAULT"
_ZN5flash24flash_fwd_splitkv_kernelI23Flash_fwd_kernel_traitsILi192ELi64ELi64ELi4ELb0ELb0EN7cutlass10bfloat16_tE19Flash_kernel_traitsILi192ELi64ELi64ELi4ES3_EELb1ELb0ELb0ELb0ELb0ELb1ELb1ELb0EEEvNS_16Flash_fwd_paramsE:
.text._ZN5flash24flash_fwd_splitkv_kernelI23Flash_fwd_kernel_traitsILi192ELi64ELi64ELi4ELb0ELb0EN7cutlass10bfloat16_tE19Flash_kernel_traitsILi192ELi64ELi64ELi4ES3_EELb1ELb0ELb0ELb0ELb0ELb1ELb1ELb0EEEvNS_16Flash_fwd_paramsE:
        /* <DEDUP_REMOVED lines=53> */
.L_x_1451:
[----:B-1-34-:R-:W-:Y:S02]  /*0350*/  MOV R0, c[0x0][0x218] ;  /* 0x0000860000007a02 */ /* 0x01afe40000000f00 */
.L_x_1452:
        /* <DEDUP_REMOVED lines=87> */
.L_x_1455:
[----:B------:R-:W-:Y:S05]  /*08d0*/  BSYNC B0 ;  /* 0x0000000000007941 */ /* 0x000fea0003800000 */
.L_x_1454:
        /* <DEDUP_REMOVED lines=10> */
.L_x_1457:
[----:B------:R-:W-:Y:S05]  /*0980*/  BSYNC B0 ;  /* 0x0000000000007941 */ /* 0x000fea0003800000 */
.L_x_1456:
        /* <DEDUP_REMOVED lines=10> */
.L_x_1459:
[----:B------:R-:W-:Y:S05]  /*0a30*/  BSYNC B0 ;  /* 0x0000000000007941 */ /* 0x000fea0003800000 */
.L_x_1458:
        /* <DEDUP_REMOVED lines=10> */
.L_x_1461:
[----:B------:R-:W-:Y:S05]  /*0ae0*/  BSYNC B0 ;  /* 0x0000000000007941 */ /* 0x000fea0003800000 */
.L_x_1460:
        /* <DEDUP_REMOVED lines=10> */
.L_x_1463:
[----:B------:R-:W-:Y:S05]  /*0b90*/  BSYNC B0 ;  /* 0x0000000000007941 */ /* 0x000fea0003800000 */
.L_x_1462:
        /* <DEDUP_REMOVED lines=10> */
.L_x_1465:
[----:B------:R-:W-:Y:S05]  /*0c40*/  BSYNC B0 ;  /* 0x0000000000007941 */ /* 0x000fea0003800000 */
.L_x_1464:
        /* <DEDUP_REMOVED lines=10> */
.L_x_1467:
[----:B------:R-:W-:Y:S05]  /*0cf0*/  BSYNC B0 ;  /* 0x0000000000007941 */ /* 0x000fea0003800000 */
.L_x_1466:
        /* <DEDUP_REMOVED lines=10> */
.L_x_1469:
[----:B------:R-:W-:Y:S05]  /*0da0*/  BSYNC B0 ;  /* 0x0000000000007941 */ /* 0x000fea0003800000 */
.L_x_1468:
        /* <DEDUP_REMOVED lines=32> */
.L_x_1453:
        /* <DEDUP_REMOVED lines=92> */
.L_x_1470:
        /* <DEDUP_REMOVED lines=17> */
.L_x_1472:
        /* <DEDUP_REMOVED lines=50> */
.L_x_1471:
        /* <DEDUP_REMOVED lines=117> */
.L_x_1474:
[----:B------:R-:W-:Y:S05]  /*20f0*/  BSYNC B0 ;  /* 0x0000000000007941 */ /* 0x000fea0003800000 */
.L_x_1473:
        /* <DEDUP_REMOVED lines=37> */
.L_x_1476:
[----:B------:R-:W-:Y:S05]  /*2350*/  BSYNC B0 ;  /* 0x0000000000007941 */ /* 0x000fea0003800000 */
.L_x_1475:
        /* <DEDUP_REMOVED lines=37> */
.L_x_1478:
[----:B------:R-:W-:Y:S05]  /*25b0*/  BSYNC B0 ;  /* 0x0000000000007941 */ /* 0x000fea0003800000 */
.L_x_1477:
        /* <DEDUP_REMOVED lines=36> */
.L_x_1480:
[----:B------:R-:W-:Y:S05]  /*2800*/  BSYNC B0 ;  /* 0x0000000000007941 */ /* 0x000fea0003800000 */
.L_x_1479:
        /* <DEDUP_REMOVED lines=31> */
.L_x_1482:
[----:B------:R-:W-:Y:S05]  /*2a00*/  BSYNC B0 ;  /* 0x0000000000007941 */ /* 0x000fea0003800000 */
.L_x_1481:
        /* <DEDUP_REMOVED lines=33> */
.L_x_1484:
[----:B------:R-:W-:Y:S05]  /*2c20*/  BSYNC B0 ;  /* 0x0000000000007941 */ /* 0x000fea0003800000 */
.L_x_1483:
        /* <DEDUP_REMOVED lines=31> */
.L_x_1486:
[----:B------:R-:W-:Y:S05]  /*2e20*/  BSYNC B0 ;  /* 0x0000000000007941 */ /* 0x000fea0003800000 */
.L_x_1485:
        /* <DEDUP_REMOVED lines=34> */
.L_x_1488:
[----:B------:R-:W-:Y:S05]  /*3050*/  BSYNC B0 ;  /* 0x0000000000007941 */ /* 0x000fea0003800000 */
.L_x_1487:
        /* <DEDUP_REMOVED lines=53> */
.L_x_1490:
[----:B------:R-:W-:Y:S05]  /*33b0*/  BSYNC B0 ;  /* 0x0000000000007941 */ /* 0x000fea0003800000 */
.L_x_1489:
        /* <DEDUP_REMOVED lines=34> */
.L_x_1492:
[----:B------:R-:W-:Y:S05]  /*35e0*/  BSYNC B0 ;  /* 0x0000000000007941 */ /* 0x000fea0003800000 */
.L_x_1491:
        /* <DEDUP_REMOVED lines=34> */
.L_x_1494:
[----:B------:R-:W-:Y:S05]  /*3810*/  BSYNC B0 ;  /* 0x0000000000007941 */ /* 0x000fea0003800000 */
.L_x_1493:
        /* <DEDUP_REMOVED lines=40> */
.L_x_1496:
[----:B------:R-:W-:Y:S05]  /*3aa0*/  BSYNC B0 ;  /* 0x0000000000007941 */ /* 0x000fea0003800000 */
.L_x_1495:
[----:B------:R-:W-:Y:S01]  /*3ab0*/  SHF.L.U32 R205, R205, 0x1, RZ ;  /* 0x00000001cdcd7819 */ /* 0x000fe200000006ff */
[----:B--2---:R-:W-:Y:S01]  /*3ac0*/  LDSM.16.M88.4 R24, [R206] ;  /* 0x00000000ce18783b */ /* 0x004fe20000000200 */
[----:B------:R-:W-:Y:S02]  /*3ad0*/  LOP3.LUT P1, RZ, R8, 0x2, RZ, 0xc0, !PT ;  /* 0x0000000208ff7812 */ /* 0x000fe4000782c0ff */
[C---:B------:R-:W-:Y:S01]  /*3ae0*/  IADD3 R8, R205.reuse, 0x6000, RZ ;  /* 0x00006000cd087810 */ /* 0x040fe20007ffe0ff */
[----:B-1----:R-:W1:Y:S01]  /*3af0*/  LDSM.16.M88.4 R28, [R205+0x6000] ;  /* 0x00600000cd1c783b */ /* 0x002e620000000200 */
[----:B------:R-:W-:Y:S02]  /*3b00*/  IADD3 R203, R205, 0x6020, RZ ;  /* 0x00006020cdcb7810 */ /* 0x000fe40007ffe0ff */
[-C--:B------:R-:W-:Y:S01]  /*3b10*/  LEA R204, R7, R206.reuse, 0x1 ;  /* 0x000000ce07cc7211 */ /* 0x080fe200078e08ff */
[----:B------:R-:W2:Y:S01]  /*3b20*/  LDSM.16.M88.4 R44, [R205+0x6800] ;  /* 0x00680000cd2c783b */ /* 0x000ea20000000200 */
[----:B------:R-:W-:-:S02]  /*3b30*/  LEA R202, R5, R206, 0x1 ;  /* 0x000000ce05ca7211 */ /* 0x000fc400078e08ff */
[----:B------:R-:W-:Y:S01]  /*3b40*/  LEA R199, R2, R205, 0x1 ;  /* 0x000000cd02c77211 */ /* 0x000fe200078e08ff */
[----:B------:R-:W-:Y:S01]  /*3b50*/  LDSM.16.M88.4 R52, [R204] ;  /* 0x00000000cc34783b */ /* 0x000fe20000000200 */
[----:B------:R-:W-:Y:S02]  /*3b60*/  LEA R201, R5, R204, 0x1 ;  /* 0x000000cc05c97211 */ /* 0x000fe400078e08ff */
[----:B------:R-:W-:Y:S01]  /*3b70*/  @P1 IADD3 R203, R8, -0x20, RZ ;  /* 0xffffffe008cb1810 */ /* 0x000fe20007ffe0ff */
[----:B------:R-:W-:Y:S01]  /*3b80*/  LDSM.16.M88.4 R72, [R205+0x7000] ;  /* 0x00700000cd48783b */ /* 0x000fe20000000200 */
[----:B------:R-:W-:Y:S02]  /*3b90*/  ISETP.GT.AND P6, PT, R211, R208, PT ;  /* 0x000000d0d300720c */ /* 0x000fe40003fc4270 */
[----:B------:R-:W-:Y:S01]  /*3ba0*/  LEA R192, R2, R203, 0x1 ;  /* 0x000000cb02c07211 */ /* 0x000fe200078e08ff */
[----:B------:R-:W5:Y:S01]  /*3bb0*/  LDSM.16.M88.4 R12, [R203] ;  /* 0x00000000cb0c783b */ /* 0x000f620000000200 */
[----:B------:R-:W-:-:S02]  /*3bc0*/  IMNMX R135, R95, R96, PT ;  /* 0x000000605f877217 */ /* 0x000fc40003800200 */
[C---:B------:R-:W-:Y:S01]  /*3bd0*/  IADD3 R195, R203.reuse, 0x800, RZ ;  /* 0x00000800cbc37810 */ /* 0x040fe20007ffe0ff */
[----:B------:R-:W3:Y:S01]  /*3be0*/  LDSM.16.M88.4 R32, [R205+0x7800] ;  /* 0x00780000cd20783b */ /* 0x000ee20000000200 */
[C---:B------:R-:W-:Y:S02]  /*3bf0*/  IADD3 R194, R203.reuse, 0x1000, RZ ;  /* 0x00001000cbc27810 */ /* 0x040fe40007ffe0ff */
[C---:B------:R-:W-:Y:S01]  /*3c00*/  IADD3 R193, R203.reuse, 0x1800, RZ ;  /* 0x00001800cbc17810 */ /* 0x040fe20007ffe0ff */
[----:B----4-:R-:W4:Y:S01]  /*3c10*/  LDSM.16.M88.4 R8, [R203+0x800] ;  /* 0x00080000cb08783b */ /* 0x010f220000000200 */
[C---:B------:R-:W-:Y:S02]  /*3c20*/  IADD3 R191, R203.reuse, 0x2000, RZ ;  /* 0x00002000cbbf7810 */ /* 0x040fe40007ffe0ff */
[C---:B------:R-:W-:Y:S01]  /*3c30*/  IADD3 R190, R203.reuse, 0x2800, RZ ;  /* 0x00002800cbbe7810 */ /* 0x040fe20007ffe0ff */
[----:B------:R-:W-:Y:S01]  /*3c40*/  LDSM.16.M88.4 R64, [R202] ;  /* 0x00000000ca40783b */ /* 0x000fe20000000200 */
        /* <DEDUP_REMOVED lines=8> */
[C---:B-1----:R-:W-:Y:S01]  /*3cd0*/  HMMA.16816.F32.BF16 R16, R24.reuse, R28, RZ ;  /* 0x0000001c1810723c */ /* 0x042fe200000418ff */
[----:B------:R-:W1:Y:S04]  /*3ce0*/  LDSM.16.M88.4 R76, [R203+0x1800] ;  /* 0x00180000cb4c783b */ /* 0x000e680000000200 */
[----:B------:R-:W1:Y:S03]  /*3cf0*/  LDSM.16.M88.4 R20, [R199+0x6800] ;  /* 0x00680000c714783b */ /* 0x000e660000000200 */
[C---:B--2---:R-:W-:Y:S01]  /*3d00*/  HMMA.16816.F32.BF16 R48, R24.reuse, R44, RZ ;  /* 0x0000002c1830723c */ /* 0x044fe200000418ff */
[----:B------:R-:W-:Y:S04]  /*3d10*/  LDSM.16.M88.4 R56, [R201] ;  /* 0x00000000c938783b */ /* 0x000fe80000000200 */
[----:B------:R-:W-:Y:S03]  /*3d20*/  LDSM.16.M88.4 R60, [R199+0x7000] ;  /* 0x00700000c73c783b */ /* 0x000fe60000000200 */
[C---:B------:R-:W-:Y:S01]  /*3d30*/  HMMA.16816.F32.BF16 R28, R24.reuse, R30, RZ ;  /* 0x0000001e181c723c */ /* 0x040fe200000418ff */
[----:B------:R-:W-:Y:S04]  /*3d40*/  LDSM.16.M88.4 R84, [R192+0x1000] ;  /* 0x00100000c054783b */ /* 0x000fe80000000200 */
[----:B------:R-:W-:Y:S03]  /*3d50*/  LDSM.16.M88.4 R88, [R203+0x4000] ;  /* 0x00400000cb58783b */ /* 0x000fe60000000200 */
[----:B------:R-:W-:Y:S01]  /*3d60*/  HMMA.16816.F32.BF16 R44, R24, R46, RZ ;  /* 0x0000002e182c723c */ /* 0x000fe200000418ff */
[----:B------:R-:W0:Y:S07]  /*3d70*/  LDGDEPBAR ;  /* 0x00000000000079af */ /* 0x000e2e0000000000 */
[----:B-----5:R-:W-:Y:S08]  /*3d80*/  HMMA.16816.F32.BF16 R16, R52, R12, R16 ;  /* 0x0000000c3410723c */ /* 0x020ff00000041810 */
[C---:B------:R-:W-:Y:S08]  /*3d90*/  HMMA.16816.F32.BF16 R40, R24.reuse, R72, RZ ;  /* 0x000000481828723c */ /* 0x040ff000000418ff */
[C---:B------:R-:W-:Y:S08]  /*3da0*/  HMMA.16816.F32.BF16 R72, R24.reuse, R74, RZ ;  /* 0x0000004a1848723c */ /* 0x040ff000000418ff */
[C---:B---3--:R-:W-:Y:S08]  /*3db0*/  HMMA.16816.F32.BF16 R68, R24.reuse, R32, RZ ;  /* 0x000000201844723c */ /* 0x048ff000000418ff */
[----:B------:R-:W-:Y:S01]  /*3dc0*/  HMMA.16816.F32.BF16 R24, R24, R34, RZ ;  /* 0x000000221818723c */ /* 0x000fe200000418ff */
[----:B------:R-:W-:Y:S07]  /*3dd0*/  LDSM.16.M88.4 R32, [R199+0x7800] ;  /* 0x00780000c720783b */ /* 0x000fee0000000200 */
[C---:B------:R-:W-:Y:S01]  /*3de0*/  HMMA.16816.F32.BF16 R28, R52.reuse, R14, R28 ;  /* 0x0000000e341c723c */ /* 0x040fe2000004181c */
[----:B------:R-:W2:Y:S07]  /*3df0*/  LDSM.16.M88.4 R12, [R192] ;  /* 0x00000000c00c783b */ /* 0x000eae0000000200 */
[C---:B----4-:R-:W-:Y:S08]  /*3e00*/  HMMA.16816.F32.BF16 R48, R52.reuse, R8, R48 ;  /* 0x000000083430723c */ /* 0x050ff00000041830 */
[----:B------:R-:W-:Y:S01]  /*3e10*/  HMMA.16816.F32.BF16 R44, R52, R10, R44 ;  /* 0x0000000a342c723c */ /* 0x000fe2000004182c */
[----:B------:R-:W3:Y:S07]  /*3e20*/  LDSM.16.M88.4 R8, [R192+0x800] ;  /* 0x00080000c008783b */ /* 0x000eee0000000200 */
[----:B------:R-:W-:Y:S08]  /*3e30*/  HMMA.16816.F32.BF16 R16, R64, R36, R16 ;  /* 0x000000244010723c */ /* 0x000ff00000041810 */
[C---:B------:R-:W-:Y:S08]  /*3e40*/  HMMA.16816.F32.BF16 R40, R52.reuse, R80, R40 ;  /* 0x000000503428723c */ /* 0x040ff00000041828 */
[C---:B------:R-:W-:Y:S01]  /*3e50*/  HMMA.16816.F32.BF16 R72, R52.reuse, R82, R72 ;  /* 0x000000523448723c */ /* 0x040fe20000041848 */
[----:B------:R-:W-:Y:S07]  /*3e60*/  LDSM.16.M88.4 R80, [R192+0x1800] ;  /* 0x00180000c050783b */ /* 0x000fee0000000200 */
[C---:B-1----:R-:W-:Y:S08]  /*3e70*/  HMMA.16816.F32.BF16 R68, R52.reuse, R76, R68 ;  /* 0x0000004c3444723c */ /* 0x042ff00000041844 */
[----:B------:R-:W-:Y:S01]  /*3e80*/  HMMA.16816.F32.BF16 R24, R52, R78, R24 ;  /* 0x0000004e3418723c */ /* 0x000fe20000041818 */
[----:B------:R-:W-:Y:S04]  /*3e90*/  LDSM.16.M88.4 R52, [R205+0x8000] ;  /* 0x00800000cd34783b */ /* 0x000fe80000000200 */
[----:B------:R-:W-:Y:S03]  /*3ea0*/  LDSM.16.M88.4 R76, [R205+0x9000] ;  /* 0x00900000cd4c783b */ /* 0x000fe60000000200 */
[C---:B------:R-:W-:Y:S01]  /*3eb0*/  HMMA.16816.F32.BF16 R28, R64.reuse, R38, R28 ;  /* 0x00000026401c723c */ /* 0x040fe2000004181c */
[----:B------:R-:W1:Y:S07]  /*3ec0*/  LDSM.16.M88.4 R36, [R206+0x2000] ;  /* 0x00200000ce24783b */ /* 0x000e6e0000000200 */
[C---:B------:R-:W-:Y:S08]  /*3ed0*/  HMMA.16816.F32.BF16 R48, R64.reuse, R20, R48 ;  /* 0x000000144030723c */ /* 0x040ff00000041830 */
[----:B------:R-:W-:Y:S01]  /*3ee0*/  HMMA.16816.F32.BF16 R44, R64, R22, R44 ;  /* 0x00000016402c723c */ /* 0x000fe2000004182c */
[----:B------:R-:W4:Y:S07]  /*3ef0*/  LDSM.16.M88.4 R20, [R205+0x8800] ;  /* 0x00880000cd14783b */ /* 0x000f2e0000000200 */
[----:B--2---:R-:W-:Y:S08]  /*3f00*/  HMMA.16816.F32.BF16 R16, R56, R12, R16 ;  /* 0x0000000c3810723c */ /* 0x004ff00000041810 */
[C---:B------:R-:W-:Y:S08]  /*3f10*/  HMMA.16816.F32.BF16 R40, R64.reuse, R60, R40 ;  /* 0x0000003c4028723c */ /* 0x040ff00000041828 */
[C---:B------:R-:W-:Y:S01]  /*3f20*/  HMMA.16816.F32.BF16 R72, R64.reuse, R62, R72 ;  /* 0x0000003e4048723c */ /* 0x040fe20000041848 */
[----:B------:R-:W-:Y:S07]  /*3f30*/  LDSM.16.M88.4 R60, [R205+0x9800] ;  /* 0x00980000cd3c783b */ /* 0x000fee0000000200 */
[C---:B------:R-:W-:Y:S08]  /*3f40*/  HMMA.16816.F32.BF16 R68, R64.reuse, R32, R68 ;  /* 0x000000204044723c */ /* 0x040ff00000041844 */
[----:B------:R-:W-:Y:S01]  /*3f50*/  HMMA.16816.F32.BF16 R64, R64, R34, R24 ;  /* 0x000000224040723c */ /* 0x000fe20000041818 */
[----:B------:R-:W-:Y:S04]  /*3f60*/  LDSM.16.M88.4 R32, [R203+0x2000] ;  /* 0x00200000cb20783b */ /* 0x000fe80000000200 */
[----:B------:R-:W-:Y:S03]  /*3f70*/  LDSM.16.M88.4 R24, [R203+0x3000] ;  /* 0x00300000cb18783b */ /* 0x000fe60000000200 */
[C---:B------:R-:W-:Y:S01]  /*3f80*/  HMMA.16816.F32.BF16 R28, R56.reuse, R14, R28 ;  /* 0x0000000e381c723c */ /* 0x040fe2000004181c */
[----:B------:R-:W2:Y:S07]  /*3f90*/  LDSM.16.M88.4 R12, [R204+0x2000] ;  /* 0x00200000cc0c783b */ /* 0x000eae0000000200 */
[C---:B---3--:R-:W-:Y:S08]  /*3fa0*/  HMMA.16816.F32.BF16 R48, R56.reuse, R8, R48 ;  /* 0x000000083830723c */ /* 0x048ff00000041830 */
[----:B------:R-:W-:Y:S01]  /*3fb0*/  HMMA.16816.F32.BF16 R44, R56, R10, R44 ;  /* 0x0000000a382c723c */ /* 0x000fe2000004182c */
[----:B------:R-:W3:Y:S07]  /*3fc0*/  LDSM.16.M88.4 R8, [R203+0x2800] ;  /* 0x00280000cb08783b */ /* 0x000eee0000000200 */
[----:B-1----:R-:W-:Y:S08]  /*3fd0*/  HMMA.16816.F32.BF16 R16, R36, R52, R16 ;  /* 0x000000342410723c */ /* 0x002ff00000041810 */
        /* <DEDUP_REMOVED lines=8> */
[----:B------:R-:W-:Y:S07]  /*4060*/  LDSM.16.M88.4 R52, [R199+0x8000] ;  /* 0x00800000c734783b */ /* 0x000fee0000000200 */
[C---:B----4-:R-:W-:Y:S08]  /*4070*/  HMMA.16816.F32.BF16 R48, R36.reuse, R20, R48 ;  /* 0x000000142430723c */ /* 0x050ff00000041830 */
[----:B------:R-:W-:Y:S01]  /*4080*/  HMMA.16816.F32.BF16 R44, R36, R22, R44 ;  /* 0x00000016242c723c */ /* 0x000fe2000004182c */
[----:B------:R-:W1:Y:S07]  /*4090*/  LDSM.16.M88.4 R20, [R202+0x2000] ;  /* 0x00200000ca14783b */ /* 0x000e6e0000000200 */
        /* <DEDUP_REMOVED lines=19> */
[----:B------:R-:W1:Y:S04]  /*41d0*/  LDSM.16.M88.4 R12, [R205+0xa000] ;  /* 0x00a00000cd0c783b */ /* 0x000e680000000200 */
[----:B------:R-:W-:Y:S03]  /*41e0*/  LDSM.16.M88.4 R56, [R205+0xa800] ;  /* 0x00a80000cd38783b */ /* 0x000fe60000000200 */
[----:B--2---:R-:W-:Y:S08]  /*41f0*/  HMMA.16816.F32.BF16 R16, R80, R32, R16 ;  /* 0x000000205010723c */ /* 0x004ff00000041810 */
[C---:B------:R-:W-:Y:S01]  /*4200*/  HMMA.16816.F32.BF16 R28, R20.reuse, R54, R28 ;  /* 0x00000036141c723c */ /* 0x040fe2000004181c */
[----:B------:R-:W-:Y:S07]  /*4210*/  LDSM.16.M88.4 R52, [R205+0xb000] ;  /* 0x00b00000cd34783b */ /* 0x000fee0000000200 */
[C---:B------:R-:W-:Y:S08]  /*4220*/  HMMA.16816.F32.BF16 R48, R20.reuse, R36, R48 ;  /* 0x000000241430723c */ /* 0x040ff00000041830 */
[C---:B------:R-:W-:Y:S01]  /*4230*/  HMMA.16816.F32.BF16 R44, R20.reuse, R38, R44 ;  /* 0x00000026142c723c */ /* 0x040fe2000004182c */
[----:B------:R-:W2:Y:S07]  /*4240*/  LDSM.16.M88.4 R36, [R204+0x4000] ;  /* 0x00400000cc24783b */ /* 0x000eae0000000200 */
[C---:B---3--:R-:W-:Y:S08]  /*4250*/  HMMA.16816.F32.BF16 R40, R20.reuse, R8, R40 ;  /* 0x000000081428723c */ /* 0x048ff00000041828 */
[----:B------:R-:W-:Y:S01]  /*4260*/  HMMA.16816.F32.BF16 R72, R20, R10, R72 ;  /* 0x0000000a1448723c */ /* 0x000fe20000041848 */
[----:B------:R-:W3:Y:S07]  /*4270*/  LDSM.16.M88.4 R8, [R192+0x2800] ;  /* 0x00280000c008783b */ /* 0x000eee0000000200 */
[----:B-1----:R-:W-:Y:S08]  /*4280*/  HMMA.16816.F32.BF16 R16, R60, R12, R16 ;  /* 0x0000000c3c10723c */ /* 0x002ff00000041810 */
[----:B------:R-:W-:Y:S08]  /*4290*/  HMMA.16816.F32.BF16 R68, R20, R24, R68 ;  /* 0x000000181444723c */ /* 0x000ff00000041844 */
[----:B------:R-:W-:Y:S01]  /*42a0*/  HMMA.16816.F32.BF16 R28, R80, R34, R28 ;  /* 0x00000022501c723c */ /* 0x000fe2000004181c */
[----:B------:R-:W-:Y:S07]  /*42b0*/  LDSM.16.M88.4 R32, [R203+0x4800] ;  /* 0x00480000cb20783b */ /* 0x000fee0000000200 */
[----:B------:R-:W-:Y:S01]  /*42c0*/  HMMA.16816.F32.BF16 R64, R20, R26, R64 ;  /* 0x0000001a1440723c */ /* 0x000fe20000041840 */
[----:B------:R-:W-:Y:S04]  /*42d0*/  LDSM.16.M88.4 R24, [R202+0x4000] ;  /* 0x00400000ca18783b */ /* 0x000fe80000000200 */
[----:B------:R-:W1:Y:S03]  /*42e0*/  LDSM.16.M88.4 R20, [R199+0xa000] ;  /* 0x00a00000c714783b */ /* 0x000e660000000200 */
[----:B--2---:R-:W-:Y:S08]  /*42f0*/  HMMA.16816.F32.BF16 R16, R36, R88, R16 ;  /* 0x000000582410723c */ /* 0x004ff00000041810 */
[C---:B---3--:R-:W-:Y:S08]  /*4300*/  HMMA.16816.F32.BF16 R48, R80.reuse, R8, R48 ;  /* 0x000000085030723c */ /* 0x048ff00000041830 */
[----:B------:R-:W-:Y:S01]  /*4310*/  HMMA.16816.F32.BF16 R44, R80, R10, R44 ;  /* 0x0000000a502c723c */ /* 0x000fe2000004182c */
[----:B------:R-:W-:Y:S07]  /*4320*/  LDSM.16.M88.4 R8, [R192+0x4000] ;  /* 0x00400000c008783b */ /* 0x000fee0000000200 */
[----:B------:R-:W-:Y:S01]  /*4330*/  HMMA.16816.F32.BF16 R28, R60, R14, R28 ;  /* 0x0000000e3c1c723c */ /* 0x000fe2000004181c */
[----:B------:R-:W2:Y:S07]  /*4340*/  LDSM.16.M88.4 R12, [R201+0x4000] ;  /* 0x00400000c90c783b */ /* 0x000eae0000000200 */
[----:B------:R-:W-:Y:S08]  /*4350*/  HMMA.16816.F32.BF16 R40, R80, R84, R40 ;  /* 0x000000545028723c */ /* 0x000ff00000041828 */
[----:B-1----:R-:W-:Y:S08]  /*4360*/  HMMA.16816.F32.BF16 R16, R24, R20, R16 ;  /* 0x000000141810723c */ /* 0x002ff00000041810 */
[C---:B------:R-:W-:Y:S08]  /*4370*/  HMMA.16816.F32.BF16 R48, R60.reuse, R56, R48 ;  /* 0x000000383c30723c */ /* 0x040ff00000041830 */
[----:B------:R-:W-:Y:S01]  /*4380*/  HMMA.16816.F32.BF16 R44, R60, R58, R44 ;  /* 0x0000003a3c2c723c */ /* 0x000fe2000004182c */
[----:B------:R-:W1:Y:S07]  /*4390*/  LDSM.16.M88.4 R56, [R203+0x5000] ;  /* 0x00500000cb38783b */ /* 0x000e6e0000000200 */
[----:B------:R-:W-:Y:S01]  /*43a0*/  HMMA.16816.F32.BF16 R28, R36, R90, R28 ;  /* 0x0000005a241c723c */ /* 0x000fe2000004181c */
[----:B------:R-:W3:Y:S07]  /*43b0*/  LDSM.16.M88.4 R88, [R199+0xa800] ;  /* 0x00a80000c758783b */ /* 0x000eee0000000200 */
[----:B--2---:R-:W-:Y:S08]  /*43c0*/  HMMA.16816.F32.BF16 R16, R12, R8, R16 ;  /* 0x000000080c10723c */ /* 0x004ff00000041810 */
[----:B------:R-:W-:Y:S08]  /*43d0*/  HMMA.16816.F32.BF16 R40, R60, R52, R40 ;  /* 0x000000343c28723c */ /* 0x000ff00000041828 */
[----:B------:R-:W-:Y:S08]  /*43e0*/  HMMA.16816.F32.BF16 R72, R80, R86, R72 ;  /* 0x000000565048723c */ /* 0x000ff00000041848 */
[----:B------:R-:W-:Y:S01]  /*43f0*/  HMMA.16816.F32.BF16 R48, R36, R32, R48 ;  /* 0x000000202430723c */ /* 0x000fe20000041830 */
[----:B------:R-:W-:-:S07]  /*4400*/  FMUL.FTZ R16, R16, c[0x0][0x2ec] ;  /* 0x0000bb0010107a20 */ /* 0x000fce0000410000 */
[----:B------:R-:W-:Y:S01]  /*4410*/  HMMA.16816.F32.BF16 R44, R36, R34, R44 ;  /* 0x00000022242c723c */ /* 0x000fe2000004182c */
[----:B------:R-:W2:Y:S07]  /*4420*/  LDSM.16.M88.4 R32, [R205+0xb800] ;  /* 0x00b80000cd20783b */ /* 0x000eae0000000200 */
[----:B------:R-:W-:Y:S01]  /*4430*/  HMMA.16816.F32.BF16 R28, R24, R22, R28 ;  /* 0x00000016181c723c */ /* 0x000fe2000004181c */
[----:B------:R-:W4:Y:S07]  /*4440*/  LDSM.16.M88.4 R20, [R192+0x4800] ;  /* 0x00480000c014783b */ /* 0x000f2e0000000200 */
[C---:B------:R-:W-:Y:S01]  /*4450*/  HMMA.16816.F32.BF16 R68, R80.reuse, R76, R68 ;  /* 0x0000004c5044723c */ /* 0x040fe20000041844 */
[----:B------:R5:W2:Y:S06]  /*4460*/  MUFU.TANH R76, R16 ;  /* 0x00000010004c7308 */ /* 0x000aac0000002400 */
[----:B------:R-:W-:Y:S01]  /*4470*/  FMUL.FTZ R77, R19, c[0x0][0x2ec] ;  /* 0x0000bb00134d7a20 */ /* 0x000fe20000410000 */
[----:B------:R-:W-:Y:S05]  /*4480*/  HMMA.16816.F32.BF16 R64, R80, R78, R64 ;  /* 0x0000004e5040723c */ /* 0x000fea0000041840 */
[----:B------:R-:W2:Y:S03]  /*4490*/  MUFU.TANH R77, R77 ;  /* 0x0000004d004d7308 */ /* 0x000ea60000002400 */
[----:B-1----:R-:W-:Y:S07]  /*44a0*/  HMMA.16816.F32.BF16 R40, R36, R56, R40 ;  /* 0x000000382428723c */ /* 0x002fee0000041828 */
[----:B------:R-:W-:Y:S01]  /*44b0*/  FMUL.FTZ R56, R17, c[0x0][0x2ec] ;  /* 0x0000bb0011387a20 */ /* 0x000fe20000410000 */
[----:B------:R-:W-:Y:S01]  /*44c0*/  HMMA.16816.F32.BF16 R72, R60, R54, R72 ;  /* 0x000000363c48723c */ /* 0x000fe20000041848 */
[----:B------:R-:W-:Y:S01]  /*44d0*/  FMUL.FTZ R57, R18, c[0x0][0x2ec] ;  /* 0x0000bb0012397a20 */ /* 0x000fe20000410000 */
[----:B------:R-:W-:Y:S03]  /*44e0*/  LDSM.16.M88.4 R52, [R192+0x5000] ;  /* 0x00500000c034783b */ /* 0x000fe60000000200 */
[----:B------:R-:W1:Y:S01]  /*44f0*/  MUFU.TANH R56, R56 ;  /* 0x0000003800387308 */ /* 0x000e620000002400 */
[----:B-----5:R-:W5:Y:S02]  /*4500*/  LDSM.16.M88.4 R16, [R203+0x5800] ;  /* 0x00580000cb10783b */ /* 0x020f640000000200 */
[C---:B---3--:R-:W-:Y:S05]  /*4510*/  HMMA.16816.F32.BF16 R48, R24.reuse, R88, R48 ;  /* 0x000000581830723c */ /* 0x048fea0000041830 */
[----:B------:R-:W3:Y:S03]  /*4520*/  MUFU.TANH R57, R57 ;  /* 0x0000003900397308 */ /* 0x000ee60000002400 */
[----:B------:R-:W-:Y:S08]  /*4530*/  HMMA.16816.F32.BF16 R44, R24, R90, R44 ;  /* 0x0000005a182c723c */ /* 0x000ff0000004182c */
[----:B------:R-:W-:Y:S01]  /*4540*/  HMMA.16816.F32.BF16 R28, R12, R10, R28 ;  /* 0x0000000a0c1c723c */ /* 0x000fe2000004181c */
[----:B------:R-:W1:Y:S07]  /*4550*/  LDSM.16.M88.4 R8, [R199+0xb000] ;  /* 0x00b00000c708783b */ /* 0x000e6e0000000200 */
[C---:B--2---:R-:W-:Y:S08]  /*4560*/  HMMA.16816.F32.BF16 R68, R60.reuse, R32, R68 ;  /* 0x000000203c44723c */ /* 0x044ff00000041844 */
[----:B------:R-:W-:Y:S08]  /*4570*/  HMMA.16816.F32.BF16 R64, R60, R34, R64 ;  /* 0x000000223c40723c */ /* 0x000ff00000041840 */
[----:B----4-:R-:W-:Y:S01]  /*4580*/  HMMA.16816.F32.BF16 R48, R12, R20, R48 ;  /* 0x000000140c30723c */ /* 0x010fe20000041830 */
[----:B------:R-:W-:-:S02]  /*4590*/  FMUL.FTZ R28, R28, c[0x0][0x2ec] ;  /* 0x0000bb001c1c7a20 */ /* 0x000fc40000410000 */
[----:B------:R-:W-:Y:S02]  /*45a0*/  FMUL.FTZ R29, R29, c[0x0][0x2ec] ;  /* 0x0000bb001d1d7a20 */ /* 0x000fe40000410000 */
[----:B------:R-:W-:Y:S02]  /*45b0*/  FMUL.FTZ R30, R30, c[0x0][0x2ec] ;  /* 0x0000bb001e1e7a20 */ /* 0x000fe40000410000 */
[----:B------:R-:W-:Y:S01]  /*45c0*/  FMUL.FTZ R31, R31, c[0x0][0x2ec] ;  /* 0x0000bb001f1f7a20 */ /* 0x000fe20000410000 */
[----:B------:R-:W-:Y:S01]  /*45d0*/  HMMA.16816.F32.BF16 R72, R36, R58, R72 ;  /* 0x0000003a2448723c */ /* 0x000fe20000041848 */
[----:B------:R-:W2:Y:S07]  /*45e0*/  MUFU.TANH R28, R28 ;  /* 0x0000001c001c7308 */ /* 0x000eae0000002400 */
[----:B------:R-:W-:Y:S01]  /*45f0*/  HMMA.16816.F32.BF16 R44, R12, R22, R44 ;  /* 0x000000160c2c723c */ /* 0x000fe2000004182c */
[----:B------:R-:W4:Y:S01]  /*4600*/  LDSM.16.M88.4 R20, [R199+0xb800] ;  /* 0x00b80000c714783b */ /* 0x000f220000000200 */
[----:B------:R-:W1:Y:S06]  /*4610*/  MUFU.TANH R29, R29 ;  /* 0x0000001d001d7308 */ /* 0x000e6c0000002400 */
[----:B-----5:R-:W-:Y:S01]  /*4620*/  HMMA.16816.F32.BF16 R68, R36, R16, R68 ;  /* 0x000000102444723c */ /* 0x020fe20000041844 */
[----:B------:R-:W-:Y:S01]  /*4630*/  FMUL.FTZ R32, R48, c[0x0][0x2ec] ;  /* 0x0000bb0030207a20 */ /* 0x000fe20000410000 */
[----:B------:R-:W2:Y:S01]  /*4640*/  MUFU.TANH R30, R30 ;  /* 0x0000001e001e7308 */ /* 0x000ea20000002400 */
[----:B------:R-:W-:-:S04]  /*4650*/  FMUL.FTZ R33, R49, c[0x0][0x2ec] ;  /* 0x0000bb0031217a20 */ /* 0x000fc80000410000 */
[----:B------:R-:W-:Y:S01]  /*4660*/  FMUL.FTZ R16, R50, c[0x0][0x2ec] ;  /* 0x0000bb0032107a20 */ /* 0x000fe20000410000 */
[----:B------:R-:W-:Y:S01]  /*4670*/  HMMA.16816.F32.BF16 R64, R36, R18, R64 ;  /* 0x000000122440723c */ /* 0x000fe20000041840 */
[----:B------:R-:W-:Y:S01]  /*4680*/  FMUL.FTZ R17, R51, c[0x0][0x2ec] ;  /* 0x0000bb0033117a20 */ /* 0x000fe20000410000 */
[----:B------:R-:W2:Y:S06]  /*4690*/  MUFU.TANH R31, R31 ;  /* 0x0000001f001f7308 */ /* 0x000eac0000002400 */
[----:B-1----:R-:W-:Y:S01]  /*46a0*/  HMMA.16816.F32.BF16 R40, R24, R8, R40 ;  /* 0x000000081828723c */ /* 0x002fe20000041828 */
[----:B------:R-:W-:Y:S01]  /*46b0*/  FMUL.FTZ R35, R44, c[0x0][0x2ec] ;  /* 0x0000bb002c237a20 */ /* 0x000fe20000410000 */
[----:B------:R-:W1:Y:S01]  /*46c0*/  MUFU.TANH R32, R32 ;  /* 0x0000002000207308 */ /* 0x000e620000002400 */
[----:B------:R-:W-:-:S02]  /*46d0*/  FMUL.FTZ R34, R45, c[0x0][0x2ec] ;  /* 0x0000bb002d227a20 */ /* 0x000fc40000410000 */
[----:B------:R-:W-:-:S03]  /*46e0*/  FMUL.FTZ R18, R46, c[0x0][0x2ec] ;  /* 0x0000bb002e127a20 */ /* 0x000fc60000410000 */
[----:B------:R-:W-:Y:S01]  /*46f0*/  HMMA.16816.F32.BF16 R72, R24, R10, R72 ;  /* 0x0000000a1848723c */ /* 0x000fe20000041848 */
[----:B------:R-:W5:Y:S01]  /*4700*/  LDSM.16.M88.4 R8, [R192+0x5800] ;  /* 0x00580000c008783b */ /* 0x000f620000000200 */
[----:B------:R-:W1:Y:S01]  /*4710*/  MUFU.TANH R33, R33 ;  /* 0x0000002100217308 */ /* 0x000e620000002400 */
[----:B------:R-:W-:-:S05]  /*4720*/  DEPBAR.LE SB0, 0x0 ;  /* 0x000080000000791a */ /* 0x000fca0000000000 */
[C---:B----4-:R-:W-:Y:S02]  /*4730*/  HMMA.16816.F32.BF16 R68, R24.reuse, R20, R68 ;  /* 0x000000141844723c */ /* 0x050fe40000041844 */
[----:B------:R-:W4:Y:S05]  /*4740*/  MUFU.TANH R16, R16 ;  /* 0x0000001000107308 */ /* 0x000f2a0000002400 */
[----:B------:R-:W-:Y:S01]  /*4750*/  FMUL.FTZ R20, R47, c[0x0][0x2ec] ;  /* 0x0000bb002f147a20 */ /* 0x000fe20000410000 */
[----:B------:R-:W-:Y:S02]  /*4760*/  HMMA.16816.F32.BF16 R64, R24, R22, R64 ;  /* 0x000000161840723c */ /* 0x000fe40000041840 */
[----:B------:R-:W1:Y:S06]  /*4770*/  MUFU.TANH R17, R17 ;  /* 0x0000001100117308 */ /* 0x000e6c0000002400 */
[C---:B------:R-:W-:Y:S02]  /*4780*/  HMMA.16816.F32.BF16 R40, R12.reuse, R52, R40 ;  /* 0x000000340c28723c */ /* 0x040fe40000041828 */
[----:B------:R-:W1:Y:S06]  /*4790*/  MUFU.TANH R35, R35 ;  /* 0x0000002300237308 */ /* 0x000e6c0000002400 */
[C---:B------:R-:W-:Y:S02]  /*47a0*/  HMMA.16816.F32.BF16 R72, R12.reuse, R54, R72 ;  /* 0x000000360c48723c */ /* 0x040fe40000041848 */
[----:B------:R-:W1:Y:S06]  /*47b0*/  MUFU.TANH R34, R34 ;  /* 0x0000002200227308 */ /* 0x000e6c0000002400 */
[C---:B-----5:R-:W-:Y:S02]  /*47c0*/  HMMA.16816.F32.BF16 R68, R12.reuse, R8, R68 ;  /* 0x000000080c44723c */ /* 0x060fe40000041844 */
[----:B------:R-:W1:Y:S05]  /*47d0*/  MUFU.TANH R18, R18 ;  /* 0x0000001200127308 */ /* 0x000e6a0000002400 */
[----:B------:R-:W-:Y:S01]  /*47e0*/  IADD3 R9, R95, 0x8, RZ ;  /* 0x000000085f097810 */ /* 0x000fe20007ffe0ff */
[----:B------:R-:W-:Y:S01]  /*47f0*/  HMMA.16816.F32.BF16 R64, R12, R10, R64 ;  /* 0x0000000a0c40723c */ /* 0x000fe20000041840 */
[----:B------:R-:W-:Y:S01]  /*4800*/  FMUL.FTZ R40, R40, c[0x0][0x2ec] ;  /* 0x0000bb0028287a20 */ /* 0x000fe20000410000 */
[----:B------:R-:W1:Y:S01]  /*4810*/  MUFU.TANH R20, R20 ;  /* 0x0000001400147308 */ /* 0x000e620000002400 */
[----:B------:R-:W-:Y:S01]  /*4820*/  FMUL.FTZ R41, R41, c[0x0][0x2ec] ;  /* 0x0000bb0029297a20 */ /* 0x000fe20000410000 */
[----:B------:R-:W-:Y:S01]  /*4830*/  IMNMX R2, R9, R96, PT ;  /* 0x0000006009027217 */ /* 0x000fe20003800200 */
[----:B------:R-:W-:-:S02]  /*4840*/  FMUL.FTZ R42, R42, c[0x0][0x2ec] ;  /* 0x0000bb002a2a7a20 */ /* 0x000fc40000410000 */
[----:B------:R-:W-:Y:S02]  /*4850*/  FMUL.FTZ R43, R43, c[0x0][0x2ec] ;  /* 0x0000bb002b2b7a20 */ /* 0x000fe40000410000 */
[----:B------:R-:W-:Y:S01]  /*4860*/  FMUL.FTZ R72, R72, c[0x0][0x2ec] ;  /* 0x0000bb0048487a20 */ /* 0x000fe20000410000 */
[----:B------:R1:W1:Y:S01]  /*4870*/  MUFU.TANH R225, R40 ;  /* 0x0000002800e17308 */ /* 0x0002620000002400 */
[----:B------:R-:W-:Y:S02]  /*4880*/  FMUL.FTZ R73, R73, c[0x0][0x2ec] ;  /* 0x0000bb0049497a20 */ /* 0x000fe40000410000 */
[----:B------:R-:W-:Y:S02]  /*4890*/  FMUL.FTZ R74, R74, c[0x0][0x2ec] ;  /* 0x0000bb004a4a7a20 */ /* 0x000fe40000410000 */
[----:B------:R-:W-:Y:S02]  /*48a0*/  FMUL.FTZ R75, R75, c[0x0][0x2ec] ;  /* 0x0000bb004b4b7a20 */ /* 0x000fe40000410000 */
[----:B------:R-:W-:Y:S01]  /*48b0*/  FMUL.FTZ R68, R68, c[0x0][0x2ec] ;  /* 0x0000bb0044447a20 */ /* 0x000fe20000410000 */
[----:B------:R1:W1:Y:S01]  /*48c0*/  MUFU.TANH R165, R41 ;  /* 0x0000002900a57308 */ /* 0x0002620000002400 */
[----:B------:R-:W-:-:S02]  /*48d0*/  FMUL.FTZ R69, R69, c[0x0][0x2ec] ;  /* 0x0000bb0045457a20 */ /* 0x000fc40000410000 */
[----:B------:R-:W-:Y:S02]  /*48e0*/  FMUL.FTZ R70, R70, c[0x0][0x2ec] ;  /* 0x0000bb0046467a20 */ /* 0x000fe40000410000 */
[----:B------:R-:W-:Y:S02]  /*48f0*/  FMUL.FTZ R71, R71, c[0x0][0x2ec] ;  /* 0x0000bb0047477a20 */ /* 0x000fe40000410000 */
[----:B------:R-:W-:Y:S01]  /*4900*/  FMUL.FTZ R64, R64, c[0x0][0x2ec] ;  /* 0x0000bb0040407a20 */ /* 0x000fe20000410000 */
[----:B------:R1:W1:Y:S01]  /*4910*/  MUFU.TANH R221, R42 ;  /* 0x0000002a00dd7308 */ /* 0x0002620000002400 */
[----:B------:R-:W-:Y:S02]  /*4920*/  FMUL.FTZ R65, R65, c[0x0][0x2ec] ;  /* 0x0000bb0041417a20 */ /* 0x000fe40000410000 */
[----:B------:R-:W-:Y:S02]  /*4930*/  FMUL.FTZ R66, R66, c[0x0][0x2ec] ;  /* 0x0000bb0042427a20 */ /* 0x000fe40000410000 */
[----:B------:R-:W-:-:S03]  /*4940*/  FMUL.FTZ R67, R67, c[0x0][0x2ec] ;  /* 0x0000bb0043437a20 */ /* 0x000fc60000410000 */
        /* <DEDUP_REMOVED lines=73> */
.L_x_1498:
[----:B------:R-:W-:-:S04]  /*4de0*/  LEA R4, -R4, RZ, 0x6 ;  /* 0x000000ff04047211 */ /* 0x000fc800078e31ff */
[----:B------:R-:W-:Y:S02]  /*4df0*/  SHF.R.S32.HI R9, RZ, 0x1f, R4 ;  /* 0x0000001fff097819 */ /* 0x000fe40000011404 */
.L_x_1499:
        /* <DEDUP_REMOVED lines=8> */
[----:B-1----:R-:W-:Y:S01]  /*4e80*/  @!P5 LEA R40, P1, R11, c[0x0][0x168], 0x1 ;  /* 0x00005a000b28da11 */ /* 0x002fe200078208ff */
        /* <DEDUP_REMOVED lines=110> */
.L_x_1501:
[----:B------:R-:W-:Y:S05]  /*5570*/  BSYNC B0 ;  /* 0x0000000000007941 */ /* 0x000fea0003800000 */
.L_x_1500:
[----:B------:R-:W0:Y:S01]  /*5580*/  LDGDEPBAR ;  /* 0x00000000000079af */ /* 0x000e220000000000 */
[----:B------:R-:W-:-:S04]  /*5590*/  IADD3 R133, P1, R4, R133, RZ ;  /* 0x0000008504857210 */ /* 0x000fc80007f3e0ff */
[----:B------:R-:W-:Y:S02]  /*55a0*/  IADD3.X R134, R9, R134, RZ, P1, !PT ;  /* 0x0000008609867210 */ /* 0x000fe40000ffe4ff */
.L_x_1497:
[----:B--234-:R-:W-:Y:S02]  /*55b0*/  IMAD.IADD R92, R3, 0x1, R92 ;  /* 0x00000001035c7824 */ /* 0x01cfe400078e025c */
[----:B------:R-:W-:-:S03]  /*55c0*/  IMAD.SHL.U32 R200, R0, 0x2, RZ ;  /* 0x0000000200c87824 */ /* 0x000fc600078e00ff */
[C---:B------:R-:W-:Y:S01]  /*55d0*/  IADD3 R3, R92.reuse, 0x1, RZ ;  /* 0x000000015c037810 */ /* 0x040fe20007ffe0ff */
[--C-:B------:R-:W-:Y:S01]  /*55e0*/  IMAD R197, R5, 0x2, R200.reuse ;  /* 0x0000000205c57824 */ /* 0x100fe200078e02c8 */
[C---:B------:R-:W-:Y:S01]  /*55f0*/  IADD3 R4, R92.reuse, 0x8, RZ ;  /* 0x000000085c047810 */ /* 0x040fe20007ffe0ff */
[----:B------:R-:W-:Y:S01]  /*5600*/  IMAD R198, R7, 0x2, R200 ;  /* 0x0000000207c67824 */ /* 0x000fe200078e02c8 */
[C---:B------:R-:W-:Y:S01]  /*5610*/  ISETP.GE.AND P4, PT, R3.reuse, R135, PT ;  /* 0x000000870300720c */ /* 0x040fe20003f86270 */
[----:B-1----:R-:W-:Y:S01]  /*5620*/  LDSM.16.MT88.4 R40, [R200+0xe000] ;  /* 0x00e00000c828783b */ /* 0x002fe20000004200 */
[----:B------:R-:W-:Y:S01]  /*5630*/  ISETP.GE.AND P1, PT, R3, R2, PT ;  /* 0x000000020300720c */ /* 0x000fe20003f26270 */
[----:B------:R-:W-:Y:S01]  /*5640*/  IMAD R196, R5, 0x2, R198 ;  /* 0x0000000205c47824 */ /* 0x000fe200078e02c6 */
[----:B------:R-:W-:Y:S01]  /*5650*/  IADD3 R3, R92, 0x9, RZ ;  /* 0x000000095c037810 */ /* 0x000fe20007ffe0ff */
[----:B------:R-:W-:Y:S01]  /*5660*/  LDSM.16.MT88.4 R124, [R200+0xc000] ;  /* 0x00c00000c87c783b */ /* 0x000fe20000004200 */
[----:B------:R-:W-:-:S02]  /*5670*/  FSEL R27, R56, -INF , !P4 ;  /* 0xff800000381b7808 */ /* 0x000fc40006000000 */
[-C--:B------:R-:W-:Y:S01]  /*5680*/  ISETP.GE.AND P3, PT, R4, R2.reuse, PT ;  /* 0x000000020400720c */ /* 0x080fe20003f66270 */
[----:B------:R-:W-:Y:S01]  /*5690*/  LDSM.16.MT88.4 R64, [R196+0xe000] ;  /* 0x00e00000c440783b */ /* 0x000fe20000004200 */
[CC--:B------:R-:W-:Y:S02]  /*56a0*/  ISETP.GE.AND P5, PT, R3.reuse, R135.reuse, PT ;  /* 0x000000870300720c */ /* 0x0c0fe40003fa6270 */
[----:B------:R-:W-:Y:S01]  /*56b0*/  ISETP.GE.AND P4, PT, R3, R2, PT ;  /* 0x000000020300720c */ /* 0x000fe20003f86270 */
[----:B------:R-:W-:Y:S01]  /*56c0*/  LDSM.16.MT88.4 R116, [R198+0xc000] ;  /* 0x00c00000c674783b */ /* 0x000fe20000004200 */
[----:B------:R-:W-:Y:S02]  /*56d0*/  IADD3 R3, R92, 0x11, RZ ;  /* 0x000000115c037810 */ /* 0x000fe40007ffe0ff */
[----:B------:R-:W-:Y:S01]  /*56e0*/  ISETP.GE.AND P2, PT, R4, R135, PT ;  /* 0x000000870400720c */ /* 0x000fe20003f46270 */
[----:B------:R-:W-:Y:S01]  /*56f0*/  LDSM.16.MT88.4 R108, [R197+0xc000] ;  /* 0x00c00000c56c783b */ /* 0x000fe20000004200 */
[----:B------:R-:W-:-:S02]  /*5700*/  IADD3 R4, R92, 0x10, RZ ;  /* 0x000000105c047810 */ /* 0x000fc40007ffe0ff */
[----:B------:R-:W-:Y:S01]  /*5710*/  FSEL R25, R30, -INF , !P3 ;  /* 0xff8000001e197808 */ /* 0x000fe20005800000 */
[----:B------:R-:W-:Y:S01]  /*5720*/  LDSM.16.MT88.4 R100, [R196+0xc000] ;  /* 0x00c00000c464783b */ /* 0x000fe20000004200 */
[----:B------:R-:W-:Y:S02]  /*5730*/  FSEL R29, R29, -INF , !P5 ;  /* 0xff8000001d1d7808 */ /* 0x000fe40006800000 */
[C---:B------:R-:W-:Y:S01]  /*5740*/  ISETP.GE.AND P3, PT, R3.reuse, R135, PT ;  /* 0x000000870300720c */ /* 0x040fe20003f66270 */
[----:B------:R-:W-:Y:S01]  /*5750*/  LDSM.16.MT88.4 R48, [R198+0xe000] ;  /* 0x00e00000c630783b */ /* 0x000fe20000004200 */
[----:B------:R-:W-:Y:S02]  /*5760*/  ISETP.GE.AND P5, PT, R3, R2, PT ;  /* 0x000000020300720c */ /* 0x000fe40003fa6270 */
[----:B------:R-:W-:Y:S01]  /*5770*/  FSEL R77, R77, -INF , !P1 ;  /* 0xff8000004d4d7808 */ /* 0x000fe20004800000 */
[----:B------:R-:W-:Y:S01]  /*5780*/  LDSM.16.MT88.4 R72, [R200+0x10000] ;  /* 0x01000000c848783b */ /* 0x000fe20000004200 */
[----:B------:R-:W-:-:S02]  /*5790*/  FSEL R37, R28, -INF , !P2 ;  /* 0xff8000001c257808 */ /* 0x000fc40005000000 */
[----:B------:R-:W-:Y:S01]  /*57a0*/  IADD3 R3, R92, 0x19, RZ ;  /* 0x000000195c037810 */ /* 0x000fe20007ffe0ff */
[----:B------:R-:W-:Y:S01]  /*57b0*/  LDSM.16.MT88.4 R80, [R198+0x10000] ;  /* 0x01000000c650783b */ /* 0x000fe20000004200 */
[C---:B------:R-:W-:Y:S02]  /*57c0*/  ISETP.GE.AND P1, PT, R4.reuse, R135, PT ;  /* 0x000000870400720c */ /* 0x040fe40003f26270 */
[----:B------:R-:W-:Y:S01]  /*57d0*/  ISETP.GE.AND P2, PT, R4, R2, PT ;  /* 0x000000020400720c */ /* 0x000fe20003f46270 */
[----:B------:R-:W-:Y:S01]  /*57e0*/  LDSM.16.MT88.4 R88, [R197+0x10000] ;  /* 0x01000000c558783b */ /* 0x000fe20000004200 */
[----:B------:R-:W-:Y:S02]  /*57f0*/  IADD3 R4, R92, 0x18, RZ ;  /* 0x000000185c047810 */ /* 0x000fe40007ffe0ff */
[----:B------:R-:W-:Y:S01]  /*5800*/  FSEL R21, R33, -INF , !P3 ;  /* 0xff80000021157808 */ /* 0x000fe20005800000 */
[----:B------:R-:W-:Y:S01]  /*5810*/  LDSM.16.MT88.4 R136, [R198+0xc800] ;  /* 0x00c80000c688783b */ /* 0x000fe20000004200 */
        /* <DEDUP_REMOVED lines=17> */
[----:B------:R-:W-:Y:S02]  /*5930*/  FMNMX.FTZ R4, R37, R4, !PT ;  /* 0x0000000425047209 */ /* 0x000fe40007810000 */
[----:B------:R-:W-:-:S02]  /*5940*/  FMNMX.FTZ R8, R57, R77, !PT ;  /* 0x0000004d39087209 */ /* 0x000fc40007810000 */
[----:B------:R-:W-:Y:S02]  /*5950*/  FMNMX.FTZ R4, R29, R4, !PT ;  /* 0x000000041d047209 */ /* 0x000fe40007810000 */
[----:B------:R-:W-:Y:S02]  /*5960*/  FMNMX.FTZ R8, R25, R8, !PT ;  /* 0x0000000819087209 */ /* 0x000fe40007810000 */
[----:B------:R-:W-:Y:S02]  /*5970*/  FMNMX.FTZ R4, R23, R4, !PT ;  /* 0x0000000417047209 */ /* 0x000fe40007810000 */
[----:B------:R-:W-:Y:S02]  /*5980*/  FSEL R15, R16, -INF , !P2 ;  /* 0xff800000100f7808 */ /* 0x000fe40005000000 */
[----:B------:R-:W-:Y:S02]  /*5990*/  FMNMX.FTZ R8, R31, R8, !PT ;  /* 0x000000081f087209 */ /* 0x000fe40007810000 */
[----:B------:R-:W-:-:S02]  /*59a0*/  ISETP.GE.AND P2, PT, R3, R135, PT ;  /* 0x000000870300720c */ /* 0x000fc40003f46270 */
[----:B------:R-:W-:Y:S02]  /*59b0*/  FMNMX.FTZ R4, R21, R4, !PT ;  /* 0x0000000415047209 */ /* 0x000fe40007810000 */
[----:B------:R-:W-:Y:S02]  /*59c0*/  FMNMX.FTZ R8, R15, R8, !PT ;  /* 0x000000080f087209 */ /* 0x000fe40007810000 */
[----:B------:R-:W-:Y:S02]  /*59d0*/  IADD3 R3, R92, 0x21, RZ ;  /* 0x000000215c037810 */ /* 0x000fe40007ffe0ff */
[----:B------:R-:W-:Y:S02]  /*59e0*/  FSEL R17, R34, -INF , !P2 ;  /* 0xff80000022117808 */ /* 0x000fe40005000000 */
[----:B------:R-:W-:Y:S02]  /*59f0*/  FMNMX.FTZ R10, R19, R4, !PT ;  /* 0x00000004130a7209 */ /* 0x000fe40007810000 */
[----:B------:R-:W-:-:S02]  /*5a00*/  FMNMX.FTZ R8, R13, R8, !PT ;  /* 0x000000080d087209 */ /* 0x000fc40007810000 */
[C---:B------:R-:W-:Y:S02]  /*5a10*/  ISETP.GE.AND P5, PT, R3.reuse, R135, PT ;  /* 0x000000870300720c */ /* 0x040fe40003fa6270 */
[----:B------:R-:W-:Y:S02]  /*5a20*/  ISETP.GE.AND P2, PT, R3, R2, PT ;  /* 0x000000020300720c */ /* 0x000fe40003f46270 */
[----:B------:R-:W-:Y:S02]  /*5a30*/  IADD3 R3, R92, 0x28, RZ ;  /* 0x000000285c037810 */ /* 0x000fe40007ffe0ff */
[----:B------:R-:W-:Y:S02]  /*5a40*/  FSEL R225, R225, -INF , !P4 ;  /* 0xff800000e1e17808 */ /* 0x000fe40006000000 */
[----:B------:R-:W-:Y:S02]  /*5a50*/  FMNMX.FTZ R10, R17, R10, !PT ;  /* 0x0000000a110a7209 */ /* 0x000fe40007810000 */
[----:B------:R-:W-:-:S02]  /*5a60*/  FMNMX.FTZ R8, R11, R8, !PT ;  /* 0x000000080b087209 */ /* 0x000fc40007810000 */
[----:B------:R-:W-:Y:S02]  /*5a70*/  FSEL R221, R221, -INF , !P1 ;  /* 0xff800000dddd7808 */ /* 0x000fe40004800000 */
        /* <DEDUP_REMOVED lines=70> */
[----:B------:R-:W-:-:S02]  /*5ee0*/  FFMA.FTZ R158, R57, c[0x0][0x23c], -R166 ;  /* 0x00008f00399e7a23 */ /* 0x000fc400000108a6 */
[----:B------:R-:W1:Y:S01]  /*5ef0*/  LDSM.16.MT88.4 R56, [R197+0xe000] ;  /* 0x00e00000c538783b */ /* 0x000e620000004200 */
[--C-:B------:R-:W-:Y:S02]  /*5f00*/  FFMA.FTZ R159, R77, c[0x0][0x23c], -R166.reuse ;  /* 0x00008f004d9f7a23 */ /* 0x100fe400000108a6 */
[--C-:B------:R-:W-:Y:S02]  /*5f10*/  FFMA.FTZ R161, R25, c[0x0][0x23c], -R166.reuse ;  /* 0x00008f0019a17a23 */ /* 0x100fe400000108a6 */
[----:B------:R-:W-:Y:S01]  /*5f20*/  FFMA.FTZ R152, R31, c[0x0][0x23c], -R166 ;  /* 0x00008f001f987a23 */ /* 0x000fe200000108a6 */
[----:B------:R-:W2:Y:S01]  /*5f30*/  MUFU.EX2 R160, R160 ;  /* 0x000000a000a07308 */ /* 0x000ea20000000800 */
[--C-:B------:R-:W-:Y:S01]  /*5f40*/  FFMA.FTZ R150, R19, c[0x0][0x23c], -R140.reuse ;  /* 0x00008f0013967a23 */ /* 0x100fe2000001088c */
[----:B------:R-:W-:Y:S01]  /*5f50*/  LDSM.16.MT88.4 R28, [R196+0xc800] ;  /* 0x00c80000c41c783b */ /* 0x000fe20000004200 */
[----:B------:R-:W-:Y:S02]  /*5f60*/  FFMA.FTZ R149, R17, c[0x0][0x23c], -R140 ;  /* 0x00008f0011957a23 */ /* 0x000fe4000001088c */
[--C-:B------:R-:W-:Y:S01]  /*5f70*/  FFMA.FTZ R151, R11, c[0x0][0x23c], -R166.reuse ;  /* 0x00008f000b977a23 */ /* 0x100fe200000108a6 */
[----:B------:R-:W-:Y:S01]  /*5f80*/  LDSM.16.MT88.4 R16, [R197+0xe800] ;  /* 0x00e80000c510783b */ /* 0x000fe20000004200 */
[--C-:B------:R-:W-:Y:S01]  /*5f90*/  FFMA.FTZ R0, R9, c[0x0][0x23c], -R166.reuse ;  /* 0x00008f0009007a23 */ /* 0x100fe200000108a6 */
[----:B------:R-:W-:Y:S01]  /*5fa0*/  MUFU.EX2 R157, R157 ;  /* 0x0000009d009d7308 */ /* 0x000fe20000000800 */
[--C-:B------:R-:W-:Y:S01]  /*5fb0*/  FFMA.FTZ R153, R15, c[0x0][0x23c], -R166.reuse ;  /* 0x00008f000f997a23 */ /* 0x100fe200000108a6 */
[----:B------:R-:W3:Y:S01]  /*5fc0*/  LDSM.16.MT88.4 R8, [R200+0xe800] ;  /* 0x00e80000c808783b */ /* 0x000ee20000004200 */
[----:B------:R-:W-:-:S02]  /*5fd0*/  FFMA.FTZ R148, R13, c[0x0][0x23c], -R166 ;  /* 0x00008f000d947a23 */ /* 0x000fc400000108a6 */
[--C-:B------:R-:W-:Y:S01]  /*5fe0*/  FFMA.FTZ R155, R23, c[0x0][0x23c], -R140.reuse ;  /* 0x00008f00179b7a23 */ /* 0x100fe2000001088c */
[----:B------:R-:W4:Y:S01]  /*5ff0*/  LDSM.16.MT88.4 R12, [R196+0xe800] ;  /* 0x00e80000c40c783b */ /* 0x000f220000004200 */
[--C-:B------:R-:W-:Y:S01]  /*6000*/  FFMA.FTZ R154, R21, c[0x0][0x23c], -R140.reuse ;  /* 0x00008f00159a7a23 */ /* 0x100fe2000001088c */
[----:B------:R-:W5:Y:S01]  /*6010*/  MUFU.EX2 R156, R156 ;  /* 0x0000009c009c7308 */ /* 0x000f620000000800 */
[----:B--2---:R-:W-:Y:S01]  /*6020*/  F2FP.BF16.PACK_AB R96, R160, R163 ;  /* 0x000000a3a060723e */ /* 0x004fe200000010ff */
[----:B------:R-:W2:Y:S01]  /*6030*/  LDSM.16.MT88.4 R20, [R200+0xc800] ;  /* 0x00c80000c814783b */ /* 0x000ea20000004200 */
[--C-:B------:R-:W-:Y:S02]  /*6040*/  FFMA.FTZ R162, R225, c[0x0][0x23c], -R140.reuse ;  /* 0x00008f00e1a27a23 */ /* 0x100fe4000001088c */
[--C-:B------:R-:W-:Y:S01]  /*6050*/  FFMA.FTZ R165, R165, c[0x0][0x23c], -R140.reuse ;  /* 0x00008f00a5a57a23 */ /* 0x100fe2000001088c */
[----:B------:R-:W-:Y:S01]  /*6060*/  LDSM.16.MT88.4 R24, [R198+0xe800] ;  /* 0x00e80000c618783b */ /* 0x000fe20000004200 */
[--C-:B------:R-:W-:Y:S01]  /*6070*/  FFMA.FTZ R164, R223, c[0x0][0x23c], -R140.reuse ;  /* 0x00008f00dfa47a23 */ /* 0x100fe2000001088c */
[----:B------:R-:W-:Y:S01]  /*6080*/  MUFU.EX2 R158, R158 ;  /* 0x0000009e009e7308 */ /* 0x000fe20000000800 */
[----:B------:R-:W-:-:S02]  /*6090*/  FFMA.FTZ R167, R167, c[0x0][0x23c], -R140 ;  /* 0x00008f00a7a77a23 */ /* 0x000fc4000001088c */
[----:B------:R-:W-:Y:S01]  /*60a0*/  FFMA.FTZ R168, R221, c[0x0][0x23c], -R166 ;  /* 0x00008f00dda87a23 */ /* 0x000fe200000108a6 */
[----:B------:R-:W-:Y:S01]  /*60b0*/  LEA.HI.X R221, R133, c[0x0][0x16c], R134, 0x1, P1 ;  /* 0x00005b0085dd7a11 */ /* 0x000fe200008f0c86 */
        /* <DEDUP_REMOVED lines=83> */
[C---:B------:R-:W-:Y:S08]  /*65f0*/  HMMA.16816.F32.BF16 R52, R4.reuse, R16, R52 ;  /* 0x000000100434723c */ /* 0x040ff00000041834 */
        /* <DEDUP_REMOVED lines=22> */
[----:B------:R-:W5:Y:S07]  /*6760*/  LDSM.16.MT88.4 R32, [R197+0xd000] ;  /* 0x00d00000c520783b */ /* 0x000f6e0000004200 */
[C---:B------:R-:W-:Y:S08]  /*6770*/  HMMA.16816.F32.BF16 R104, R4.reuse, R28, R104 ;  /* 0x0000001c0468723c */ /* 0x040ff00000041868 */
[C---:B------:R-:W-:Y:S01]  /*6780*/  HMMA.16816.F32.BF16 R100, R4.reuse, R30, R100 ;  /* 0x0000001e0464723c */ /* 0x040fe20000041864 */
[----:B------:R-:W-:Y:S07]  /*6790*/  LDSM.16.MT88.4 R28, [R196+0xd000] ;  /* 0x00d00000c41c783b */ /* 0x000fee0000004200 */
[C---:B------:R-:W-:Y:S08]  /*67a0*/  HMMA.16816.F32.BF16 R44, R4.reuse, R24, R44 ;  /* 0x00000018042c723c */ /* 0x040ff0000004182c */
[C---:B------:R-:W-:Y:S01]  /*67b0*/  HMMA.16816.F32.BF16 R48, R4.reuse, R26, R48 ;  /* 0x0000001a0430723c */ /* 0x040fe20000041830 */
[----:B------:R-:W-:Y:S07]  /*67c0*/  LDSM.16.MT88.4 R24, [R198+0xf000] ;  /* 0x00f00000c618783b */ /* 0x000fee0000004200 */
[C---:B--2---:R-:W-:Y:S08]  /*67d0*/  HMMA.16816.F32.BF16 R68, R4.reuse, R20, R68 ;  /* 0x000000140444723c */ /* 0x044ff00000041844 */
[----:B------:R-:W-:Y:S01]  /*67e0*/  HMMA.16816.F32.BF16 R72, R4, R22, R72 ;  /* 0x000000160448723c */ /* 0x000fe20000041848 */
[----:B------:R-:W-:Y:S06]  /*67f0*/  LDSM.16.MT88.4 R20, [R200+0x11000] ;  /* 0x01100000c814783b */ /* 0x000fec0000004200 */
        /* <DEDUP_REMOVED lines=17> */
[C---:B-----5:R-:W-:Y:S08]  /*6910*/  HMMA.16816.F32.BF16 R112, R4.reuse, R32, R112 ;  /* 0x000000200470723c */ /* 0x060ff00000041870 */
        /* <DEDUP_REMOVED lines=33> */
[----:B------:R-:W-:-:S04]  /*6b30*/  FADD.FTZ R177, R177, R176 ;  /* 0x000000b0b1b17221 */ /* 0x000fc80000010000 */
        /* <DEDUP_REMOVED lines=105> */
.L_x_1503:
[----:B------:R-:W-:-:S05]  /*71d0*/  IMAD.MOV.U32 R9, RZ, RZ, c[0x0][0x1a0] ;  /* 0x00006800ff097624 */ /* 0x000fca00078e00ff */
[----:B------:R-:W-:-:S04]  /*71e0*/  LEA R9, -R9, RZ, 0x6 ;  /* 0x000000ff09097211 */ /* 0x000fc800078e31ff */
[----:B------:R-:W-:Y:S02]  /*71f0*/  SHF.R.S32.HI R6, RZ, 0x1f, R9 ;  /* 0x0000001fff067819 */ /* 0x000fe40000011409 */
.L_x_1504:
        /* <DEDUP_REMOVED lines=309> */
[----:B------:R-:W-:Y:S02]  /*8550*/  IADD3 R7, R6, 0x1, RZ ;  /* 0x0000000106077810 */ /* 0x000fe40007ffe0ff */
        /* <DEDUP_REMOVED lines=11> */
[-C--:B------:R-:W-:Y:S01]  /*8610*/  ISETP.GE.AND P6, PT, R7, R135.reuse, PT ;  /* 0x000000870700720c */ /* 0x080fe20003fc6270 */
[----:B------:R-:W2:Y:S01]  /*8620*/  MUFU.TANH R169, R158 ;  /* 0x0000009e00a97308 */ /* 0x000ea20000002400 */
[----:B------:R-:W-:Y:S02]  /*8630*/  FSEL R161, R161, -INF , !P1 ;  /* 0xff800000a1a17808 */ /* 0x000fe40004800000 */
[----:B------:R-:W-:Y:S01]  /*8640*/  FSEL R148, R148, -INF , !P6 ;  /* 0xff80000094947808 */ /* 0x000fe20007000000 */
[----:B------:R-:W-:Y:S01]  /*8650*/  HMMA.16816.F32.BF16 R176, R12, R10, R176 ;  /* 0x0000000a0cb0723c */ /* 0x000fe200000418b0 */
[-C--:B------:R-:W-:Y:S02]  /*8660*/  ISETP.GE.AND P2, PT, R7, R2.reuse, PT ;  /* 0x000000020700720c */ /* 0x080fe40003f46270 */
[C---:B------:R-:W-:Y:S01]  /*8670*/  ISETP.GE.AND P1, PT, R18.reuse, R135, PT ;  /* 0x000000871200720c */ /* 0x040fe20003f26270 */
[----:B------:R-:W1:Y:S01]  /*8680*/  MUFU.TANH R170, R157 ;  /* 0x0000009d00aa7308 */ /* 0x000e620000002400 */
[----:B------:R-:W-:-:S02]  /*8690*/  ISETP.GE.AND P6, PT, R18, R2, PT ;  /* 0x000000021200720c */ /* 0x000fc40003fc6270 */
[----:B------:R-:W-:Y:S02]  /*86a0*/  IADD3 R18, R6, 0x10, RZ ;  /* 0x0000001006127810 */ /* 0x000fe40007ffe0ff */
[----:B------:R-:W-:Y:S02]  /*86b0*/  FSEL R7, R28, -INF , !P2 ;  /* 0xff8000001c077808 */ /* 0x000fe40005000000 */
[-C--:B------:R-:W-:Y:S01]  /*86c0*/  ISETP.GE.AND P2, PT, R18, R135.reuse, PT ;  /* 0x000000871200720c */ /* 0x080fe20003f46270 */
        /* <DEDUP_REMOVED lines=8> */
[-C--:B------:R-:W-:Y:S01]  /*8750*/  ISETP.GE.AND P1, PT, R18, R2.reuse, PT ;  /* 0x000000021200720c */ /* 0x080fe20003f26270 */
[----:B------:R-:W-:Y:S01]  /*8760*/  FMUL.FTZ R137, R183, c[0x0][0x2ec] ;  /* 0x0000bb00b7897a20 */ /* 0x000fe20000410000 */
[C---:B------:R-:W-:Y:S01]  /*8770*/  ISETP.GE.AND P6, PT, R9.reuse, R135, PT ;  /* 0x000000870900720c */ /* 0x040fe20003fc6270 */
[----:B-1----:R-:W-:Y:S01]  /*8780*/  FMUL.FTZ R138, R176, c[0x0][0x2ec] ;  /* 0x0000bb00b08a7a20 */ /* 0x002fe20000410000 */
[----:B------:R-:W-:Y:S01]  /*8790*/  ISETP.GE.AND P2, PT, R9, R2, PT ;  /* 0x000000020900720c */ /* 0x000fe20003f46270 */
[----:B------:R-:W-:Y:S01]  /*87a0*/  FMUL.FTZ R136, R177, c[0x0][0x2ec] ;  /* 0x0000bb00b1887a20 */ /* 0x000fe20000410000 */
        /* <DEDUP_REMOVED lines=9> */
[CC--:B------:R-:W-:Y:S01]  /*8840*/  ISETP.GE.AND P1, PT, R18.reuse, R135.reuse, PT ;  /* 0x000000871200720c */ /* 0x0c0fe20003f26270 */
        /* <DEDUP_REMOVED lines=8> */
[-C--:B------:R-:W-:Y:S02]  /*88d0*/  ISETP.GE.AND P1, PT, R9, R2.reuse, PT ;  /* 0x000000020900720c */ /* 0x080fe40003f26270 */
[C---:B------:R-:W-:Y:S01]  /*88e0*/  ISETP.GE.AND P6, PT, R5.reuse, R135, PT ;  /* 0x000000870500720c */ /* 0x040fe20003fc6270 */
[----:B------:R-:W-:Y:S01]  /*88f0*/  MUFU.TANH R152, R152 ;  /* 0x0000009800987308 */ /* 0x000fe20000002400 */
[----:B------:R-:W-:-:S02]  /*8900*/  ISETP.GE.AND P2, PT, R5, R2, PT ;  /* 0x000000020500720c */ /* 0x000fc40003f46270 */
[C---:B------:R-:W-:Y:S02]  /*8910*/  IADD3 R4, R6.reuse, 0x21, RZ ;  /* 0x0000002106047810 */ /* 0x040fe40007ffe0ff */
[----:B------:R-:W-:Y:S02]  /*8920*/  IADD3 R5, R6, 0x28, RZ ;  /* 0x0000002806057810 */ /* 0x000fe40007ffe0ff */
[----:B------:R-:W-:Y:S01]  /*8930*/  FSEL R21, R16, -INF , !P1 ;  /* 0xff80000010157808 */ /* 0x000fe20004800000 */
[----:B------:R-:W4:Y:S01]  /*8940*/  MUFU.TANH R151, R151 ;  /* 0x0000009700977308 */ /* 0x000f220000002400 */
[----:B------:R-:W-:Y:S02]  /*8950*/  FSEL R168, R168, -INF , !P6 ;  /* 0xff800000a8a87808 */ /* 0x000fe40007000000 */
[----:B--2---:R-:W-:Y:S02]  /*8960*/  FSEL R169, R169, -INF , !P2 ;  /* 0xff800000a9a97808 */ /* 0x004fe40005000000 */
[----:B------:R-:W-:-:S02]  /*8970*/  ISETP.GE.AND P1, PT, R4, R135, PT ;  /* 0x000000870400720c */ /* 0x000fc40003f26270 */
[-C--:B------:R-:W-:Y:S01]  /*8980*/  ISETP.GE.AND P6, PT, R4, R2.reuse, PT ;  /* 0x000000020400720c */ /* 0x080fe20003fc6270 */
[----:B------:R-:W2:Y:S01]  /*8990*/  MUFU.TANH R138, R138 ;  /* 0x0000008a008a7308 */ /* 0x000ea20000002400 */
[----:B------:R-:W-:Y:S02]  /*89a0*/  ISETP.GE.AND P2, PT, R5, R135, PT ;  /* 0x000000870500720c */ /* 0x000fe40003f46270 */
[----:B------:R-:W-:Y:S02]  /*89b0*/  IADD3 R4, R6, 0x29, RZ ;  /* 0x0000002906047810 */ /* 0x000fe40007ffe0ff */
[----:B------:R-:W-:Y:S02]  /*89c0*/  FSEL R170, R170, -INF , !P1 ;  /* 0xff800000aaaa7808 */ /* 0x000fe40004800000 */
[----:B------:R-:W-:Y:S01]  /*89d0*/  FSEL R167, R167, -INF , !P6 ;  /* 0xff800000a7a77808 */ /* 0x000fe20007000000 */
[----:B------:R-:W-:Y:S01]  /*89e0*/  MUFU.TANH R136, R136 ;  /* 0x0000008800887308 */ /* 0x000fe20000002400 */
[----:B------:R-:W-:Y:S01]  /*89f0*/  FSEL R166, R166, -INF , !P2 ;  /* 0xff800000a6a67808 */ /* 0x000fe20005000000 */
[----:B------:R-:W-:Y:S01]  /*8a00*/  BAR.SYNC.DEFER_BLOCKING 0x0 ;  /* 0x0000000000007b1d */ /* 0x000fe20000010000 */
[----:B------:R-:W-:-:S02]  /*8a10*/  ISETP.GE.AND P1, PT, R5, R2, PT ;  /* 0x000000020500720c */ /* 0x000fc40003f26270 */
[C---:B------:R-:W-:Y:S02]  /*8a20*/  ISETP.GE.AND P6, PT, R4.reuse, R135, PT ;  /* 0x000000870400720c */ /* 0x040fe40003fc6270 */
[----:B------:R-:W-:Y:S01]  /*8a30*/  ISETP.GE.AND P2, PT, R4, R2, PT ;  /* 0x000000020400720c */ /* 0x000fe20003f46270 */
[----:B------:R-:W5:Y:S01]  /*8a40*/  MUFU.TANH R154, R180 ;  /* 0x000000b4009a7308 */ /* 0x000f620000002400 */
[C---:B------:R-:W-:Y:S02]  /*8a50*/  IADD3 R4, R6.reuse, 0x30, RZ ;  /* 0x0000003006047810 */ /* 0x040fe40007ffe0ff */
[----:B------:R-:W-:Y:S02]  /*8a60*/  IADD3 R5, R6, 0x31, RZ ;  /* 0x0000003106057810 */ /* 0x000fe40007ffe0ff */
[----:B-1----:R-:W-:Y:S02]  /*8a70*/  FSEL R165, R165, -INF , !P1 ;  /* 0xff800000a5a57808 */ /* 0x002fe40004800000 */
[----:B------:R-:W-:Y:S01]  /*8a80*/  FSEL R164, R164, -INF , !P6 ;  /* 0xff800000a4a47808 */ /* 0x000fe20007000000 */
[----:B------:R-:W-:Y:S01]  /*8a90*/  MUFU.TANH R137, R137 ;  /* 0x0000008900897308 */ /* 0x000fe20000002400 */
[----:B---3--:R-:W-:-:S02]  /*8aa0*/  FSEL R163, R163, -INF , !P2 ;  /* 0xff800000a3a37808 */ /* 0x008fc40005000000 */
[CC--:B------:R-:W-:Y:S02]  /*8ab0*/  ISETP.GE.AND P1, PT, R4.reuse, R135.reuse, PT ;  /* 0x000000870400720c */ /* 0x0c0fe40003f26270 */
[----:B------:R-:W-:Y:S02]  /*8ac0*/  ISETP.GE.AND P6, PT, R4, R2, PT ;  /* 0x000000020400720c */ /* 0x000fe40003fc6270 */
[----:B------:R-:W-:Y:S01]  /*8ad0*/  ISETP.GE.AND P2, PT, R5, R135, PT ;  /* 0x000000870500720c */ /* 0x000fe20003f46270 */
[----:B------:R-:W1:Y:S01]  /*8ae0*/  MUFU.TANH R139, R139 ;  /* 0x0000008b008b7308 */ /* 0x000e620000002400 */
[----:B------:R-:W-:Y:S02]  /*8af0*/  IADD3 R4, R6, 0x38, RZ ;  /* 0x0000003806047810 */ /* 0x000fe40007ffe0ff */
[----:B----4-:R-:W-:Y:S02]  /*8b00*/  FSEL R151, R151, -INF , !P6 ;  /* 0xff80000097977808 */ /* 0x010fe40007000000 */
[----:B------:R-:W-:-:S02]  /*8b10*/  FSEL R152, R152, -INF , !P2 ;  /* 0xff80000098987808 */ /* 0x000fc40005000000 */
[CC--:B------:R-:W-:Y:S01]  /*8b20*/  ISETP.GE.AND P6, PT, R4.reuse, R135.reuse, PT ;  /* 0x000000870400720c */ /* 0x0c0fe20003fc6270 */
[----:B------:R-:W3:Y:S01]  /*8b30*/  MUFU.TANH R149, R149 ;  /* 0x0000009500957308 */ /* 0x000ee20000002400 */
[----:B------:R-:W-:Y:S02]  /*8b40*/  ISETP.GE.AND P2, PT, R4, R2, PT ;  /* 0x000000020400720c */ /* 0x000fe40003f46270 */
[----:B------:R-:W-:Y:S02]  /*8b50*/  IADD3 R4, R6, 0x39, RZ ;  /* 0x0000003906047810 */ /* 0x000fe40007ffe0ff */
[----:B--2---:R-:W-:Y:S02]  /*8b60*/  FSEL R138, R138, -INF , !P6 ;  /* 0xff8000008a8a7808 */ /* 0x004fe40007000000 */
[----:B------:R-:W-:Y:S02]  /*8b70*/  ISETP.GE.AND P6, PT, R4, R135, PT ;  /* 0x000000870400720c */ /* 0x000fe40003fc6270 */
[----:B-----5:R-:W-:-:S02]  /*8b80*/  FSEL R154, R154, -INF , !P1 ;  /* 0xff8000009a9a7808 */ /* 0x020fc40004800000 */
[----:B------:R-:W-:Y:S02]  /*8b90*/  FSEL R136, R136, -INF , !P6 ;  /* 0xff80000088887808 */ /* 0x000fe40007000000 */
[----:B------:R-:W-:Y:S02]  /*8ba0*/  ISETP.GT.AND P6, PT, R211, R208, PT ;  /* 0x000000d0d300720c */ /* 0x000fe40003fc4270 */
[----:B------:R-:W-:Y:S02]  /*8bb0*/  ISETP.GE.AND P1, PT, R5, R2, PT ;  /* 0x000000020500720c */ /* 0x000fe40003f26270 */
[----:B-1----:R-:W-:Y:S02]  /*8bc0*/  FSEL R139, R139, -INF , !P2 ;  /* 0xff8000008b8b7808 */ /* 0x002fe40005000000 */
[----:B------:R-:W-:Y:S02]  /*8bd0*/  FSEL R137, R137, -INF , !P1 ;  /* 0xff80000089897808 */ /* 0x000fe40004800000 */
[----:B------:R-:W-:-:S02]  /*8be0*/  ISETP.GE.AND P1, PT, R6, R135, PT ;  /* 0x000000870600720c */ /* 0x000fc40003f26270 */
[-C--:B------:R-:W-:Y:S02]  /*8bf0*/  ISETP.GE.AND P2, PT, R6, R2.reuse, PT ;  /* 0x000000020600720c */ /* 0x080fe40003f46270 */
[----:B------:R-:W-:Y:S02]  /*8c00*/  FSEL R140, R140, -INF , !P1 ;  /* 0xff8000008c8c7808 */ /* 0x000fe40004800000 */
[----:B------:R-:W-:Y:S02]  /*8c10*/  ISETP.GE.AND P1, PT, R4, R2, PT ;  /* 0x000000020400720c */ /* 0x000fe40003f26270 */
[----:B------:R-:W-:Y:S02]  /*8c20*/  FSEL R2, R141, -INF , !P2 ;  /* 0xff8000008d027808 */ /* 0x000fe40005000000 */
[----:B---3--:R-:W-:Y:S01]  /*8c30*/  FSEL R149, R149, -INF , !P1 ;  /* 0xff80000095957808 */ /* 0x008fe20004800000 */
[----:B------:R-:W-:Y:S05]  /*8c40*/  @!P6 BRA `(.L_x_1505) ;  /* 0x00000ae00000e947 */ /* 0x000fea0003800000 */
[----:B------:R-:W-:Y:S05]  /*8c50*/  @!P0 BRA `(.L_x_1506) ;  /* 0x000003a000008947 */ /* 0x000fea0003800000 */
[----:B------:R-:W1:Y:S01]  /*8c60*/  I2F.RP R4, R0 ;  /* 0x0000000000047306 */ /* 0x000e620000209400 */
[----:B------:R-:W-:-:S02]  /*8c70*/  IMAD.SHL.U32 R6, R211, 0x40, RZ ;  /* 0x00000040d3067824 */ /* 0x000fc400078e00ff */
[----:B------:R-:W-:-:S03]  /*8c80*/  IMAD.MOV.U32 R12, RZ, RZ, RZ ;  /* 0x000000ffff0c7224 */ /* 0x000fc600078e00ff */
[----:B------:R-:W-:Y:S02]  /*8c90*/  IABS R10, R6 ;  /* 0x00000006000a7213 */ /* 0x000fe40000000000 */
[C---:B------:R-:W-:Y:S02]  /*8ca0*/  IADD3 R11, R6.reuse, -0x40, RZ ;  /* 0xffffffc0060b7810 */ /* 0x040fe40007ffe0ff */
[----:B------:R-:W-:Y:S01]  /*8cb0*/  LOP3.LUT R6, R6, c[0x0][0x2d0], RZ, 0x3c, !PT ;  /* 0x0000b40006067a12 */ /* 0x000fe200078e3cff */
[----:B-1----:R-:W1:Y:S02]  /*8cc0*/  MUFU.RCP R13, R4 ;  /* 0x00000004000d7308 */ /* 0x002e640000001000 */
[----:B-1----:R-:W-:Y:S02]  /*8cd0*/  IADD3 R13, R13, 0xffffffe, RZ ;  /* 0x0ffffffe0d0d7810 */ /* 0x002fe40007ffe0ff */
[----:B------:R-:W-:Y:S02]  /*8ce0*/  IABS R4, R11 ;  /* 0x0000000b00047213 */ /* 0x000fe40000000000 */
[----:B------:R-:W-:-:S02]  /*8cf0*/  LOP3.LUT R11, R11, c[0x0][0x2d0], RZ, 0x3c, !PT ;  /* 0x0000b4000b0b7a12 */ /* 0x000fc400078e3cff */
[----:B------:R-:W1:Y:S02]  /*8d00*/  F2I.FTZ.U32.TRUNC.NTZ R13, R13 ;  /* 0x0000000d000d7305 */ /* 0x000e64000021f000 */
[----:B-1----:R-:W-:-:S04]  /*8d10*/  IMAD.MOV R5, RZ, RZ, -R13 ;  /* 0x000000ffff057224 */ /* 0x002fc800078e0a0d */
[----:B------:R-:W-:-:S04]  /*8d20*/  IMAD R5, R5, R0, RZ ;  /* 0x0000000005057224 */ /* 0x000fc800078e02ff */
[----:B------:R-:W-:-:S06]  /*8d30*/  IMAD.HI.U32 R5, R13, R5, R12 ;  /* 0x000000050d057227 */ /* 0x000fcc00078e000c */
[----:B------:R-:W-:-:S05]  /*8d40*/  IMAD.HI.U32 R12, R5, R10, RZ ;  /* 0x0000000a050c7227 */ /* 0x000fca00078e00ff */
[----:B------:R-:W-:-:S05]  /*8d50*/  IADD3 R9, -R12, RZ, RZ ;  /* 0x000000ff0c097210 */ /* 0x000fca0007ffe1ff */
[----:B------:R-:W-:Y:S02]  /*8d60*/  IMAD R9, R0, R9, R10 ;  /* 0x0000000900097224 */ /* 0x000fe400078e020a */
[----:B------:R-:W-:-:S03]  /*8d70*/  IMAD.HI.U32 R10, R5, R4, RZ ;  /* 0x00000004050a7227 */ /* 0x000fc600078e00ff */
[----:B------:R-:W-:Y:S01]  /*8d80*/  ISETP.GT.U32.AND P2, PT, R0, R9, PT ;  /* 0x000000090000720c */ /* 0x000fe20003f44070 */
[----:B------:R-:W-:-:S04]  /*8d90*/  IMAD.MOV R5, RZ, RZ, -R10 ;  /* 0x000000ffff057224 */ /* 0x000fc800078e0a0a */
[----:B------:R-:W-:-:S05]  /*8da0*/  IMAD R5, R0, R5, R4 ;  /* 0x0000000500057224 */ /* 0x000fca00078e0204 */
[----:B------:R-:W-:-:S03]  /*8db0*/  ISETP.GT.U32.AND P1, PT, R0, R5, PT ;  /* 0x000000050000720c */ /* 0x000fc60003f24070 */
[----:B------:R-:W-:Y:S01]  /*8dc0*/  @!P2 IMAD.IADD R9, R9, 0x1, -R0 ;  /* 0x000000010909a824 */ /* 0x000fe200078e0a00 */
[----:B------:R-:W-:-:S04]  /*8dd0*/  @!P2 IADD3 R12, R12, 0x1, RZ ;  /* 0x000000010c0ca810 */ /* 0x000fc80007ffe0ff */
[----:B------:R-:W-:-:S05]  /*8de0*/  ISETP.GE.U32.AND P2, PT, R9, R0, PT ;  /* 0x000000000900720c */ /* 0x000fca0003f46070 */
[----:B------:R-:W-:Y:S02]  /*8df0*/  @!P1 IADD3 R5, R5, -R0, RZ ;  /* 0x8000000005059210 */ /* 0x000fe40007ffe0ff */
[----:B------:R-:W-:Y:S02]  /*8e00*/  @!P1 IADD3 R10, R10, 0x1, RZ ;  /* 0x000000010a0a9810 */ /* 0x000fe40007ffe0ff */
[----:B------:R-:W-:-:S04]  /*8e10*/  ISETP.GE.AND P1, PT, R6, RZ, PT ;  /* 0x000000ff0600720c */ /* 0x000fc80003f26270 */
[----:B------:R-:W-:Y:S02]  /*8e20*/  @P2 IADD3 R12, R12, 0x1, RZ ;  /* 0x000000010c0c2810 */ /* 0x000fe40007ffe0ff */
[----:B------:R-:W-:Y:S02]  /*8e30*/  ISETP.GE.U32.AND P2, PT, R5, R0, PT ;  /* 0x000000000500720c */ /* 0x000fe40003f46070 */
[----:B------:R-:W-:-:S05]  /*8e40*/  LOP3.LUT R0, RZ, c[0x0][0x2d0], RZ, 0x33, !PT ;  /* 0x0000b400ff007a12 */ /* 0x000fca00078e33ff */
[----:B------:R-:W-:Y:S01]  /*8e50*/  @!P1 IMAD.MOV R12, RZ, RZ, -R12 ;  /* 0x000000ffff0c9224 */ /* 0x000fe200078e0a0c */
[----:B------:R-:W-:-:S04]  /*8e60*/  ISETP.NE.AND P1, PT, RZ, c[0x0][0x2d0], PT ;  /* 0x0000b400ff007a0c */ /* 0x000fc80003f25270 */
[----:B------:R-:W-:Y:S02]  /*8e70*/  SEL R5, R0, R12, !P1 ;  /* 0x0000000c00057207 */ /* 0x000fe40004800000 */
[----:B------:R-:W-:Y:S02]  /*8e80*/  @P2 IADD3 R10, R10, 0x1, RZ ;  /* 0x000000010a0a2810 */ /* 0x000fe40007ffe0ff */
[----:B------:R-:W-:Y:S01]  /*8e90*/  ISETP.GE.AND P2, PT, R11, RZ, PT ;  /* 0x000000ff0b00720c */ /* 0x000fe20003f46270 */
[----:B------:R-:W-:-:S05]  /*8ea0*/  IMAD.WIDE R14, R5, 0x4, R216 ;  /* 0x00000004050e7825 */ /* 0x000fca00078e02d8 */
[----:B------:R-:W2:Y:S07]  /*8eb0*/  LDG.E R9, [R14.64] ;  /* 0x000000040e097981 */ /* 0x000eae000c1e1900 */
[----:B------:R-:W-:-:S05]  /*8ec0*/  @!P2 IMAD.MOV R10, RZ, RZ, -R10 ;  /* 0x000000ffff0aa224 */ /* 0x000fca00078e0a0a */
[----:B------:R-:W-:-:S05]  /*8ed0*/  SEL R0, R0, R10, !P1 ;  /* 0x0000000a00007207 */ /* 0x000fca0004800000 */
[----:B------:R-:W-:-:S05]  /*8ee0*/  IMAD.WIDE R12, R0, 0x4, R216 ;  /* 0x00000004000c7825 */ /* 0x000fca00078e02d8 */
[----:B------:R-:W2:Y:S01]  /*8ef0*/  LDG.E R6, [R12.64] ;  /* 0x000000040c067981 */ /* 0x000ea2000c1e1900 */
[----:B------:R-:W-:Y:S01]  /*8f00*/  IADD3 R0, R5, -R0, RZ ;  /* 0x8000000005007210 */ /* 0x000fe20007ffe0ff */
[----:B------:R-:W-:-:S04]  /*8f10*/  IMAD.MOV.U32 R5, RZ, RZ, c[0x0][0x2d0] ;  /* 0x0000b400ff057624 */ /* 0x000fc800078e00ff */
[----:B------:R-:W-:-:S05]  /*8f20*/  IMAD R5, R0, R5, -0x40 ;  /* 0xffffffc000057424 */ /* 0x000fca00078e0205 */
[----:B------:R-:W-:Y:S01]  /*8f30*/  SHF.R.S32.HI R0, RZ, 0x1f, R5 ;  /* 0x0000001fff007819 */ /* 0x000fe20000011405 */
[----:B------:R-:W-:-:S04]  /*8f40*/  IMAD.WIDE.U32 R10, R5, c[0x0][0x198], RZ ;  /* 0x00006600050a7a25 */ /* 0x000fc800078e00ff */
[----:B------:R-:W-:-:S04]  /*8f50*/  IMAD R0, R0, c[0x0][0x198], RZ ;  /* 0x0000660000007a24 */ /* 0x000fc800078e02ff */
[----:B------:R-:W-:-:S05]  /*8f60*/  IMAD R0, R5, c[0x0][0x19c], R0 ;  /* 0x0000670005007a24 */ /* 0x000fca00078e0200 */
[----:B------:R-:W-:Y:S01]  /*8f70*/  IADD3 R11, R11, R0, RZ ;  /* 0x000000000b0b7210 */ /* 0x000fe20007ffe0ff */
[----:B--2---:R-:W-:-:S05]  /*8f80*/  IMAD.IADD R6, R6, 0x1, -R9 ;  /* 0x0000000106067824 */ /* 0x004fca00078e0a09 */
[----:B------:R-:W-:Y:S01]  /*8f90*/  SHF.R.S32.HI R4, RZ, 0x1f, R6 ;  /* 0x0000001fff047819 */ /* 0x000fe20000011406 */
[----:B------:R-:W-:-:S04]  /*8fa0*/  IMAD.WIDE.U32 R10, R6, c[0x0][0x180], R10 ;  /* 0x00006000060a7a25 */ /* 0x000fc800078e000a */
[----:B------:R-:W-:-:S04]  /*8fb0*/  IMAD R5, R4, c[0x0][0x180], RZ ;  /* 0x0000600004057a24 */ /* 0x000fc800078e02ff */
[----:B------:R-:W-:Y:S01]  /*8fc0*/  IMAD R5, R6, c[0x0][0x184], R5 ;  /* 0x0000610006057a24 */ /* 0x000fe200078e0205 */
[----:B------:R-:W-:-:S03]  /*8fd0*/  MOV R9, R10 ;  /* 0x0000000a00097202 */ /* 0x000fc60000000f00 */
[----:B------:R-:W-:Y:S01]  /*8fe0*/  IMAD.IADD R6, R11, 0x1, R5 ;  /* 0x000000010b067824 */ /* 0x000fe200078e0205 */
[----:B------:R-:W-:Y:S05]  /*8ff0*/  BRA `(.L_x_1507) ;  /* 0x0000003000007947 */ /* 0x000fea0003800000 */
.L_x_1506:
[----:B------:R-:W-:-:S05]  /*9000*/  IMAD.MOV.U32 R9, RZ, RZ, c[0x0][0x198] ;  /* 0x00006600ff097624 */ /* 0x000fca00078e00ff */
[----:B------:R-:W-:-:S04]  /*9010*/  LEA R9, -R9, RZ, 0x6 ;  /* 0x000000ff09097211 */ /* 0x000fc800078e31ff */
[----:B------:R-:W-:Y:S02]  /*9020*/  SHF.R.S32.HI R6, RZ, 0x1f, R9 ;  /* 0x0000001fff067819 */ /* 0x000fe40000011409 */
.L_x_1507:
        /* <DEDUP_REMOVED lines=34> */
[----:B------:R-:W-:Y:S01]  /*9250*/  @!P5 LEA.HI.X R19, R5, R221, R4, 0x1, P2 ;  /* 0x000000dd0513d211 */ /* 0x000fe200010f0c04 */
[----:B------:R-:W-:Y:S01]  /*9260*/  @!PT LDS RZ, [RZ] ;  /* 0x00000000fffff984 */ /* 0x000fe20000000800 */
[----:B------:R-:W-:Y:S01]  /*9270*/  @!PT LDS RZ, [RZ] ;  /* 0x00000000fffff984 */ /* 0x000fe20000000800 */
[----:B------:R-:W-:Y:S01]  /*9280*/  @!PT LDS RZ, [RZ] ;  /* 0x00000000fffff984 */ /* 0x000fe20000000800 */
[----:B------:R1:W-:Y:S01]  /*9290*/  @!P4 LDGSTS.E.BYPASS.LTC128B.128 [R212+0x8000], [R34.64+0x80] ;  /* 0x0800008022d4cfae */ /* 0x0003e2000b901d44 */
[----:B------:R-:W-:Y:S02]  /*92a0*/  @!P4 LEA R16, P2, R11, c[0x0][0x168], 0x1 ;  /* 0x00005a000b10ca11 */ /* 0x000fe400078408ff */
        /* <DEDUP_REMOVED lines=9> */
[----:B------:R1:W-:Y:S02]  /*9340*/  @!P3 LDGSTS.E.BYPASS.LTC128B.128 [R212+0xa000], [R14.64+0x100] ;  /* 0x0a0001000ed4bfae */ /* 0x0003e4000b901d44 */
[----:B------:R-:W-:Y:S01]  /*9350*/  IMAD.X R5, R209, 0x1, R4, P2 ;  /* 0x00000001d1057824 */ /* 0x000fe200010e0604 */
[----:B------:R-:W-:Y:S01]  /*9360*/  @!P3 LEA.HI.X R145, R0, c[0x0][0x16c], R11, 0x1, P1 ;  /* 0x00005b000091ba11 */ /* 0x000fe200008f0c0b */
[----:B------:R1:W-:Y:S01]  /*9370*/  @P5 STS.128 [R212+0x6800], RZ ;  /* 0x006800ffd4005388 */ /* 0x0003e20000000c00 */
[----:B------:R-:W-:-:S03]  /*9380*/  @!P4 IADD3 R11, P1, R133, R10, RZ ;  /* 0x0000000a850bc210 */ /* 0x000fc60007f3e0ff */
[----:B------:R-:W-:Y:S01]  /*9390*/  @!PT LDS RZ, [RZ] ;  /* 0x00000000fffff984 */ /* 0x000fe20000000800 */
[----:B------:R-:W-:Y:S01]  /*93a0*/  @!PT LDS RZ, [RZ] ;  /* 0x00000000fffff984 */ /* 0x000fe20000000800 */
[----:B------:R-:W-:Y:S01]  /*93b0*/  @!PT LDS RZ, [RZ] ;  /* 0x00000000fffff984 */ /* 0x000fe20000000800 */
[----:B------:R1:W-:Y:S02]  /*93c0*/  @!P5 LDGSTS.E.BYPASS.LTC128B.128 [R212+0x6800], [R32.64] ;  /* 0x0680000020d4dfae */ /* 0x0003e4000b901d44 */
[----:B------:R-:W-:Y:S01]  /*93d0*/  @!P4 IMAD.X R0, R134, 0x1, R5, P1 ;  /* 0x000000018600c824 */ /* 0x000fe200008e0605 */
[C---:B------:R-:W-:Y:S01]  /*93e0*/  @!P4 LEA R146, P1, R11.reuse, c[0x0][0x168], 0x1 ;  /* 0x00005a000b92ca11 */ /* 0x040fe200078208ff */
[----:B------:R1:W-:Y:S03]  /*93f0*/  @P4 STS.128 [R212+0x8800], RZ ;  /* 0x008800ffd4004388 */ /* 0x0003e60000000c00 */
[----:B------:R-:W-:Y:S01]  /*9400*/  @!P4 LEA.HI.X R147, R11, c[0x0][0x16c], R0, 0x1, P1 ;  /* 0x00005b000b93ca11 */ /* 0x000fe200008f0c00 */
[----:B------:R-:W-:Y:S01]  /*9410*/  @!PT LDS RZ, [RZ] ;  /* 0x00000000fffff984 */ /* 0x000fe20000000800 */
[----:B------:R-:W-:Y:S01]  /*9420*/  @!PT LDS RZ, [RZ] ;  /* 0x00000000fffff984 */ /* 0x000fe20000000800 */
[----:B------:R-:W-:Y:S01]  /*9430*/  @!PT LDS RZ, [RZ] ;  /* 0x00000000fffff984 */ /* 0x000fe20000000800 */
[----:B------:R1:W-:Y:S01]  /*9440*/  @!P4 LDGSTS.E.BYPASS.LTC128B.128 [R212+0x8800], [R30.64+0x80] ;  /* 0x088000801ed4cfae */ /* 0x0003e2000b901d44 */
        /* <DEDUP_REMOVED lines=42> */
.L_x_1509:
[----:B------:R-:W-:Y:S05]  /*96f0*/  BSYNC B0 ;  /* 0x0000000000007941 */ /* 0x000fea0003800000 */
.L_x_1508:
[----:B------:R-:W0:Y:S01]  /*9700*/  LDGDEPBAR ;  /* 0x00000000000079af */ /* 0x000e220000000000 */
[----:B------:R-:W-:-:S04]  /*9710*/  LEA R222, P1, R9, R222, 0x1 ;  /* 0x000000de09de7211 */ /* 0x000fc800078208ff */
[----:B------:R-:W-:Y:S02]  /*9720*/  LEA.HI.X R221, R9, R221, R6, 0x1, P1 ;  /* 0x000000dd09dd7211 */ /* 0x000fe400008f0c06 */
.L_x_1505:
[----:B--2---:R-:W-:Y:S01]  /*9730*/  FMNMX.FTZ R5, R132, R140, !PT ;  /* 0x0000008c84057209 */ /* 0x004fe20007810000 */
        /* <DEDUP_REMOVED lines=45> */
[C---:B------:R-:W-:Y:S01]  /*9a10*/  FMUL.FTZ R150, R145.reuse, c[0x0][0x23c] ;  /* 0x00008f0091967a20 */ /* 0x040fe20000410000 */
[----:B------:R-:W-:Y:S02]  /*9a20*/  FSEL R5, R146, RZ, P2 ;  /* 0x000000ff92057208 */ /* 0x000fe40001000000 */
[----:B------:R-:W-:Y:S02]  /*9a30*/  FSEL R6, R145, RZ, P1 ;  /* 0x000000ff91067208 */ /* 0x000fe40000800000 */
[----:B------:R-:W-:Y:S01]  /*9a40*/  FSEL R153, R153, RZ, P2 ;  /* 0x000000ff99997208 */ /* 0x000fe20001000000 */
[----:B------:R-:W-:Y:S01]  /*9a50*/  FADD.FTZ R4, R132, -R5 ;  /* 0x8000000584047221 */ /* 0x000fe20000010000 */
[----:B------:R-:W-:Y:S01]  /*9a60*/  FSEL R150, R150, RZ, P1 ;  /* 0x000000ff96967208 */ /* 0x000fe20000800000 */
[----:B------:R-:W-:Y:S01]  /*9a70*/  FADD.FTZ R6, R3, -R6 ;  /* 0x8000000603067221 */ /* 0x000fe20000010000 */
[----:B------:R-:W-:Y:S01]  /*9a80*/  LDSM.16.MT88.4 R132, [R198+0xc800] ;  /* 0x00c80000c684783b */ /* 0x000fe20000004200 */
[----:B------:R-:W-:-:S02]  /*9a90*/  FFMA.FTZ R144, R140, c[0x0][0x23c], -R153 ;  /* 0x00008f008c907a23 */ /* 0x000fc40000010899 */
[--C-:B------:R-:W-:Y:S02]  /*9aa0*/  FFMA.FTZ R142, R148, c[0x0][0x23c], -R153.reuse ;  /* 0x00008f00948e7a23 */ /* 0x100fe40000010899 */
[--C-:B------:R-:W-:Y:S02]  /*9ab0*/  FFMA.FTZ R140, R2, c[0x0][0x23c], -R150.reuse ;  /* 0x00008f00028c7a23 */ /* 0x100fe40000010896 */
[--C-:B------:R-:W-:Y:S01]  /*9ac0*/  FFMA.FTZ R143, R160, c[0x0][0x23c], -R153.reuse ;  /* 0x00008f00a08f7a23 */ /* 0x100fe20000010899 */
[----:B------:R-:W-:Y:S01]  /*9ad0*/  MUFU.EX2 R144, R144 ;  /* 0x0000009000907308 */ /* 0x000fe20000000800 */
[----:B------:R-:W-:Y:S02]  /*9ae0*/  FFMA.FTZ R141, R8, c[0x0][0x23c], -R153 ;  /* 0x00008f00088d7a23 */ /* 0x000fe40000010899 */
[--C-:B------:R-:W-:Y:S01]  /*9af0*/  FFMA.FTZ R2, R161, c[0x0][0x23c], -R150.reuse ;  /* 0x00008f00a1027a23 */ /* 0x100fe20000010896 */
[----:B------:R-:W1:Y:S01]  /*9b00*/  LDSM.16.MT88.4 R8, [R197+0xc000] ;  /* 0x00c00000c508783b */ /* 0x000e620000004200 */
[----:B------:R-:W-:-:S02]  /*9b10*/  FFMA.FTZ R0, R7, c[0x0][0x23c], -R150 ;  /* 0x00008f0007007a23 */ /* 0x000fc40000010896 */
[----:B------:R-:W-:Y:S01]  /*9b20*/  FFMA.FTZ R147, R29, c[0x0][0x23c], -R150 ;  /* 0x00008f001d937a23 */ /* 0x000fe20000010896 */
[----:B------:R-:W2:Y:S01]  /*9b30*/  MUFU.EX2 R143, R143 ;  /* 0x0000008f008f7308 */ /* 0x000ea20000000800 */
[----:B------:R-:W-:Y:S01]  /*9b40*/  FMUL.FTZ R148, R4, c[0x0][0x23c] ;  /* 0x00008f0004947a20 */ /* 0x000fe20000410000 */
[----:B------:R-:W-:Y:S01]  /*9b50*/  LDSM.16.MT88.4 R28, [R196+0xc800] ;  /* 0x00c80000c41c783b */ /* 0x000fe20000004200 */
[----:B------:R-:W-:Y:S02]  /*9b60*/  FMUL.FTZ R3, R6, c[0x0][0x23c] ;  /* 0x00008f0006037a20 */ /* 0x000fe40000410000 */
[--C-:B------:R-:W-:Y:S02]  /*9b70*/  FFMA.FTZ R155, R26, c[0x0][0x23c], -R153.reuse ;  /* 0x00008f001a9b7a23 */ /* 0x100fe40000010899 */
[--C-:B------:R-:W-:Y:S01]  /*9b80*/  FFMA.FTZ R156, R24, c[0x0][0x23c], -R153.reuse ;  /* 0x00008f00189c7a23 */ /* 0x100fe20000010899 */
[----:B------:R-:W-:Y:S01]  /*9b90*/  MUFU.EX2 R142, R142 ;  /* 0x0000008e008e7308 */ /* 0x000fe20000000800 */
[----:B------:R-:W-:-:S02]  /*9ba0*/  FFMA.FTZ R157, R22, c[0x0][0x23c], -R153 ;  /* 0x00008f00169d7a23 */ /* 0x000fc40000010899 */
[--C-:B------:R-:W-:Y:S02]  /*9bb0*/  FFMA.FTZ R158, R20, c[0x0][0x23c], -R153.reuse ;  /* 0x00008f00149e7a23 */ /* 0x100fe40000010899 */
[--C-:B------:R-:W-:Y:S02]  /*9bc0*/  FFMA.FTZ R159, R27, c[0x0][0x23c], -R150.reuse ;  /* 0x00008f001b9f7a23 */ /* 0x100fe40000010896 */
[--C-:B------:R-:W-:Y:S01]  /*9bd0*/  FFMA.FTZ R162, R25, c[0x0][0x23c], -R150.reuse ;  /* 0x00008f0019a27a23 */ /* 0x100fe20000010896 */
[----:B------:R-:W3:Y:S01]  /*9be0*/  MUFU.EX2 R141, R141 ;  /* 0x0000008d008d7308 */ /* 0x000ee20000000800 */
[----:B--2---:R-:W-:Y:S01]  /*9bf0*/  F2FP.BF16.PACK_AB R4, R143, R144 ;  /* 0x000000908f04723e */ /* 0x004fe200000010ff */
[--C-:B------:R-:W-:Y:S01]  /*9c00*/  FFMA.FTZ R160, R23, c[0x0][0x23c], -R150.reuse ;  /* 0x00008f0017a07a23 */ /* 0x100fe20000010896 */
[----:B------:R-:W-:Y:S01]  /*9c10*/  LDSM.16.MT88.4 R24, [R200+0xe800] ;  /* 0x00e80000c818783b */ /* 0x000fe20000004200 */
[----:B------:R-:W-:Y:S02]  /*9c20*/  FFMA.FTZ R161, R21, c[0x0][0x23c], -R150 ;  /* 0x00008f0015a17a23 */ /* 0x000fe40000010896 */
[--C-:B------:R-:W-:Y:S01]  /*9c30*/  FFMA.FTZ R171, R170, c[0x0][0x23c], -R153.reuse ;  /* 0x00008f00aaab7a23 */ /* 0x100fe20000010899 */
[----:B------:R-:W-:Y:S01]  /*9c40*/  LDSM.16.MT88.4 R20, [R198+0xe800] ;  /* 0x00e80000c614783b */ /* 0x000fe20000004200 */
[----:B------:R-:W-:Y:S01]  /*9c50*/  MUFU.EX2 R140, R140 ;  /* 0x0000008c008c7308 */ /* 0x000fe20000000800 */
[----:B------:R-:W-:-:S02]  /*9c60*/  FFMA.FTZ R173, R164, c[0x0][0x23c], -R153 ;  /* 0x00008f00a4ad7a23 */ /* 0x000fc40000010899 */
[--C-:B------:R-:W-:Y:S02]  /*9c70*/  FFMA.FTZ R168, R168, c[0x0][0x23c], -R153.reuse ;  /* 0x00008f00a8a87a23 */ /* 0x100fe40000010899 */
[----:B------:R-:W-:Y:S02]  /*9c80*/  FFMA.FTZ R166, R166, c[0x0][0x23c], -R153 ;  /* 0x00008f00a6a67a23 */ /* 0x000fe40000010899 */
[--C-:B------:R-:W-:Y:S01]  /*9c90*/  FFMA.FTZ R164, R169, c[0x0][0x23c], -R150.reuse ;  /* 0x00008f00a9a47a23 */ /* 0x100fe20000010896 */
[----:B------:R-:W2:Y:S01]  /*9ca0*/  MUFU.EX2 R2, R2 ;  /* 0x0000000200027308 */ /* 0x000ea20000000800 */
[----:B---3--:R-:W-:Y:S01]  /*9cb0*/  F2FP.BF16.PACK_AB R6, R141, R142 ;  /* 0x0000008e8d06723e */ /* 0x008fe200000010ff */
[--C-:B------:R-:W-:Y:S02]  /*9cc0*/  FFMA.FTZ R167, R167, c[0x0][0x23c], -R150.reuse ;  /* 0x00008f00a7a77a23 */ /* 0x100fe40000010896 */
[--C-:B------:R-:W-:Y:S02]  /*9cd0*/  FFMA.FTZ R165, R165, c[0x0][0x23c], -R150.reuse ;  /* 0x00008f00a5a57a23 */ /* 0x100fe40000010896 */
[----:B------:R-:W-:-:S02]  /*9ce0*/  FFMA.FTZ R170, R163, c[0x0][0x23c], -R150 ;  /* 0x00008f00a3aa7a23 */ /* 0x000fc40000010896 */
[----:B------:R-:W-:Y:S01]  /*9cf0*/  MUFU.EX2 R0, R0 ;  /* 0x0000000000007308 */ /* 0x000fe20000000800 */
[--C-:B------:R-:W-:Y:S02]  /*9d00*/  FFMA.FTZ R163, R152, c[0x0][0x23c], -R153.reuse ;  /* 0x00008f0098a37a23 */ /* 0x100fe40000010899 */
[--C-:B------:R-:W-:Y:S02]  /*9d10*/  FFMA.FTZ R154, R154, c[0x0][0x23c], -R153.reuse ;  /* 0x00008f009a9a7a23 */ /* 0x100fe40000010899 */
[----:B------:R-:W-:Y:S02]  /*9d20*/  FFMA.FTZ R152, R138, c[0x0][0x23c], -R153 ;  /* 0x00008f008a987a23 */ /* 0x000fe40000010899 */
[--C-:B------:R-:W-:Y:S01]  /*9d30*/  FFMA.FTZ R151, R151, c[0x0][0x23c], -R150.reuse ;  /* 0x00008f0097977a23 */ /* 0x100fe20000010896 */
[----:B------:R-:W3:Y:S01]  /*9d40*/  MUFU.EX2 R147, R147 ;  /* 0x0000009300937308 */ /* 0x000ee20000000800 */
[----:B--2---:R-:W-:Y:S01]  /*9d50*/  F2FP.BF16.PACK_AB R5, R2, R140 ;  /* 0x0000008c0205723e */ /* 0x004fe200000010ff */
[----:B------:R-:W-:-:S02]  /*9d60*/  FFMA.FTZ R172, R137, c[0x0][0x23c], -R150 ;  /* 0x00008f0089ac7a23 */ /* 0x000fc40000010896 */
[--C-:B------:R-:W-:Y:S02]  /*9d70*/  FFMA.FTZ R169, R139, c[0x0][0x23c], -R150.reuse ;  /* 0x00008f008ba97a23 */ /* 0x100fe40000010896 */
[----:B------:R-:W-:Y:S02]  /*9d80*/  FFMA.FTZ R153, R136, c[0x0][0x23c], -R153 ;  /* 0x00008f0088997a23 */ /* 0x000fe40000010899 */
[----:B------:R-:W2:Y:S01]  /*9d90*/  MUFU.EX2 R148, R148 ;  /* 0x0000009400947308 */ /* 0x000ea20000000800 */
[----:B------:R-:W-:Y:S01]  /*9da0*/  FFMA.FTZ R150, R149, c[0x0][0x23c], -R150 ;  /* 0x00008f0095967a23 */ /* 0x000fe20000010896 */
[----:B------:R-:W-:Y:S06]  /*9db0*/  LDSM.16.MT88.4 R136, [R198+0xd800] ;  /* 0x00d80000c688783b */ /* 0x000fec0000004200 */
        /* <DEDUP_REMOVED lines=302> */
[----:B------:R-:W-:Y:S11]  /*b0a0*/  MOV R132, R146 ;  /* 0x0000009200847202 */ /* 0x000ff60000000f00 */
[----:B------:R-:W-:Y:S01]  /*b0b0*/  @!UPT UIADD3 URZ, URZ, URZ, URZ ;  /* 0x0000003f3f3ff290 */ /* 0x000fe2000fffe03f */
.L_x_1502:
        /* <DEDUP_REMOVED lines=12> */
.L_x_1514:
        /* <DEDUP_REMOVED lines=66> */
.L_x_1511:
[C---:B------:R-:W-:Y:S02]  /*b5a0*/  ISETP.GE.AND P5, PT, R213.reuse, c[0x0][0x220], PT ;  /* 0x00008800d5007a0c */ /* 0x040fe40003fa6270 */
[----:B------:R-:W-:Y:S02]  /*b5b0*/  IADD3 R2, R213, 0x40, RZ ;  /* 0x00000040d5027810 */ /* 0x000fe40007ffe0ff */
[----:B------:R-:W-:Y:S02]  /*b5c0*/  IADD3 R229, P2, R218, R3, RZ ;  /* 0x00000003dae57210 */ /* 0x000fe40007f5e0ff */
[----:B------:R-:W-:Y:S02]  /*b5d0*/  ISETP.GE.AND P4, PT, R2, c[0x0][0x220], PT ;  /* 0x0000880002007a0c */ /* 0x000fe40003f86270 */
[-C--:B------:R-:W-:Y:S02]  /*b5e0*/  LEA R2, P1, R3, R224.reuse, 0x1 ;  /* 0x000000e003027211 */ /* 0x080fe400078208ff */
[----:B------:R-:W-:Y:S02]  /*b5f0*/  IADD3 R133, R213, 0x80, RZ ;  /* 0x00000080d5857810 */ /* 0x000fe40007ffe0ff */
[-C--:B------:R-:W-:Y:S01]  /*b600*/  LEA.HI.X R3, R3, R227.reuse, R132, 0x1, P1 ;  /* 0x000000e303037211 */ /* 0x080fe200008f0c84 */
[----:B------:R-:W-:Y:S01]  /*b610*/  @P5 STS.128 [R212+0xc000], RZ ;  /* 0x00c000ffd4005388 */ /* 0x000fe20000000c00 */
[----:B------:R-:W-:Y:S02]  /*b620*/  ISETP.GE.AND P3, PT, R133, c[0x0][0x220], PT ;  /* 0x0000880085007a0c */ /* 0x000fe40003f66270 */
[----:B------:R-:W-:Y:S02]  /*b630*/  @!P5 LEA R232, P6, R229, R224, 0x1 ;  /* 0x000000e0e5e8d211 */ /* 0x000fe400078c08ff */
[----:B------:R-:W-:Y:S01]  /*b640*/  IADD3.X R134, R215, R132, RZ, P2, !PT ;  /* 0x00000084d7867210 */ /* 0x000fe200017fe4ff */
[----:B------:R-:W-:Y:S01]  /*b650*/  @!PT LDS RZ, [RZ] ;  /* 0x00000000fffff984 */ /* 0x000fe20000000800 */
[----:B------:R-:W-:Y:S01]  /*b660*/  @!PT LDS RZ, [RZ] ;  /* 0x00000000fffff984 */ /* 0x000fe20000000800 */
[----:B------:R-:W-:Y:S01]  /*b670*/  @!PT LDS RZ, [RZ] ;  /* 0x00000000fffff984 */ /* 0x000fe20000000800 */
[----:B------:R1:W-:Y:S01]  /*b680*/  @!P5 LDGSTS.E.BYPASS.LTC128B.128 [R212+0xc000], [R2.64] ;  /* 0x0c00000002d4dfae */ /* 0x0003e2000b901d48 */
[CC--:B------:R-:W-:Y:S02]  /*b690*/  @!P4 LEA R230, P2, R229.reuse, R224.reuse, 0x1 ;  /* 0x000000e0e5e6c211 */ /* 0x0c0fe400078408ff */
[CCC-:B------:R-:W-:Y:S02]  /*b6a0*/  @!P5 LEA.HI.X R233, R229.reuse, R227.reuse, R134.reuse, 0x1, P6 ;  /* 0x000000e3e5e9d211 */ /* 0x1c0fe400030f0c86 */
[C-C-:B------:R-:W-:Y:S01]  /*b6b0*/  @!P4 LEA.HI.X R231, R229.reuse, R227, R134.reuse, 0x1, P2 ;  /* 0x000000e3e5e7c211 */ /* 0x140fe200010f0c86 */
[----:B------:R-:W-:Y:S01]  /*b6c0*/  @P4 STS.128 [R212+0xe000], RZ ;  /* 0x00e000ffd4004388 */ /* 0x000fe20000000c00 */
[C---:B------:R-:W-:Y:S02]  /*b6d0*/  IADD3 R133, P6, R218.reuse, R229, RZ ;  /* 0x000000e5da857210 */ /* 0x040fe40007fde0ff */
[-C--:B------:R-:W-:Y:S02]  /*b6e0*/  @!P3 LEA R228, P1, R229, R224.reuse, 0x1 ;  /* 0x000000e0e5e4b211 */ /* 0x080fe400078208ff */
[----:B------:R-:W-:Y:S01]  /*b6f0*/  @!P4 LEA R236, P2, R133, R224, 0x1 ;  /* 0x000000e085ecc211 */ /* 0x000fe200078408ff */
        /* <DEDUP_REMOVED lines=8> */
[CCC-:B------:R-:W-:Y:S02]  /*b780*/  @!P4 LEA.HI.X R237, R133.reuse, R227.reuse, R134.reuse, 0x1, P2 ;  /* 0x000000e385edc211 */ /* 0x1c0fe400010f0c86 */
[C-C-:B------:R-:W-:Y:S02]  /*b790*/  @!P5 LEA.HI.X R239, R133.reuse, R227, R134.reuse, 0x1, P6 ;  /* 0x000000e385efd211 */ /* 0x140fe400030f0c86 */
[C---:B------:R-:W-:Y:S01]  /*b7a0*/  @!P3 LEA R234, P1, R133.reuse, R224, 0x1 ;  /* 0x000000e085eab211 */ /* 0x040fe200078208ff */
[----:B------:R-:W-:Y:S01]  /*b7b0*/  @!PT LDS RZ, [RZ] ;  /* 0x00000000fffff984 */ /* 0x000fe20000000800 */
[----:B------:R-:W-:Y:S01]  /*b7c0*/  @!PT LDS RZ, [RZ] ;  /* 0x00000000fffff984 */ /* 0x000fe20000000800 */
[----:B------:R-:W-:Y:S01]  /*b7d0*/  @!PT LDS RZ, [RZ] ;  /* 0x00000000fffff984 */ /* 0x000fe20000000800 */
[----:B------:R1:W-:Y:S01]  /*b7e0*/  @!P3 LDGSTS.E.BYPASS.LTC128B.128 [R212+0x10000], [R2.64+0x100] ;  /* 0x1000010002d4bfae */ /* 0x0003e2000b901d48 */
[----:B------:R-:W-:Y:S02]  /*b7f0*/  IADD3 R132, P6, R218, R133, RZ ;  /* 0x00000085da847210 */ /* 0x000fe40007fde0ff */
[-C--:B------:R-:W-:Y:S02]  /*b800*/  @!P3 LEA.HI.X R235, R133, R227.reuse, R134, 0x1, P1 ;  /* 0x000000e385ebb211 */ /* 0x080fe400008f0c86 */
[----:B------:R-:W-:Y:S01]  /*b810*/  IADD3.X R134, R215, R134, RZ, P6, !PT ;  /* 0x00000086d7867210 */ /* 0x000fe200037fe4ff */
[----:B------:R-:W-:Y:S01]  /*b820*/  @P5 STS.128 [R212+0xc800], RZ ;  /* 0x00c800ffd4005388 */ /* 0x000fe20000000c00 */
[CC--:B------:R-:W-:Y:S02]  /*b830*/  @!P5 LEA R242, P6, R132.reuse, R224.reuse, 0x1 ;  /* 0x000000e084f2d211 */ /* 0x0c0fe400078c08ff */
[CC--:B------:R-:W-:Y:S02]  /*b840*/  @!P4 LEA R240, P2, R132.reuse, R224.reuse, 0x1 ;  /* 0x000000e084f0c211 */ /* 0x0c0fe400078408ff */
[CCC-:B------:R-:W-:Y:S01]  /*b850*/  @!P5 LEA.HI.X R243, R132.reuse, R227.reuse, R134.reuse, 0x1, P6 ;  /* 0x000000e384f3d211 */ /* 0x1c0fe200030f0c86 */
[----:B------:R-:W-:Y:S01]  /*b860*/  @!PT LDS RZ, [RZ] ;  /* 0x00000000fffff984 */ /* 0x000fe20000000800 */
[----:B------:R-:W-:Y:S01]  /*b870*/  @!PT LDS RZ, [RZ] ;  /* 0x00000000fffff984 */ /* 0x000fe20000000800 */
[----:B------:R-:W-:Y:S01]  /*b880*/  @!PT LDS RZ, [RZ] ;  /* 0x00000000fffff984 */ /* 0x000fe20000000800 */
[----:B------:R2:W-:Y:S01]  /*b890*/  @!P5 LDGSTS.E.BYPASS.LTC128B.128 [R212+0xc800], [R232.64] ;  /* 0x0c800000e8d4dfae */ /* 0x0005e2000b901d48 */
[CCC-:B------:R-:W-:Y:S02]  /*b8a0*/  @!P4 LEA.HI.X R241, R132.reuse, R227.reuse, R134.reuse, 0x1, P2 ;  /* 0x000000e384f1c211 */ /* 0x1c0fe400010f0c86 */
[C---:B------:R-:W-:Y:S02]  /*b8b0*/  @!P3 LEA R226, P1, R132.reuse, R224, 0x1 ;  /* 0x000000e084e2b211 */ /* 0x040fe400078208ff */
[----:B------:R-:W-:Y:S01]  /*b8c0*/  MOV R224, R2 ;  /* 0x0000000200e07202 */ /* 0x000fe20000000f00 */
[----:B------:R-:W-:Y:S01]  /*b8d0*/  @P4 STS.128 [R212+0xe800], RZ ;  /* 0x00e800ffd4004388 */ /* 0x000fe20000000c00 */
[----:B------:R-:W-:Y:S02]  /*b8e0*/  @!P3 LEA.HI.X R227, R132, R227, R134, 0x1, P1 ;  /* 0x000000e384e3b211 */ /* 0x000fe400008f0c86 */
[----:B------:R-:W-:Y:S03]  /*b8f0*/  ISETP.GT.AND P1, PT, R211, R208, PT ;  /* 0x000000d0d300720c */ /* 0x000fe60003f24270 */
        /* <DEDUP_REMOVED lines=43> */
[----:B-1----:R-:W-:Y:S05]  /*bbb0*/  MOV R227, R3 ;  /* 0x0000000300e37202 */ /* 0x002fea0000000f00 */
        /* <DEDUP_REMOVED lines=168> */
[----:B------:R-:W2:Y:S01]  /*c640*/  MUFU.TANH R251, R251 ;  /* 0x000000fb00fb7308 */ /* 0x000ea20000002400 */
[C---:B-1----:R-:W-:Y:S03]  /*c650*/  HMMA.16816.F32.BF16 R28, R176.reuse, R136, R28 ;  /* 0x00000088b01c723c */ /* 0x042fe6000004181c */
[----:B------:R-:W-:Y:S02]  /*c660*/  FMUL.FTZ R242, R17, c[0x0][0x2ec] ;  /* 0x0000bb0011f27a20 */ /* 0x000fe40000410000 */
[----:B------:R-:W-:Y:S02]  /*c670*/  FMUL.FTZ R243, R18, c[0x0][0x2ec] ;  /* 0x0000bb0012f37a20 */ /* 0x000fe40000410000 */
[----:B------:R-:W-:Y:S01]  /*c680*/  FMUL.FTZ R241, R19, c[0x0][0x2ec] ;  /* 0x0000bb0013f17a20 */ /* 0x000fe20000410000 */
[----:B------:R-:W-:Y:S01]  /*c690*/  HMMA.16816.F32.BF16 R32, R176, R138, R32 ;  /* 0x0000008ab020723c */ /* 0x000fe20000041820 */
[----:B------:R-:W1:Y:S03]  /*c6a0*/  MUFU.TANH R249, R249 ;  /* 0x000000f900f97308 */ /* 0x000e660000002400 */
        /* <DEDUP_REMOVED lines=9> */
[----:B------:R1:W1:Y:S01]  /*c740*/  MUFU.TANH R175, R133 ;  /* 0x0000008500af7308 */ /* 0x0002620000002400 */
[----:B------:R-:W-:Y:S02]  /*c750*/  FMUL.FTZ R230, R28, c[0x0][0x2ec] ;  /* 0x0000bb001ce67a20 */ /* 0x000fe40000410000 */
[----:B------:R-:W-:Y:S02]  /*c760*/  FMUL.FTZ R232, R29, c[0x0][0x2ec] ;  /* 0x0000bb001de87a20 */ /* 0x000fe40000410000 */
[----:B------:R-:W-:Y:S02]  /*c770*/  FMUL.FTZ R231, R30, c[0x0][0x2ec] ;  /* 0x0000bb001ee77a20 */ /* 0x000fe40000410000 */
[----:B----4-:R-:W-:Y:S02]  /*c780*/  FMUL.FTZ R229, R31, c[0x0][0x2ec] ;  /* 0x0000bb001fe57a20 */ /* 0x010fe40000410000 */
[----:B------:R-:W-:Y:S01]  /*c790*/  FMUL.FTZ R228, R32, c[0x0][0x2ec] ;  /* 0x0000bb0020e47a20 */ /* 0x000fe20000410000 */
[----:B------:R-:W4:Y:S01]  /*c7a0*/  MUFU.TANH R248, R248 ;  /* 0x000000f800f87308 */ /* 0x000f220000002400 */
[----:B------:R-:W-:Y:S02]  /*c7b0*/  FMUL.FTZ R226, R33, c[0x0][0x2ec] ;  /* 0x0000bb0021e27a20 */ /* 0x000fe40000410000 */
[----:B---3--:R-:W-:Y:S02]  /*c7c0*/  FMUL.FTZ R134, R34, c[0x0][0x2ec] ;  /* 0x0000bb0022867a20 */ /* 0x008fe40000410000 */
[----:B------:R-:W-:Y:S02]  /*c7d0*/  FMUL.FTZ R132, R11, c[0x0][0x2ec] ;  /* 0x0000bb000b847a20 */ /* 0x000fe40000410000 */
[----:B------:R-:W-:Y:S03]  /*c7e0*/  FMUL.FTZ R35, R35, c[0x0][0x2ec] ;  /* 0x0000bb0023237a20 */ /* 0x000fe60000410000 */
[----:B------:R3:W1:Y:S10]  /*c7f0*/  MUFU.TANH R173, R132 ;  /* 0x0000008400ad7308 */ /* 0x0006740000002400 */
        /* <DEDUP_REMOVED lines=24> */
[----:B--2-4-:R-:W-:Y:S02]  /*c980*/  MOV R3, UR6 ;  /* 0x0000000600037c02 */ /* 0x014fe40008000f00 */
[----:B------:R-:W-:Y:S01]  /*c990*/  MOV R2, UR4 ;  /* 0x0000000400027c02 */ /* 0x000fe20008000f00 */
[----:B------:R-:W-:-:S05]  /*c9a0*/  @!P0 BRA `(.L_x_1513) ;  /* 0x000003c000008947 */ /* 0x000fca0003800000 */
[----:B------:R-:W-:Y:S01]  /*c9b0*/  IMAD.SHL.U32 R4, R211, 0x40, RZ ;  /* 0x00000040d3047824 */ /* 0x000fe200078e00ff */
[----:B------:R-:W-:Y:S04]  /*c9c0*/  IABS R3, c[0x0][0x2d0] ;  /* 0x0000b40000037a13 */ /* 0x000fe80000000000 */
[----:B------:R-:W2:Y:S01]  /*c9d0*/  I2F.RP R8, R3 ;  /* 0x0000000300087306 */ /* 0x000ea20000209400 */
[----:B------:R-:W-:Y:S04]  /*c9e0*/  IADD3 R9, R4, -0x40, RZ ;  /* 0xffffffc004097810 */ /* 0x000fe80007ffe0ff */
        /* <DEDUP_REMOVED lines=56> */
.L_x_1513:
        /* <DEDUP_REMOVED lines=20> */
[C---:B------:R-:W-:Y:S03]  /*ceb0*/  IADD3 R3, P6, R210.reuse, R5, RZ ;  /* 0x00000005d2037210 */ /* 0x040fe60007fde0ff */
        /* <DEDUP_REMOVED lines=68> */
.L_x_1512:
[----:B--2-4-:R-:W-:Y:S01]  /*d300*/  FMNMX.FTZ R11, R166, R135, !PT ;  /* 0x00000087a60b7209 */ /* 0x014fe20007810000 */
[----:B------:R-:W-:Y:S01]  /*d310*/  LDSM.16.MT88.4 R12, [R200+0xc000] ;  /* 0x00c00000c80c783b */ /* 0x000fe20000004200 */
[----:B------:R-:W-:Y:S02]  /*d320*/  FMNMX.FTZ R2, R251, R0, !PT ;  /* 0x00000000fb027209 */ /* 0x000fe40007810000 */
[----:B------:R-:W-:Y:S02]  /*d330*/  FMNMX.FTZ R11, R252, R11, !PT ;  /* 0x0000000bfc0b7209 */ /* 0x000fe40007810000 */
[----:B-1----:R-:W-:Y:S02]  /*d340*/  FMNMX.FTZ R2, R249, R2, !PT ;  /* 0x00000002f9027209 */ /* 0x002fe40007810000 */
        /* <DEDUP_REMOVED lines=39> */
[----:B---3--:R-:W1:Y:S01]  /*d5c0*/  SHFL.BFLY PT, R132, R9, 0x1, 0x1f ;  /* 0x0c201f0009847f89 */ /* 0x008e6200000e0000 */
        /* <DEDUP_REMOVED lines=17> */
[----:B------:R-:W-:Y:S01]  /*d6e0*/  ISETP.GT.AND P1, PT, R211, R208, PT ;  /* 0x000000d0d300720c */ /* 0x000fe20003f24270 */
[--C-:B------:R-:W-:Y:S02]  /*d6f0*/  FFMA.FTZ R169, R250, c[0x0][0x23c], -R145.reuse ;  /* 0x00008f00faa97a23 */ /* 0x100fe40000010891 */
[--C-:B------:R-:W-:Y:S02]  /*d700*/  FFMA.FTZ R167, R251, c[0x0][0x23c], -R144.reuse ;  /* 0x00008f00fba77a23 */ /* 0x100fe40000010890 */
[--C-:B------:R-:W-:Y:S01]  /*d710*/  FFMA.FTZ R166, R249, c[0x0][0x23c], -R144.reuse ;  /* 0x00008f00f9a67a23 */ /* 0x100fe20000010890 */
[----:B------:R-:W-:Y:S01]  /*d720*/  MUFU.EX2 R171, R171 ;  /* 0x000000ab00ab7308 */ /* 0x000fe20000000800 */
[--C-:B------:R-:W-:Y:S02]  /*d730*/  FFMA.FTZ R168, R174, c[0x0][0x23c], -R145.reuse ;  /* 0x00008f00aea87a23 */ /* 0x100fe40000010891 */
        /* <DEDUP_REMOVED lines=113> */
[--C-:B------:R-:W-:Y:S02]  /*de50*/  FFMA.FTZ R175, R245, c[0x0][0x23c], -R144.reuse ;  /* 0x00008f00f5af7a23 */ /* 0x100fe40000010890 */
[--C-:B------:R-:W-:Y:S02]  /*de60*/  FFMA.FTZ R177, R244, c[0x0][0x23c], -R145.reuse ;  /* 0x00008f00f4b17a23 */ /* 0x100fe40000010891 */
[C---:B---3--:R-:W-:Y:S02]  /*de70*/  HMMA.16816.F32.BF16 R36, R128.reuse, R112, R36 ;  /* 0x000000708024723c */ /* 0x048fe40000041824 */
[----:B------:R-:W2:Y:S02]  /*de80*/  MUFU.EX2 R175, R175 ;  /* 0x000000af00af7308 */ /* 0x000ea40000000800 */
[--C-:B------:R-:W-:Y:S02]  /*de90*/  FFMA.FTZ R176, R242, c[0x0][0x23c], -R145.reuse ;  /* 0x00008f00f2b07a23 */ /* 0x100fe40000010891 */
[--C-:B------:R-:W-:Y:S02]  /*dea0*/  FFMA.FTZ R178, R243, c[0x0][0x23c], -R144.reuse ;  /* 0x00008f00f3b27a23 */ /* 0x100fe40000010890 */
[C---:B------:R-:W-:Y:S01]  /*deb0*/  HMMA.16816.F32.BF16 R40, R128.reuse, R114, R40 ;  /* 0x000000728028723c */ /* 0x040fe20000041828 */
[----:B------:R-:W-:Y:S03]  /*dec0*/  LDSM.16.MT88.4 R112, [R200+0xc800] ;  /* 0x00c80000c870783b */ /* 0x000fe60000004200 */
[--C-:B------:R-:W-:Y:S01]  /*ded0*/  FFMA.FTZ R179, R241, c[0x0][0x23c], -R144.reuse ;  /* 0x00008f00f1b37a23 */ /* 0x100fe20000010890 */
[----:B------:R-:W-:Y:S01]  /*dee0*/  MUFU.EX2 R177, R177 ;  /* 0x000000b100b17308 */ /* 0x000fe20000000800 */
[C---:B------:R-:W-:Y:S02]  /*def0*/  FMUL.FTZ R88, R2.reuse, R88 ;  /* 0x0000005802587220 */ /* 0x040fe40000410000 */
[----:B------:R-:W-:Y:S01]  /*df00*/  FMUL.FTZ R89, R2, R89 ;  /* 0x0000005902597220 */ /* 0x000fe20000410000 */
[C---:B----4-:R-:W-:Y:S03]  /*df10*/  HMMA.16816.F32.BF16 R44, R128.reuse, R104, R44 ;  /* 0x00000068802c723c */ /* 0x050fe6000004182c */
[C---:B------:R-:W-:Y:S03]  /*df20*/  FMUL.FTZ R90, R0.reuse, R90 ;  /* 0x0000005a005a7220 */ /* 0x040fe60000410000 */
[----:B------:R-:W3:Y:S01]  /*df30*/  MUFU.EX2 R176, R176 ;  /* 0x000000b000b07308 */ /* 0x000ee20000000800 */
[----:B------:R-:W-:Y:S02]  /*df40*/  FMUL.FTZ R91, R0, R91 ;  /* 0x0000005b005b7220 */ /* 0x000fe40000410000 */
[C---:B------:R-:W-:Y:S01]  /*df50*/  FMUL.FTZ R92, R2.reuse, R92 ;  /* 0x0000005c025c7220 */ /* 0x040fe20000410000 */
[C---:B------:R-:W-:Y:S01]  /*df60*/  HMMA.16816.F32.BF16 R48, R128.reuse, R106, R48 ;  /* 0x0000006a8030723c */ /* 0x040fe20000041830 */
[----:B------:R-:W4:Y:S02]  /*df70*/  LDSM.16.MT88.4 R104, [R200+0x10000] ;  /* 0x01000000c868783b */ /* 0x000f240000004200 */
[----:B------:R-:W-:Y:S02]  /*df80*/  FMUL.FTZ R93, R2, R93 ;  /* 0x0000005d025d7220 */ /* 0x000fe40000410000 */
[C---:B------:R-:W-:Y:S01]  /*df90*/  FMUL.FTZ R94, R0.reuse, R94 ;  /* 0x0000005e005e7220 */ /* 0x040fe20000410000 */
[----:B------:R-:W-:Y:S02]  /*dfa0*/  MUFU.EX2 R178, R178 ;  /* 0x000000b200b27308 */ /* 0x000fe40000000800 */
[C---:B------:R-:W-:Y:S04]  /*dfb0*/  HMMA.16816.F32.BF16 R52, R128.reuse, R100, R52 ;  /* 0x000000648034723c */ /* 0x040fe80000041834 */
[----:B------:R-:W-:Y:S02]  /*dfc0*/  FMUL.FTZ R95, R0, R95 ;  /* 0x0000005f005f7220 */ /* 0x000fe40000410000 */
[C---:B------:R-:W-:Y:S02]  /*dfd0*/  FMUL.FTZ R96, R2.reuse, R96 ;  /* 0x0000006002607220 */ /* 0x040fe40000410000 */
[C---:B------:R-:W-:Y:S01]  /*dfe0*/  HMMA.16816.F32.BF16 R56, R128.reuse, R102, R56 ;  /* 0x000000668038723c */ /* 0x040fe20000041838 */
[----:B------:R-:W5:Y:S01]  /*dff0*/  LDSM.16.MT88.4 R100, [R198+0x10000] ;  /* 0x01000000c664783b */ /* 0x000f620000004200 */
[----:B------:R-:W1:Y:S02]  /*e000*/  MUFU.EX2 R179, R179 ;  /* 0x000000b300b37308 */ /* 0x000e640000000800 */
[----:B------:R-:W-:Y:S02]  /*e010*/  FMUL.FTZ R97, R2, R97 ;  /* 0x0000006102617220 */ /* 0x000fe40000410000 */
[C---:B------:R-:W-:Y:S02]  /*e020*/  FMUL.FTZ R98, R0.reuse, R98 ;  /* 0x0000006200627220 */ /* 0x040fe40000410000 */
[C---:B------:R-:W-:Y:S04]  /*e030*/  HMMA.16816.F32.BF16 R60, R128.reuse, R108, R60 ;  /* 0x0000006c803c723c */ /* 0x040fe8000004183c */
[----:B------:R-:W-:Y:S02]  /*e040*/  FMUL.FTZ R99, R0, R99 ;  /* 0x0000006300637220 */ /* 0x000fe40000410000 */
[--C-:B------:R-:W-:Y:S02]  /*e050*/  FFMA.FTZ R180, R238, c[0x0][0x23c], -R145.reuse ;  /* 0x00008f00eeb47a23 */ /* 0x100fe40000010891 */
[C---:B------:R-:W-:Y:S01]  /*e060*/  HMMA.16816.F32.BF16 R64, R128.reuse, R110, R64 ;  /* 0x0000006e8040723c */ /* 0x040fe20000041840 */
[----:B------:R-:W1:Y:S03]  /*e070*/  LDSM.16.MT88.4 R108, [R197+0x10000] ;  /* 0x01000000c56c783b */ /* 0x000e660000004200 */
[--C-:B------:R-:W-:Y:S01]  /*e080*/  FFMA.FTZ R181, R240, c[0x0][0x23c], -R145.reuse ;  /* 0x00008f00f0b57a23 */ /* 0x100fe20000010891 */
[----:B------:R-:W-:Y:S01]  /*e090*/  MUFU.EX2 R180, R180 ;  /* 0x000000b400b47308 */ /* 0x000fe20000000800 */
[--C-:B------:R-:W-:Y:S02]  /*e0a0*/  FFMA.FTZ R182, R239, c[0x0][0x23c], -R144.reuse ;  /* 0x00008f00efb67a23 */ /* 0x100fe40000010890 */
[--C-:B------:R-:W-:Y:S01]  /*e0b0*/  FFMA.FTZ R183, R237, c[0x0][0x23c], -R144.reuse ;  /* 0x00008f00edb77a23 */ /* 0x100fe20000010890 */
[C---:B----4-:R-:W-:Y:S03]  /*e0c0*/  HMMA.16816.F32.BF16 R68, R128.reuse, R104, R68 ;  /* 0x000000688044723c */ /* 0x050fe60000041844 */
[--C-:B------:R-:W-:Y:S02]  /*e0d0*/  FFMA.FTZ R236, R236, c[0x0][0x23c], -R145.reuse ;  /* 0x00008f00ecec7a23 */ /* 0x100fe40000010891 */
[--C-:B------:R-:W-:Y:S01]  /*e0e0*/  FFMA.FTZ R237, R234, c[0x0][0x23c], -R145.reuse ;  /* 0x00008f00eaed7a23 */ /* 0x100fe20000010891 */
[----:B------:R-:W-:Y:S01]  /*e0f0*/  MUFU.EX2 R181, R181 ;  /* 0x000000b500b57308 */ /* 0x000fe20000000800 */
[--C-:B------:R-:W-:Y:S01]  /*e100*/  FFMA.FTZ R234, R235, c[0x0][0x23c], -R144.reuse ;  /* 0x00008f00ebea7a23 */ /* 0x100fe20000010890 */
[C---:B------:R-:W-:Y:S01]  /*e110*/  HMMA.16816.F32.BF16 R72, R128.reuse, R106, R72 ;  /* 0x0000006a8048723c */ /* 0x040fe20000041848 */
[----:B------:R-:W4:Y:S03]  /*e120*/  LDSM.16.MT88.4 R104, [R196+0x10000] ;  /* 0x01000000c468783b */ /* 0x000f260000004200 */
[C---:B------:R-:W-:Y:S02]  /*e130*/  FMUL.FTZ R76, R2.reuse, R76 ;  /* 0x0000004c024c7220 */ /* 0x040fe40000410000 */
[----:B------:R-:W-:Y:S02]  /*e140*/  FMUL.FTZ R77, R2, R77 ;  /* 0x0000004d024d7220 */ /* 0x000fe40000410000 */
[C---:B------:R-:W-:Y:S01]  /*e150*/  FMUL.FTZ R78, R0.reuse, R78 ;  /* 0x0000004e004e7220 */ /* 0x040fe20000410000 */
[----:B------:R-:W-:Y:S03]  /*e160*/  MUFU.EX2 R182, R182 ;  /* 0x000000b600b67308 */ /* 0x000fe60000000800 */
[----:B------:R-:W-:Y:S02]  /*e170*/  FMUL.FTZ R79, R0, R79 ;  /* 0x0000004f004f7220 */ /* 0x000fe40000410000 */
[--C-:B------:R-:W-:Y:S02]  /*e180*/  FFMA.FTZ R233, R233, c[0x0][0x23c], -R144.reuse ;  /* 0x00008f00e9e97a23 */ /* 0x100fe40000010890 */
[--C-:B------:R-:W-:Y:S02]  /*e190*/  FFMA.FTZ R230, R230, c[0x0][0x23c], -R145.reuse ;  /* 0x00008f00e6e67a23 */ /* 0x100fe40000010891 */
[--C-:B------:R-:W-:Y:S01]  /*e1a0*/  FFMA.FTZ R235, R232, c[0x0][0x23c], -R145.reuse ;  /* 0x00008f00e8eb7a23 */ /* 0x100fe20000010891 */
[C---:B-----5:R-:W-:Y:S01]  /*e1b0*/  HMMA.16816.F32.BF16 R76, R128.reuse, R100, R76 ;  /* 0x00000064804c723c */ /* 0x060fe2000004184c */
[----:B------:R-:W-:Y:S02]  /*e1c0*/  MUFU.EX2 R183, R183 ;  /* 0x000000b700b77308 */ /* 0x000fe40000000800 */
[C---:B------:R-:W-:Y:S02]  /*e1d0*/  FMUL.FTZ R80, R2.reuse, R80 ;  /* 0x0000005002507220 */ /* 0x040fe40000410000 */
[----:B------:R-:W-:Y:S02]  /*e1e0*/  FMUL.FTZ R81, R2, R81 ;  /* 0x0000005102517220 */ /* 0x000fe40000410000 */
[C---:B------:R-:W-:Y:S01]  /*e1f0*/  FMUL.FTZ R82, R0.reuse, R82 ;  /* 0x0000005200527220 */ /* 0x040fe20000410000 */
[----:B-1----:R-:W-:Y:S01]  /*e200*/  F2FP.BF16.PACK_AB R100, R173, R172 ;  /* 0x000000acad64723e */ /* 0x002fe200000010ff */
[----:B------:R-:W-:Y:S02]  /*e210*/  FMUL.FTZ R83, R0, R83 ;  /* 0x0000005300537220 */ /* 0x000fe40000410000 */
[----:B------:R-:W-:Y:S01]  /*e220*/  MUFU.EX2 R236, R236 ;  /* 0x000000ec00ec7308 */ /* 0x000fe20000000800 */
[----:B--2---:R-:W-:Y:S01]  /*e230*/  F2FP.BF16.PACK_AB R101, R175, R174 ;  /* 0x000000aeaf65723e */ /* 0x004fe200000010ff */
[--C-:B------:R-:W-:Y:S02]  /*e240*/  FFMA.FTZ R231, R231, c[0x0][0x23c], -R144.reuse ;  /* 0x00008f00e7e77a23 */ /* 0x100fe40000010890 */
[--C-:B------:R-:W-:Y:S01]  /*e250*/  FFMA.FTZ R232, R229, c[0x0][0x23c], -R144.reuse ;  /* 0x00008f00e5e87a23 */ /* 0x100fe20000010890 */
[C---:B------:R-:W-:Y:S03]  /*e260*/  HMMA.16816.F32.BF16 R80, R128.reuse, R102, R80 ;  /* 0x000000668050723c */ /* 0x040fe60000041850 */
[--C-:B------:R-:W-:Y:S02]  /*e270*/  FFMA.FTZ R228, R228, c[0x0][0x23c], -R145.reuse ;  /* 0x00008f00e4e47a23 */ /* 0x100fe40000010891 */
[----:B------:R-:W-:Y:S01]  /*e280*/  FFMA.FTZ R145, R226, c[0x0][0x23c], -R145 ;  /* 0x00008f00e2917a23 */ /* 0x000fe20000010891 */
[----:B------:R-:W-:Y:S01]  /*e290*/  MUFU.EX2 R237, R237 ;  /* 0x000000ed00ed7308 */ /* 0x000fe20000000800 */
[----:B---3--:R-:W-:Y:S01]  /*e2a0*/  F2FP.BF16.PACK_AB R102, R176, R177 ;  /* 0x000000b1b066723e */ /* 0x008fe200000010ff */
[C---:B------:R-:W-:Y:S04]  /*e2b0*/  HMMA.16816.F32.BF16 R84, R128.reuse, R108, R84 ;  /* 0x0000006c8054723c */ /* 0x040fe80000041854 */
[----:B------:R-:W-:Y:S01]  /*e2c0*/  F2FP.BF16.PACK_AB R103, R179, R178 ;  /* 0x000000b2b367723e */ /* 0x000fe200000010ff */
[--C-:B------:R-:W-:Y:S02]  /*e2d0*/  FFMA.FTZ R134, R134, c[0x0][0x23c], -R144.reuse ;  /* 0x00008f0086867a23 */ /* 0x100fe40000010890 */
[----:B------:R-:W-:Y:S01]  /*e2e0*/  FFMA.FTZ R144, R133, c[0x0][0x23c], -R144 ;  /* 0x00008f0085907a23 */ /* 0x000fe20000010890 */
[C---:B------:R-:W-:Y:S01]  /*e2f0*/  HMMA.16816.F32.BF16 R88, R128.reuse, R110, R88 ;  /* 0x0000006e8058723c */ /* 0x040fe20000041858 */
[----:B------:R-:W1:Y:S01]  /*e300*/  LDSM.16.MT88.4 R108, [R198+0xc800] ;  /* 0x00c80000c66c783b */ /* 0x000e620000004200 */
[----:B------:R-:W-:Y:S02]  /*e310*/  MUFU.EX2 R229, R145 ;  /* 0x0000009100e57308 */ /* 0x000fe40000000800 */
[----:B------:R-:W-:Y:S02]  /*e320*/  FFMA.FTZ R171, R2, R225, R171 ;  /* 0x000000e102ab7223 */ /* 0x000fe400000100ab */
[----:B------:R-:W-:Y:S02]  /*e330*/  FFMA.FTZ R167, R0, R223, R167 ;  /* 0x000000df00a77223 */ /* 0x000fe400000100a7 */
[C---:B----4-:R-:W-:Y:S04]  /*e340*/  HMMA.16816.F32.BF16 R92, R128.reuse, R104, R92 ;  /* 0x00000068805c723c */ /* 0x050fe8000004185c */
[----:B------:R2:W-:Y:S01]  /*e350*/  MUFU.EX2 R133, R144 ;  /* 0x0000009000857308 */ /* 0x0005e20000000800 */
[----:B------:R-:W-:Y:S02]  /*e360*/  FADD.FTZ R170, R170, R171 ;  /* 0x000000abaaaa7221 */ /* 0x000fe40000010000 */
[----:B------:R-:W-:Y:S01]  /*e370*/  FADD.FTZ R166, R166, R167 ;  /* 0x000000a7a6a67221 */ /* 0x000fe20000010000 */
[----:B------:R-:W-:Y:S01]  /*e380*/  HMMA.16816.F32.BF16 R96, R128, R106, R96 ;  /* 0x0000006a8060723c */ /* 0x000fe20000041860 */
[----:B------:R-:W3:Y:S05]  /*e390*/  LDSM.16.MT88.4 R104, [R196+0xe800] ;  /* 0x00e80000c468783b */ /* 0x000eea0000004200 */
[----:B------:R-:W-:Y:S02]  /*e3a0*/  MUFU.EX2 R234, R234 ;  /* 0x000000ea00ea7308 */ /* 0x000fe40000000800 */
[C---:B------:R-:W-:Y:S08]  /*e3b0*/  HMMA.16816.F32.BF16 R4, R100.reuse, R112, R4 ;  /* 0x000000706404723c */ /* 0x040ff00000041804 */
[C---:B------:R-:W-:Y:S01]  /*e3c0*/  HMMA.16816.F32.BF16 R8, R100.reuse, R114, R8 ;  /* 0x000000726408723c */ /* 0x040fe20000041808 */
[----:B------:R-:W-:Y:S01]  /*e3d0*/  LDSM.16.MT88.4 R112, [R198+0x10800] ;  /* 0x01080000c670783b */ /* 0x000fe20000004200 */
[----:B------:R-:W-:Y:S06]  /*e3e0*/  MUFU.EX2 R233, R233 ;  /* 0x000000e900e97308 */ /* 0x000fec0000000800 */
[C---:B-1----:R-:W-:Y:S01]  /*e3f0*/  HMMA.16816.F32.BF16 R12, R100.reuse, R108, R12 ;  /* 0x0000006c640c723c */ /* 0x042fe2000004180c */
[----:B--2---:R-:W-:Y:S03]  /*e400*/  LDSM.16.MT88.4 R144, [R200+0xf800] ;  /* 0x00f80000c890783b */ /* 0x004fe60000004200 */
[----:B------:R-:W-:Y:S04]  /*e410*/  MUFU.EX2 R230, R230 ;  /* 0x000000e600e67308 */ /* 0x000fe80000000800 */
[C---:B------:R-:W-:Y:S01]  /*e420*/  HMMA.16816.F32.BF16 R16, R100.reuse, R110, R16 ;  /* 0x0000006e6410723c */ /* 0x040fe20000041810 */
[----:B------:R-:W1:Y:S05]  /*e430*/  LDSM.16.MT88.4 R108, [R200+0x10800] ;  /* 0x01080000c86c783b */ /* 0x000e6a0000004200 */
[----:B------:R-:W2:Y:S02]  /*e440*/  MUFU.EX2 R235, R235 ;  /* 0x000000eb00eb7308 */ /* 0x000ea40000000800 */
[C---:B------:R-:W-:Y:S08]  /*e450*/  HMMA.16816.F32.BF16 R20, R100.reuse, R116, R20 ;  /* 0x000000746414723c */ /* 0x040ff00000041814 */
[----:B------:R-:W-:Y:S01]  /*e460*/  MUFU.EX2 R231, R231 ;  /* 0x000000e700e77308 */ /* 0x000fe20000000800 */
[C---:B------:R-:W-:Y:S01]  /*e470*/  HMMA.16816.F32.BF16 R24, R100.reuse, R118, R24 ;  /* 0x000000766418723c */ /* 0x040fe20000041818 */
[----:B------:R-:W-:Y:S07]  /*e480*/  LDSM.16.MT88.4 R116, [R196+0x10800] ;  /* 0x01080000c474783b */ /* 0x000fee0000004200 */
[C---:B------:R-:W-:Y:S01]  /*e490*/  HMMA.16816.F32.BF16 R28, R100.reuse, R120, R28 ;  /* 0x00000078641c723c */ /* 0x040fe2000004181c */
[----:B------:R-:W4:Y:S07]  /*e4a0*/  MUFU.EX2 R232, R232 ;  /* 0x000000e800e87308 */ /* 0x000f2e0000000800 */
[C---:B------:R-:W-:Y:S01]  /*e4b0*/  HMMA.16816.F32.BF16 R32, R100.reuse, R122, R32 ;  /* 0x0000007a6420723c */ /* 0x040fe20000041820 */
[----:B------:R-:W-:Y:S02]  /*e4c0*/  LDSM.16.MT88.4 R120, [R198+0xd000] ;  /* 0x00d00000c678783b */ /* 0x000fe40000004200 */
[----:B------:R-:W5:Y:S05]  /*e4d0*/  MUFU.EX2 R228, R228 ;  /* 0x000000e400e47308 */ /* 0x000f6a0000000800 */
[C---:B------:R-:W-:Y:S05]  /*e4e0*/  HMMA.16816.F32.BF16 R36, R100.reuse, R124, R36 ;  /* 0x0000007c6424723c */ /* 0x040fea0000041824 */
[----:B------:R-:W1:Y:S03]  /*e4f0*/  MUFU.EX2 R134, R134 ;  /* 0x0000008600867308 */ /* 0x000e660000000800 */
[C---:B------:R-:W-:Y:S01]  /*e500*/  HMMA.16816.F32.BF16 R40, R100.reuse, R126, R40 ;  /* 0x0000007e6428723c */ /* 0x040fe20000041828 */
[----:B------:R-:W-:Y:S07]  /*e510*/  LDSM.16.MT88.4 R124, [R196+0xd000] ;  /* 0x00d00000c47c783b */ /* 0x000fee0000004200 */
[C---:B------:R-:W-:Y:S07]  /*e520*/  HMMA.16816.F32.BF16 R44, R100.reuse, R136, R44 ;  /* 0x00000088642c723c */ /* 0x040fee000004182c */
[----:B--2---:R-:W-:Y:S01]  /*e530*/  F2FP.BF16.PACK_AB R136, R235, R230 ;  /* 0x000000e6eb88723e */ /* 0x004fe200000010ff */
[C---:B------:R-:W-:Y:S04]  /*e540*/  HMMA.16816.F32.BF16 R48, R100.reuse, R138, R48 ;  /* 0x0000008a6430723c */ /* 0x040fe80000041830 */
[----:B----4-:R-:W-:Y:S03]  /*e550*/  F2FP.BF16.PACK_AB R137, R232, R231 ;  /* 0x000000e7e889723e */ /* 0x010fe600000010ff */
[----:B-----5:R-:W-:Y:S01]  /*e560*/  F2FP.BF16.PACK_AB R138, R229, R228 ;  /* 0x000000e4e58a723e */ /* 0x020fe200000010ff */
[C---:B------:R-:W-:Y:S04]  /*e570*/  HMMA.16816.F32.BF16 R52, R100.reuse, R140, R52 ;  /* 0x0000008c6434723c */ /* 0x040fe80000041834 */
[----:B-1----:R-:W-:Y:S04]  /*e580*/  F2FP.BF16.PACK_AB R139, R133, R134 ;  /* 0x00000086858b723e */ /* 0x002fe800000010ff */
[C---:B------:R-:W-:Y:S01]  /*e590*/  HMMA.16816.F32.BF16 R56, R100.reuse, R142, R56 ;  /* 0x0000008e6438723c */ /* 0x040fe20000041838 */
[----:B------:R-:W-:Y:S07]  /*e5a0*/  LDSM.16.MT88.4 R140, [R196+0xd800] ;  /* 0x00d80000c48c783b */ /* 0x000fee0000004200 */
[C---:B---3--:R-:W-:Y:S08]  /*e5b0*/  HMMA.16816.F32.BF16 R60, R100.reuse, R104, R60 ;  /* 0x00000068643c723c */ /* 0x048ff0000004183c */
[C---:B------:R-:W-:Y:S01]  /*e5c0*/  HMMA.16816.F32.BF16 R64, R100.reuse, R106, R64 ;  /* 0x0000006a6440723c */ /* 0x040fe20000041840 */
[----:B------:R-:W1:Y:S07]  /*e5d0*/  LDSM.16.MT88.4 R104, [R197+0x10800] ;  /* 0x01080000c568783b */ /* 0x000e6e0000004200 */
[C---:B------:R-:W-:Y:S08]  /*e5e0*/  HMMA.16816.F32.BF16 R68, R100.reuse, R108, R68 ;  /* 0x0000006c6444723c */ /* 0x040ff00000041844 */
        /* <DEDUP_REMOVED lines=9> */
[----:B------:R-:W-:Y:S01]  /*e680*/  HMMA.16816.F32.BF16 R96, R100, R118, R96 ;  /* 0x000000766460723c */ /* 0x000fe20000041860 */
[----:B------:R-:W4:Y:S06]  /*e690*/  LDSM.16.MT88.4 R116, [R198+0xf000] ;  /* 0x00f00000c674783b */ /* 0x000f2c0000004200 */
[----:B------:R-:W-:Y:S02]  /*e6a0*/  F2FP.BF16.PACK_AB R100, R181, R180 ;  /* 0x000000b4b564723e */ /* 0x000fe400000010ff */
[----:B------:R-:W-:Y:S03]  /*e6b0*/  F2FP.BF16.PACK_AB R101, R183, R182 ;  /* 0x000000b6b765723e */ /* 0x000fe600000010ff */
[----:B------:R-:W-:Y:S02]  /*e6c0*/  F2FP.BF16.PACK_AB R102, R237, R236 ;  /* 0x000000eced66723e */ /* 0x000fe400000010ff */
[----:B------:R-:W-:Y:S07]  /*e6d0*/  F2FP.BF16.PACK_AB R103, R233, R234 ;  /* 0x000000eae967723e */ /* 0x000fee00000010ff */
[C---:B--2---:R-:W-:Y:S08]  /*e6e0*/  HMMA.16816.F32.BF16 R4, R100.reuse, R108, R4 ;  /* 0x0000006c6404723c */ /* 0x044ff00000041804 */
[C---:B------:R-:W-:Y:S01]  /*e6f0*/  HMMA.16816.F32.BF16 R8, R100.reuse, R110, R8 ;  /* 0x0000006e6408723c */ /* 0x040fe20000041808 */
[----:B------:R-:W2:Y:S07]  /*e700*/  LDSM.16.MT88.4 R108, [R197+0xf000] ;  /* 0x00f00000c56c783b */ /* 0x000eae0000004200 */
[C---:B------:R-:W-:Y:S08]  /*e710*/  HMMA.16816.F32.BF16 R12, R100.reuse, R120, R12 ;  /* 0x00000078640c723c */ /* 0x040ff0000004180c */
[C---:B------:R-:W-:Y:S08]  /*e720*/  HMMA.16816.F32.BF16 R16, R100.reuse, R122, R16 ;  /* 0x0000007a6410723c */ /* 0x040ff00000041810 */
[C---:B---3--:R-:W-:Y:S08]  /*e730*/  HMMA.16816.F32.BF16 R20, R100.reuse, R112, R20 ;  /* 0x000000706414723c */ /* 0x048ff00000041814 */
[C---:B------:R-:W-:Y:S01]  /*e740*/  HMMA.16816.F32.BF16 R24, R100.reuse, R114, R24 ;  /* 0x000000726418723c */ /* 0x040fe20000041818 */
[----:B------:R-:W3:Y:S07]  /*e750*/  LDSM.16.MT88.4 R112, [R196+0xf000] ;  /* 0x00f00000c470783b */ /* 0x000eee0000004200 */
[C---:B------:R-:W-:Y:S08]  /*e760*/  HMMA.16816.F32.BF16 R28, R100.reuse, R124, R28 ;  /* 0x0000007c641c723c */ /* 0x040ff0000004181c */
[C---:B------:R-:W-:Y:S01]  /*e770*/  HMMA.16816.F32.BF16 R32, R100.reuse, R126, R32 ;  /* 0x0000007e6420723c */ /* 0x040fe20000041820 */
[----:B------:R-:W-:Y:S07]  /*e780*/  LDSM.16.MT88.4 R124, [R200+0xd800] ;  /* 0x00d80000c87c783b */ /* 0x000fee0000004200 */
[C---:B-1----:R-:W-:Y:S08]  /*e790*/  HMMA.16816.F32.BF16 R36, R100.reuse, R104, R36 ;  /* 0x000000686424723c */ /* 0x042ff00000041824 */
[C---:B------:R-:W-:Y:S01]  /*e7a0*/  HMMA.16816.F32.BF16 R40, R100.reuse, R106, R40 ;  /* 0x0000006a6428723c */ /* 0x040fe20000041828 */
[----:B------:R-:W1:Y:S07]  /*e7b0*/  LDSM.16.MT88.4 R104, [R200+0x11000] ;  /* 0x01100000c868783b */ /* 0x000e6e0000004200 */
[C---:B----4-:R-:W-:Y:S08]  /*e7c0*/  HMMA.16816.F32.BF16 R44, R100.reuse, R116, R44 ;  /* 0x00000074642c723c */ /* 0x050ff0000004182c */
[C---:B------:R-:W-:Y:S01]  /*e7d0*/  HMMA.16816.F32.BF16 R48, R100.reuse, R118, R48 ;  /* 0x000000766430723c */ /* 0x040fe20000041830 */
[----:B------:R-:W4:Y:S07]  /*e7e0*/  LDSM.16.MT88.4 R116, [R198+0x11000] ;  /* 0x01100000c674783b */ /* 0x000f2e0000004200 */
[C---:B--2---:R-:W-:Y:S08]  /*e7f0*/  HMMA.16816.F32.BF16 R52, R100.reuse, R108, R52 ;  /* 0x0000006c6434723c */ /* 0x044ff00000041834 */
[C---:B------:R-:W-:Y:S01]  /*e800*/  HMMA.16816.F32.BF16 R56, R100.reuse, R110, R56 ;  /* 0x0000006e6438723c */ /* 0x040fe20000041838 */
[----:B------:R-:W2:Y:S07]  /*e810*/  LDSM.16.MT88.4 R108, [R197+0x11000] ;  /* 0x01100000c56c783b */ /* 0x000eae0000004200 */
[C---:B---3--:R-:W-:Y:S08]  /*e820*/  HMMA.16816.F32.BF16 R60, R100.reuse, R112, R60 ;  /* 0x00000070643c723c */ /* 0x048ff0000004183c */
[C---:B------:R-:W-:Y:S01]  /*e830*/  HMMA.16816.F32.BF16 R64, R100.reuse, R114, R64 ;  /* 0x000000726440723c */ /* 0x040fe20000041840 */
[----:B------:R-:W3:Y:S07]  /*e840*/  LDSM.16.MT88.4 R112, [R196+0x11000] ;  /* 0x01100000c470783b */ /* 0x000eee0000004200 */
[C---:B-1----:R-:W-:Y:S08]  /*e850*/  HMMA.16816.F32.BF16 R68, R100.reuse, R104, R68 ;  /* 0x000000686444723c */ /* 0x042ff00000041844 */
[C---:B------:R-:W-:Y:S01]  /*e860*/  HMMA.16816.F32.BF16 R72, R100.reuse, R106, R72 ;  /* 0x0000006a6448723c */ /* 0x040fe20000041848 */
[----:B------:R-:W-:Y:S07]  /*e870*/  LDSM.16.MT88.4 R104, [R197+0xd800] ;  /* 0x00d80000c568783b */ /* 0x000fee0000004200 */
[C---:B----4-:R-:W-:Y:S08]  /*e880*/  HMMA.16816.F32.BF16 R76, R100.reuse, R116, R76 ;  /* 0x00000074644c723c */ /* 0x050ff0000004184c */
[C---:B------:R-:W-:Y:S01]  /*e890*/  HMMA.16816.F32.BF16 R80, R100.reuse, R118, R80 ;  /* 0x000000766450723c */ /* 0x040fe20000041850 */
[----:B------:R-:W1:Y:S07]  /*e8a0*/  LDSM.16.MT88.4 R116, [R198+0xd800] ;  /* 0x00d80000c674783b */ /* 0x000e6e0000004200 */
[C---:B--2---:R-:W-:Y:S08]  /*e8b0*/  HMMA.16816.F32.BF16 R84, R100.reuse, R108, R84 ;  /* 0x0000006c6454723c */ /* 0x044ff00000041854 */
[C---:B------:R-:W-:Y:S08]  /*e8c0*/  HMMA.16816.F32.BF16 R88, R100.reuse, R110, R88 ;  /* 0x0000006e6458723c */ /* 0x040ff00000041858 */
[C---:B---3--:R-:W-:Y:S08]  /*e8d0*/  HMMA.16816.F32.BF16 R92, R100.reuse, R112, R92 ;  /* 0x00000070645c723c */ /* 0x048ff0000004185c */
[----:B------:R-:W-:Y:S08]  /*e8e0*/  HMMA.16816.F32.BF16 R96, R100, R114, R96 ;  /* 0x000000726460723c */ /* 0x000ff00000041860 */
[C---:B------:R-:W-:Y:S01]  /*e8f0*/  HMMA.16816.F32.BF16 R128, R136.reuse, R124, R4 ;  /* 0x0000007c8880723c */ /* 0x040fe20000041804 */
[----:B------:R-:W2:Y:S07]  /*e900*/  LDSM.16.MT88.4 R4, [R198+0x11800] ;  /* 0x01180000c604783b */ /* 0x000eae0000004200 */
[C---:B------:R-:W-:Y:S01]  /*e910*/  HMMA.16816.F32.BF16 R124, R136.reuse, R126, R8 ;  /* 0x0000007e887c723c */ /* 0x040fe20000041808 */
[----:B------:R-:W3:Y:S07]  /*e920*/  LDSM.16.MT88.4 R8, [R197+0x11800] ;  /* 0x01180000c508783b */ /* 0x000eee0000004200 */
[C---:B-1----:R-:W-:Y:S01]  /*e930*/  HMMA.16816.F32.BF16 R120, R136.reuse, R116, R12 ;  /* 0x000000748878723c */ /* 0x042fe2000004180c */
[----:B------:R-:W1:Y:S07]  /*e940*/  LDSM.16.MT88.4 R12, [R196+0x11800] ;  /* 0x01180000c40c783b */ /* 0x000e6e0000004200 */
[C---:B------:R-:W-:Y:S07]  /*e950*/  HMMA.16816.F32.BF16 R116, R136.reuse, R118, R16 ;  /* 0x000000768874723c */ /* 0x040fee0000041810 */
[----:B------:R-:W-:Y:S01]  /*e960*/  FADD.FTZ R17, R165, R166 ;  /* 0x000000a6a5117221 */ /* 0x000fe20000010000 */
[C---:B------:R-:W-:Y:S04]  /*e970*/  HMMA.16816.F32.BF16 R112, R136.reuse, R104, R20 ;  /* 0x000000688870723c */ /* 0x040fe80000041814 */
[----:B------:R-:W-:Y:S04]  /*e980*/  FADD.FTZ R17, R164, R17 ;  /* 0x00000011a4117221 */ /* 0x000fe80000010000 */
        /* <DEDUP_REMOVED lines=23> */
[----:B------:R-:W-:Y:S01]  /*eb00*/  FADD.FTZ R0, R172, R5 ;  /* 0x00000005ac007221 */ /* 0x000fe20000010000 */
[C---:B---3--:R-:W-:Y:S03]  /*eb10*/  HMMA.16816.F32.BF16 R84, R136.reuse, R8, R84 ;  /* 0x000000088854723c */ /* 0x048fe60000041854 */
[----:B------:R-:W-:Y:S04]  /*eb20*/  FADD.FTZ R0, R173, R0 ;  /* 0x00000000ad007221 */ /* 0x000fe80000010000 */
[----:B------:R-:W-:Y:S01]  /*eb30*/  FADD.FTZ R5, R177, R0 ;  /* 0x00000000b1057221 */ /* 0x000fe20000010000 */
[C---:B------:R-:W-:Y:S04]  /*eb40*/  HMMA.16816.F32.BF16 R88, R136.reuse, R10, R88 ;  /* 0x0000000a8858723c */ /* 0x040fe80000041858 */
[----:B------:R-:W-:Y:S02]  /*eb50*/  FADD.FTZ R5, R176, R5 ;  /* 0x00000005b0057221 */ /* 0x000fe40000010000 */
[----:B------:R-:W-:Y:S02]  /*eb60*/  FADD.FTZ R0, R234, R183 ;  /* 0x000000b7ea007221 */ /* 0x000fe40000010000 */
[----:B------:R-:W-:Y:S01]  /*eb70*/  FADD.FTZ R180, R180, R5 ;  /* 0x00000005b4b47221 */ /* 0x000fe20000010000 */
[C---:B-1----:R-:W-:Y:S03]  /*eb80*/  HMMA.16816.F32.BF16 R92, R136.reuse, R12, R92 ;  /* 0x0000000c885c723c */ /* 0x042fe6000004185c */
[----:B------:R-:W-:Y:S02]  /*eb90*/  FADD.FTZ R181, R181, R180 ;  /* 0x000000b4b5b57221 */ /* 0x000fe40000010000 */
[----:B------:R-:W-:Y:S02]  /*eba0*/  FADD.FTZ R0, R233, R0 ;  /* 0x00000000e9007221 */ /* 0x000fe40000010000 */
[----:B------:R-:W-:Y:S01]  /*ebb0*/  FADD.FTZ R236, R236, R181 ;  /* 0x000000b5ecec7221 */ /* 0x000fe20000010000 */
[----:B------:R-:W-:Y:S04]  /*ebc0*/  HMMA.16816.F32.BF16 R96, R136, R14, R96 ;  /* 0x0000000e8860723c */ /* 0x000fe80000041860 */
[----:B------:R-:W-:Y:S02]  /*ebd0*/  FADD.FTZ R237, R237, R236 ;  /* 0x000000eceded7221 */ /* 0x000fe40000010000 */
[----:B------:R-:W-:Y:S01]  /*ebe0*/  FADD.FTZ R231, R231, R0 ;  /* 0x00000000e7e77221 */ /* 0x000fe20000010000 */
[----:B------:R-:W-:Y:S01]  /*ebf0*/  MOV R0, R3 ;  /* 0x0000000300007202 */ /* 0x000fe20000000f00 */
[----:B------:R-:W-:Y:S04]  /*ec00*/  FADD.FTZ R230, R230, R237 ;  /* 0x000000ede6e67221 */ /* 0x000fe80000010000 */
[----:B------:R-:W-:Y:S02]  /*ec10*/  FADD.FTZ R235, R235, R230 ;  /* 0x000000e6ebeb7221 */ /* 0x000fe40000010000 */
[----:B------:R-:W-:Y:S02]  /*ec20*/  FADD.FTZ R231, R232, R231 ;  /* 0x000000e7e8e77221 */ /* 0x000fe40000010000 */
[----:B------:R-:W-:Y:S02]  /*ec30*/  FADD.FTZ R228, R228, R235 ;  /* 0x000000ebe4e47221 */ /* 0x000fe40000010000 */
[----:B------:R-:W-:Y:S02]  /*ec40*/  FADD.FTZ R134, R134, R231 ;  /* 0x000000e786867221 */ /* 0x000fe40000010000 */
[----:B------:R-:W-:Y:S02]  /*ec50*/  FADD.FTZ R225, R229, R228 ;  /* 0x000000e4e5e17221 */ /* 0x000fe40000010000 */
[----:B------:R-:W-:Y:S01]  /*ec60*/  FADD.FTZ R223, R133, R134 ;  /* 0x0000008685df7221 */ /* 0x000fe20000010000 */
[----:B------:R-:W-:-:S05]  /*ec70*/  @P1 BRA `(.L_x_1514) ;  /* 0xffffc50000001947 */ /* 0x000fca000383ffff */
.L_x_1510:
        /* <DEDUP_REMOVED lines=280> */
.L_x_1516:
[----:B--234-:R-:W-:Y:S05]  /*fe00*/  BSYNC B0 ;  /* 0x0000000000007941 */ /* 0x01cfea0003800000 */
.L_x_1515:
        /* <DEDUP_REMOVED lines=18> */
.L_x_1518:
[----:B------:R-:W-:Y:S05]  /*ff30*/  BSYNC B0 ;  /* 0x0000000000007941 */ /* 0x000fea0003800000 */
.L_x_1517:
        /* <DEDUP_REMOVED lines=11> */
.L_x_1520:
[----:B------:R-:W-:Y:S05]  /*fff0*/  BSYNC B0 ;  /* 0x0000000000007941 */ /* 0x000fea0003800000 */
.L_x_1519:
        /* <DEDUP_REMOVED lines=11> */
.L_x_1522:
[----:B------:R-:W-:Y:S05]  /*100b0*/  BSYNC B0 ;  /* 0x0000000000007941 */ /* 0x000fea0003800000 */
.L_x_1521:
        /* <DEDUP_REMOVED lines=11> */
.L_x_1524:
[----:B------:R-:W-:Y:S05]  /*10170*/  BSYNC B0 ;  /* 0x0000000000007941 */ /* 0x000fea0003800000 */
.L_x_1523:
        /* <DEDUP_REMOVED lines=11> */
.L_x_1526:
[----:B------:R-:W-:Y:S05]  /*10230*/  BSYNC B0 ;  /* 0x0000000000007941 */ /* 0x000fea0003800000 */
.L_x_1525:
        /* <DEDUP_REMOVED lines=11> */
.L_x_1528:
[----:B------:R-:W-:Y:S05]  /*102f0*/  BSYNC B0 ;  /* 0x0000000000007941 */ /* 0x000fea0003800000 */
.L_x_1527:
        /* <DEDUP_REMOVED lines=11> */
.L_x_1530:
[----:B------:R-:W-:Y:S05]  /*103b0*/  BSYNC B0 ;  /* 0x0000000000007941 */ /* 0x000fea0003800000 */
.L_x_1529:
        /* <DEDUP_REMOVED lines=12> */
.L_x_1531:
        /* <DEDUP_REMOVED lines=16> */
.L_x_4425:


//--------------------- .text._ZN5flash24flash_fwd_splitkv_kernelI23Flash_fwd_kernel_traitsILi192ELi64ELi64ELi4ELb0ELb0EN7cutlass10bfloat16_tE19Flash_kernel_traitsILi192ELi64ELi64ELi4ES3_EELb1ELb0ELb0ELb0ELb0ELb0ELb1ELb1EEEvNS_16Flash_fwd_paramsE --------------------------
	.section	.text._ZN5flash24flash_fwd_splitkv_kernelI23Flash_fwd_kernel_traitsILi192ELi64ELi64ELi4ELb0ELb0EN7cutlass10bfloat16_tE19Flash_kernel_traitsILi192ELi64ELi64ELi4ES3_EELb1ELb0ELb0ELb0ELb0ELb0ELb1ELb1EEEvNS_16Flash_fwd_paramsE,"ax",@progbits
	.sectioninfo	@"SHI_REGISTERS=236"
	.align	128
        .global         _ZN5flash24flash_fwd_splitkv_kernelI23Flash_fwd_kernel_traitsILi192ELi64ELi64ELi4ELb0ELb0EN7cutlass10bfloat16_tE19Flash_kernel_traitsILi192ELi64ELi64ELi4ES3_EELb1ELb0ELb0ELb0ELb0ELb0ELb1ELb1EEEvNS_16Flash_fwd_paramsE
        .type           _ZN5flash24flash_fwd_splitkv_kernelI23Flash_fwd_kernel_traitsILi192ELi64ELi64ELi4ELb0ELb0EN7cutlass10bfloat16_tE19Flash_kernel_traitsILi192ELi64ELi64ELi4ES3_EELb1ELb0ELb0ELb0ELb0ELb0ELb1ELb1EEEvNS_16Flash_fwd_paramsE,@function
        .size           _ZN5flash24flash_fwd_splitkv_kernelI23Flash_fwd_kernel_traitsILi192ELi64ELi64ELi4ELb0ELb0EN7cutlass10bfloat16_tE19Flash_kernel_traitsILi192ELi64ELi64ELi4ES3_EELb1ELb0ELb0ELb0ELb0ELb0ELb1ELb1EEEvNS_16Flash_fwd_paramsE,(.L_x_4387 - _ZN5flash24flash_fwd_splitkv_kernelI23Flash_fwd_kernel_traitsILi192ELi64ELi64ELi4ELb0ELb0EN7cutlass10bfloat16_tE19Flash_kernel_traitsILi192ELi64ELi64ELi4ES3_EELb1ELb0ELb0ELb0ELb0ELb0ELb1ELb1EEEvNS_16Flash_fwd_paramsE)
        .other          _ZN5flash24flash_fwd_splitkv_kernelI23Flash_fwd_kernel_traitsILi192ELi64ELi64ELi4ELb0ELb0EN7cutlass10bfloat16_tE19Flash_kernel_traitsILi192ELi64ELi64ELi4ES3_EELb1ELb0ELb0ELb0ELb0ELb0ELb1ELb1EEEvNS_16Flash_fwd_paramsE,@"STO_CUDA_ENTRY STV_DEFAULT"
_ZN5flash24flash_fwd_splitkv_kernelI23Flash_fwd_kernel_traitsILi192ELi64ELi64ELi4ELb0ELb0EN7cutlass10bfloat16_tE19Flash_kernel_traitsILi192ELi64ELi64ELi4ES3_EELb1ELb0ELb0ELb0ELb0ELb0ELb1ELb1EEEvNS_16Flash_fwd_paramsE:
.text._ZN5flash24flash_fwd_splitkv_kernelI23Flash_fwd_kernel_traitsILi192ELi64ELi64ELi4ELb0ELb0EN7cutlass10bfloat16_tE19Flash_kernel_traitsILi192ELi64ELi64ELi4ES3_EELb1ELb0ELb0ELb0ELb0ELb0ELb1ELb1EEEvNS_16Flash_fwd_paramsE:
[----:B------:R-:W-:Y:S02]  /*0000*/  MOV R1, c[0x0][0x28] ;  /* 0x00000a0000017a02 */ /* 0x000fe40000000f00 */
[----:B------:R-:W1:Y:S01]  /*0010*/  I2F.U32.RP R4, c[0x0][0x1c0] ;  /* 0x0000700000047b06 */ /* 0x000e620000209000 */
[----:B------:R-:W2:Y:S01]  /*0020*/  S2R R209, SR_CTAID.Z ;  /* 0x0000000000d17919 */ /* 0x000ea20000002700 */
[----:B------:R-:W-:Y:S01]  /*0030*/  IMAD.MOV.U32 R2, RZ, RZ, RZ ;  /* 0x000000ffff027224 */ /* 0x000fe200078e00ff */
[----:B------:R-:W-:Y:S01]  /*0040*/  ISETP.NE.U32.AND P0, PT, RZ, c[0x0][0x1c0], PT ;  /* 0x00007000ff007a0c */ /* 0x000fe20003f05070 */
[----:B------:R-:W3:Y:S01]  /*0050*/  S2UR UR8, SR_CTAID.Y ;  /* 0x00000000000879c3 */ /* 0x000ee20000002600 */
[----:B------:R-:W4:Y:S01]  /*0060*/  S2R R207, SR_CTAID.X ;  /* 0x0000000000cf7919 */ /* 0x000f220000002500 */
[----:B------:R-:W-:Y:S01]  /*0070*/  ULDC.64 UR4, c[0x0][0x40] ;  /* 0x0000100000047ab9 */ /* 0x000fe20000000a00 */
[----:B------:R-:W-:Y:S01]  /*0080*/  BSSY B4, `(.L_x_1532) ;  /* 0x0000016000047945 */ /* 0x000fe20003800000 */
[----:B------:R-:W-:Y:S01]  /*0090*/  UIADD3 UR4, UP0, UR4, 0x160, URZ ;  /* 0x0000016004047890 */ /* 0x000fe2000ff1e03f */
[----:B------:R-:W-:-:S03]  /*00a0*/  MOV R206, 0x1e0 ;  /* 0x000001e000ce7802 */ /* 0x000fc60000000f00 */
[----:B------:R-:W-:Y:S01]  /*00b0*/  UIADD3.X UR5, URZ, UR5, URZ, UP0, !UPT ;  /* 0x000000053f057290 */ /* 0x000fe200087fe43f */
[----:B-1----:R-:W1:Y:S02]  /*00c0*/  MUFU.RCP R3, R4 ;  /* 0x0000000400037308 */ /* 0x002e640000001000 */
[----:B-1----:R-:W-:-:S06]  /*00d0*/  IADD3 R3, R3, 0xffffffe, RZ ;  /* 0x0ffffffe03037810 */ /* 0x002fcc0007ffe0ff */
[----:B------:R-:W1:Y:S02]  /*00e0*/  F2I.FTZ.U32.TRUNC.NTZ R3, R3 ;  /* 0x0000000300037305 */ /* 0x000e64000021f000 */
[----:B-1----:R-:W-:-:S04]  /*00f0*/  IMAD.MOV R0, RZ, RZ, -R3 ;  /* 0x000000ffff007224 */ /* 0x002fc800078e0a03 */
[----:B------:R-:W-:-:S04]  /*0100*/  IMAD R5, R0, c[0x0][0x1c0], RZ ;  /* 0x0000700000057a24 */ /* 0x000fc800078e02ff */
[----:B------:R-:W-:-:S06]  /*0110*/  IMAD.HI.U32 R2, R3, R5, R2 ;  /* 0x0000000503027227 */ /* 0x000fcc00078e0002 */
[----:B--2---:R-:W-:-:S04]  /*0120*/  IMAD.HI.U32 R211, R2, R209, RZ ;  /* 0x000000d102d37227 */ /* 0x004fc800078e00ff */
[----:B------:R-:W-:-:S04]  /*0130*/  IMAD.MOV R0, RZ, RZ, -R211 ;  /* 0x000000ffff007224 */ /* 0x000fc800078e0ad3 */
[----:B------:R-:W-:-:S05]  /*0140*/  IMAD R0, R0, c[0x0][0x1c0], R209 ;  /* 0x0000700000007a24 */ /* 0x000fca00078e02d1 */
[----:B------:R-:W-:-:S13]  /*0150*/  ISETP.GE.U32.AND P2, PT, R0, c[0x0][0x1c0], PT ;  /* 0x0000700000007a0c */ /* 0x000fda0003f46070 */
[----:B------:R-:W-:Y:S02]  /*0160*/  @P2 IADD3 R0, R0, -c[0x0][0x1c0], RZ ;  /* 0x8000700000002a10 */ /* 0x000fe40007ffe0ff */
[----:B------:R-:W-:Y:S02]  /*0170*/  @P2 IADD3 R211, R211, 0x1, RZ ;  /* 0x00000001d3d32810 */ /* 0x000fe40007ffe0ff */
[----:B------:R-:W-:-:S13]  /*0180*/  ISETP.GE.U32.AND P1, PT, R0, c[0x0][0x1c0], PT ;  /* 0x0000700000007a0c */ /* 0x000fda0003f26070 */
[----:B------:R-:W-:Y:S02]  /*0190*/  @P1 IADD3 R211, R211, 0x1, RZ ;  /* 0x00000001d3d31810 */ /* 0x000fe40007ffe0ff */
[----:B------:R-:W-:-:S05]  /*01a0*/  @!P0 LOP3.LUT R211, RZ, c[0x0][0x1c0], RZ, 0x33, !PT ;  /* 0x00007000ffd38a12 */ /* 0x000fca00078e33ff */
[----:B------:R-:W-:-:S04]  /*01b0*/  IMAD.MOV R0, RZ, RZ, -R211 ;  /* 0x000000ffff007224 */ /* 0x000fc800078e0ad3 */
[----:B------:R-:W-:Y:S02]  /*01c0*/  IMAD R209, R0, c[0x0][0x1c0], R209 ;  /* 0x0000700000d17a24 */ /* 0x000fe400078e02d1 */
[----:B---34-:R-:W-:Y:S05]  /*01d0*/  CALL.REL.NOINC `($_ZN5flash24flash_fwd_splitkv_kernelI23Flash_fwd_kernel_traitsILi192ELi64ELi64ELi4ELb0ELb0EN7cutlass10bfloat16_tE19Flash_kernel_traitsILi192ELi64ELi64ELi4ES3_EELb1ELb0ELb0ELb0ELb0ELb0ELb1ELb1EEEvNS_16Flash_fwd_paramsE$_ZN5flash30compute_attn_1rowblock_splitkvI23Flash_fwd_kernel_traitsILi192ELi64ELi64ELi4ELb0ELb0EN7cutlass10bfloat16_tE19Flash_kernel_traitsILi192ELi64ELi64ELi4ES3_EELb1ELb0ELb0ELb0ELb0ELb0ELb1ELb1ENS_16Flash_fwd_paramsEEEvRKT8_iiiii) ;  /* 0x0000002000007944 */ /* 0x018fea0003c00000 */
[----:B------:R-:W-:Y:S05]  /*01e0*/  BSYNC B4 ;  /* 0x0000000000047941 */ /* 0x000fea0003800000 */
.L_x_1532:
[----:B------:R-:W-:Y:S05]  /*01f0*/  EXIT ;  /* 0x000000000000794d */ /* 0x000fea0003800000 */
        .type           $_ZN5flash24flash_fwd_splitkv_kernelI23Flash_fwd_kernel_traitsILi192ELi64ELi64ELi4ELb0ELb0EN7cutlass10bfloat16_tE19Flash_kernel_traitsILi192ELi64ELi64ELi4ES3_EELb1ELb0ELb0ELb0ELb0ELb0ELb1ELb1EEEvNS_16Flash_fwd_paramsE$_ZN5flash30compute_attn_1rowblock_splitkvI23Flash_fwd_kernel_traitsILi192ELi64ELi64ELi4ELb0ELb0EN7cutlass10bfloat16_tE19Flash_kernel_traitsILi192ELi64ELi64ELi4ES3_EELb1ELb0ELb0ELb0ELb0ELb0ELb1ELb1ENS_16Flash_fwd_paramsEEEvRKT8_iiiii,@function
        .size           $_ZN5flash24flash_fwd_splitkv_kernelI23Flash_fwd_kernel_traitsILi192ELi64ELi64ELi4ELb0ELb0EN7cutlass10bfloat16_tE19Flash_kernel_traitsILi192ELi64ELi64ELi4ES3_EELb1ELb0ELb0ELb0ELb0ELb0ELb1ELb1EEEvNS_16Flash_fwd_paramsE$_ZN5flash30compute_attn_1rowblock_splitkvI23Flash_fwd_kernel_traitsILi192ELi64ELi64ELi4ELb0ELb0EN7cutlass10bfloat16_tE19Flash_kernel_traitsILi192ELi64ELi64ELi4ES3_EELb1ELb0ELb0ELb0ELb0ELb0ELb1ELb1ENS_16Flash_fwd_paramsEEEvRKT8_iiiii,($__internal_16_$__cuda_sm70_shflsync_bfly_p - $_ZN5flash24flash_fwd_splitkv_kernelI23Flash_fwd_kernel_traitsILi192ELi64ELi64ELi4ELb0ELb0EN7cutlass10bfloat16_tE19Flash_kernel_traitsILi192ELi64ELi64ELi4ES3_EELb1ELb0ELb0ELb0ELb0ELb0ELb1ELb1EEEvNS_16Flash_fwd_paramsE$_ZN5flash30compute_attn_1rowblock_splitkvI23Flash_fwd_kernel_traitsILi192ELi64ELi64ELi4ELb0ELb0EN7cutlass10bfloat16_tE19Flash_kernel_traitsILi192ELi64ELi64ELi4ES3_EELb1ELb0ELb0ELb0ELb0ELb0ELb1ELb1ENS_16Flash_fwd_paramsEEEvRKT8_iiiii)
$_ZN5flash24flash_fwd_splitkv_kernelI23Flash_fwd_kernel_traitsILi192ELi64ELi64ELi4ELb0ELb0EN7cutlass10bfloat16_tE19Flash_kernel_traitsILi192ELi64ELi64ELi4ES3_EELb1ELb0ELb0ELb0ELb0ELb0ELb1ELb1EEEvNS_16Flash_fwd_paramsE$_ZN5flash30compute_attn_1rowblock_splitkvI23Flash_fwd_kernel_traitsILi192ELi64ELi64ELi4ELb0ELb0EN7cutlass10bfloat16_tE19Flash_kernel_traitsILi192ELi64ELi64ELi4ES3_EELb1ELb0ELb0ELb0ELb0ELb0ELb1ELb1ENS_16Flash_fwd_paramsEEEvRKT8_iiiii:
        /* <DEDUP_REMOVED lines=20> */
.L_x_1534:
[----:B------:R-:W-:Y:S05]  /*0340*/  BSYNC B0 ;  /* 0x0000000000007941 */ /* 0x000fea0003800000 */
.L_x_1533:
[----:B------:R-:W3:Y:S04]  /*0350*/  LD.E.64 R30, [R18.64+0xf0] ;  /* 0x0000f006121e7980 */ /* 0x000ee8000c101b00 */
[----:B------:R-:W4:Y:S01]  /*0360*/  @P1 LD.E R208, [R2.64+0x4] ;  /* 0x0000040602d01980 */ /* 0x000f22000c101900 */
[----:B------:R-:W-:Y:S01]  /*0370*/  IMAD.MOV.U32 R11, RZ, RZ, RZ ;  /* 0x000000ffff0b7224 */ /* 0x000fe200078e00ff */
[----:B---3--:R-:W-:-:S04]  /*0380*/  ISETP.NE.U32.AND P4, PT, R30, RZ, PT ;  /* 0x000000ff1e00720c */ /* 0x008fc80003f85070 */
[----:B------:R-:W-:Y:S01]  /*0390*/  ISETP.NE.AND.EX P4, PT, R31, RZ, PT, P4 ;  /* 0x000000ff1f00720c */ /* 0x000fe20003f85340 */
[----:B------:R-:W-:Y:S01]  /*03a0*/  IMAD.WIDE R30, R211, 0x4, R30 ;  /* 0x00000004d31e7825 */ /* 0x000fe200078e021e */
[----:B----45:R-:W-:-:S06]  /*03b0*/  @P1 IADD3 R208, R208, -R17, RZ ;  /* 0x80000011d0d01210 */ /* 0x030fcc0007ffe0ff */
        /* <DEDUP_REMOVED lines=10> */
.L_x_1536:
[----:B------:R4:W5:Y:S02]  /*0460*/  LD.E R0, [R18.64+0xb8] ;  /* 0x0000b80612007980 */ /* 0x000964000c101900 */
.L_x_1537:
[----:B------:R-:W-:Y:S05]  /*0470*/  BSYNC B0 ;  /* 0x0000000000007941 */ /* 0x000fea0003800000 */
.L_x_1535:
        /* <DEDUP_REMOVED lines=10> */
.L_x_1539:
[----:B------:R-:W2:Y:S01]  /*0520*/  LD.E.64 R2, [R18.64+0x108] ;  /* 0x0001080612027980 */ /* 0x000ea2000c101b00 */
[----:B------:R-:W-:Y:S01]  /*0530*/  BSSY B0, `(.L_x_1541) ;  /* 0x0000006000007945 */ /* 0x000fe20003800000 */
[----:B------:R-:W-:Y:S01]  /*0540*/  IMAD.MOV.U32 R0, RZ, RZ, RZ ;  /* 0x000000ffff007224 */ /* 0x000fe200078e00ff */
[----:B--2---:R-:W-:-:S04]  /*0550*/  ISETP.NE.U32.AND P0, PT, R2, RZ, PT ;  /* 0x000000ff0200720c */ /* 0x004fc80003f05070 */
[----:B------:R-:W-:-:S13]  /*0560*/  ISETP.NE.AND.EX P0, PT, R3, RZ, PT, P0 ;  /* 0x000000ff0300720c */ /* 0x000fda0003f05300 */
[----:B------:R-:W-:Y:S05]  /*0570*/  @!P0 BRA `(.L_x_1542) ;  /* 0x0000001000008947 */ /* 0x000fea0003800000 */
[----:B------:R1:W5:Y:S02]  /*0580*/  LD.E R0, [R18.64+0xbc] ;  /* 0x0000bc0612007980 */ /* 0x000364000c101900 */
.L_x_1542:
[----:B------:R-:W-:Y:S05]  /*0590*/  BSYNC B0 ;  /* 0x0000000000007941 */ /* 0x000fea0003800000 */
.L_x_1541:
[----:B-----5:R-:W-:Y:S02]  /*05a0*/  IADD3 R73, R75, R0, RZ ;  /* 0x000000004b497210 */ /* 0x020fe40007ffe0ff */
.L_x_1540:
[----:B------:R-:W-:Y:S05]  /*05b0*/  BSYNC B1 ;  /* 0x0000000000017941 */ /* 0x000fea0003800000 */
.L_x_1538:
[----:B------:R-:W-:Y:S01]  /*05c0*/  IMAD.SHL.U32 R71, R207, 0x40, RZ ;  /* 0x00000040cf477824 */ /* 0x000fe200078e00ff */
[----:B------:R-:W-:Y:S01]  /*05d0*/  MOV R2, R206 ;  /* 0x000000ce00027202 */ /* 0x000fe20000000f00 */
[----:B------:R-:W-:-:S03]  /*05e0*/  IMAD.MOV.U32 R3, RZ, RZ, 0x0 ;  /* 0x00000000ff037424 */ /* 0x000fc600078e00ff */
[----:B------:R-:W-:-:S13]  /*05f0*/  ISETP.GT.AND P0, PT, R208, R71, PT ;  /* 0x00000047d000720c */ /* 0x000fda0003f04270 */
[----:B------:R-:W-:Y:S05]  /*0600*/  @!P0 RET.REL.NODEC R2 `(_ZN5flash24flash_fwd_splitkv_kernelI23Flash_fwd_kernel_traitsILi192ELi64ELi64ELi4ELb0ELb0EN7cutlass10bfloat16_tE19Flash_kernel_traitsILi192ELi64ELi64ELi4ES3_EELb1ELb0ELb0ELb0ELb0ELb0ELb1ELb1EEEvNS_16Flash_fwd_paramsE) ;  /* 0xfffff9f002008950 */ /* 0x000fea0003c3ffff */
[----:B------:R-:W2:Y:S04]  /*0610*/  LD.E R5, [R18.64+0xb8] ;  /* 0x0000b80612057980 */ /* 0x000ea8000c101900 */
[----:B------:R-:W5:Y:S01]  /*0620*/  LD.E R4, [R18.64+0x188] ;  /* 0x0001880612047980 */ /* 0x000f62000c101900 */
[----:B------:R-:W-:Y:S02]  /*0630*/  IABS R3, c[0x0][0x10] ;  /* 0x0000040000037a13 */ /* 0x000fe40000000000 */
[----:B------:R-:W-:Y:S01]  /*0640*/  IADD3 R7, -R208, 0x7f, R71 ;  /* 0x0000007fd0077810 */ /* 0x000fe20007ffe147 */
[----:B------:R-:W1:Y:S01]  /*0650*/  S2R R70, SR_TID.X ;  /* 0x0000000000467919 */ /* 0x000e620000002100 */
[----:B------:R-:W3:Y:S08]  /*0660*/  I2F.RP R2, R3 ;  /* 0x0000000300027306 */ /* 0x000ef00000209400 */
[----:B---3--:R-:W3:Y:S02]  /*0670*/  MUFU.RCP R8, R2 ;  /* 0x0000000200087308 */ /* 0x008ee40000001000 */
[----:B---3--:R-:W-:-:S06]  /*0680*/  IADD3 R8, R8, 0xffffffe, RZ ;  /* 0x0ffffffe08087810 */ /* 0x008fcc0007ffe0ff */
[----:B------:R-:W3:Y:S02]  /*0690*/  F2I.FTZ.U32.TRUNC.NTZ R9, R8 ;  /* 0x0000000800097305 */ /* 0x000ee4000021f000 */
[----:B---3--:R-:W-:Y:S02]  /*06a0*/  IMAD.MOV R0, RZ, RZ, -R9 ;  /* 0x000000ffff007224 */ /* 0x008fe400078e0a09 */
[----:B------:R-:W-:Y:S01]  /*06b0*/  IMAD.MOV.U32 R8, RZ, RZ, RZ ;  /* 0x000000ffff087224 */ /* 0x000fe200078e00ff */
[----:B--2---:R-:W-:-:S04]  /*06c0*/  IADD3 R5, R5, 0x3f, RZ ;  /* 0x0000003f05057810 */ /* 0x004fc80007ffe0ff */
[----:B------:R-:W-:Y:S02]  /*06d0*/  SHF.R.S32.HI R6, RZ, 0x1f, R5 ;  /* 0x0000001fff067819 */ /* 0x000fe40000011405 */
[----:B-----5:R-:W-:Y:S02]  /*06e0*/  IADD3 R7, R4, R7, R73 ;  /* 0x0000000704077210 */ /* 0x020fe40007ffe049 */
[----:B------:R-:W-:Y:S01]  /*06f0*/  LEA.HI R6, R6, R5, RZ, 0x6 ;  /* 0x0000000506067211 */ /* 0x000fe200078f30ff */
[----:B------:R-:W-:Y:S01]  /*0700*/  IMAD R5, R0, R3, RZ ;  /* 0x0000000300057224 */ /* 0x000fe200078e02ff */
[----:B------:R-:W-:Y:S02]  /*0710*/  IABS R0, c[0x0][0x10] ;  /* 0x0000040000007a13 */ /* 0x000fe40000000000 */
[----:B------:R-:W-:Y:S01]  /*0720*/  LEA.HI.SX32 R6, R6, c[0x0][0x10], 0x1a ;  /* 0x0000040006067a11 */ /* 0x000fe200078fd2ff */
[----:B------:R-:W-:Y:S01]  /*0730*/  IMAD.HI.U32 R5, R9, R5, R8 ;  /* 0x0000000509057227 */ /* 0x000fe200078e0008 */
[----:B------:R-:W-:-:S02]  /*0740*/  SHF.R.S32.HI R134, RZ, 0x1f, R7 ;  /* 0x0000001fff867819 */ /* 0x000fc40000011407 */
[----:B------:R-:W-:Y:S01]  /*0750*/  IADD3 R6, R6, -0x1, RZ ;  /* 0xffffffff06067810 */ /* 0x000fe20007ffe0ff */
[----:B------:R-:W-:Y:S01]  /*0760*/  IMAD.MOV R0, RZ, RZ, -R0 ;  /* 0x000000ffff007224 */ /* 0x000fe200078e0a00 */
[----:B------:R-:W-:Y:S02]  /*0770*/  LEA.HI R134, R134, R7, RZ, 0x6 ;  /* 0x0000000786867211 */ /* 0x000fe400078f30ff */
[----:B------:R-:W-:Y:S02]  /*0780*/  IABS R2, R6 ;  /* 0x0000000600027213 */ /* 0x000fe40000000000 */
[----:B------:R-:W-:Y:S02]  /*0790*/  LOP3.LUT R6, R6, c[0x0][0x10], RZ, 0x3c, !PT ;  /* 0x0000040006067a12 */ /* 0x000fe400078e3cff */
[----:B------:R-:W-:Y:S01]  /*07a0*/  SHF.R.S32.HI R134, RZ, 0x6, R134 ;  /* 0x00000006ff867819 */ /* 0x000fe20000011486 */
[----:B------:R-:W-:Y:S01]  /*07b0*/  IMAD.HI.U32 R5, R5, R2, RZ ;  /* 0x0000000205057227 */ /* 0x000fe200078e00ff */
[----:B------:R-:W-:-:S03]  /*07c0*/  ISETP.GE.AND P0, PT, R6, RZ, PT ;  /* 0x000000ff0600720c */ /* 0x000fc60003f06270 */
[----:B------:R-:W-:-:S05]  /*07d0*/  IMAD R0, R5, R0, R2 ;  /* 0x0000000005007224 */ /* 0x000fca00078e0202 */
[----:B------:R-:W-:-:S13]  /*07e0*/  ISETP.GT.U32.AND P1, PT, R3, R0, PT ;  /* 0x000000000300720c */ /* 0x000fda0003f24070 */
[----:B------:R-:W-:Y:S01]  /*07f0*/  @!P1 IMAD.IADD R0, R0, 0x1, -R3 ;  /* 0x0000000100009824 */ /* 0x000fe200078e0a03 */
[----:B------:R-:W-:Y:S02]  /*0800*/  @!P1 IADD3 R5, R5, 0x1, RZ ;  /* 0x0000000105059810 */ /* 0x000fe40007ffe0ff */
[----:B------:R-:W-:Y:S02]  /*0810*/  ISETP.NE.AND P1, PT, RZ, c[0x0][0x10], PT ;  /* 0x00000400ff007a0c */ /* 0x000fe40003f25270 */
[----:B------:R-:W-:Y:S02]  /*0820*/  ISETP.GE.U32.AND P2, PT, R0, R3, PT ;  /* 0x000000030000720c */ /* 0x000fe40003f46070 */
[----:B------:R-:W-:-:S04]  /*0830*/  IADD3 R3, R73, 0x3f, RZ ;  /* 0x0000003f49037810 */ /* 0x000fc80007ffe0ff */
[----:B------:R-:W-:-:S04]  /*0840*/  SHF.R.S32.HI R0, RZ, 0x1f, R3 ;  /* 0x0000001fff007819 */ /* 0x000fc80000011403 */
[----:B------:R-:W-:-:S03]  /*0850*/  LEA.HI R3, R0, R3, RZ, 0x6 ;  /* 0x0000000300037211 */ /* 0x000fc600078f30ff */
[----:B------:R-:W-:Y:S02]  /*0860*/  @P2 IADD3 R5, R5, 0x1, RZ ;  /* 0x0000000105052810 */ /* 0x000fe40007ffe0ff */
[----:B------:R-:W-:-:S03]  /*0870*/  SHF.R.S32.HI R3, RZ, 0x6, R3 ;  /* 0x00000006ff037819 */ /* 0x000fc60000011403 */
[----:B------:R-:W-:Y:S01]  /*0880*/  @!P0 IMAD.MOV R5, RZ, RZ, -R5 ;  /* 0x000000ffff058224 */ /* 0x000fe200078e0a05 */
[----:B------:R-:W-:-:S05]  /*0890*/  @!P1 LOP3.LUT R5, RZ, c[0x0][0x10], RZ, 0x33, !PT ;  /* 0x00000400ff059a12 */ /* 0x000fca00078e33ff */
[----:B------:R-:W-:-:S04]  /*08a0*/  IMAD R203, R5, UR8, RZ ;  /* 0x0000000805cb7c24 */ /* 0x000fc8000f8e02ff */
[----:B------:R-:W-:-:S05]  /*08b0*/  IMAD.IADD R0, R5, 0x1, R203 ;  /* 0x0000000105007824 */ /* 0x000fca00078e02cb */
[----:B------:R-:W-:-:S04]  /*08c0*/  IMNMX R3, R3, R0, PT ;  /* 0x0000000003037217 */ /* 0x000fc80003800200 */
[----:B------:R-:W-:-:S04]  /*08d0*/  IMNMX R134, R3, R134, PT ;  /* 0x0000008603867217 */ /* 0x000fc80003800200 */
[----:B------:R-:W-:-:S13]  /*08e0*/  ISETP.GE.AND P0, PT, R203, R134, PT ;  /* 0x00000086cb00720c */ /* 0x000fda0003f06270 */
[----:B------:R-:W-:Y:S05]  /*08f0*/  @!P0 BRA `(.L_x_1543) ;  /* 0x0000092000008947 */ /* 0x000fea0003800000 */
[----:B-1----:R-:W2:Y:S04]  /*0900*/  LD.E.64 R2, [R18.64+0xb0] ;  /* 0x0000b00612027980 */ /* 0x002ea8000c101b00 */
[----:B------:R-:W3:Y:S04]  /*0910*/  LD.E R6, [R18.64+0x60] ;  /* 0x0000600612067980 */ /* 0x000ee8000c101900 */
[----:B----4-:R-:W4:Y:S04]  /*0920*/  LD.E R8, [R18.64+0xcc] ;  /* 0x0000cc0612087980 */ /* 0x010f28000c101900 */
[----:B------:R-:W4:Y:S04]  /*0930*/  LD.E.64 R10, [R18.64+0x78] ;  /* 0x00007806120a7980 */ /* 0x000f28000c101b00 */
[----:B------:R1:W5:Y:S04]  /*0940*/  LD.E R0, [R18.64+0xc0] ;  /* 0x0000c00612007980 */ /* 0x000368000c101900 */
[----:B------:R1:W5:Y:S01]  /*0950*/  LD.E.64 R4, [R18.64+0xa8] ;  /* 0x0000a80612047980 */ /* 0x000362000c101b00 */
[----:B------:R-:W-:Y:S01]  /*0960*/  SHF.R.S32.HI R9, RZ, 0x1f, R70 ;  /* 0x0000001fff097819 */ /* 0x000fe20000011446 */
[----:B------:R-:W-:Y:S03]  /*0970*/  BSSY B0, `(.L_x_1544) ;  /* 0x000001b000007945 */ /* 0x000fe60003800000 */
[----:B------:R-:W-:-:S04]  /*0980*/  LEA.HI R9, R9, R70, RZ, 0x4 ;  /* 0x0000004609097211 */ /* 0x000fc800078f20ff */
[----:B------:R-:W-:-:S05]  /*0990*/  LOP3.LUT R7, R9, 0xfffffff0, RZ, 0xc0, !PT ;  /* 0xfffffff009077812 */ /* 0x000fca00078ec0ff */
[----:B------:R-:W-:Y:S02]  /*09a0*/  IMAD.IADD R70, R70, 0x1, -R7 ;  /* 0x0000000146467824 */ /* 0x000fe400078e0a07 */
[----:B--2---:R-:W-:-:S04]  /*09b0*/  IMAD R2, R2, UR8, R211 ;  /* 0x0000000802027c24 */ /* 0x004fc8000f8e02d3 */
[----:B---3--:R-:W-:Y:S02]  /*09c0*/  IMAD R2, R2, R6, R209 ;  /* 0x0000000602027224 */ /* 0x008fe400078e02d1 */
[----:B------:R-:W-:Y:S02]  /*09d0*/  IMAD.SHL.U32 R6, R70, 0x4, RZ ;  /* 0x0000000446067824 */ /* 0x000fe400078e00ff */
[----:B------:R-:W-:Y:S01]  /*09e0*/  IMAD R3, R3, R2, R71 ;  /* 0x0000000203037224 */ /* 0x000fe200078e0247 */
[----:B------:R-:W-:Y:S01]  /*09f0*/  SHF.R.S32.HI R2, RZ, 0x4, R9 ;  /* 0x00000004ff027819 */ /* 0x000fe20000011409 */
[----:B------:R-:W-:Y:S01]  /*0a00*/  IMAD.IADD R71, R208, 0x1, -R71 ;  /* 0x00000001d0477824 */ /* 0x000fe200078e0a47 */
[----:B------:R-:W-:Y:S01]  /*0a10*/  SHF.R.S32.HI R7, RZ, 0x1f, R6 ;  /* 0x0000001fff077819 */ /* 0x000fe20000011406 */
[----:B----4-:R-:W-:-:S03]  /*0a20*/  IMAD R8, R3, R8, RZ ;  /* 0x0000000803087224 */ /* 0x010fc600078e02ff */
[C---:B------:R-:W-:Y:S01]  /*0a30*/  ISETP.GE.AND P1, PT, R2.reuse, R71, PT ;  /* 0x000000470200720c */ /* 0x040fe20003f26270 */
[----:B------:R-:W-:-:S05]  /*0a40*/  IMAD.WIDE R12, R2, 0xc0, R6 ;  /* 0x000000c0020c7825 */ /* 0x000fca00078e0206 */
[----:B------:R-:W-:-:S04]  /*0a50*/  IADD3 R9, P0, R8, R12, RZ ;  /* 0x0000000c08097210 */ /* 0x000fc80007f1e0ff */
[----:B------:R-:W-:Y:S02]  /*0a60*/  LEA.HI.X.SX32 R8, R8, R13, 0x1, P0 ;  /* 0x0000000d08087211 */ /* 0x000fe400000f0eff */
[----:B------:R-:W-:-:S04]  /*0a70*/  LEA R22, P0, R9, R10, 0x2 ;  /* 0x0000000a09167211 */ /* 0x000fc800078010ff */
[----:B------:R-:W-:Y:S02]  /*0a80*/  LEA.HI.X R23, R9, R11, R8, 0x2, P0 ;  /* 0x0000000b09177211 */ /* 0x000fe400000f1408 */
[C---:B------:R-:W-:Y:S02]  /*0a90*/  IADD3 R11, R6.reuse, 0x40, RZ ;  /* 0x00000040060b7810 */ /* 0x040fe40007ffe0ff */
[----:B------:R-:W-:Y:S01]  /*0aa0*/  IADD3 R9, R6, 0x80, RZ ;  /* 0x0000008006097810 */ /* 0x000fe20007ffe0ff */
[----:B------:R-:W-:Y:S05]  /*0ab0*/  @P1 BRA `(.L_x_1545) ;  /* 0x0000006000001947 */ /* 0x000fea0003800000 */
[-C--:B-1---5:R-:W-:Y:S02]  /*0ac0*/  ISETP.GE.AND P2, PT, R6, R0.reuse, PT ;  /* 0x000000000600720c */ /* 0x0a2fe40003f46270 */
[-C--:B------:R-:W-:Y:S02]  /*0ad0*/  ISETP.GE.AND P1, PT, R11, R0.reuse, PT ;  /* 0x000000000b00720c */ /* 0x080fe40003f26270 */
[----:B------:R-:W-:-:S09]  /*0ae0*/  ISETP.GE.AND P0, PT, R9, R0, PT ;  /* 0x000000000900720c */ /* 0x000fd20003f06270 */
[----:B------:R1:W-:Y:S04]  /*0af0*/  @!P2 ST.E.128 [R22.64], RZ ;  /* 0x000000ff1600a985 */ /* 0x0003e8000c101d06 */
[----:B------:R1:W-:Y:S04]  /*0b00*/  @!P1 ST.E.128 [R22.64+0x100], RZ ;  /* 0x000100ff16009985 */ /* 0x0003e8000c101d06 */
[----:B------:R1:W-:Y:S02]  /*0b10*/  @!P0 ST.E.128 [R22.64+0x200], RZ ;  /* 0x000200ff16008985 */ /* 0x0003e4000c101d06 */
.L_x_1545:
[----:B-1----:R-:W-:Y:S05]  /*0b20*/  BSYNC B0 ;  /* 0x0000000000007941 */ /* 0x002fea0003800000 */
.L_x_1544:
[----:B------:R-:W-:Y:S01]  /*0b30*/  IADD3 R20, R2, 0x8, RZ ;  /* 0x0000000802147810 */ /* 0x000fe20007ffe0ff */
[----:B------:R-:W-:Y:S03]  /*0b40*/  BSSY B0, `(.L_x_1546) ;  /* 0x0000009000007945 */ /* 0x000fe60003800000 */
[----:B------:R-:W-:-:S13]  /*0b50*/  ISETP.GE.AND P0, PT, R20, R71, PT ;  /* 0x000000471400720c */ /* 0x000fda0003f06270 */
[----:B------:R-:W-:Y:S05]  /*0b60*/  @P0 BRA `(.L_x_1547) ;  /* 0x0000006000000947 */ /* 0x000fea0003800000 */
[-C--:B-----5:R-:W-:Y:S02]  /*0b70*/  ISETP.GE.AND P2, PT, R6, R0.reuse, PT ;  /* 0x000000000600720c */ /* 0x0a0fe40003f46270 */
[-C--:B------:R-:W-:Y:S02]  /*0b80*/  ISETP.GE.AND P1, PT, R11, R0.reuse, PT ;  /* 0x000000000b00720c */ /* 0x080fe40003f26270 */
[----:B------:R-:W-:-:S09]  /*0b90*/  ISETP.GE.AND P0, PT, R9, R0, PT ;  /* 0x000000000900720c */ /* 0x000fd20003f06270 */
[----:B------:R1:W-:Y:S04]  /*0ba0*/  @!P2 ST.E.128 [R22.64+0x1800], RZ ;  /* 0x001800ff1600a985 */ /* 0x0003e8000c101d06 */
[----:B------:R1:W-:Y:S04]  /*0bb0*/  @!P1 ST.E.128 [R22.64+0x1900], RZ ;  /* 0x001900ff16009985 */ /* 0x0003e8000c101d06 */
[----:B------:R1:W-:Y:S02]  /*0bc0*/  @!P0 ST.E.128 [R22.64+0x1a00], RZ ;  /* 0x001a00ff16008985 */ /* 0x0003e4000c101d06 */
.L_x_1547:
[----:B------:R-:W-:Y:S05]  /*0bd0*/  BSYNC B0 ;  /* 0x0000000000007941 */ /* 0x000fea0003800000 */
.L_x_1546:
        /* <DEDUP_REMOVED lines=10> */
.L_x_1549:
[----:B------:R-:W-:Y:S05]  /*0c80*/  BSYNC B0 ;  /* 0x0000000000007941 */ /* 0x000fea0003800000 */
.L_x_1548:
        /* <DEDUP_REMOVED lines=10> */
.L_x_1551:
[----:B------:R-:W-:Y:S05]  /*0d30*/  BSYNC B0 ;  /* 0x0000000000007941 */ /* 0x000fea0003800000 */
.L_x_1550:
        /* <DEDUP_REMOVED lines=10> */
.L_x_1553:
[----:B------:R-:W-:Y:S05]  /*0de0*/  BSYNC B0 ;  /* 0x0000000000007941 */ /* 0x000fea0003800000 */
.L_x_1552:
        /* <DEDUP_REMOVED lines=10> */
.L_x_1555:
[----:B------:R-:W-:Y:S05]  /*0e90*/  BSYNC B0 ;  /* 0x0000000000007941 */ /* 0x000fea0003800000 */
.L_x_1554:
        /* <DEDUP_REMOVED lines=10> */
.L_x_1557:
[----:B------:R-:W-:Y:S05]  /*0f40*/  BSYNC B0 ;  /* 0x0000000000007941 */ /* 0x000fea0003800000 */
.L_x_1556:
        /* <DEDUP_REMOVED lines=10> */
.L_x_1559:
[----:B------:R-:W-:Y:S05]  /*0ff0*/  BSYNC B0 ;  /* 0x0000000000007941 */ /* 0x000fea0003800000 */
.L_x_1558:
[----:B------:R-:W-:Y:S01]  /*1000*/  ISETP.NE.AND P6, PT, R70, RZ, PT ;  /* 0x000000ff4600720c */ /* 0x000fe20003fc5270 */
[----:B------:R-:W-:Y:S01]  /*1010*/  IMAD.MOV.U32 R207, RZ, RZ, 0x0 ;  /* 0x00000000ffcf7424 */ /* 0x000fe200078e00ff */
[----:B------:R-:W-:-:S02]  /*1020*/  SHF.R.S32.HI R7, RZ, 0x1f, R3 ;  /* 0x0000001fff077819 */ /* 0x000fc40000011403 */
[-C--:B------:R-:W-:Y:S02]  /*1030*/  ISETP.GE.OR P0, PT, R2, R71.reuse, P6 ;  /* 0x000000470200720c */ /* 0x080fe40003706670 */
[----:B------:R-:W-:Y:S02]  /*1040*/  IADD3 R3, P1, R3, R2, RZ ;  /* 0x0000000203037210 */ /* 0x000fe40007f3e0ff */
[----:B------:R-:W-:Y:S02]  /*1050*/  ISETP.GE.OR P5, PT, R20, R71, P6 ;  /* 0x000000471400720c */ /* 0x000fe400037a6670 */
[----:B------:R-:W-:Y:S02]  /*1060*/  LEA.HI.X.SX32 R7, R2, R7, 0x1, P1 ;  /* 0x0000000702077211 */ /* 0x000fe400008f0eff */
[----:B-----5:R-:W-:Y:S02]  /*1070*/  LEA R2, P1, R3, R4, 0x2 ;  /* 0x0000000403027211 */ /* 0x020fe400078210ff */
[----:B------:R-:W-:-:S02]  /*1080*/  ISETP.GE.OR P4, PT, R18, R71, P6 ;  /* 0x000000471200720c */ /* 0x000fc40003786670 */
[----:B------:R-:W-:Y:S01]  /*1090*/  LEA.HI.X R3, R3, R5, R7, 0x2, P1 ;  /* 0x0000000503037211 */ /* 0x000fe200008f1407 */
[----:B------:R-:W-:Y:S01]  /*10a0*/  @!P0 IMAD.MOV.U32 R15, RZ, RZ, -0x800000 ;  /* 0xff800000ff0f8424 */ /* 0x000fe200078e00ff */
[-C--:B------:R-:W-:Y:S02]  /*10b0*/  ISETP.GE.OR P3, PT, R16, R71.reuse, P6 ;  /* 0x000000471000720c */ /* 0x080fe40003766670 */
[-C--:B------:R-:W-:Y:S01]  /*10c0*/  ISETP.GE.OR P2, PT, R14, R71.reuse, P6 ;  /* 0x000000470e00720c */ /* 0x080fe20003746670 */
[----:B------:R-:W-:Y:S01]  /*10d0*/  @!P5 IMAD.MOV.U32 R17, RZ, RZ, -0x800000 ;  /* 0xff800000ff11d424 */ /* 0x000fe200078e00ff */
[----:B------:R1:W-:Y:S01]  /*10e0*/  @!P0 ST.E [R2.64], R15 ;  /* 0x0000000f02008985 */ /* 0x0003e2000c101906 */
[-C--:B------:R-:W-:Y:S02]  /*10f0*/  ISETP.GE.OR P1, PT, R12, R71.reuse, P6 ;  /* 0x000000470c00720c */ /* 0x080fe40003726670 */
[-C--:B------:R-:W-:Y:S01]  /*1100*/  ISETP.GE.OR P0, PT, R10, R71.reuse, P6 ;  /* 0x000000470a00720c */ /* 0x080fe20003706670 */
[----:B------:R1:W-:Y:S01]  /*1110*/  @!P5 ST.E [R2.64+0x20], R17 ;  /* 0x000020110200d985 */ /* 0x0003e2000c101906 */
[----:B------:R-:W-:Y:S01]  /*1120*/  ISETP.GE.OR P6, PT, R8, R71, P6 ;  /* 0x000000470800720c */ /* 0x000fe200037c6670 */
[----:B------:R-:W-:-:S03]  /*1130*/  @!P4 IMAD.MOV.U32 R13, RZ, RZ, -0x800000 ;  /* 0xff800000ff0dc424 */ /* 0x000fc600078e00ff */
[----:B------:R-:W-:Y:S02]  /*1140*/  @!P3 IMAD.MOV.U32 R11, RZ, RZ, -0x800000 ;  /* 0xff800000ff0bb424 */ /* 0x000fe400078e00ff */
[----:B------:R-:W-:Y:S01]  /*1150*/  @!P2 IMAD.MOV.U32 R9, RZ, RZ, -0x800000 ;  /* 0xff800000ff09a424 */ /* 0x000fe200078e00ff */
[----:B------:R1:W-:Y:S02]  /*1160*/  @!P4 ST.E [R2.64+0x40], R13 ;  /* 0x0000400d0200c985 */ /* 0x0003e4000c101906 */
[----:B------:R-:W-:Y:S02]  /*1170*/  @!P1 IMAD.MOV.U32 R7, RZ, RZ, -0x800000 ;  /* 0xff800000ff079424 */ /* 0x000fe400078e00ff */
[----:B------:R-:W-:Y:S01]  /*1180*/  @!P0 IMAD.MOV.U32 R5, RZ, RZ, -0x800000 ;  /* 0xff800000ff058424 */ /* 0x000fe200078e00ff */
[----:B------:R1:W-:Y:S04]  /*1190*/  @!P3 ST.E [R2.64+0x60], R11 ;  /* 0x0000600b0200b985 */ /* 0x0003e8000c101906 */
[----:B------:R1:W-:Y:S04]  /*11a0*/  @!P2 ST.E [R2.64+0x80], R9 ;  /* 0x000080090200a985 */ /* 0x0003e8000c101906 */
[----:B------:R1:W-:Y:S04]  /*11b0*/  @!P1 ST.E [R2.64+0xa0], R7 ;  /* 0x0000a00702009985 */ /* 0x0003e8000c101906 */
[----:B------:R1:W-:Y:S01]  /*11c0*/  @!P0 ST.E [R2.64+0xc0], R5 ;  /* 0x0000c00502008985 */ /* 0x0003e2000c101906 */
[----:B------:R-:W-:Y:S05]  /*11d0*/  @P6 RET.REL.NODEC R206 `(_ZN5flash24flash_fwd_splitkv_kernelI23Flash_fwd_kernel_traitsILi192ELi64ELi64ELi4ELb0ELb0EN7cutlass10bfloat16_tE19Flash_kernel_traitsILi192ELi64ELi64ELi4ES3_EELb1ELb0ELb0ELb0ELb0ELb0ELb1ELb1EEEvNS_16Flash_fwd_paramsE) ;  /* 0xffffee20ce006950 */ /* 0x000fea0003c3ffff */
[----:B-1----:R-:W-:Y:S02]  /*11e0*/  MOV R5, 0xff800000 ;  /* 0xff80000000057802 */ /* 0x002fe40000000f00 */
[----:B------:R-:W-:-:S03]  /*11f0*/  MOV R207, 0x0 ;  /* 0x0000000000cf7802 */ /* 0x000fc60000000f00 */
[----:B------:R1:W-:Y:S01]  /*1200*/  ST.E [R2.64+0xe0], R5 ;  /* 0x0000e00502007985 */ /* 0x0003e2000c101906 */
[----:B------:R-:W-:Y:S05]  /*1210*/  RET.REL.NODEC R206 `(_ZN5flash24flash_fwd_splitkv_kernelI23Flash_fwd_kernel_traitsILi192ELi64ELi64ELi4ELb0ELb0EN7cutlass10bfloat16_tE19Flash_kernel_traitsILi192ELi64ELi64ELi4ES3_EELb1ELb0ELb0ELb0ELb0ELb0ELb1ELb1EEEvNS_16Flash_fwd_paramsE) ;  /* 0xffffede0ce007950 */ /* 0x000fea0003c3ffff */
.L_x_1543:
[----:B-1----:R-:W2:Y:S04]  /*1220*/  LD.E.64 R6, [R18.64+0x160] ;  /* 0x0001600612067980 */ /* 0x002ea8000c101b00 */
[----:B------:R-:W3:Y:S01]  /*1230*/  LD.E.64 R14, [R18.64+0x158] ;  /* 0x00015806120e7980 */ /* 0x000ee2000c101b00 */
        /* <DEDUP_REMOVED lines=39> */
[----:B------:R-:W-:Y:S01]  /*14b0*/  IADD3 R0, RZ, -R0, RZ ;  /* 0x80000000ff007210 */ /* 0x000fe20007ffe0ff */
[----:B------:R-:W2:Y:S04]  /*14c0*/  LD.E.64 R8, [R18.64+0x28] ;  /* 0x0000280612087980 */ /* 0x000ea8000c101b00 */
        /* <DEDUP_REMOVED lines=13> */
[----:B------:R1:W2:Y:S01]  /*15a0*/  LD.E R2, [R2.64] ;  /* 0x0000000602027980 */ /* 0x0002a2000c101900 */
[----:B---3--:R-:W-:-:S04]  /*15b0*/  IABS R7, R6 ;  /* 0x0000000600077213 */ /* 0x008fc80000000000 */
[----:B------:R-:W3:Y:S08]  /*15c0*/  I2F.RP R13, R7 ;  /* 0x00000007000d7306 */ /* 0x000ef00000209400 */
[----:B---3--:R-:W3:Y:S02]  /*15d0*/  MUFU.RCP R12, R13 ;  /* 0x0000000d000c7308 */ /* 0x008ee40000001000 */
[----:B---3--:R-:W-:-:S06]  /*15e0*/  IADD3 R12, R12, 0xffffffe, RZ ;  /* 0x0ffffffe0c0c7810 */ /* 0x008fcc0007ffe0ff */
[----:B------:R-:W3:Y:S01]  /*15f0*/  F2I.FTZ.U32.TRUNC.NTZ R23, R12 ;  /* 0x0000000c00177305 */ /* 0x000ee2000021f000 */
[----:B------:R-:W-:Y:S01]  /*1600*/  IMAD.MOV.U32 R22, RZ, RZ, RZ ;  /* 0x000000ffff167224 */ /* 0x000fe200078e00ff */
[----:B-1----:R-:W-:Y:S02]  /*1610*/  IABS R3, R209 ;  /* 0x000000d100037213 */ /* 0x002fe40000000000 */
        /* <DEDUP_REMOVED lines=13> */
[----:B------:R-:W-:Y:S01]  /*16f0*/  ISETP.GE.AND P0, PT, R7, RZ, PT ;  /* 0x000000ff0700720c */ /* 0x000fe20003f06270 */
[----:B------:R-:W-:Y:S01]  /*1700*/  IMAD R4, R4, R11, R5 ;  /* 0x0000000b04047224 */ /* 0x000fe200078e0205 */
[----:B------:R-:W-:-:S03]  /*1710*/  ISETP.NE.AND P1, PT, R6, RZ, PT ;  /* 0x000000ff0600720c */ /* 0x000fc60003f25270 */
[----:B------:R-:W-:Y:S01]  /*1720*/  IMAD R7, R65, R4, RZ ;  /* 0x0000000441077224 */ /* 0x000fe200078e02ff */
[----:B------:R-:W-:Y:S02]  /*1730*/  SHF.R.S32.HI R29, RZ, 0x1f, R4 ;  /* 0x0000001fff1d7819 */ /* 0x000fe40000011404 */
[----:B------:R-:W-:-:S03]  /*1740*/  @P2 IADD3 R13, R13, 0x1, RZ ;  /* 0x000000010d0d2810 */ /* 0x000fc60007ffe0ff */
[----:B------:R-:W-:Y:S02]  /*1750*/  IMAD R7, R64, R29, R7 ;  /* 0x0000001d40077224 */ /* 0x000fe400078e0207 */
[----:B------:R-:W-:Y:S02]  /*1760*/  @!P0 IMAD.MOV R13, RZ, RZ, -R13 ;  /* 0x000000ffff0d8224 */ /* 0x000fe400078e0a0d */
[----:B------:R-:W-:-:S04]  /*1770*/  @!P1 LOP3.LUT R13, RZ, R6, RZ, 0x33, !PT ;  /* 0x00000006ff0d9212 */ /* 0x000fc800078e33ff */
[----:B------:R-:W-:Y:S02]  /*1780*/  SHF.R.S32.HI R12, RZ, 0x1f, R13 ;  /* 0x0000001fff0c7819 */ /* 0x000fe4000001140d */
[----:B--2---:R-:W-:Y:S01]  /*1790*/  SHF.R.S32.HI R0, RZ, 0x1f, R2 ;  /* 0x0000001fff007819 */ /* 0x004fe20000011402 */
[-C--:B----4-:R-:W-:Y:S02]  /*17a0*/  IMAD R3, R21, R2.reuse, RZ ;  /* 0x0000000215037224 */ /* 0x090fe400078e02ff */
[----:B------:R-:W-:-:S04]  /*17b0*/  IMAD.WIDE.U32 R10, R20, R2, RZ ;  /* 0x00000002140a7225 */ /* 0x000fc800078e00ff */
[----:B------:R-:W-:-:S05]  /*17c0*/  IMAD R3, R20, R0, R3 ;  /* 0x0000000014037224 */ /* 0x000fca00078e0203 */
[----:B------:R-:W-:-:S05]  /*17d0*/  IADD3 R11, R11, R3, RZ ;  /* 0x000000030b0b7210 */ /* 0x000fca0007ffe0ff */
        /* <DEDUP_REMOVED lines=13> */
.L_x_1561:
        /* <DEDUP_REMOVED lines=21> */
[----:B------:R-:W-:-:S05]  /*1a00*/  IMAD R0, R2, R7, R0 ;  /* 0x0000000702007224 */ /* 0x000fca00078e0200 */
[----:B------:R-:W-:Y:S01]  /*1a10*/  ISETP.GT.U32.AND P0, PT, R3, R0, PT ;  /* 0x000000000300720c */ /* 0x000fe20003f04070 */
[-C--:B---3--:R-:W-:Y:S01]  /*1a20*/  @!P3 IMAD R5, R65, R11.reuse, RZ ;  /* 0x0000000b4105b224 */ /* 0x088fe200078e02ff */
[----:B------:R-:W-:Y:S01]  /*1a30*/  @!P3 SHF.R.S32.HI R6, RZ, 0x1f, R11 ;  /* 0x0000001fff06b819 */ /* 0x000fe2000001140b */
[----:B------:R-:W-:-:S04]  /*1a40*/  @!P3 IMAD.WIDE.U32 R24, R64, R11, RZ ;  /* 0x0000000b4018b225 */ /* 0x000fc800078e00ff */
[----:B------:R-:W-:Y:S01]  /*1a50*/  @!P3 IMAD R5, R6, R64, R5 ;  /* 0x000000400605b224 */ /* 0x000fe200078e0205 */
[----:B-----5:R-:W-:Y:S01]  /*1a60*/  @!P3 SHF.R.S32.HI R6, RZ, 0x1f, R10 ;  /* 0x0000001fff06b819 */ /* 0x020fe2000001140a */
[----:B------:R-:W-:-:S04]  /*1a70*/  @P3 IMAD.IADD R7, R11, 0x1, R12 ;  /* 0x000000010b073824 */ /* 0x000fc800078e020c */
[----:B------:R-:W-:Y:S02]  /*1a80*/  @!P0 IADD3 R0, R0, -R3, RZ ;  /* 0x8000000300008210 */ /* 0x000fe40007ffe0ff */
[----:B------:R-:W-:Y:S01]  /*1a90*/  @!P3 IADD3 R25, R25, R5, RZ ;  /* 0x000000051919b210 */ /* 0x000fe20007ffe0ff */
[----:B------:R-:W-:Y:S01]  /*1aa0*/  @!P3 IMAD R5, R23, R10, RZ ;  /* 0x0000000a1705b224 */ /* 0x000fe200078e02ff */
[----:B------:R-:W-:Y:S01]  /*1ab0*/  ISETP.GE.U32.AND P2, PT, R0, R3, PT ;  /* 0x000000030000720c */ /* 0x000fe20003f46070 */
[-C--:B------:R-:W-:Y:S01]  /*1ac0*/  @P3 IMAD R9, R65, R7.reuse, RZ ;  /* 0x0000000741093224 */ /* 0x080fe200078e02ff */
[----:B------:R-:W-:Y:S01]  /*1ad0*/  LOP3.LUT R0, R209, R4, RZ, 0x3c, !PT ;  /* 0x00000004d1007212 */ /* 0x000fe200078e3cff */
[----:B------:R-:W-:-:S04]  /*1ae0*/  @P3 IMAD.WIDE.U32 R28, R64, R7, RZ ;  /* 0x00000007401c3225 */ /* 0x000fc800078e00ff */
[C---:B------:R-:W-:Y:S02]  /*1af0*/  @!P3 IMAD R5, R22.reuse, R6, R5 ;  /* 0x000000061605b224 */ /* 0x040fe400078e0205 */
[----:B------:R-:W-:Y:S01]  /*1b00*/  @!P3 IMAD.WIDE.U32 R22, R22, R10, R24 ;  /* 0x0000000a1616b225 */ /* 0x000fe200078e0018 */
[----:B------:R-:W-:Y:S02]  /*1b10*/  ISETP.GE.AND P1, PT, R0, RZ, PT ;  /* 0x000000ff0000720c */ /* 0x000fe40003f26270 */
[----:B------:R-:W-:Y:S01]  /*1b20*/  @!P0 IADD3 R2, R2, 0x1, RZ ;  /* 0x0000000102028810 */ /* 0x000fe20007ffe0ff */
[----:B------:R-:W-:Y:S01]  /*1b30*/  @P3 IMAD.IADD R9, R29, 0x1, R9 ;  /* 0x000000011d093824 */ /* 0x000fe200078e0209 */
[----:B------:R-:W-:Y:S01]  /*1b40*/  @P3 MOV R8, R28 ;  /* 0x0000001c00083202 */ /* 0x000fe20000000f00 */
[----:B------:R-:W-:Y:S01]  /*1b50*/  @!P3 IMAD.IADD R9, R23, 0x1, R5 ;  /* 0x000000011709b824 */ /* 0x000fe200078e0205 */
[----:B------:R-:W-:Y:S02]  /*1b60*/  ISETP.NE.AND P0, PT, R4, RZ, PT ;  /* 0x000000ff0400720c */ /* 0x000fe40003f05270 */
[----:B------:R-:W-:-:S02]  /*1b70*/  LEA R5, R134, 0xffffffc0, 0x6 ;  /* 0xffffffc086057811 */ /* 0x000fc400078e30ff */
[----:B------:R-:W-:Y:S01]  /*1b80*/  @!P3 MOV R8, R22 ;  /* 0x000000160008b202 */ /* 0x000fe20000000f00 */
[----:B----4-:R-:W-:Y:S01]  /*1b90*/  @!P3 IMAD R6, R67, R11, RZ ;  /* 0x0000000b4306b224 */ /* 0x010fe200078e02ff */
[----:B------:R-:W-:Y:S02]  /*1ba0*/  @!P3 SHF.R.S32.HI R3, RZ, 0x1f, R11 ;  /* 0x0000001fff03b819 */ /* 0x000fe4000001140b */
[----:B------:R-:W-:Y:S01]  /*1bb0*/  @P2 IADD3 R2, R2, 0x1, RZ ;  /* 0x0000000102022810 */ /* 0x000fe20007ffe0ff */
[-C--:B------:R-:W-:Y:S01]  /*1bc0*/  IMAD R7, R65, R5.reuse, RZ ;  /* 0x0000000541077224 */ /* 0x080fe200078e02ff */
[----:B------:R-:W-:Y:S01]  /*1bd0*/  SHF.R.S32.HI R29, RZ, 0x1f, R5 ;  /* 0x0000001fff1d7819 */ /* 0x000fe20000011405 */
[----:B------:R-:W-:Y:S01]  /*1be0*/  IMAD.WIDE.U32 R22, R64, R5, R8 ;  /* 0x0000000540167225 */ /* 0x000fe200078e0008 */
[----:B------:R-:W-:-:S03]  /*1bf0*/  MOV R13, R2 ;  /* 0x00000002000d7202 */ /* 0x000fc60000000f00 */
[----:B------:R-:W-:Y:S02]  /*1c00*/  @!P3 IMAD R3, R3, R66, R6 ;  /* 0x000000420303b224 */ /* 0x000fe400078e0206 */
[----:B------:R-:W-:Y:S01]  /*1c10*/  @!P3 IMAD.WIDE.U32 R8, R66, R11, RZ ;  /* 0x0000000b4208b225 */ /* 0x000fe200078e00ff */
[----:B------:R-:W-:-:S03]  /*1c20*/  @P3 IADD3 R12, R11, R12, RZ ;  /* 0x0000000c0b0c3210 */ /* 0x000fc60007ffe0ff */
[----:B------:R-:W-:Y:S01]  /*1c30*/  IMAD R7, R29, R64, R7 ;  /* 0x000000401d077224 */ /* 0x000fe200078e0207 */
[----:B------:R-:W-:Y:S01]  /*1c40*/  @!P1 IADD3 R13, -R13, RZ, RZ ;  /* 0x000000ff0d0d9210 */ /* 0x000fe20007ffe1ff */
[----:B------:R-:W-:Y:S01]  /*1c50*/  @!P3 IMAD.IADD R9, R9, 0x1, R3 ;  /* 0x000000010909b824 */ /* 0x000fe200078e0203 */
[----:B------:R-:W-:Y:S01]  /*1c60*/  @!P3 SHF.R.S32.HI R3, RZ, 0x1f, R10 ;  /* 0x0000001fff03b819 */ /* 0x000fe2000001140a */
[----:B------:R-:W-:Y:S01]  /*1c70*/  @!P3 IMAD R0, R21, R10, RZ ;  /* 0x0000000a1500b224 */ /* 0x000fe200078e02ff */
[----:B------:R-:W-:Y:S01]  /*1c80*/  @!P0 LOP3.LUT R13, RZ, R4, RZ, 0x33, !PT ;  /* 0x00000004ff0d8212 */ /* 0x000fe200078e33ff */
[----:B------:R-:W-:Y:S01]  /*1c90*/  IMAD.MOV.U32 R6, RZ, RZ, R22 ;  /* 0x000000ffff067224 */ /* 0x000fe200078e0016 */
[----:B------:R-:W-:Y:S01]  /*1ca0*/  IADD3 R7, R23, R7, RZ ;  /* 0x0000000717077210 */ /* 0x000fe20007ffe0ff */
[-C--:B------:R-:W-:Y:S02]  /*1cb0*/  @P3 IMAD R11, R67, R12.reuse, RZ ;  /* 0x0000000c430b3224 */ /* 0x080fe400078e02ff */
[----:B------:R-:W-:Y:S01]  /*1cc0*/  @P3 IMAD.WIDE.U32 R22, R66, R12, RZ ;  /* 0x0000000c42163225 */ /* 0x000fe200078e00ff */
[----:B------:R-:W-:-:S03]  /*1cd0*/  SHF.R.S32.HI R12, RZ, 0x1f, R13 ;  /* 0x0000001fff0c7819 */ /* 0x000fc6000001140d */
[C---:B------:R-:W-:Y:S02]  /*1ce0*/  @!P3 IMAD R0, R20.reuse, R3, R0 ;  /* 0x000000031400b224 */ /* 0x040fe400078e0200 */
[----:B------:R-:W-:Y:S02]  /*1cf0*/  IMAD R3, R15, R13, RZ ;  /* 0x0000000d0f037224 */ /* 0x000fe400078e02ff */
[----:B------:R-:W-:Y:S01]  /*1d00*/  @!P3 IMAD.WIDE.U32 R8, R20, R10, R8 ;  /* 0x0000000a1408b225 */ /* 0x000fe200078e0008 */
[----:B------:R-:W-:-:S03]  /*1d10*/  @P3 IADD3 R11, R23, R11, RZ ;  /* 0x0000000b170b3210 */ /* 0x000fc60007ffe0ff */
[----:B------:R-:W-:-:S04]  /*1d20*/  IMAD.WIDE.U32 R6, R14, R13, R6 ;  /* 0x0000000d0e067225 */ /* 0x000fc800078e0006 */
[----:B------:R-:W-:Y:S01]  /*1d30*/  IMAD R3, R14, R12, R3 ;  /* 0x0000000c0e037224 */ /* 0x000fe200078e0203 */
[----:B------:R-:W-:Y:S01]  /*1d40*/  @!P3 IADD3 R11, R9, R0, RZ ;  /* 0x00000000090bb210 */ /* 0x000fe20007ffe0ff */
[----:B------:R-:W-:Y:S01]  /*1d50*/  @P3 IMAD.MOV.U32 R2, RZ, RZ, R22 ;  /* 0x000000ffff023224 */ /* 0x000fe200078e0016 */
[----:B------:R-:W-:Y:S01]  /*1d60*/  @!P3 MOV R2, R8 ;  /* 0x000000080002b202 */ /* 0x000fe20000000f00 */
[----:B------:R-:W-:Y:S01]  /*1d70*/  IMAD.MOV.U32 R0, RZ, RZ, R6 ;  /* 0x000000ffff007224 */ /* 0x000fe200078e0006 */
[----:B------:R-:W-:Y:S02]  /*1d80*/  IADD3 R3, R7, R3, RZ ;  /* 0x0000000307037210 */ /* 0x000fe40007ffe0ff */
[----:B------:R-:W-:Y:S02]  /*1d90*/  MOV R4, R5 ;  /* 0x0000000500047202 */ /* 0x000fe40000000f00 */
.L_x_1562:
[----:B-1----:R-:W-:Y:S05]  /*1da0*/  BSYNC B0 ;  /* 0x0000000000007941 */ /* 0x002fea0003800000 */
.L_x_1560:
        /* <DEDUP_REMOVED lines=10> */
[----:B------:R-:W-:-:S04]  /*1e50*/  LEA.HI R164, R69, R70, RZ, 0x3 ;  /* 0x0000004645a47211 */ /* 0x000fc800078f18ff */
[----:B------:R-:W-:Y:S02]  /*1e60*/  LOP3.LUT R7, R164, 0xfffffff8, RZ, 0xc0, !PT ;  /* 0xfffffff8a4077812 */ /* 0x000fe400078ec0ff */
[----:B------:R-:W-:-:S03]  /*1e70*/  LEA.HI R21, R69, R70, RZ, 0x4 ;  /* 0x0000004645157211 */ /* 0x000fc600078f20ff */
[----:B------:R-:W-:Y:S01]  /*1e80*/  IMAD.IADD R56, R70, 0x1, -R7 ;  /* 0x0000000146387824 */ /* 0x000fe200078e0a07 */
[----:B------:R-:W-:-:S03]  /*1e90*/  LOP3.LUT R7, R21, 0xfffffff0, RZ, 0xc0, !PT ;  /* 0xfffffff015077812 */ /* 0x000fc600078ec0ff */
[----:B------:R-:W-:Y:S01]  /*1ea0*/  IMAD.SHL.U32 R14, R56, 0x8, RZ ;  /* 0x00000008380e7824 */ /* 0x000fe200078e00ff */
[----:B------:R-:W-:Y:S01]  /*1eb0*/  SHF.R.S32.HI R164, RZ, 0x3, R164 ;  /* 0x00000003ffa47819 */ /* 0x000fe200000114a4 */
[----:B------:R-:W-:-:S03]  /*1ec0*/  IMAD.IADD R10, R70, 0x1, -R7 ;  /* 0x00000001460a7824 */ /* 0x000fc600078e0a07 */
[----:B------:R-:W-:Y:S02]  /*1ed0*/  IADD3 R28, P0, R14, R2, RZ ;  /* 0x000000020e1c7210 */ /* 0x000fe40007f1e0ff */
[----:B------:R-:W-:Y:S01]  /*1ee0*/  SHF.R.S32.HI R15, RZ, 0x1f, R14 ;  /* 0x0000001fff0f7819 */ /* 0x000fe2000001140e */
[----:B------:R-:W-:Y:S02]  /*1ef0*/  IMAD R2, R29, R66, RZ ;  /* 0x000000421d027224 */ /* 0x000fe400078e02ff */
[----:B------:R-:W-:Y:S02]  /*1f00*/  IMAD.SHL.U32 R7, R164, 0x40, RZ ;  /* 0x00000040a4077824 */ /* 0x000fe400078e00ff */
[----:B------:R-:W-:Y:S01]  /*1f10*/  IMAD.X R29, R15, 0x1, R11, P0 ;  /* 0x000000010f1d7824 */ /* 0x000fe200000e060b */
[----:B------:R-:W-:Y:S02]  /*1f20*/  SHF.R.S32.HI R11, RZ, 0x1f, R10 ;  /* 0x0000001fff0b7819 */ /* 0x000fe4000001140a */
[----:B------:R-:W-:-:S02]  /*1f30*/  LOP3.LUT R7, R7, 0x1c0, RZ, 0xc0, !PT ;  /* 0x000001c007077812 */ /* 0x000fc400078ec0ff */
[----:B------:R-:W-:Y:S02]  /*1f40*/  LEA.HI R16, R11, R10, RZ, 0x3 ;  /* 0x0000000a0b107211 */ /* 0x000fe400078f18ff */
[----:B------:R-:W-:Y:S02]  /*1f50*/  SHF.R.S32.HI R68, RZ, 0x4, R21 ;  /* 0x00000004ff447819 */ /* 0x000fe40000011415 */
[----:B------:R-:W-:Y:S02]  /*1f60*/  LOP3.LUT R11, R7, 0x38, R14, 0xf8, !PT ;  /* 0x00000038070b7812 */ /* 0x000fe400078ef80e */
[----:B------:R-:W-:Y:S01]  /*1f70*/  SHF.R.U32.HI R154, RZ, 0x3, R7 ;  /* 0x00000003ff9a7819 */ /* 0x000fe20000011607 */
[----:B------:R-:W-:Y:S01]  /*1f80*/  IMAD R2, R4, R67, R2 ;  /* 0x0000004304027224 */ /* 0x000fe200078e0202 */
[----:B------:R-:W-:Y:S01]  /*1f90*/  LOP3.LUT R7, R16, 0xfffffff8, RZ, 0xc0, !PT ;  /* 0xfffffff810077812 */ /* 0x000fe200078ec0ff */
[----:B------:R-:W-:Y:S01]  /*1fa0*/  IMAD.WIDE.U32 R28, R4, R66, R28 ;  /* 0x00000042041c7225 */ /* 0x000fe200078e001c */
[----:B------:R-:W-:-:S02]  /*1fb0*/  LEA.HI R4, R21, R68, RZ, 0x1 ;  /* 0x0000004415047211 */ /* 0x000fc400078f08ff */
[----:B------:R-:W-:Y:S01]  /*1fc0*/  LEA.HI R6, R69, R70, RZ, 0x6 ;  /* 0x0000004645067211 */ /* 0x000fe200078f30ff */
[----:B------:R-:W-:Y:S01]  /*1fd0*/  IMAD.IADD R10, R10, 0x1, -R7 ;  /* 0x000000010a0a7824 */ /* 0x000fe200078e0a07 */
[----:B------:R-:W-:Y:S02]  /*1fe0*/  LOP3.LUT R7, R4, 0xfffffffe, RZ, 0xc0, !PT ;  /* 0xfffffffe04077812 */ /* 0x000fe400078ec0ff */
[----:B------:R-:W-:Y:S01]  /*1ff0*/  LOP3.LUT R154, R11, R154, RZ, 0x3c, !PT ;  /* 0x0000009a0b9a7212 */ /* 0x000fe200078e3cff */
[----:B------:R-:W-:Y:S02]  /*2000*/  IMAD.SHL.U32 R11, R6, 0x8, RZ ;  /* 0x00000008060b7824 */ /* 0x000fe400078e00ff */
[----:B------:R-:W-:Y:S02]  /*2010*/  IMAD.IADD R68, R68, 0x1, -R7 ;  /* 0x0000000144447824 */ /* 0x000fe400078e0a07 */
[----:B------:R-:W-:Y:S01]  /*2020*/  IMAD.SHL.U32 R6, R10, 0x40, RZ ;  /* 0x000000400a067824 */ /* 0x000fe200078e00ff */
[----:B------:R-:W-:Y:S01]  /*2030*/  LOP3.LUT R154, R154, 0xfffffe00, R11, 0xf8, !PT ;  /* 0xfffffe009a9a7812 */ /* 0x000fe200078ef80b */
[----:B------:R-:W-:-:S02]  /*2040*/  IMAD R7, R27, R13, RZ ;  /* 0x0000000d1b077224 */ /* 0x000fc400078e02ff */
[----:B------:R-:W-:Y:S01]  /*2050*/  IMAD.SHL.U32 R11, R68, 0x8, RZ ;  /* 0x00000008440b7824 */ /* 0x000fe200078e00ff */
[----:B------:R-:W-:Y:S01]  /*2060*/  LOP3.LUT R6, R6, 0x1c0, RZ, 0xc0, !PT ;  /* 0x000001c006067812 */ /* 0x000fe200078ec0ff */
[----:B------:R-:W-:Y:S01]  /*2070*/  IMAD.IADD R29, R29, 0x1, R2 ;  /* 0x000000011d1d7824 */ /* 0x000fe200078e0202 */
[----:B------:R-:W-:Y:S01]  /*2080*/  SHF.R.S32.HI R76, RZ, 0x1f, R211 ;  /* 0x0000001fff4c7819 */ /* 0x000fe200000114d3 */
[----:B------:R-:W-:Y:S01]  /*2090*/  IMAD R2, R12, R26, R7 ;  /* 0x0000001a0c027224 */ /* 0x000fe200078e0207 */
[----:B------:R-:W-:Y:S02]  /*20a0*/  LOP3.LUT R11, R6, 0x8, R11, 0xf8, !PT ;  /* 0x00000008060b7812 */ /* 0x000fe400078ef80b */
[----:B------:R-:W-:-:S04]  /*20b0*/  SHF.R.U32.HI R6, RZ, 0x3, R6 ;  /* 0x00000003ff067819 */ /* 0x000fc80000011606 */
[----:B------:R-:W-:Y:S01]  /*20c0*/  LOP3.LUT R6, R11, R6, RZ, 0x3c, !PT ;  /* 0x000000060b067212 */ /* 0x000fe200078e3cff */
[----:B------:R-:W-:Y:S01]  /*20d0*/  IMAD.WIDE.U32 R26, R13, R26, R28 ;  /* 0x0000001a0d1a7225 */ /* 0x000fe200078e001c */
[----:B------:R-:W-:Y:S02]  /*20e0*/  SHF.R.S32.HI R165, RZ, 0x1f, R164 ;  /* 0x0000001fffa57819 */ /* 0x000fe400000114a4 */
[----:B------:R-:W-:Y:S01]  /*20f0*/  SHF.R.S32.HI R96, RZ, 0x1f, R75 ;  /* 0x0000001fff607819 */ /* 0x000fe2000001144b */
[----:B------:R-:W-:Y:S02]  /*2100*/  IMAD.IADD R27, R27, 0x1, R2 ;  /* 0x000000011b1b7824 */ /* 0x000fe400078e0202 */
[----:B------:R-:W-:Y:S01]  /*2110*/  IMAD R161, R67, R164, RZ ;  /* 0x000000a443a17224 */ /* 0x000fe200078e02ff */
[----:B------:R-:W-:Y:S01]  /*2120*/  LEA.HI R96, R96, R75, RZ, 0x6 ;  /* 0x0000004b60607211 */ /* 0x000fe200078f30ff */
[----:B------:R-:W-:Y:S01]  /*2130*/  IMAD.WIDE.U32 R26, R164, R66, R26 ;  /* 0x00000042a41a7225 */ /* 0x000fe200078e001a */
[----:B------:R-:W-:-:S03]  /*2140*/  LOP3.LUT P3, RZ, R10, 0x4, RZ, 0xc0, !PT ;  /* 0x000000040aff7812 */ /* 0x000fc6000786c0ff */
[----:B------:R-:W-:Y:S01]  /*2150*/  IMAD R161, R165, R66, R161 ;  /* 0x00000042a5a17224 */ /* 0x000fe200078e02a1 */
[----:B------:R-:W-:Y:S02]  /*2160*/  LOP3.LUT P2, RZ, R10, 0x2, RZ, 0xc0, !PT ;  /* 0x000000020aff7812 */ /* 0x000fe4000784c0ff */
[----:B------:R-:W-:Y:S01]  /*2170*/  IADD3 R10, R14, 0x80, RZ ;  /* 0x000000800e0a7810 */ /* 0x000fe20007ffe0ff */
[----:B------:R-:W-:Y:S01]  /*2180*/  IMAD.IADD R161, R27, 0x1, R161 ;  /* 0x000000011ba17824 */ /* 0x000fe200078e02a1 */
[----:B------:R-:W-:-:S04]  /*2190*/  SHF.R.S32.HI R96, RZ, 0x6, R96 ;  /* 0x00000006ff607819 */ /* 0x000fc80000011460 */
[----:B------:R-:W-:Y:S01]  /*21a0*/  IMNMX R96, R203, R96, !PT ;  /* 0x00000060cb607217 */ /* 0x000fe20007800200 */
[----:B------:R-:W-:-:S04]  /*21b0*/  IMAD.WIDE R168, R207, 0x40, R164 ;  /* 0x00000040cfa87825 */ /* 0x000fc800078e02a4 */
[----:B------:R-:W-:Y:S01]  /*21c0*/  IMAD R163, R65, R164, RZ ;  /* 0x000000a441a37224 */ /* 0x000fe200078e02ff */
[----:B------:R-:W-:-:S03]  /*21d0*/  LEA.HI R69, R69, R70, RZ, 0x5 ;  /* 0x0000004645457211 */ /* 0x000fc600078f28ff */
[----:B------:R-:W-:Y:S02]  /*21e0*/  IMAD R163, R165, R64, R163 ;  /* 0x00000040a5a37224 */ /* 0x000fe400078e02a3 */
[----:B------:R-:W-:Y:S02]  /*21f0*/  IMAD.MOV.U32 R57, RZ, RZ, 0x10 ;  /* 0x00000010ff397424 */ /* 0x000fe400078e00ff */
[----:B------:R-:W-:Y:S01]  /*2200*/  IMAD.MOV.U32 R55, RZ, RZ, 0x20 ;  /* 0x00000020ff377424 */ /* 0x000fe200078e00ff */
[C---:B------:R-:W-:Y:S01]  /*2210*/  SHF.L.U64.HI R202, R64.reuse, 0x4, R65 ;  /* 0x0000000440ca7819 */ /* 0x040fe20000010241 */
[----:B------:R-:W-:Y:S01]  /*2220*/  IMAD.SHL.U32 R201, R64, 0x10, RZ ;  /* 0x0000001040c97824 */ /* 0x000fe200078e00ff */
[C---:B------:R-:W-:Y:S01]  /*2230*/  SHF.L.U64.HI R200, R66.reuse, 0x4, R67 ;  /* 0x0000000442c87819 */ /* 0x040fe20000010243 */
[----:B------:R-:W-:Y:S01]  /*2240*/  IMAD.SHL.U32 R199, R66, 0x10, RZ ;  /* 0x0000001042c77824 */ /* 0x000fe200078e00ff */
[----:B------:R-:W-:Y:S01]  /*2250*/  SEL R57, R57, 0xfffffff0, !P2 ;  /* 0xfffffff039397807 */ /* 0x000fe20005000000 */
[----:B------:R-:W-:Y:S01]  /*2260*/  IMAD.SHL.U32 R77, R56, 0x4, RZ ;  /* 0x00000004384d7824 */ /* 0x000fe200078e00ff */
[----:B------:R-:W-:Y:S01]  /*2270*/  SEL R55, R55, 0xffffffe0, !P3 ;  /* 0xffffffe037377807 */ /* 0x000fe20005800000 */
[----:B--2---:R-:W-:-:S02]  /*2280*/  @P1 IMAD R4, R173, R17, RZ ;  /* 0x00000011ad041224 */ /* 0x004fc400078e02ff */
[----:B-1----:R-:W-:-:S04]  /*2290*/  @P1 IMAD.WIDE.U32 R30, R172, R17, RZ ;  /* 0x00000011ac1e1225 */ /* 0x002fc800078e00ff */
[----:B---3--:R-:W-:-:S04]  /*22a0*/  @!P1 IMAD R7, R25, R211, RZ ;  /* 0x000000d319079224 */ /* 0x008fc800078e02ff */
[C---:B------:R-:W-:Y:S02]  /*22b0*/  @!P1 IMAD R7, R24.reuse, R76, R7 ;  /* 0x0000004c18079224 */ /* 0x040fe400078e0207 */
[----:B------:R-:W-:-:S04]  /*22c0*/  @!P1 IMAD.WIDE.U32 R24, R24, R211, RZ ;  /* 0x000000d318189225 */ /* 0x000fc800078e00ff */
[----:B------:R-:W-:Y:S02]  /*22d0*/  @P1 IMAD.IADD R11, R31, 0x1, R4 ;  /* 0x000000011f0b1824 */ /* 0x000fe400078e0204 */
[----:B------:R-:W-:Y:S02]  /*22e0*/  @P1 IMAD.MOV.U32 R4, RZ, RZ, R30 ;  /* 0x000000ffff041224 */ /* 0x000fe400078e001e */
[----:B------:R-:W-:Y:S02]  /*22f0*/  @!P1 IMAD.MOV.U32 R4, RZ, RZ, R24 ;  /* 0x000000ffff049224 */ /* 0x000fe400078e0018 */
[----:B------:R-:W-:Y:S02]  /*2300*/  IMAD.SHL.U32 R17, R16, 0x40, RZ ;  /* 0x0000004010117824 */ /* 0x000fe400078e00ff */
[----:B------:R-:W-:Y:S01]  /*2310*/  @!P1 IMAD.IADD R11, R25, 0x1, R7 ;  /* 0x00000001190b9824 */ /* 0x000fe200078e0207 */
[----:B------:R-:W-:Y:S02]  /*2320*/  IADD3 R16, P0, R14, R4, RZ ;  /* 0x000000040e107210 */ /* 0x000fe40007f1e0ff */
[----:B------:R-:W-:-:S03]  /*2330*/  LOP3.LUT R54, R6, 0xfffffe00, R17, 0xf8, !PT ;  /* 0xfffffe0006367812 */ /* 0x000fc600078ef811 */
[----:B------:R-:W-:Y:S01]  /*2340*/  IMAD.X R17, R15, 0x1, R11, P0 ;  /* 0x000000010f117824 */ /* 0x000fe200000e060b */
[C---:B------:R-:W-:Y:S01]  /*2350*/  IADD3 R11, R14.reuse, 0x40, RZ ;  /* 0x000000400e0b7810 */ /* 0x040fe20007ffe0ff */
[----:B------:R-:W-:Y:S01]  /*2360*/  IMAD R2, R23, R209, RZ ;  /* 0x000000d117027224 */ /* 0x000fe200078e02ff */
[----:B------:R-:W-:Y:S02]  /*2370*/  SHF.R.S32.HI R7, RZ, 0x1f, R209 ;  /* 0x0000001fff077819 */ /* 0x000fe400000114d1 */
[-C--:B----4-:R-:W-:Y:S01]  /*2380*/  ISETP.GE.AND P0, PT, R11, R79.reuse, PT ;  /* 0x0000004f0b00720c */ /* 0x090fe20003f06270 */
[----:B------:R-:W-:Y:S01]  /*2390*/  IMAD.WIDE.U32 R16, R209, R22, R16 ;  /* 0x00000016d1107225 */ /* 0x000fe200078e0010 */
[----:B------:R-:W-:-:S03]  /*23a0*/  ISETP.GE.AND P1, PT, R14, R79, PT ;  /* 0x0000004f0e00720c */ /* 0x000fc60003f26270 */
[----:B------:R-:W-:Y:S01]  /*23b0*/  IMAD R2, R22, R7, R2 ;  /* 0x0000000716027224 */ /* 0x000fe200078e0202 */
[----:B------:R-:W-:Y:S02]  /*23c0*/  SEL R7, RZ, 0xffffffff, P0 ;  /* 0xffffffffff077807 */ /* 0x000fe40000000000 */
[----:B------:R-:W-:Y:S01]  /*23d0*/  LEA R160, P0, R26, R8, 0x1 ;  /* 0x000000081aa07211 */ /* 0x000fe200078008ff */
[----:B------:R-:W-:Y:S01]  /*23e0*/  IMAD.IADD R17, R17, 0x1, R2 ;  /* 0x0000000111117824 */ /* 0x000fe200078e0202 */
[----:B------:R-:W-:Y:S02]  /*23f0*/  SEL R2, RZ, 0x1, P1 ;  /* 0x00000001ff027807 */ /* 0x000fe40000800000 */
[----:B------:R-:W-:Y:S02]  /*2400*/  ISETP.GE.AND P1, PT, R10, R79, PT ;  /* 0x0000004f0a00720c */ /* 0x000fe40003f26270 */
[----:B------:R-:W-:Y:S02]  /*2410*/  LEA.HI.X R161, R26, R9, R161, 0x1, P0 ;  /* 0x000000091aa17211 */ /* 0x000fe400000f0ca1 */
[----:B------:R-:W-:-:S02]  /*2420*/  IADD3 R158, P0, R14, R0, RZ ;  /* 0x000000000e9e7210 */ /* 0x000fc40007f1e0ff */
[----:B------:R-:W-:Y:S02]  /*2430*/  SEL R74, RZ, 0x4, P1 ;  /* 0x00000004ff4a7807 */ /* 0x000fe40000800000 */
[----:B------:R-:W-:Y:S01]  /*2440*/  ISETP.GT.AND P1, PT, R134, R96, PT ;  /* 0x000000608600720c */ /* 0x000fe20003f24270 */
[----:B------:R-:W-:Y:S02]  /*2450*/  IMAD.X R159, R15, 0x1, R3, P0 ;  /* 0x000000010f9f7824 */ /* 0x000fe400000e0603 */
[----:B------:R-:W-:Y:S02]  /*2460*/  IMAD.SHL.U32 R7, R7, 0x2, RZ ;  /* 0x0000000207077824 */ /* 0x000fe400078e00ff */
[----:B------:R-:W-:Y:S02]  /*2470*/  IMAD R171, R169, R172, RZ ;  /* 0x000000aca9ab7224 */ /* 0x000fe400078e02ff */
[----:B------:R-:W-:Y:S01]  /*2480*/  IMAD.WIDE.U32 R158, R164, R64, R158 ;  /* 0x00000040a49e7225 */ /* 0x000fe200078e009e */
[----:B------:R-:W-:-:S02]  /*2490*/  LOP3.LUT R3, R69, 0xffffffe0, RZ, 0xc0, !PT ;  /* 0xffffffe045037812 */ /* 0x000fc400078ec0ff */
[----:B------:R-:W-:Y:S01]  /*24a0*/  LOP3.LUT R7, R7, 0x2, R2, 0xe2, !PT ;  /* 0x0000000207077812 */ /* 0x000fe200078ee202 */
[----:B------:R-:W-:Y:S01]  /*24b0*/  IMAD R171, R168, R173, R171 ;  /* 0x000000ada8ab7224 */ /* 0x000fe200078e02ab */
[----:B------:R-:W-:Y:S01]  /*24c0*/  LEA R204, P0, R158, R166, 0x1 ;  /* 0x000000a69ecc7211 */ /* 0x000fe200078008ff */
[----:B------:R-:W-:Y:S02]  /*24d0*/  IMAD.IADD R163, R159, 0x1, R163 ;  /* 0x000000019fa37824 */ /* 0x000fe400078e02a3 */
[----:B------:R-:W-:Y:S01]  /*24e0*/  IMAD.WIDE.U32 R168, R168, R172, R16 ;  /* 0x000000aca8a87225 */ /* 0x000fe200078e0010 */
[----:B------:R-:W-:Y:S02]  /*24f0*/  LOP3.LUT R74, R7, R74, RZ, 0xfc, !PT ;  /* 0x0000004a074a7212 */ /* 0x000fe400078efcff */
[----:B------:R-:W-:Y:S01]  /*2500*/  SHF.R.S32.HI R69, RZ, 0x5, R69 ;  /* 0x00000005ff457819 */ /* 0x000fe20000011445 */
[----:B------:R-:W-:Y:S01]  /*2510*/  @!P4 IMAD.MOV.U32 R20, RZ, RZ, RZ ;  /* 0x000000ffff14c224 */ /* 0x000fe200078e00ff */
[----:B------:R-:W-:Y:S01]  /*2520*/  LEA.HI.X R205, R158, R167, R163, 0x1, P0 ;  /* 0x000000a79ecd7211 */ /* 0x000fe200000f0ca3 */
[----:B------:R-:W-:-:S02]  /*2530*/  IMAD.IADD R72, R70, 0x1, -R3 ;  /* 0x0000000146487824 */ /* 0x000fc400078e0a03 */
[----:B------:R-:W-:Y:S01]  /*2540*/  IMAD.IADD R171, R169, 0x1, R171 ;  /* 0x00000001a9ab7824 */ /* 0x000fe200078e02ab */
[----:B------:R-:W-:Y:S05]  /*2550*/  @!P1 BRA `(.L_x_1563) ;  /* 0x00008e8000009947 */ /* 0x000fea0003800000 */
[----:B------:R-:W2:Y:S04]  /*2560*/  LD.E.64 R32, [R18.64+0x120] ;  /* 0x0001200612207980 */ /* 0x000ea8000c101b00 */
        /* <DEDUP_REMOVED lines=11> */
[----:B-----5:R-:W-:Y:S01]  /*2620*/  IMAD.IADD R20, R20, 0x1, R5 ;  /* 0x0000000114147824 */ /* 0x020fe200078e0205 */
[----:B------:R-:W-:Y:S01]  /*2630*/  LOP3.LUT R149, R74, 0xffff, RZ, 0xc0, !PT ;  /* 0x0000ffff4a957812 */ /* 0x000fe200078ec0ff */
[C---:B------:R-:W-:Y:S01]  /*2640*/  IMAD.SHL.U32 R80, R66.reuse, 0x20, RZ ;  /* 0x0000002042507824 */ /* 0x040fe200078e00ff */
[C---:B------:R-:W-:Y:S01]  /*2650*/  SHF.L.U64.HI R81, R66.reuse, 0x5, R67 ;  /* 0x0000000542517819 */ /* 0x040fe20000010243 */
[----:B------:R-:W-:Y:S01]  /*2660*/  IMAD.WIDE.U32 R176, R66, 0x60, RZ ;  /* 0x0000006042b07825 */ /* 0x000fe200078e00ff */
[----:B------:R-:W-:-:S02]  /*2670*/  LOP3.LUT R153, R149, 0x1, RZ, 0xc0, !PT ;  /* 0x0000000195997812 */ /* 0x000fc400078ec0ff */
[----:B------:R-:W-:Y:S01]  /*2680*/  LOP3.LUT R151, R149, 0x2, RZ, 0xc0, !PT ;  /* 0x0000000295977812 */ /* 0x000fe200078ec0ff */
[----:B------:R-:W-:Y:S01]  /*2690*/  IMAD.SHL.U32 R94, R64, 0x20, RZ ;  /* 0x00000020405e7824 */ /* 0x000fe200078e00ff */
[----:B------:R-:W-:Y:S01]  /*26a0*/  SHF.L.U64.HI R81, R80, 0x1, R81 ;  /* 0x0000000150517819 */ /* 0x000fe20000010251 */
[----:B------:R-:W-:Y:S01]  /*26b0*/  IMAD.MOV.U32 R126, RZ, RZ, R204 ;  /* 0x000000ffff7e7224 */ /* 0x000fe200078e00cc */
[C---:B------:R-:W-:Y:S01]  /*26c0*/  IADD3 R152, R164.reuse, 0x10, RZ ;  /* 0x00000010a4987810 */ /* 0x040fe20007ffe0ff */
[----:B------:R-:W-:Y:S01]  /*26d0*/  IMAD.MOV.U32 R127, RZ, RZ, R205 ;  /* 0x000000ffff7f7224 */ /* 0x000fe200078e00cd */
[C---:B------:R-:W-:Y:S01]  /*26e0*/  IADD3 R150, R164.reuse, 0x20, RZ ;  /* 0x00000020a4967810 */ /* 0x040fe20007ffe0ff */
[----:B------:R-:W-:Y:S01]  /*26f0*/  IMAD.MOV.U32 R128, RZ, RZ, R160 ;  /* 0x000000ffff807224 */ /* 0x000fe200078e00a0 */
[----:B------:R-:W-:Y:S01]  /*2700*/  IADD3 R148, R164, 0x30, RZ ;  /* 0x00000030a4947810 */ /* 0x000fe20007ffe0ff */
[----:B------:R-:W-:Y:S01]  /*2710*/  IMAD.SHL.U32 R80, R80, 0x2, RZ ;  /* 0x0000000250507824 */ /* 0x000fe200078e00ff */
[----:B------:R-:W-:-:S02]  /*2720*/  SHF.L.U64.HI R95, R64, 0x5, R65 ;  /* 0x00000005405f7819 */ /* 0x000fc40000010241 */
[----:B------:R-:W-:Y:S02]  /*2730*/  MOV R129, R161 ;  /* 0x000000a100817202 */ /* 0x000fe40000000f00 */
[----:B------:R-:W-:Y:S01]  /*2740*/  LOP3.LUT R149, R149, 0x4, RZ, 0xc0, !PT ;  /* 0x0000000495957812 */ /* 0x000fe200078ec0ff */
[----:B--2---:R-:W-:-:S04]  /*2750*/  IMAD R3, R33, R211, RZ ;  /* 0x000000d321037224 */ /* 0x004fc800078e02ff */
[----:B------:R-:W-:Y:S02]  /*2760*/  IMAD R0, R32, R76, R3 ;  /* 0x0000004c20007224 */ /* 0x000fe400078e0203 */
[----:B---3--:R-:W-:Y:S02]  /*2770*/  IMAD R3, R35, R211, RZ ;  /* 0x000000d323037224 */ /* 0x008fe400078e02ff */
[C---:B------:R-:W-:Y:S01]  /*2780*/  IMAD.WIDE.U32 R32, R211.reuse, R32, R14 ;  /* 0x00000020d3207225 */ /* 0x040fe200078e000e */
[C-C-:B----4-:R-:W-:Y:S02]  /*2790*/  SHF.L.U64.HI R113, R178.reuse, 0x4, R179.reuse ;  /* 0x00000004b2717819 */ /* 0x150fe400000102b3 */
[----:B------:R-:W-:Y:S01]  /*27a0*/  SHF.L.U64.HI R115, R178, 0x5, R179 ;  /* 0x00000005b2737819 */ /* 0x000fe200000102b3 */
[----:B------:R-:W-:Y:S01]  /*27b0*/  IMAD.WIDE.U32 R30, R211, R34, R14 ;  /* 0x00000022d31e7225 */ /* 0x000fe200078e000e */
[C---:B------:R-:W-:Y:S02]  /*27c0*/  SHF.L.U64.HI R97, R180.reuse, 0x4, R181 ;  /* 0x00000004b4617819 */ /* 0x040fe400000102b5 */
[----:B------:R-:W-:Y:S01]  /*27d0*/  SHF.L.U32 R108, R180, 0x5, RZ ;  /* 0x00000005b46c7819 */ /* 0x000fe200000006ff */
[----:B------:R-:W-:Y:S01]  /*27e0*/  IMAD R2, R34, R76, R3 ;  /* 0x0000004c22027224 */ /* 0x000fe200078e0203 */
[----:B------:R-:W-:Y:S01]  /*27f0*/  SHF.R.S32.HI R3, RZ, 0x1f, R5 ;  /* 0x0000001fff037819 */ /* 0x000fe20000011405 */
[----:B------:R-:W-:Y:S01]  /*2800*/  IMAD.IADD R33, R33, 0x1, R0 ;  /* 0x0000000121217824 */ /* 0x000fe200078e0200 */
[----:B------:R-:W-:Y:S01]  /*2810*/  SHF.L.U64.HI R107, R180, 0x5, R181 ;  /* 0x00000005b46b7819 */ /* 0x000fe200000102b5 */
[----:B------:R-:W-:-:S02]  /*2820*/  IMAD R4, R179, R5, RZ ;  /* 0x00000005b3047224 */ /* 0x000fc400078e02ff */
[----:B------:R-:W-:Y:S02]  /*2830*/  IMAD R0, R181, R5, RZ ;  /* 0x00000005b5007224 */ /* 0x000fe400078e02ff */
[----:B------:R-:W-:Y:S01]  /*2840*/  IMAD.IADD R31, R31, 0x1, R2 ;  /* 0x000000011f1f7824 */ /* 0x000fe200078e0202 */
[----:B------:R-:W-:Y:S01]  /*2850*/  LEA.HI R145, R16, R16, RZ, 0x1 ;  /* 0x0000001010917211 */ /* 0x000fe200078f08ff */
[-C--:B------:R-:W-:Y:S02]  /*2860*/  IMAD R4, R178, R3.reuse, R4 ;  /* 0x00000003b2047224 */ /* 0x080fe400078e0204 */
[C---:B------:R-:W-:Y:S01]  /*2870*/  IMAD R3, R180.reuse, R3, R0 ;  /* 0x00000003b4037224 */ /* 0x040fe200078e0200 */
[----:B------:R-:W-:Y:S01]  /*2880*/  SHF.R.S32.HI R145, RZ, 0x1, R145 ;  /* 0x00000001ff917819 */ /* 0x000fe20000011491 */
[----:B------:R-:W-:Y:S02]  /*2890*/  IMAD R17, R29, R13, RZ ;  /* 0x0000000d1d117224 */ /* 0x000fe400078e02ff */
[----:B------:R-:W-:-:S04]  /*28a0*/  IMAD.WIDE.U32 R30, R180, R5, R30 ;  /* 0x00000005b41e7225 */ /* 0x000fc800078e001e */
[----:B------:R-:W-:Y:S01]  /*28b0*/  IMAD R0, R28, R12, R17 ;  /* 0x0000000c1c007224 */ /* 0x000fe200078e0211 */
[----:B------:R-:W-:Y:S01]  /*28c0*/  IADD3 R31, R31, R3, RZ ;  /* 0x000000031f1f7210 */ /* 0x000fe20007ffe0ff */
[----:B------:R-:W-:Y:S01]  /*28d0*/  IMAD R17, R27, R13, RZ ;  /* 0x0000000d1b117224 */ /* 0x000fe200078e02ff */
[----:B------:R-:W-:Y:S01]  /*28e0*/  IADD3 R3, P0, -R75, R164, RZ ;  /* 0x000000a44b037210 */ /* 0x000fe20007f1e1ff */
[----:B------:R-:W-:-:S04]  /*28f0*/  IMAD.WIDE.U32 R32, R178, R5, R32 ;  /* 0x00000005b2207225 */ /* 0x000fc800078e0020 */
[C---:B------:R-:W-:Y:S02]  /*2900*/  IMAD R17, R26.reuse, R12, R17 ;  /* 0x0000000c1a117224 */ /* 0x040fe400078e0211 */
[----:B------:R-:W-:-:S04]  /*2910*/  IMAD.WIDE.U32 R26, R26, R13, R30 ;  /* 0x0000000d1a1a7225 */ /* 0x000fc800078e001e */
[----:B------:R-:W-:Y:S01]  /*2920*/  IMAD.IADD R33, R33, 0x1, R4 ;  /* 0x0000000121217824 */ /* 0x000fe200078e0204 */
[----:B------:R-:W-:Y:S01]  /*2930*/  IADD3 R27, R27, R17, RZ ;  /* 0x000000111b1b7210 */ /* 0x000fe20007ffe0ff */
[----:B------:R-:W-:Y:S02]  /*2940*/  IMAD.X R21, R165, 0x1, ~R21, P0 ;  /* 0x00000001a5157824 */ /* 0x000fe400000e0e15 */
[----:B------:R-:W-:-:S04]  /*2950*/  IMAD.WIDE.U32 R28, R28, R13, R32 ;  /* 0x0000000d1c1c7225 */ /* 0x000fc800078e0020 */
[----:B------:R-:W-:Y:S02]  /*2960*/  IMAD R121, R21, R180, RZ ;  /* 0x000000b415797224 */ /* 0x000fe400078e02ff */
[----:B------:R-:W-:Y:S02]  /*2970*/  IMAD.IADD R29, R29, 0x1, R0 ;  /* 0x000000011d1d7824 */ /* 0x000fe400078e0200 */
[----:B------:R-:W-:Y:S02]  /*2980*/  IMAD R119, R21, R178, RZ ;  /* 0x000000b215777224 */ /* 0x000fe400078e02ff */
[-C--:B------:R-:W-:Y:S02]  /*2990*/  IMAD R121, R181, R3.reuse, R121 ;  /* 0x00000003b5797224 */ /* 0x080fe400078e0279 */
[----:B------:R-:W-:-:S04]  /*29a0*/  IMAD.WIDE.U32 R16, R180, R3, R26 ;  /* 0x00000003b4107225 */ /* 0x000fc800078e001a */
[----:B------:R-:W-:Y:S01]  /*29b0*/  IMAD R125, R145, R20, RZ ;  /* 0x00000014917d7224 */ /* 0x000fe200078e02ff */
[----:B------:R-:W-:Y:S01]  /*29c0*/  LEA R120, P0, R16, R24, 0x1 ;  /* 0x0000001810787211 */ /* 0x000fe200078008ff */
[----:B------:R-:W-:Y:S02]  /*29d0*/  IMAD R4, R164, R145, R77 ;  /* 0x00000091a4047224 */ /* 0x000fe400078e024d */
[-C--:B------:R-:W-:Y:S01]  /*29e0*/  IMAD R119, R179, R3.reuse, R119 ;  /* 0x00000003b3777224 */ /* 0x080fe200078e0277 */
[----:B------:R-:W-:Y:S01]  /*29f0*/  SHF.R.S32.HI R2, RZ, 0x1f, R125 ;  /* 0x0000001fff027819 */ /* 0x000fe2000001147d */
[----:B------:R-:W-:Y:S01]  /*2a00*/  IMAD.WIDE.U32 R12, R178, R3, R28 ;  /* 0x00000003b20c7225 */ /* 0x000fe200078e001c */
[----:B------:R-:W-:-:S03]  /*2a10*/  IADD3 R0, P3, R125, R4, RZ ;  /* 0x000000047d007210 */ /* 0x000fc60007f7e0ff */
[----:B------:R-:W-:Y:S01]  /*2a20*/  IMAD.IADD R121, R17, 0x1, R121 ;  /* 0x0000000111797824 */ /* 0x000fe200078e0279 */
[----:B------:R-:W-:Y:S01]  /*2a30*/  LEA R118, P1, R12, R22, 0x1 ;  /* 0x000000160c767211 */ /* 0x000fe200078208ff */
[----:B------:R-:W-:Y:S01]  /*2a40*/  IMAD.IADD R119, R13, 0x1, R119 ;  /* 0x000000010d777824 */ /* 0x000fe200078e0277 */
[----:B------:R-:W-:Y:S01]  /*2a50*/  LEA.HI.X.SX32 R5, R4, R2, 0x1, P3 ;  /* 0x0000000204057211 */ /* 0x000fe200018f0eff */
[----:B------:R-:W-:Y:S01]  /*2a60*/  IMAD.IADD R3, R77, 0x1, R4 ;  /* 0x000000014d037824 */ /* 0x000fe200078e0204 */
[----:B------:R-:W-:Y:S01]  /*2a70*/  LEA.HI.X R121, R16, R25, R121, 0x1, P0 ;  /* 0x0000001910797211 */ /* 0x000fe200000f0c79 */
[C---:B------:R-:W-:Y:S01]  /*2a80*/  IMAD.SHL.U32 R155, R145.reuse, 0x10, RZ ;  /* 0x00000010919b7824 */ /* 0x040fe200078e00ff */
[----:B------:R-:W-:Y:S01]  /*2a90*/  SHF.L.U32 R16, R0, 0x1, RZ ;  /* 0x0000000100107819 */ /* 0x000fe200000006ff */
[----:B------:R-:W-:Y:S01]  /*2aa0*/  IMAD.SHL.U32 R98, R180, 0x10, RZ ;  /* 0x00000010b4627824 */ /* 0x000fe200078e00ff */
[----:B------:R-:W-:Y:S01]  /*2ab0*/  LEA.HI.X R119, R12, R23, R119, 0x1, P1 ;  /* 0x000000170c777211 */ /* 0x000fe200008f0c77 */
[----:B------:R-:W-:Y:S01]  /*2ac0*/  IMAD.SHL.U32 R114, R178, 0x10, RZ ;  /* 0x00000010b2727824 */ /* 0x000fe200078e00ff */
[----:B------:R-:W-:Y:S01]  /*2ad0*/  SHF.L.U64.HI R0, R0, 0x1, R5 ;  /* 0x0000000100007819 */ /* 0x000fe20000010205 */
[----:B------:R-:W-:Y:S01]  /*2ae0*/  IMAD.SHL.U32 R116, R178, 0x20, RZ ;  /* 0x00000020b2747824 */ /* 0x000fe200078e00ff */
[-C--:B------:R-:W-:Y:S01]  /*2af0*/  IADD3 R58, P1, R8, R16.reuse, RZ ;  /* 0x00000010083a7210 */ /* 0x080fe20007f3e0ff */
[----:B------:R-:W-:Y:S01]  /*2b00*/  IMAD.SHL.U32 R147, R145, 0x20, RZ ;  /* 0x0000002091937824 */ /* 0x000fe200078e00ff */
[----:B------:R-:W-:Y:S01]  /*2b10*/  IADD3 R125, P2, R125, R3, RZ ;  /* 0x000000037d7d7210 */ /* 0x000fe20007f5e0ff */
[----:B------:R-:W-:Y:S01]  /*2b20*/  IMAD R117, R179, 0x60, RZ ;  /* 0x00000060b3757824 */ /* 0x000fe200078e02ff */
[----:B------:R-:W-:Y:S01]  /*2b30*/  IADD3 R16, P0, R6, R16, RZ ;  /* 0x0000001006107210 */ /* 0x000fe20007f1e0ff */
[----:B------:R-:W-:Y:S01]  /*2b40*/  IMAD.X R59, R9, 0x1, R0, P1 ;  /* 0x00000001093b7824 */ /* 0x000fe200008e0600 */
[----:B------:R-:W-:Y:S01]  /*2b50*/  IADD3 R92, P1, R201, 0x40, RZ ;  /* 0x00000040c95c7810 */ /* 0x000fe20007f3e0ff */
[----:B------:R-:W-:Y:S01]  /*2b60*/  IMAD.SHL.U32 R124, R125, 0x2, RZ ;  /* 0x000000027d7c7824 */ /* 0x000fe200078e00ff */
[----:B------:R-:W-:Y:S01]  /*2b70*/  LEA.HI.X.SX32 R2, R3, R2, 0x1, P2 ;  /* 0x0000000203027211 */ /* 0x000fe200010f0eff */
[----:B------:R-:W-:Y:S01]  /*2b80*/  IMAD R145, R145, 0x30, RZ ;  /* 0x0000003091917824 */ /* 0x000fe200078e02ff */
[----:B------:R-:W-:Y:S01]  /*2b90*/  IADD3.X R17, R7, R0, RZ, P0, !PT ;  /* 0x0000000007117210 */ /* 0x000fe200007fe4ff */
[----:B------:R-:W-:Y:S01]  /*2ba0*/  IMAD.X R93, RZ, RZ, R202, P1 ;  /* 0x000000ffff5d7224 */ /* 0x000fe200008e06ca */
[----:B------:R-:W-:Y:S01]  /*2bb0*/  IADD3 R88, P0, R201, 0x80, RZ ;  /* 0x00000080c9587810 */ /* 0x000fe20007f1e0ff */
[----:B------:R-:W-:Y:S01]  /*2bc0*/  IMAD R3, R67, 0x60, RZ ;  /* 0x0000006043037824 */ /* 0x000fe200078e02ff */
[----:B------:R-:W-:Y:S01]  /*2bd0*/  SHF.L.U64.HI R125, R125, 0x1, R2 ;  /* 0x000000017d7d7819 */ /* 0x000fe20000010202 */
[----:B------:R-:W-:Y:S01]  /*2be0*/  IMAD.WIDE.U32 R178, R178, 0x60, RZ ;  /* 0x00000060b2b27825 */ /* 0x000fe200078e00ff */
[----:B------:R-:W-:-:S02]  /*2bf0*/  IADD3 R122, P3, R8, R124, RZ ;  /* 0x0000007c087a7210 */ /* 0x000fc40007f7e0ff */
[----:B------:R-:W-:Y:S01]  /*2c00*/  IADD3 R124, P2, R6, R124, RZ ;  /* 0x0000007c067c7210 */ /* 0x000fe20007f5e0ff */
[----:B------:R-:W-:Y:S01]  /*2c10*/  IMAD.IADD R78, R177, 0x1, R3 ;  /* 0x00000001b14e7824 */ /* 0x000fe200078e0203 */
[-C--:B------:R-:W-:Y:S01]  /*2c20*/  IADD3 R90, P1, R92, R201.reuse, RZ ;  /* 0x000000c95c5a7210 */ /* 0x080fe20007f3e0ff */
[--C-:B------:R-:W-:Y:S01]  /*2c30*/  IMAD.X R123, R9, 0x1, R125.reuse, P3 ;  /* 0x00000001097b7824 */ /* 0x100fe200018e067d */
[----:B------:R-:W-:Y:S01]  /*2c40*/  IADD3.X R89, RZ, R202, RZ, P0, !PT ;  /* 0x000000caff597210 */ /* 0x000fe200007fe4ff */
[----:B------:R-:W-:Y:S01]  /*2c50*/  IMAD.X R125, R7, 0x1, R125, P2 ;  /* 0x00000001077d7824 */ /* 0x000fe200010e067d */
[-C--:B------:R-:W-:Y:S01]  /*2c60*/  IADD3 R86, P0, R88, R201.reuse, RZ ;  /* 0x000000c958567210 */ /* 0x080fe20007f1e0ff */
[--C-:B------:R-:W-:Y:S01]  /*2c70*/  IMAD.X R91, R93, 0x1, R202.reuse, P1 ;  /* 0x000000015d5b7824 */ /* 0x100fe200008e06ca */
[----:B------:R-:W-:Y:S01]  /*2c80*/  IADD3 R146, R155, 0x40, RZ ;  /* 0x000000409b927810 */ /* 0x000fe20007ffe0ff */
[----:B------:R-:W-:Y:S01]  /*2c90*/  IMAD.IADD R117, R179, 0x1, R117 ;  /* 0x00000001b3757824 */ /* 0x000fe200078e0275 */
[----:B------:R-:W-:Y:S01]  /*2ca0*/  IADD3 R144, R155, 0x80, RZ ;  /* 0x000000809b907810 */ /* 0x000fe20007ffe0ff */
[----:B------:R-:W-:Y:S01]  /*2cb0*/  IMAD.X R87, R89, 0x1, R202, P0 ;  /* 0x0000000159577824 */ /* 0x000fe200000e06ca */
[-C--:B------:R-:W-:Y:S01]  /*2cc0*/  IADD3 R85, P2, R90, R201.reuse, RZ ;  /* 0x000000c95a557210 */ /* 0x080fe20007f5e0ff */
[C---:B------:R-:W-:Y:S01]  /*2cd0*/  IMAD.IADD R143, R155.reuse, 0x1, R146 ;  /* 0x000000019b8f7824 */ /* 0x040fe200078e0292 */
[----:B------:R-:W-:Y:S01]  /*2ce0*/  IADD3 R83, P1, R86, R201, RZ ;  /* 0x000000c956537210 */ /* 0x000fe20007f3e0ff */
[----:B------:R-:W-:Y:S01]  /*2cf0*/  IMAD.IADD R142, R155, 0x1, R144 ;  /* 0x000000019b8e7824 */ /* 0x000fe200078e0290 */
[C---:B------:R-:W-:Y:S01]  /*2d00*/  IADD3 R103, P0, R98.reuse, 0x80, RZ ;  /* 0x0000008062677810 */ /* 0x040fe20007f1e0ff */
[--C-:B------:R-:W-:Y:S01]  /*2d10*/  IMAD.X R84, R91, 0x1, R202.reuse, P2 ;  /* 0x000000015b547824 */ /* 0x100fe200010e06ca */
[----:B------:R-:W-:Y:S01]  /*2d20*/  IADD3 R99, P3, R98, 0x40, RZ ;  /* 0x0000004062637810 */ /* 0x000fe20007f7e0ff */
[----:B------:R-:W-:Y:S01]  /*2d30*/  IMAD.X R82, R87, 0x1, R202, P1 ;  /* 0x0000000157527824 */ /* 0x000fe200008e06ca */
[-C--:B------:R-:W-:Y:S01]  /*2d40*/  IADD3 R106, P2, R103, R98.reuse, RZ ;  /* 0x00000062676a7210 */ /* 0x080fe20007f5e0ff */
[--C-:B------:R-:W-:Y:S01]  /*2d50*/  IMAD.X R104, RZ, RZ, R97.reuse, P0 ;  /* 0x000000ffff687224 */ /* 0x100fe200000e0661 */
[----:B------:R-:W-:Y:S01]  /*2d60*/  IADD3.X R100, RZ, R97, RZ, P3, !PT ;  /* 0x00000061ff647210 */ /* 0x000fe20001ffe4ff */
[----:B------:R-:W-:Y:S01]  /*2d70*/  IMAD.IADD R140, R155, 0x1, R142 ;  /* 0x000000019b8c7824 */ /* 0x000fe200078e028e */
[----:B------:R-:W-:Y:S01]  /*2d80*/  IADD3 R110, P1, R108, R99, RZ ;  /* 0x000000636c6e7210 */ /* 0x000fe20007f3e0ff */
[----:B------:R-:W-:Y:S01]  /*2d90*/  IMAD.X R105, R104, 0x1, R97, P2 ;  /* 0x0000000168697824 */ /* 0x000fe200010e0661 */
[----:B------:R-:W-:-:S02]  /*2da0*/  IADD3 R102, P3, R99, R98, RZ ;  /* 0x0000006263667210 */ /* 0x000fc40007f7e0ff */
[----:B------:R-:W-:Y:S01]  /*2db0*/  IADD3 R112, P0, R108, R103, RZ ;  /* 0x000000676c707210 */ /* 0x000fe20007f1e0ff */
[----:B------:R-:W-:Y:S01]  /*2dc0*/  IMAD.X R109, R107, 0x1, R100, P1 ;  /* 0x000000016b6d7824 */ /* 0x000fe200008e0664 */
[----:B------:R-:W-:Y:S02]  /*2dd0*/  IADD3 R141, R155, R143, RZ ;  /* 0x0000008f9b8d7210 */ /* 0x000fe40007ffe0ff */
[C---:B------:R-:W-:Y:S01]  /*2de0*/  SHF.L.U64.HI R113, R114.reuse, 0x1, R113 ;  /* 0x0000000172717819 */ /* 0x040fe20000010271 */
[----:B------:R-:W-:Y:S01]  /*2df0*/  IMAD.SHL.U32 R114, R114, 0x2, RZ ;  /* 0x0000000272727824 */ /* 0x000fe200078e00ff */
[C---:B------:R-:W-:Y:S02]  /*2e00*/  SHF.L.U64.HI R115, R116.reuse, 0x1, R115 ;  /* 0x0000000174737819 */ /* 0x040fe40000010273 */
[----:B------:R-:W-:Y:S02]  /*2e10*/  MOV R9, R134 ;  /* 0x0000008600097202 */ /* 0x000fe40000000f00 */
[----:B------:R-:W-:-:S02]  /*2e20*/  SHF.L.U32 R116, R116, 0x1, RZ ;  /* 0x0000000174747819 */ /* 0x000fc400000006ff */
[----:B------:R-:W-:Y:S02]  /*2e30*/  IADD3.X R101, R100, R97, RZ, P3, !PT ;  /* 0x0000006164657210 */ /* 0x000fe40001ffe4ff */
[----:B------:R-:W-:Y:S02]  /*2e40*/  IADD3.X R111, R107, R104, RZ, P0, !PT ;  /* 0x000000686b6f7210 */ /* 0x000fe400007fe4ff */
[----:B------:R-:W-:Y:S02]  /*2e50*/  SHF.R.S32.HI R139, RZ, 0x1f, R155 ;  /* 0x0000001fff8b7819 */ /* 0x000fe4000001149b */
[----:B------:R-:W-:Y:S02]  /*2e60*/  SHF.R.S32.HI R138, RZ, 0x1f, R147 ;  /* 0x0000001fff8a7819 */ /* 0x000fe40000011493 */
[----:B------:R-:W-:Y:S02]  /*2e70*/  SHF.R.S32.HI R136, RZ, 0x1f, R145 ;  /* 0x0000001fff887819 */ /* 0x000fe40000011491 */
[----:B------:R-:W-:-:S02]  /*2e80*/  SHF.R.S32.HI R137, RZ, 0x1f, R146 ;  /* 0x0000001fff897819 */ /* 0x000fc40000011492 */
[----:B------:R-:W-:Y:S02]  /*2e90*/  SHF.R.S32.HI R135, RZ, 0x1f, R144 ;  /* 0x0000001fff877819 */ /* 0x000fe40000011490 */
[----:B------:R-:W-:Y:S02]  /*2ea0*/  SHF.R.S32.HI R133, RZ, 0x1f, R143 ;  /* 0x0000001fff857819 */ /* 0x000fe4000001148f */
[----:B------:R-:W-:Y:S02]  /*2eb0*/  SHF.R.S32.HI R132, RZ, 0x1f, R142 ;  /* 0x0000001fff847819 */ /* 0x000fe4000001148e */
[----:B------:R-:W-:Y:S02]  /*2ec0*/  SHF.R.S32.HI R131, RZ, 0x1f, R141 ;  /* 0x0000001fff837819 */ /* 0x000fe4000001148d */
[----:B------:R-:W-:Y:S02]  /*2ed0*/  SHF.R.S32.HI R130, RZ, 0x1f, R140 ;  /* 0x0000001fff827819 */ /* 0x000fe4000001148c */
.L_x_1657:
[----:B------:R-:W-:Y:S01]  /*2ee0*/  IMAD.SHL.U32 R13, R9, 0x40, RZ ;  /* 0x00000040090d7824 */ /* 0x000fe200078e00ff */
[----:B------:R-:W-:Y:S04]  /*2ef0*/  BSSY B0, `(.L_x_1564) ;  /* 0x0000011000007945 */ /* 0x000fe80003800000 */
[----:B------:R-:W-:Y:S05]  /*2f00*/  IADD3 R12, R13, -0x40, RZ ;  /* 0xffffffc00d0c7810 */ /* 0x000fea0007ffe0ff */
[--C-:B------:R-:W-:Y:S02]  /*2f10*/  IMAD.IADD R185, R73, 0x1, -R12.reuse ;  /* 0x0000000149b97824 */ /* 0x100fe400078e0a0c */
[----:B------:R-:W-:Y:S03]  /*2f20*/  IMAD.IADD R183, R75, 0x1, -R12 ;  /* 0x000000014bb77824 */ /* 0x000fe600078e0a0c */
[C---:B------:R-:W-:Y:S04]  /*2f30*/  ISETP.GE.AND P2, PT, R164.reuse, R185, PT ;  /* 0x000000b9a400720c */ /* 0x040fe80003f46270 */
[----:B------:R-:W-:Y:S11]  /*2f40*/  ISETP.GE.AND P2, PT, R164, R183, !P2 ;  /* 0x000000b7a400720c */ /* 0x000ff60005746270 */
[----:B------:R-:W-:Y:S02]  /*2f50*/  @!UPT UIADD3 URZ, URZ, URZ, URZ ;  /* 0x0000003f3f3ff290 */ /* 0x000fe4000fffe03f */
[----:B-----5:R-:W-:-:S05]  /*2f60*/  @!P2 BRA `(.L_x_1565) ;  /* 0x000000900000a947 */ /* 0x020fca0003800000 */
        /* <DEDUP_REMOVED lines=9> */
.L_x_1565:
[----:B------:R-:W-:Y:S05]  /*3000*/  BSYNC B0 ;  /* 0x0000000000007941 */ /* 0x000fea0003800000 */
.L_x_1564:
        /* <DEDUP_REMOVED lines=18> */
.L_x_1567:
[----:B------:R-:W-:Y:S05]  /*3130*/  BSYNC B0 ;  /* 0x0000000000007941 */ /* 0x000fea0003800000 */
.L_x_1566:
        /* <DEDUP_REMOVED lines=18> */
.L_x_1569:
[----:B------:R-:W-:Y:S05]  /*3260*/  BSYNC B0 ;  /* 0x0000000000007941 */ /* 0x000fea0003800000 */
.L_x_1568:
        /* <DEDUP_REMOVED lines=18> */
.L_x_1571:
[----:B------:R-:W-:Y:S05]  /*3390*/  BSYNC B0 ;  /* 0x0000000000007941 */ /* 0x000fea0003800000 */
.L_x_1570:
        /* <DEDUP_REMOVED lines=65> */
.L_x_1578:
[----:B------:R-:W-:Y:S05]  /*37b0*/  BSYNC B0 ;  /* 0x0000000000007941 */ /* 0x000fea0003800000 */
.L_x_1577:
        /* <DEDUP_REMOVED lines=50> */
.L_x_1580:
[----:B------:R-:W-:Y:S05]  /*3ae0*/  BSYNC B0 ;  /* 0x0000000000007941 */ /* 0x000fea0003800000 */
.L_x_1579:
        /* <DEDUP_REMOVED lines=49> */
.L_x_1576:
[----:B------:R-:W-:Y:S05]  /*3e00*/  BSYNC B1 ;  /* 0x0000000000017941 */ /* 0x000fea0003800000 */
.L_x_1575:
        /* <DEDUP_REMOVED lines=63> */
.L_x_1584:
[----:B------:R-:W-:Y:S05]  /*4200*/  BSYNC B0 ;  /* 0x0000000000007941 */ /* 0x000fea0003800000 */
.L_x_1583:
        /* <DEDUP_REMOVED lines=53> */
.L_x_1586:
[----:B------:R-:W-:Y:S05]  /*4560*/  BSYNC B0 ;  /* 0x0000000000007941 */ /* 0x000fea0003800000 */
.L_x_1585:
        /* <DEDUP_REMOVED lines=52> */
.L_x_1582:
[----:B------:R-:W-:Y:S05]  /*48b0*/  BSYNC B1 ;  /* 0x0000000000017941 */ /* 0x000fea0003800000 */
.L_x_1581:
        /* <DEDUP_REMOVED lines=63> */
.L_x_1590:
[----:B------:R-:W-:Y:S05]  /*4cb0*/  BSYNC B0 ;  /* 0x0000000000007941 */ /* 0x000fea0003800000 */
.L_x_1589:
        /* <DEDUP_REMOVED lines=53> */
.L_x_1592:
[----:B------:R-:W-:Y:S05]  /*5010*/  BSYNC B0 ;  /* 0x0000000000007941 */ /* 0x000fea0003800000 */
.L_x_1591:
        /* <DEDUP_REMOVED lines=52> */
.L_x_1588:
[----:B------:R-:W-:Y:S05]  /*5360*/  BSYNC B1 ;  /* 0x0000000000017941 */ /* 0x000fea0003800000 */
.L_x_1587:
        /* <DEDUP_REMOVED lines=65> */
.L_x_1596:
[----:B------:R-:W-:Y:S05]  /*5780*/  BSYNC B0 ;  /* 0x0000000000007941 */ /* 0x000fea0003800000 */
.L_x_1595:
        /* <DEDUP_REMOVED lines=53> */
.L_x_1598:
[----:B------:R-:W-:Y:S05]  /*5ae0*/  BSYNC B0 ;  /* 0x0000000000007941 */ /* 0x000fea0003800000 */
.L_x_1597:
        /* <DEDUP_REMOVED lines=52> */
.L_x_1594:
[----:B------:R-:W-:Y:S05]  /*5e30*/  BSYNC B1 ;  /* 0x0000000000017941 */ /* 0x000fea0003800000 */
.L_x_1593:
[----:B------:R-:W2:Y:S02]  /*5e40*/  LD.E R3, [R18.64+0xd0] ;  /* 0x0000d00612037980 */ /* 0x000ea4000c101900 */
[----:B--2---:R-:W-:Y:S05]  /*5e50*/  IMAD.U32 R3, R3, -0x20, RZ ;  /* 0xffffffe003037824 */ /* 0x004fea00078e00ff */
[C---:B------:R-:W-:Y:S02]  /*5e60*/  LEA R16, P1, R3.reuse, R16, 0x1 ;  /* 0x0000001003107211 */ /* 0x040fe400078208ff */
[C---:B------:R-:W-:Y:S02]  /*5e70*/  LEA R58, P0, R3.reuse, R58, 0x1 ;  /* 0x0000003a033a7211 */ /* 0x040fe400078008ff */
[C---:B------:R-:W-:Y:S02]  /*5e80*/  LEA.HI.X.SX32 R17, R3.reuse, R17, 0x1, P1 ;  /* 0x0000001103117211 */ /* 0x040fe400008f0eff */
[----:B------:R-:W-:Y:S01]  /*5e90*/  LEA.HI.X.SX32 R59, R3, R59, 0x1, P0 ;  /* 0x0000003b033b7211 */ /* 0x000fe200000f0eff */
[----:B------:R-:W-:-:S05]  /*5ea0*/  BRA `(.L_x_1599) ;  /* 0x00004ec000007947 */ /* 0x000fca0003800000 */
.L_x_1574:
        /* <DEDUP_REMOVED lines=89> */
.L_x_1605:
[----:B------:R-:W-:Y:S05]  /*6440*/  BSYNC B0 ;  /* 0x0000000000007941 */ /* 0x000fea0003800000 */
.L_x_1604:
[----:B-----5:R2:W-:Y:S02]  /*6450*/  ST.E.128 [R126.64], R48 ;  /* 0x000000307e007985 */ /* 0x0205e4000c101d06 */
.L_x_1603:
[----:B------:R-:W-:Y:S05]  /*6460*/  BSYNC B1 ;  /* 0x0000000000017941 */ /* 0x000fea0003800000 */
.L_x_1602:
        /* <DEDUP_REMOVED lines=87> */
.L_x_1609:
[----:B------:R-:W-:Y:S05]  /*69e0*/  BSYNC B0 ;  /* 0x0000000000007941 */ /* 0x000fea0003800000 */
.L_x_1608:
[----:B-----5:R3:W-:Y:S02]  /*69f0*/  ST.E.128 [R126.64+0x80], R48 ;  /* 0x000080307e007985 */ /* 0x0207e4000c101d06 */
.L_x_1607:
[----:B------:R-:W-:Y:S05]  /*6a00*/  BSYNC B1 ;  /* 0x0000000000017941 */ /* 0x000fea0003800000 */
.L_x_1606:
        /* <DEDUP_REMOVED lines=86> */
.L_x_1611:
[----:B------:R-:W-:Y:S05]  /*6f70*/  BSYNC B0 ;  /* 0x0000000000007941 */ /* 0x000fea0003800000 */
.L_x_1610:
[----:B-----5:R3:W-:Y:S02]  /*6f80*/  ST.E.128 [R126.64+0x100], R48 ;  /* 0x000100307e007985 */ /* 0x0207e4000c101d06 */
.L_x_1601:
[----:B------:R-:W-:Y:S05]  /*6f90*/  BSYNC B2 ;  /* 0x0000000000027941 */ /* 0x000fea0003800000 */
.L_x_1600:
        /* <DEDUP_REMOVED lines=97> */
.L_x_1617:
[----:B------:R-:W-:Y:S05]  /*75b0*/  BSYNC B0 ;  /* 0x0000000000007941 */ /* 0x000fea0003800000 */
.L_x_1616:
[C---:B------:R-:W-:Y:S04]  /*75c0*/  LEA R2, P0, R201.reuse, R126, 0x1 ;  /* 0x0000007ec9027211 */ /* 0x040fe800078008ff */
[----:B------:R-:W-:Y:S05]  /*75d0*/  LEA.HI.X R3, R201, R127, R202, 0x1, P0 ;  /* 0x0000007fc9037211 */ /* 0x000fea00000f0cca */
[----:B-----5:R3:W-:Y:S04]  /*75e0*/  ST.E.128 [R2.64], R48 ;  /* 0x0000003002007985 */ /* 0x0207e8000c101d06 */
.L_x_1615:
[----:B------:R-:W-:Y:S05]  /*75f0*/  BSYNC B1 ;  /* 0x0000000000017941 */ /* 0x000fea0003800000 */
.L_x_1614:
[----:B------:R-:W-:Y:S01]  /*7600*/  ISETP.GE.AND P0, PT, R11, R157, PT ;  /* 0x0000009d0b00720c */ /* 0x000fe20003f06270 */
        /* <DEDUP_REMOVED lines=27> */
[C---:B------:R-:W-:Y:S02]  /*77c0*/  LEA R188, P0, R53.reuse, R122, 0x1 ;  /* 0x0000007a35bc7211 */ /* 0x040fe400078008ff */
[----:B------:R-:W-:Y:S01]  /*77d0*/  LEA.HI.X.SX32 R182, R182, R137, 0x1, P2 ;  /* 0x00000089b6b67211 */ /* 0x000fe200010f0eff */
[----:B------:R-:W3:Y:S03]  /*77e0*/  LD.E.128 R24, [R22.64] ;  /* 0x0000000616187980 */ /* 0x000ee6000c101d00 */
[----:B------:R-:W-:Y:S01]  /*77f0*/  LEA.HI.X R189, R53, R123, R182, 0x1, P0 ;  /* 0x0000007b35bd7211 */ /* 0x000fe200000f0cb6 */
[----:B------:R-:W-:Y:S01]  /*7800*/  IMAD.MOV.U32 R182, RZ, RZ, RZ ;  /* 0x000000ffffb67224 */ /* 0x000fe200078e00ff */
[----:B------:R-:W-:Y:S04]  /*7810*/  @P1 IADD3 R182, -R156, RZ, RZ ;  /* 0x000000ff9cb61210 */ /* 0x000fe80007ffe1ff */
[----:B------:R-:W-:Y:S01]  /*7820*/  IADD3 R53, P0, R146, R182, RZ ;  /* 0x000000b692357210 */ /* 0x000fe20007f1e0ff */
[----:B------:R-:W4:Y:S03]  /*7830*/  LD.E.128 R188, [R188.64] ;  /* 0x00000006bcbc7980 */ /* 0x000f26000c101d00 */
[----:B------:R-:W-:Y:S02]  /*7840*/  LEA.HI.X.SX32 R156, R182, R137, 0x1, P0 ;  /* 0x00000089b69c7211 */ /* 0x000fe400000f0eff */
[C---:B------:R-:W-:Y:S04]  /*7850*/  LEA R44, P0, R53.reuse, R124, 0x1 ;  /* 0x0000007c352c7211 */ /* 0x040fe800078008ff */
[----:B------:R-:W-:Y:S05]  /*7860*/  LEA.HI.X R45, R53, R125, R156, 0x1, P0 ;  /* 0x0000007d352d7211 */ /* 0x000fea00000f0c9c */
[----:B--2---:R-:W2:Y:S01]  /*7870*/  LD.E.128 R60, [R44.64] ;  /* 0x000000062c3c7980 */ /* 0x004ea2000c101d00 */
[C---:B---3--:R-:W-:Y:S01]  /*7880*/  IMAD.U32 R32, R24.reuse, 0x10000, RZ ;  /* 0x0001000018207824 */ /* 0x048fe200078e00ff */
[----:B------:R-:W-:Y:S01]  /*7890*/  LOP3.LUT R31, R24, 0xffff0000, RZ, 0xc0, !PT ;  /* 0xffff0000181f7812 */ /* 0x000fe200078ec0ff */
[C---:B------:R-:W-:Y:S01]  /*78a0*/  IMAD.U32 R28, R26.reuse, 0x10000, RZ ;  /* 0x000100001a1c7824 */ /* 0x040fe200078e00ff */
[----:B------:R-:W-:Y:S01]  /*78b0*/  LOP3.LUT R24, R26, 0xffff0000, RZ, 0xc0, !PT ;  /* 0xffff00001a187812 */ /* 0x000fe200078ec0ff */
[----:B------:R-:W-:Y:S01]  /*78c0*/  IMAD.U32 R20, R27, 0x10000, RZ ;  /* 0x000100001b147824 */ /* 0x000fe200078e00ff */
[C---:B------:R-:W-:Y:S02]  /*78d0*/  SHF.L.U32 R29, R25.reuse, 0x10, RZ ;  /* 0x00000010191d7819 */ /* 0x040fe400000006ff */
[----:B------:R-:W-:Y:S02]  /*78e0*/  LOP3.LUT R30, R25, 0xffff0000, RZ, 0xc0, !PT ;  /* 0xffff0000191e7812 */ /* 0x000fe400078ec0ff */
[----:B------:R-:W-:Y:S01]  /*78f0*/  LOP3.LUT R23, R27, 0xffff0000, RZ, 0xc0, !PT ;  /* 0xffff00001b177812 */ /* 0x000fe200078ec0ff */
[C---:B----4-:R-:W-:Y:S01]  /*7900*/  IMAD.U32 R26, R189.reuse, 0x10000, RZ ;  /* 0x00010000bd1a7824 */ /* 0x050fe200078e00ff */
        /* <DEDUP_REMOVED lines=12> */
[C---:B--2---:R-:W-:Y:S01]  /*79d0*/  IMAD.U32 R36, R60.reuse, 0x10000, RZ ;  /* 0x000100003c247824 */ /* 0x044fe200078e00ff */
        /* <DEDUP_REMOVED lines=30> */
.L_x_1621:
[----:B------:R-:W-:Y:S05]  /*7bc0*/  BSYNC B0 ;  /* 0x0000000000007941 */ /* 0x000fea0003800000 */
.L_x_1620:
[C---:B------:R-:W-:Y:S04]  /*7bd0*/  LEA R2, P0, R92.reuse, R126, 0x1 ;  /* 0x0000007e5c027211 */ /* 0x040fe800078008ff */
[----:B------:R-:W-:Y:S05]  /*7be0*/  LEA.HI.X R3, R92, R127, R93, 0x1, P0 ;  /* 0x0000007f5c037211 */ /* 0x000fea00000f0c5d */
[----:B-----5:R3:W-:Y:S04]  /*7bf0*/  ST.E.128 [R2.64], R48 ;  /* 0x0000003002007985 */ /* 0x0207e8000c101d06 */
.L_x_1619:
[----:B------:R-:W-:Y:S05]  /*7c00*/  BSYNC B1 ;  /* 0x0000000000017941 */ /* 0x000fea0003800000 */
.L_x_1618:
        /* <DEDUP_REMOVED lines=91> */
.L_x_1623:
[----:B------:R-:W-:Y:S05]  /*81c0*/  BSYNC B0 ;  /* 0x0000000000007941 */ /* 0x000fea0003800000 */
.L_x_1622:
[C---:B------:R-:W-:Y:S04]  /*81d0*/  LEA R2, P0, R88.reuse, R126, 0x1 ;  /* 0x0000007e58027211 */ /* 0x040fe800078008ff */
[----:B------:R-:W-:Y:S05]  /*81e0*/  LEA.HI.X R3, R88, R127, R89, 0x1, P0 ;  /* 0x0000007f58037211 */ /* 0x000fea00000f0c59 */
[----:B-----5:R3:W-:Y:S04]  /*81f0*/  ST.E.128 [R2.64], R48 ;  /* 0x0000003002007985 */ /* 0x0207e8000c101d06 */
.L_x_1613:
[----:B------:R-:W-:Y:S05]  /*8200*/  BSYNC B2 ;  /* 0x0000000000027941 */ /* 0x000fea0003800000 */
.L_x_1612:
        /* <DEDUP_REMOVED lines=97> */
.L_x_1629:
[----:B------:R-:W-:Y:S05]  /*8820*/  BSYNC B0 ;  /* 0x0000000000007941 */ /* 0x000fea0003800000 */
.L_x_1628:
[C---:B------:R-:W-:Y:S04]  /*8830*/  LEA R2, P0, R94.reuse, R126, 0x1 ;  /* 0x0000007e5e027211 */ /* 0x040fe800078008ff */
[----:B------:R-:W-:Y:S05]  /*8840*/  LEA.HI.X R3, R94, R127, R95, 0x1, P0 ;  /* 0x0000007f5e037211 */ /* 0x000fea00000f0c5f */
[----:B-----5:R3:W-:Y:S04]  /*8850*/  ST.E.128 [R2.64], R48 ;  /* 0x0000003002007985 */ /* 0x0207e8000c101d06 */
.L_x_1627:
[----:B------:R-:W-:Y:S05]  /*8860*/  BSYNC B1 ;  /* 0x0000000000017941 */ /* 0x000fea0003800000 */
.L_x_1626:
        /* <DEDUP_REMOVED lines=92> */
.L_x_1633:
[----:B------:R-:W-:Y:S05]  /*8e30*/  BSYNC B0 ;  /* 0x0000000000007941 */ /* 0x000fea0003800000 */
.L_x_1632:
[C---:B------:R-:W-:Y:S04]  /*8e40*/  LEA R2, P0, R90.reuse, R126, 0x1 ;  /* 0x0000007e5a027211 */ /* 0x040fe800078008ff */
[----:B------:R-:W-:Y:S05]  /*8e50*/  LEA.HI.X R3, R90, R127, R91, 0x1, P0 ;  /* 0x0000007f5a037211 */ /* 0x000fea00000f0c5b */
[----:B-----5:R3:W-:Y:S04]  /*8e60*/  ST.E.128 [R2.64], R48 ;  /* 0x0000003002007985 */ /* 0x0207e8000c101d06 */
.L_x_1631:
[----:B------:R-:W-:Y:S05]  /*8e70*/  BSYNC B1 ;  /* 0x0000000000017941 */ /* 0x000fea0003800000 */
.L_x_1630:
        /* <DEDUP_REMOVED lines=27> */
[----:B------:R-:W-:Y:S02]  /*9030*/  LEA.HI.X.SX32 R156, R189, R132, 0x1, P2 ;  /* 0x00000084bd9c7211 */ /* 0x000fe400010f0eff */
[C---:B--2---:R-:W-:Y:S01]  /*9040*/  LEA R190, P0, R187.reuse, R122, 0x1 ;  /* 0x0000007abbbe7211 */ /* 0x044fe200078008ff */
        /* <DEDUP_REMOVED lines=62> */
.L_x_1635:
[----:B------:R-:W-:Y:S05]  /*9430*/  BSYNC B0 ;  /* 0x0000000000007941 */ /* 0x000fea0003800000 */
.L_x_1634:
[C---:B------:R-:W-:Y:S04]  /*9440*/  LEA R2, P0, R86.reuse, R126, 0x1 ;  /* 0x0000007e56027211 */ /* 0x040fe800078008ff */
[----:B------:R-:W-:Y:S05]  /*9450*/  LEA.HI.X R3, R86, R127, R87, 0x1, P0 ;  /* 0x0000007f56037211 */ /* 0x000fea00000f0c57 */
[----:B-----5:R3:W-:Y:S04]  /*9460*/  ST.E.128 [R2.64], R48 ;  /* 0x0000003002007985 */ /* 0x0207e8000c101d06 */
.L_x_1625:
[----:B------:R-:W-:Y:S05]  /*9470*/  BSYNC B2 ;  /* 0x0000000000027941 */ /* 0x000fea0003800000 */
.L_x_1624:
        /* <DEDUP_REMOVED lines=98> */
.L_x_1641:
[----:B------:R-:W-:Y:S05]  /*9aa0*/  BSYNC B0 ;  /* 0x0000000000007941 */ /* 0x000fea0003800000 */
.L_x_1640:
[----:B------:R-:W-:Y:S02]  /*9ab0*/  IMAD R0, R65, 0x60, RZ ;  /* 0x0000006041007824 */ /* 0x000fe400078e02ff */
[----:B------:R-:W-:Y:S05]  /*9ac0*/  IMAD.WIDE.U32 R2, R64, 0x60, R126 ;  /* 0x0000006040027825 */ /* 0x000fea00078e007e */
[----:B------:R-:W-:Y:S05]  /*9ad0*/  IADD3 R3, R3, R0, RZ ;  /* 0x0000000003037210 */ /* 0x000fea0007ffe0ff */
[----:B-----5:R3:W-:Y:S02]  /*9ae0*/  ST.E.128 [R2.64], R48 ;  /* 0x0000003002007985 */ /* 0x0207e4000c101d06 */
.L_x_1639:
[----:B------:R-:W-:Y:S05]  /*9af0*/  BSYNC B1 ;  /* 0x0000000000017941 */ /* 0x000fea0003800000 */
.L_x_1638:
        /* <DEDUP_REMOVED lines=92> */
.L_x_1645:
[----:B------:R-:W-:Y:S05]  /*a0c0*/  BSYNC B0 ;  /* 0x0000000000007941 */ /* 0x000fea0003800000 */
.L_x_1644:
[C---:B------:R-:W-:Y:S04]  /*a0d0*/  LEA R2, P0, R85.reuse, R126, 0x1 ;  /* 0x0000007e55027211 */ /* 0x040fe800078008ff */
[----:B------:R-:W-:Y:S05]  /*a0e0*/  LEA.HI.X R3, R85, R127, R84, 0x1, P0 ;  /* 0x0000007f55037211 */ /* 0x000fea00000f0c54 */
[----:B-----5:R3:W-:Y:S04]  /*a0f0*/  ST.E.128 [R2.64], R48 ;  /* 0x0000003002007985 */ /* 0x0207e8000c101d06 */
.L_x_1643:
[----:B------:R-:W-:Y:S05]  /*a100*/  BSYNC B1 ;  /* 0x0000000000017941 */ /* 0x000fea0003800000 */
.L_x_1642:
        /* <DEDUP_REMOVED lines=15> */
[----:B------:R-:W-:Y:S01]  /*a200*/  LOP3.LUT R43, R49, 0xffff0000, RZ, 0xc0, !PT ;  /* 0xffff0000312b7812 */ /* 0x000fe200078ec0ff */
[C---:B------:R-:W-:Y:S01]  /*a210*/  IMAD.U32 R48, R51.reuse, 0x10000, RZ ;  /* 0x0001000033307824 */ /* 0x040fe200078e00ff */
[----:B------:R-:W-:Y:S01]  /*a220*/  ISETP.GE.AND P1, PT, R10, R157, PT ;  /* 0x0000009d0a00720c */ /* 0x000fe20003f26270 */
[--C-:B------:R-:W-:Y:S01]  /*a230*/  IMAD.MOV.U32 R156, RZ, RZ, R157.reuse ;  /* 0x000000ffff9c7224 */ /* 0x100fe200078e009d */
[C---:B------:R-:W-:Y:S02]  /*a240*/  SHF.L.U32 R44, R50.reuse, 0x10, RZ ;  /* 0x00000010322c7819 */ /* 0x040fe400000006ff */
[----:B------:R-:W-:Y:S02]  /*a250*/  LOP3.LUT R47, R50, 0xffff0000, RZ, 0xc0, !PT ;  /* 0xffff0000322f7812 */ /* 0x000fe400078ec0ff */
[----:B------:R-:W-:Y:S07]  /*a260*/  LOP3.LUT R51, R51, 0xffff0000, RZ, 0xc0, !PT ;  /* 0xffff000033337812 */ /* 0x000fee00078ec0ff */
[----:B------:R-:W-:Y:S01]  /*a270*/  @P1 IADD3 R156, -R157, RZ, RZ ;  /* 0x000000ff9d9c1210 */ /* 0x000fe20007ffe1ff */
[----:B------:R-:W-:Y:S03]  /*a280*/  @P1 IMAD.MOV R185, RZ, RZ, -R157 ;  /* 0x000000ffffb91224 */ /* 0x000fe600078e0a9d */
[----:B------:R-:W-:Y:S02]  /*a290*/  LEA R20, P0, R156, R186, 0x1 ;  /* 0x000000ba9c147211 */ /* 0x000fe400078008ff */
[----:B------:R-:W-:Y:S02]  /*a2a0*/  IADD3 R183, P2, R140, R185, RZ ;  /* 0x000000b98cb77210 */ /* 0x000fe40007f5e0ff */
[----:B------:R-:W-:Y:S02]  /*a2b0*/  LEA.HI.X.SX32 R21, R156, R187, 0x1, P0 ;  /* 0x000000bb9c157211 */ /* 0x000fe400000f0eff */
[----:B------:R-:W-:Y:S02]  /*a2c0*/  LEA.HI.X.SX32 R156, R185, R130, 0x1, P2 ;  /* 0x00000082b99c7211 */ /* 0x000fe400010f0eff */
[C---:B--2---:R-:W-:Y:S02]  /*a2d0*/  LEA R186, P0, R183.reuse, R122, 0x1 ;  /* 0x0000007ab7ba7211 */ /* 0x044fe400078008ff */
[----:B------:R-:W2:Y:S02]  /*a2e0*/  LD.E.128 R20, [R20.64] ;  /* 0x0000000614147980 */ /* 0x000ea4000c101d00 */
        /* <DEDUP_REMOVED lines=28> */
[----:B------:R-:W-:Y:S01]  /*a4b0*/  @!P1 FADD.FTZ R33, -R33, -RZ ;  /* 0x800000ff21219221 */ /* 0x000fe20000010100 */
[----:B------:R-:W-:Y:S01]  /*a4c0*/  LOP3.LUT R21, R187, 0xffff0000, RZ, 0xc0, !PT ;  /* 0xffff0000bb157812 */ /* 0x000fe200078ec0ff */
[C---:B----4-:R-:W-:Y:S01]  /*a4d0*/  IMAD.U32 R36, R60.reuse, 0x10000, RZ ;  /* 0x000100003c247824 */ /* 0x050fe200078e00ff */
[----:B------:R-:W-:Y:S01]  /*a4e0*/  LOP3.LUT R38, R60, 0xffff0000, RZ, 0xc0, !PT ;  /* 0xffff00003c267812 */ /* 0x000fe200078ec0ff */
[----:B------:R-:W-:Y:S01]  /*a4f0*/  FMUL.FTZ R2, R29, R32 ;  /* 0x000000201d027220 */ /* 0x000fe20000410000 */
[C---:B------:R-:W-:Y:S01]  /*a500*/  SHF.L.U32 R41, R61.reuse, 0x10, RZ ;  /* 0x000000103d297819 */ /* 0x040fe200000006ff */
        /* <DEDUP_REMOVED lines=27> */
.L_x_1647:
[----:B------:R-:W-:Y:S05]  /*a6c0*/  BSYNC B0 ;  /* 0x0000000000007941 */ /* 0x000fea0003800000 */
.L_x_1646:
[C---:B------:R-:W-:Y:S04]  /*a6d0*/  LEA R2, P0, R83.reuse, R126, 0x1 ;  /* 0x0000007e53027211 */ /* 0x040fe800078008ff */
[----:B------:R-:W-:Y:S05]  /*a6e0*/  LEA.HI.X R3, R83, R127, R82, 0x1, P0 ;  /* 0x0000007f53037211 */ /* 0x000fea00000f0c52 */
[----:B-----5:R3:W-:Y:S04]  /*a6f0*/  ST.E.128 [R2.64], R48 ;  /* 0x0000003002007985 */ /* 0x0207e8000c101d06 */
.L_x_1637:
[----:B------:R-:W-:Y:S05]  /*a700*/  BSYNC B2 ;  /* 0x0000000000027941 */ /* 0x000fea0003800000 */
.L_x_1636:
[----:B---3--:R-:W3:Y:S02]  /*a710*/  LD.E R3, [R18.64+0xd0] ;  /* 0x0000d00612037980 */ /* 0x008ee4000c101900 */
[----:B---3--:R-:W-:Y:S05]  /*a720*/  IMAD.U32 R3, R3, -0x20, RZ ;  /* 0xffffffe003037824 */ /* 0x008fea00078e00ff */
[C---:B------:R-:W-:Y:S02]  /*a730*/  LEA R124, P1, R3.reuse, R124, 0x1 ;  /* 0x0000007c037c7211 */ /* 0x040fe400078208ff */
[C---:B------:R-:W-:Y:S02]  /*a740*/  LEA R122, P0, R3.reuse, R122, 0x1 ;  /* 0x0000007a037a7211 */ /* 0x040fe400078008ff */
[C---:B------:R-:W-:Y:S02]  /*a750*/  LEA.HI.X.SX32 R125, R3.reuse, R125, 0x1, P1 ;  /* 0x0000007d037d7211 */ /* 0x040fe400008f0eff */
[----:B------:R-:W-:Y:S01]  /*a760*/  LEA.HI.X.SX32 R123, R3, R123, 0x1, P0 ;  /* 0x0000007b037b7211 */ /* 0x000fe200000f0eff */
[----:B------:R-:W-:-:S05]  /*a770*/  BRA `(.L_x_1599) ;  /* 0x000005f000007947 */ /* 0x000fca0003800000 */
.L_x_1573:
        /* <DEDUP_REMOVED lines=11> */
.L_x_1649:
[----:B------:R-:W-:Y:S05]  /*a830*/  BSYNC B0 ;  /* 0x0000000000007941 */ /* 0x000fea0003800000 */
.L_x_1648:
        /* <DEDUP_REMOVED lines=27> */
.L_x_1651:
[----:B------:R-:W-:Y:S05]  /*a9f0*/  BSYNC B0 ;  /* 0x0000000000007941 */ /* 0x000fea0003800000 */
.L_x_1650:
[C---:B------:R-:W-:Y:S01]  /*aa00*/  ISETP.GE.AND P0, PT, R150.reuse, R185, PT ;  /* 0x000000b99600720c */ /* 0x040fe20003f06270 */
[----:B------:R-:W-:Y:S03]  /*aa10*/  BSSY B0, `(.L_x_1652) ;  /* 0x000001a000007945 */ /* 0x000fe60003800000 */
[----:B------:R-:W-:Y:S11]  /*aa20*/  ISETP.GE.AND P0, PT, R150, R183, !P0 ;  /* 0x000000b79600720c */ /* 0x000ff60004706270 */
[----:B------:R-:W-:Y:S02]  /*aa30*/  @!UPT UIADD3 URZ, URZ, URZ, URZ ;  /* 0x0000003f3f3ff290 */ /* 0x000fe4000fffe03f */
[----:B------:R-:W-:-:S05]  /*aa40*/  @!P0 BRA `(.L_x_1653) ;  /* 0x0000016000008947 */ /* 0x000fca0003800000 */
[----:B------:R-:W-:Y:S02]  /*aa50*/  ISETP.NE.AND P2, PT, R153, RZ, PT ;  /* 0x000000ff9900720c */ /* 0x000fe40003f45270 */
[----:B------:R-:W-:Y:S11]  /*aa60*/  ISETP.NE.AND P3, PT, R151, RZ, PT ;  /* 0x000000ff9700720c */ /* 0x000ff60003f65270 */
[----:B-1----:R-:W-:Y:S02]  /*aa70*/  @P2 LEA R4, P0, R108, R120, 0x1 ;  /* 0x000000786c042211 */ /* 0x002fe400078008ff */
        /* <DEDUP_REMOVED lines=19> */
.L_x_1653:
[----:B------:R-:W-:Y:S05]  /*abb0*/  BSYNC B0 ;  /* 0x0000000000007941 */ /* 0x000fea0003800000 */
.L_x_1652:
        /* <DEDUP_REMOVED lines=27> */
.L_x_1599:
[----:B------:R-:W-:Y:S05]  /*ad70*/  BSYNC B3 ;  /* 0x0000000000037941 */ /* 0x000fea0003800000 */
.L_x_1572:
        /* <DEDUP_REMOVED lines=89> */
.L_x_1655:
        /* <DEDUP_REMOVED lines=8> */
.L_x_1656:
[----:B------:R-:W-:Y:S05]  /*b390*/  BSYNC B0 ;  /* 0x0000000000007941 */ /* 0x000fea0003800000 */
.L_x_1654:
[----:B------:R-:W-:Y:S04]  /*b3a0*/  IADD3 R9, R9, -0x1, RZ ;  /* 0xffffffff09097810 */ /* 0x000fe80007ffe0ff */
[----:B------:R-:W-:Y:S11]  /*b3b0*/  ISETP.GT.AND P0, PT, R9, R96, PT ;  /* 0x000000600900720c */ /* 0x000ff60003f04270 */
[----:B------:R-:W-:Y:S02]  /*b3c0*/  @!UPT UIADD3 URZ, URZ, URZ, URZ ;  /* 0x0000003f3f3ff290 */ /* 0x000fe4000fffe03f */
[----:B------:R-:W-:-:S05]  /*b3d0*/  @P0 BRA `(.L_x_1657) ;  /* 0xffff7b0000000947 */ /* 0x000fca000383ffff */
.L_x_1563:
[----:B------:R-:W-:Y:S01]  /*b3e0*/  WARPSYNC 0xffffffff ;  /* 0xffffffff00007948 */ /* 0x000fe20003800000 */
        /* <DEDUP_REMOVED lines=107> */
.L_x_1666:
[----:B------:R-:W-:Y:S05]  /*baa0*/  BSYNC B0 ;  /* 0x0000000000007941 */ /* 0x000fea0003800000 */
.L_x_1665:
[----:B-----5:R3:W-:Y:S02]  /*bab0*/  STS.128 [R210], R20 ;  /* 0x00000014d2007388 */ /* 0x0207e40000000c00 */
.L_x_1664:
[----:B------:R-:W-:Y:S05]  /*bac0*/  BSYNC B1 ;  /* 0x0000000000017941 */ /* 0x000fea0003800000 */
.L_x_1663:
        /* <DEDUP_REMOVED lines=47> */
.L_x_1670:
[----:B------:R-:W-:Y:S05]  /*bdc0*/  BSYNC B0 ;  /* 0x0000000000007941 */ /* 0x000fea0003800000 */
.L_x_1669:
[----:B-----5:R1:W-:Y:S02]  /*bdd0*/  STS.128 [R210+0x2000], R20 ;  /* 0x00200014d2007388 */ /* 0x0203e40000000c00 */
.L_x_1668:
[----:B------:R-:W-:Y:S05]  /*bde0*/  BSYNC B1 ;  /* 0x0000000000017941 */ /* 0x000fea0003800000 */
.L_x_1667:
        /* <DEDUP_REMOVED lines=46> */
.L_x_1672:
[----:B------:R-:W-:Y:S05]  /*c0d0*/  BSYNC B0 ;  /* 0x0000000000007941 */ /* 0x000fea0003800000 */
.L_x_1671:
[----:B-----5:R3:W-:Y:S02]  /*c0e0*/  STS.128 [R210+0x4000], R20 ;  /* 0x00400014d2007388 */ /* 0x0207e40000000c00 */
.L_x_1662:
[----:B------:R-:W-:Y:S05]  /*c0f0*/  BSYNC B2 ;  /* 0x0000000000027941 */ /* 0x000fea0003800000 */
.L_x_1661:
        /* <DEDUP_REMOVED lines=60> */
.L_x_1678:
[----:B------:R-:W-:Y:S05]  /*c4c0*/  BSYNC B0 ;  /* 0x0000000000007941 */ /* 0x000fea0003800000 */
.L_x_1677:
[----:B-----5:R3:W-:Y:S02]  /*c4d0*/  STS.128 [R210+0x800], R20 ;  /* 0x00080014d2007388 */ /* 0x0207e40000000c00 */
.L_x_1676:
[----:B------:R-:W-:Y:S05]  /*c4e0*/  BSYNC B1 ;  /* 0x0000000000017941 */ /* 0x000fea0003800000 */
.L_x_1675:
        /* <DEDUP_REMOVED lines=47> */
.L_x_1682:
[----:B------:R-:W-:Y:S05]  /*c7e0*/  BSYNC B0 ;  /* 0x0000000000007941 */ /* 0x000fea0003800000 */
.L_x_1681:
[----:B-----5:R3:W-:Y:S02]  /*c7f0*/  STS.128 [R210+0x2800], R20 ;  /* 0x00280014d2007388 */ /* 0x0207e40000000c00 */
.L_x_1680:
[----:B------:R-:W-:Y:S05]  /*c800*/  BSYNC B1 ;  /* 0x0000000000017941 */ /* 0x000fea0003800000 */
.L_x_1679:
        /* <DEDUP_REMOVED lines=45> */
.L_x_1684:
[----:B------:R-:W-:Y:S05]  /*cae0*/  BSYNC B0 ;  /* 0x0000000000007941 */ /* 0x000fea0003800000 */
.L_x_1683:
[----:B-----5:R1:W-:Y:S02]  /*caf0*/  STS.128 [R210+0x4800], R44 ;  /* 0x0048002cd2007388 */ /* 0x0203e40000000c00 */
.L_x_1674:
[----:B------:R-:W-:Y:S05]  /*cb00*/  BSYNC B2 ;  /* 0x0000000000027941 */ /* 0x000fea0003800000 */
.L_x_1673:
        /* <DEDUP_REMOVED lines=62> */
.L_x_1690:
[----:B------:R-:W-:Y:S05]  /*cef0*/  BSYNC B0 ;  /* 0x0000000000007941 */ /* 0x000fea0003800000 */
.L_x_1689:
[----:B-----5:R1:W-:Y:S02]  /*cf00*/  STS.128 [R210+0x1000], R20 ;  /* 0x00100014d2007388 */ /* 0x0203e40000000c00 */
.L_x_1688:
[----:B------:R-:W-:Y:S05]  /*cf10*/  BSYNC B1 ;  /* 0x0000000000017941 */ /* 0x000fea0003800000 */
.L_x_1687:
        /* <DEDUP_REMOVED lines=48> */
.L_x_1694:
[----:B------:R-:W-:Y:S05]  /*d220*/  BSYNC B0 ;  /* 0x0000000000007941 */ /* 0x000fea0003800000 */
.L_x_1693:
[----:B-----5:R3:W-:Y:S02]  /*d230*/  STS.128 [R210+0x3000], R20 ;  /* 0x00300014d2007388 */ /* 0x0207e40000000c00 */
.L_x_1692:
[----:B------:R-:W-:Y:S05]  /*d240*/  BSYNC B1 ;  /* 0x0000000000017941 */ /* 0x000fea0003800000 */
.L_x_1691:
        /* <DEDUP_REMOVED lines=47> */
.L_x_1696:
[----:B------:R-:W-:Y:S05]  /*d540*/  BSYNC B0 ;  /* 0x0000000000007941 */ /* 0x000fea0003800000 */
.L_x_1695:
[----:B-----5:R3:W-:Y:S02]  /*d550*/  STS.128 [R210+0x5000], R20 ;  /* 0x00500014d2007388 */ /* 0x0207e40000000c00 */
.L_x_1686:
[----:B------:R-:W-:Y:S05]  /*d560*/  BSYNC B2 ;  /* 0x0000000000027941 */ /* 0x000fea0003800000 */
.L_x_1685:
        /* <DEDUP_REMOVED lines=59> */
.L_x_1701:
[----:B------:R-:W-:Y:S05]  /*d920*/  BSYNC B0 ;  /* 0x0000000000007941 */ /* 0x000fea0003800000 */
.L_x_1700:
[----:B-----5:R3:W-:Y:S02]  /*d930*/  STS.128 [R210+0x1800], R20 ;  /* 0x00180014d2007388 */ /* 0x0207e40000000c00 */
.L_x_1699:
[----:B------:R-:W-:Y:S05]  /*d940*/  BSYNC B1 ;  /* 0x0000000000017941 */ /* 0x000fea0003800000 */
.L_x_1698:
        /* <DEDUP_REMOVED lines=46> */
.L_x_1705:
[----:B------:R-:W-:Y:S05]  /*dc30*/  BSYNC B0 ;  /* 0x0000000000007941 */ /* 0x000fea0003800000 */
.L_x_1704:
[----:B-----5:R3:W-:Y:S02]  /*dc40*/  STS.128 [R210+0x3800], R20 ;  /* 0x00380014d2007388 */ /* 0x0207e40000000c00 */
.L_x_1703:
[----:B------:R-:W-:Y:S05]  /*dc50*/  BSYNC B1 ;  /* 0x0000000000017941 */ /* 0x000fea0003800000 */
.L_x_1702:
        /* <DEDUP_REMOVED lines=45> */
.L_x_1707:
[----:B------:R-:W-:Y:S05]  /*df30*/  BSYNC B0 ;  /* 0x0000000000007941 */ /* 0x000fea0003800000 */
.L_x_1706:
[----:B-----5:R1:W-:Y:S01]  /*df40*/  STS.128 [R210+0x5800], R40 ;  /* 0x00580028d2007388 */ /* 0x0203e20000000c00 */
[----:B------:R-:W-:Y:S05]  /*df50*/  BRA `(.L_x_1697) ;  /* 0x00004dd000007947 */ /* 0x000fea0003800000 */
.L_x_1660:
        /* <DEDUP_REMOVED lines=89> */
.L_x_1713:
[----:B------:R-:W-:Y:S05]  /*e4f0*/  BSYNC B0 ;  /* 0x0000000000007941 */ /* 0x000fea0003800000 */
.L_x_1712:
[----:B-----5:R3:W-:Y:S02]  /*e500*/  STS.128 [R210], R32 ;  /* 0x00000020d2007388 */ /* 0x0207e40000000c00 */
.L_x_1711:
[----:B------:R-:W-:Y:S05]  /*e510*/  BSYNC B1 ;  /* 0x0000000000017941 */ /* 0x000fea0003800000 */
.L_x_1710:
        /* <DEDUP_REMOVED lines=87> */
.L_x_1717:
[----:B------:R-:W-:Y:S05]  /*ea90*/  BSYNC B0 ;  /* 0x0000000000007941 */ /* 0x000fea0003800000 */
.L_x_1716:
[----:B-----5:R1:W-:Y:S02]  /*eaa0*/  STS.128 [R210+0x2000], R32 ;  /* 0x00200020d2007388 */ /* 0x0203e40000000c00 */
.L_x_1715:
[----:B------:R-:W-:Y:S05]  /*eab0*/  BSYNC B1 ;  /* 0x0000000000017941 */ /* 0x000fea0003800000 */
.L_x_1714:
        /* <DEDUP_REMOVED lines=86> */
.L_x_1719:
[----:B------:R-:W-:Y:S05]  /*f020*/  BSYNC B0 ;  /* 0x0000000000007941 */ /* 0x000fea0003800000 */
.L_x_1718:
[----:B-----5:R3:W-:Y:S02]  /*f030*/  STS.128 [R210+0x4000], R32 ;  /* 0x00400020d2007388 */ /* 0x0207e40000000c00 */
.L_x_1709:
[----:B------:R-:W-:Y:S05]  /*f040*/  BSYNC B2 ;  /* 0x0000000000027941 */ /* 0x000fea0003800000 */
.L_x_1708:
        /* <DEDUP_REMOVED lines=94> */
.L_x_1725:
[----:B------:R-:W-:Y:S05]  /*f630*/  BSYNC B0 ;  /* 0x0000000000007941 */ /* 0x000fea0003800000 */
.L_x_1724:
[----:B-----5:R3:W-:Y:S02]  /*f640*/  STS.128 [R210+0x800], R32 ;  /* 0x00080020d2007388 */ /* 0x0207e40000000c00 */
.L_x_1723:
[----:B------:R-:W-:Y:S05]  /*f650*/  BSYNC B1 ;  /* 0x0000000000017941 */ /* 0x000fea0003800000 */
.L_x_1722:
        /* <DEDUP_REMOVED lines=90> */
.L_x_1729:
[----:B------:R-:W-:Y:S05]  /*fc00*/  BSYNC B0 ;  /* 0x0000000000007941 */ /* 0x000fea0003800000 */
.L_x_1728:
[----:B-----5:R3:W-:Y:S02]  /*fc10*/  STS.128 [R210+0x2800], R32 ;  /* 0x00280020d2007388 */ /* 0x0207e40000000c00 */
.L_x_1727:
[----:B------:R-:W-:Y:S05]  /*fc20*/  BSYNC B1 ;  /* 0x0000000000017941 */ /* 0x000fea0003800000 */
.L_x_1726:
        /* <DEDUP_REMOVED lines=90> */
.L_x_1731:
[----:B------:R-:W-:Y:S05]  /*101d0*/  BSYNC B0 ;  /* 0x0000000000007941 */ /* 0x000fea0003800000 */
.L_x_1730:
[----:B-----5:R1:W-:Y:S02]  /*101e0*/  STS.128 [R210+0x4800], R20 ;  /* 0x00480014d2007388 */ /* 0x0203e40000000c00 */
.L_x_1721:
[----:B------:R-:W-:Y:S05]  /*101f0*/  BSYNC B2 ;  /* 0x0000000000027941 */ /* 0x000fea0003800000 */
.L_x_1720:
        /* <DEDUP_REMOVED lines=95> */
.L_x_1737:
[----:B------:R-:W-:Y:S05]  /*107f0*/  BSYNC B0 ;  /* 0x0000000000007941 */ /* 0x000fea0003800000 */
.L_x_1736:
[----:B-----5:R3:W-:Y:S02]  /*10800*/  STS.128 [R210+0x1000], R32 ;  /* 0x00100020d2007388 */ /* 0x0207e40000000c00 */
.L_x_1735:
[----:B------:R-:W-:Y:S05]  /*10810*/  BSYNC B1 ;  /* 0x0000000000017941 */ /* 0x000fea0003800000 */
.L_x_1734:
        /* <DEDUP_REMOVED lines=90> */
.L_x_1741:
[----:B------:R-:W-:Y:S05]  /*10dc0*/  BSYNC B0 ;  /* 0x0000000000007941 */ /* 0x000fea0003800000 */
.L_x_1740:
[----:B-----5:R3:W-:Y:S02]  /*10dd0*/  STS.128 [R210+0x3000], R32 ;  /* 0x00300020d2007388 */ /* 0x0207e40000000c00 */
.L_x_1739:
[----:B------:R-:W-:Y:S05]  /*10de0*/  BSYNC B1 ;  /* 0x0000000000017941 */ /* 0x000fea0003800000 */
.L_x_1738:
        /* <DEDUP_REMOVED lines=90> */
.L_x_1743:
[----:B------:R-:W-:Y:S05]  /*11390*/  BSYNC B0 ;  /* 0x0000000000007941 */ /* 0x000fea0003800000 */
.L_x_1742:
[----:B-----5:R1:W-:Y:S02]  /*113a0*/  STS.128 [R210+0x5000], R24 ;  /* 0x00500018d2007388 */ /* 0x0203e40000000c00 */
.L_x_1733:
[----:B------:R-:W-:Y:S05]  /*113b0*/  BSYNC B2 ;  /* 0x0000000000027941 */ /* 0x000fea0003800000 */
.L_x_1732:
        /* <DEDUP_REMOVED lines=94> */
.L_x_1747:
[----:B------:R-:W-:Y:S05]  /*119a0*/  BSYNC B0 ;  /* 0x0000000000007941 */ /* 0x000fea0003800000 */
.L_x_1746:
[----:B-----5:R1:W-:Y:S02]  /*119b0*/  STS.128 [R210+0x1800], R20 ;  /* 0x00180014d2007388 */ /* 0x0203e40000000c00 */
.L_x_1745:
[----:B------:R-:W-:Y:S05]  /*119c0*/  BSYNC B1 ;  /* 0x0000000000017941 */ /* 0x000fea0003800000 */
.L_x_1744:
        /* <DEDUP_REMOVED lines=15> */
[----:B------:R-:W-:Y:S01]  /*11ac0*/  @P0 IMAD.MOV R11, RZ, RZ, -R13 ;  /* 0x000000ffff0b0224 */ /* 0x000fe200078e0a0d */
[----:B------:R-:W-:Y:S02]  /*11ad0*/  LEA.HI.X.SX32 R5, R5, R3, 0x1, P1 ;  /* 0x0000000305057211 */ /* 0x000fe400008f0eff */
[----:B------:R-:W-:Y:S01]  /*11ae0*/  IADD3 R17, P1, R15, R8, RZ ;  /* 0x000000080f117210 */ /* 0x000fe20007f3e0ff */
[----:B------:R-:W-:Y:S01]  /*11af0*/  IMAD.WIDE R24, R11, 0x2, R40 ;  /* 0x000000020b187825 */ /* 0x000fe200078e0228 */
[----:B------:R-:W-:Y:S02]  /*11b00*/  MOV R11, RZ ;  /* 0x000000ff000b7202 */ /* 0x000fe40000000f00 */
[----:B------:R-:W-:Y:S01]  /*11b10*/  LEA.HI.X.SX32 R15, R15, R5, 0x1, P1 ;  /* 0x000000050f0f7211 */ /* 0x000fe200008f0eff */
[----:B------:R-:W-:Y:S01]  /*11b20*/  @P0 IMAD.MOV R11, RZ, RZ, -R13 ;  /* 0x000000ffff0b0224 */ /* 0x000fe200078e0a0d */
[C---:B------:R-:W-:Y:S01]  /*11b30*/  LEA R28, P1, R17.reuse, R36, 0x1 ;  /* 0x00000024111c7211 */ /* 0x040fe200078208ff */
[----:B--2---:R-:W2:Y:S03]  /*11b40*/  LD.E.128 R24, [R24.64+0x80] ;  /* 0x0000800618187980 */ /* 0x004ea6000c101d00 */
[----:B------:R-:W-:-:S02]  /*11b50*/  LEA.HI.X R29, R17, R37, R15, 0x1, P1 ;  /* 0x00000025111d7211 */ /* 0x000fc400008f0c0f */
[----:B------:R-:W-:-:S04]  /*11b60*/  IADD3 R15, P1, R11, R8, RZ ;  /* 0x000000080b0f7210 */ /* 0x000fc80007f3e0ff */
[----:B---3--:R-:W3:Y:S01]  /*11b70*/  LD.E.128 R28, [R28.64] ;  /* 0x000000061c1c7980 */ /* 0x008ee2000c101d00 */
[----:B------:R-:W-:Y:S02]  /*11b80*/  LEA.HI.X.SX32 R5, R11, R5, 0x1, P1 ;  /* 0x000000050b057211 */ /* 0x000fe400008f0eff */
[----:B------:R-:W-:-:S04]  /*11b90*/  LEA R32, P1, R15, R38, 0x1 ;  /* 0x000000260f207211 */ /* 0x000fc800078208ff */
        /* <DEDUP_REMOVED lines=10> */
[----:B--2---:R-:W-:Y:S02]  /*11c40*/  LOP3.LUT R43, R25, 0xffff0000, RZ, 0xc0, !PT ;  /* 0xffff0000192b7812 */ /* 0x004fe400078ec0ff */
[----:B------:R-:W-:Y:S02]  /*11c50*/  SHF.L.U32 R46, R26, 0x10, RZ ;  /* 0x000000101a2e7819 */ /* 0x000fe400000006ff */
[C---:B---3--:R-:W-:Y:S01]  /*11c60*/  SHF.L.U32 R21, R28.reuse, 0x10, RZ ;  /* 0x000000101c157819 */ /* 0x048fe200000006ff */
[C---:B------:R-:W-:Y:S01]  /*11c70*/  IMAD.U32 R16, R29.reuse, 0x10000, RZ ;  /* 0x000100001d107824 */ /* 0x040fe200078e00ff */
[----:B------:R-:W-:Y:S02]  /*11c80*/  LOP3.LUT R17, R28, 0xffff0000, RZ, 0xc0, !PT ;  /* 0xffff00001c117812 */ /* 0x000fe400078ec0ff */
[----:B------:R-:W-:Y:S02]  /*11c90*/  LOP3.LUT R42, R29, 0xffff0000, RZ, 0xc0, !PT ;  /* 0xffff00001d2a7812 */ /* 0x000fe400078ec0ff */
[----:B------:R-:W-:-:S02]  /*11ca0*/  SHF.L.U32 R29, R30, 0x10, RZ ;  /* 0x000000101e1d7819 */ /* 0x000fc400000006ff */
[----:B------:R-:W-:Y:S01]  /*11cb0*/  LOP3.LUT R28, R30, 0xffff0000, RZ, 0xc0, !PT ;  /* 0xffff00001e1c7812 */ /* 0x000fe200078ec0ff */
[C---:B------:R-:W-:Y:S01]  /*11cc0*/  IMAD.U32 R23, R31.reuse, 0x10000, RZ ;  /* 0x000100001f177824 */ /* 0x040fe200078e00ff */
[----:B------:R-:W-:Y:S01]  /*11cd0*/  LOP3.LUT R30, R31, 0xffff0000, RZ, 0xc0, !PT ;  /* 0xffff00001f1e7812 */ /* 0x000fe200078ec0ff */
[----:B------:R-:W-:Y:S01]  /*11ce0*/  IMAD.U32 R31, R25, 0x10000, RZ ;  /* 0x00010000191f7824 */ /* 0x000fe200078e00ff */
        /* <DEDUP_REMOVED lines=14> */
[----:B------:R-:W-:Y:S02]  /*11dd0*/  @!P0 FADD.FTZ R16, -R16, -RZ ;  /* 0x800000ff10108221 */ /* 0x000fe40000010100 */
[----:B------:R-:W-:-:S02]  /*11de0*/  @!P0 FADD.FTZ R30, -R30, -RZ ;  /* 0x800000ff1e1e8221 */ /* 0x000fc40000010100 */
[----:B------:R-:W-:Y:S01]  /*11df0*/  @!P0 FADD.FTZ R42, -R42, -RZ ;  /* 0x800000ff2a2a8221 */ /* 0x000fe20000010100 */
[----:B------:R-:W-:Y:S01]  /*11e00*/  LOP3.LUT R34, R35, 0xffff0000, RZ, 0xc0, !PT ;  /* 0xffff000023227812 */ /* 0x000fe200078ec0ff */
[----:B------:R-:W-:Y:S01]  /*11e10*/  FMUL.FTZ R44, R44, R21 ;  /* 0x000000152c2c7220 */ /* 0x000fe20000410000 */
[----:B------:R-:W-:Y:S01]  /*11e20*/  LOP3.LUT R21, R32, 0xffff0000, RZ, 0xc0, !PT ;  /* 0xffff000020157812 */ /* 0x000fe200078ec0ff */
[----:B------:R-:W-:Y:S01]  /*11e30*/  FMUL.FTZ R17, R24, R17 ;  /* 0x0000001118117220 */ /* 0x000fe20000410000 */
[----:B------:R-:W-:Y:S01]  /*11e40*/  SHF.L.U32 R24, R32, 0x10, RZ ;  /* 0x0000001020187819 */ /* 0x000fe200000006ff */
[----:B------:R-:W-:Y:S01]  /*11e50*/  FMUL.FTZ R23, R26, R23 ;  /* 0x000000171a177220 */ /* 0x000fe20000410000 */
[----:B------:R-:W-:Y:S01]  /*11e60*/  LOP3.LUT R32, R33, 0xffff0000, RZ, 0xc0, !PT ;  /* 0xffff000021207812 */ /* 0x000fe200078ec0ff */
[----:B------:R-:W-:Y:S02]  /*11e70*/  FMUL.FTZ R31, R31, R16 ;  /* 0x000000101f1f7220 */ /* 0x000fe40000410000 */
[----:B------:R-:W-:-:S02]  /*11e80*/  FMUL.FTZ R27, R27, R30 ;  /* 0x0000001e1b1b7220 */ /* 0x000fc40000410000 */
[----:B------:R-:W-:Y:S02]  /*11e90*/  IMAD.U32 R26, R35, 0x10000, RZ ;  /* 0x00010000231a7824 */ /* 0x000fe400078e00ff */
[----:B------:R-:W-:Y:S02]  /*11ea0*/  FMUL.FTZ R42, R43, R42 ;  /* 0x0000002a2b2a7220 */ /* 0x000fe40000410000 */
[----:B------:R-:W-:Y:S02]  /*11eb0*/  IMAD.U32 R16, R33, 0x10000, RZ ;  /* 0x0001000021107824 */ /* 0x000fe400078e00ff */
[----:B------:R-:W-:Y:S02]  /*11ec0*/  FFMA.FTZ R15, R15, R29, R46 ;  /* 0x0000001d0f0f7223 */ /* 0x000fe4000001002e */
[----:B------:R-:W-:Y:S02]  /*11ed0*/  FFMA.FTZ R14, R14, R28, R25 ;  /* 0x0000001c0e0e7223 */ /* 0x000fe40000010019 */
[----:B------:R-:W-:-:S02]  /*11ee0*/  FFMA.FTZ R22, R22, R26, R23 ;  /* 0x0000001a16167223 */ /* 0x000fc40000010017 */
[----:B------:R-:W-:Y:S01]  /*11ef0*/  FFMA.FTZ R27, R12, R34, R27 ;  /* 0x000000220c1b7223 */ /* 0x000fe2000001001b */
[----:B------:R-:W-:Y:S01]  /*11f00*/  F2FP.BF16.PACK_AB R14, R14, R15 ;  /* 0x0000000f0e0e723e */ /* 0x000fe200000010ff */
[----:B------:R-:W-:Y:S02]  /*11f10*/  FFMA.FTZ R11, R11, R24, R44 ;  /* 0x000000180b0b7223 */ /* 0x000fe4000001002c */
[----:B------:R-:W-:Y:S02]  /*11f20*/  FFMA.FTZ R8, R8, R21, R17 ;  /* 0x0000001508087223 */ /* 0x000fe40000010011 */
[----:B------:R-:W-:Y:S02]  /*11f30*/  FFMA.FTZ R16, R20, R16, R31 ;  /* 0x0000001014107223 */ /* 0x000fe4000001001f */
[----:B------:R-:W-:Y:S01]  /*11f40*/  FFMA.FTZ R5, R5, R32, R42 ;  /* 0x0000002005057223 */ /* 0x000fe2000001002a */
[----:B------:R-:W-:Y:S02]  /*11f50*/  F2FP.BF16.PACK_AB R23, R27, R22 ;  /* 0x000000161b17723e */ /* 0x000fe400000010ff */
[----:B------:R-:W-:-:S02]  /*11f60*/  F2FP.BF16.PACK_AB R20, R8, R11 ;  /* 0x0000000b0814723e */ /* 0x000fc400000010ff */
[----:B------:R-:W-:Y:S02]  /*11f70*/  F2FP.BF16.PACK_AB R21, R5, R16 ;  /* 0x000000100515723e */ /* 0x000fe400000010ff */
[----:B------:R-:W-:Y:S02]  /*11f80*/  MOV R22, R14 ;  /* 0x0000000e00167202 */ /* 0x000fe40000000f00 */
.L_x_1751:
[----:B------:R-:W-:Y:S05]  /*11f90*/  BSYNC B0 ;  /* 0x0000000000007941 */ /* 0x000fea0003800000 */
.L_x_1750:
[----:B-----5:R1:W-:Y:S02]  /*11fa0*/  STS.128 [R210+0x3800], R20 ;  /* 0x00380014d2007388 */ /* 0x0203e40000000c00 */
.L_x_1749:
[----:B------:R-:W-:Y:S05]  /*11fb0*/  BSYNC B1 ;  /* 0x0000000000017941 */ /* 0x000fea0003800000 */
.L_x_1748:
        /* <DEDUP_REMOVED lines=92> */
.L_x_1753:
[----:B------:R-:W-:Y:S05]  /*12580*/  BSYNC B0 ;  /* 0x0000000000007941 */ /* 0x000fea0003800000 */
.L_x_1752:
[----:B-----5:R1:W-:Y:S01]  /*12590*/  STS.128 [R210+0x5800], R20 ;  /* 0x00580014d2007388 */ /* 0x0203e20000000c00 */
[----:B------:R-:W-:Y:S05]  /*125a0*/  BRA `(.L_x_1697) ;  /* 0x0000078000007947 */ /* 0x000fea0003800000 */
.L_x_1659:
        /* <DEDUP_REMOVED lines=29> */
.L_x_1755:
[----:B------:R-:W-:Y:S05]  /*12780*/  BSYNC B0 ;  /* 0x0000000000007941 */ /* 0x000fea0003800000 */
.L_x_1754:
        /* <DEDUP_REMOVED lines=29> */
.L_x_1757:
[----:B------:R-:W-:Y:S05]  /*12960*/  BSYNC B0 ;  /* 0x0000000000007941 */ /* 0x000fea0003800000 */
.L_x_1756:
        /* <DEDUP_REMOVED lines=29> */
.L_x_1759:
[----:B------:R-:W-:Y:S05]  /*12b40*/  BSYNC B0 ;  /* 0x0000000000007941 */ /* 0x000fea0003800000 */
.L_x_1758:
        /* <DEDUP_REMOVED lines=30> */
.L_x_1697:
[----:B------:R-:W-:Y:S05]  /*12d30*/  BSYNC B3 ;  /* 0x0000000000037941 */ /* 0x000fea0003800000 */
.L_x_1658:
[----:B------:R-:W-:Y:S01]  /*12d40*/  IADD3 R214, R134, -0x1, RZ ;  /* 0xffffffff86d67810 */ /* 0x000fe20007ffe0ff */
[----:B------:R-:W-:Y:S01]  /*12d50*/  BSSY B0, `(.L_x_1760) ;  /* 0x000001c000007945 */ /* 0x000fe20003800000 */
[----:B------:R-:W-:-:S03]  /*12d60*/  LOP3.LUT R215, R74, 0xff, RZ, 0xc0, !PT ;  /* 0x000000ff4ad77812 */ /* 0x000fc600078ec0ff */
[----:B------:R-:W-:-:S04]  /*12d70*/  IMAD.SHL.U32 R16, R214, 0x40, RZ ;  /* 0x00000040d6107824 */ /* 0x000fc800078e00ff */
[----:B------:R-:W-:-:S05]  /*12d80*/  IMAD.IADD R5, R73, 0x1, -R16 ;  /* 0x0000000149057824 */ /* 0x000fca00078e0a10 */
[----:B------:R-:W-:-:S13]  /*12d90*/  ISETP.GE.AND P0, PT, R164, R5, PT ;  /* 0x00000005a400720c */ /* 0x000fda0003f06270 */
[----:B------:R-:W-:Y:S05]  /*12da0*/  @P0 BRA `(.L_x_1761) ;  /* 0x0000016000000947 */ /* 0x000fea0003800000 */
[C---:B--2---:R-:W-:Y:S02]  /*12db0*/  LOP3.LUT R2, R215.reuse, 0x1, RZ, 0xc0, !PT ;  /* 0x00000001d7027812 */ /* 0x044fe400078ec0ff */
[----:B------:R-:W-:Y:S02]  /*12dc0*/  R2P PR, R215, 0x6 ;  /* 0x00000006d7007804 */ /* 0x000fe40000000000 */
        /* <DEDUP_REMOVED lines=19> */
.L_x_1762:
[----:B------:R1:W-:Y:S02]  /*12f00*/  STS.128 [R210+0xa000], RZ ;  /* 0x00a000ffd2007388 */ /* 0x0003e40000000c00 */
.L_x_1761:
[----:B------:R-:W-:Y:S05]  /*12f10*/  BSYNC B0 ;  /* 0x0000000000007941 */ /* 0x000fea0003800000 */
.L_x_1760:
[----:B------:R-:W-:Y:S01]  /*12f20*/  ISETP.GE.AND P0, PT, R0, R5, PT ;  /* 0x000000050000720c */ /* 0x000fe20003f06270 */
[----:B------:R-:W-:-:S12]  /*12f30*/  BSSY B0, `(.L_x_1763) ;  /* 0x000001f000007945 */ /* 0x000fd80003800000 */
[----:B------:R-:W-:Y:S05]  /*12f40*/  @P0 BRA `(.L_x_1764) ;  /* 0x000001d000000947 */ /* 0x000fea0003800000 */
[C---:B--2---:R-:W-:Y:S02]  /*12f50*/  LOP3.LUT R2, R215.reuse, 0x1, RZ, 0xc0, !PT ;  /* 0x00000001d7027812 */ /* 0x044fe400078ec0ff */
[----:B------:R-:W-:Y:S02]  /*12f60*/  LOP3.LUT P0, RZ, R215, 0x2, RZ, 0xc0, !PT ;  /* 0x00000002d7ff7812 */ /* 0x000fe4000780c0ff */
[----:B------:R-:W-:Y:S02]  /*12f70*/  ISETP.NE.U32.AND P1, PT, R2, 0x1, PT ;  /* 0x000000010200780c */ /* 0x000fe40003f25070 */
[----:B------:R-:W-:-:S05]  /*12f80*/  IADD3 R7, P2, R201, R158, RZ ;  /* 0x0000009ec9077210 */ /* 0x000fca0007f5e0ff */
[----:B------:R-:W-:-:S04]  /*12f90*/  IMAD.X R3, R202, 0x1, R163, P2 ;  /* 0x00000001ca037824 */ /* 0x000fc800010e06a3 */
[----:B-1----:R-:W-:Y:S02]  /*12fa0*/  @P0 LEA R8, P2, R7, R166, 0x1 ;  /* 0x000000a607080211 */ /* 0x002fe400078408ff */
        /* <DEDUP_REMOVED lines=22> */
.L_x_1765:
[----:B------:R2:W-:Y:S02]  /*13110*/  STS.128 [R210+0xa800], RZ ;  /* 0x00a800ffd2007388 */ /* 0x0005e40000000c00 */
.L_x_1764:
[----:B------:R-:W-:Y:S05]  /*13120*/  BSYNC B0 ;  /* 0x0000000000007941 */ /* 0x000fea0003800000 */
.L_x_1763:
[----:B------:R-:W-:Y:S01]  /*13130*/  ISETP.GE.AND P0, PT, R6, R5, PT ;  /* 0x000000050600720c */ /* 0x000fe20003f06270 */
[----:B------:R-:W-:-:S12]  /*13140*/  BSSY B0, `(.L_x_1766) ;  /* 0x0000021000007945 */ /* 0x000fd80003800000 */
[----:B------:R-:W-:Y:S05]  /*13150*/  @P0 BRA `(.L_x_1767) ;  /* 0x000001f000000947 */ /* 0x000fea0003800000 */
[C---:B--2---:R-:W-:Y:S02]  /*13160*/  LOP3.LUT R2, R215.reuse, 0x1, RZ, 0xc0, !PT ;  /* 0x00000001d7027812 */ /* 0x044fe400078ec0ff */
        /* <DEDUP_REMOVED lines=29> */
.L_x_1768:
[----:B------:R2:W-:Y:S02]  /*13340*/  STS.128 [R210+0xb000], RZ ;  /* 0x00b000ffd2007388 */ /* 0x0005e40000000c00 */
.L_x_1767:
[----:B------:R-:W-:Y:S05]  /*13350*/  BSYNC B0 ;  /* 0x0000000000007941 */ /* 0x000fea0003800000 */
.L_x_1766:
[----:B------:R-:W-:Y:S01]  /*13360*/  ISETP.GE.AND P0, PT, R4, R5, PT ;  /* 0x000000050400720c */ /* 0x000fe20003f06270 */
[----:B------:R-:W-:-:S12]  /*13370*/  BSSY B0, `(.L_x_1769) ;  /* 0x0000020000007945 */ /* 0x000fd80003800000 */
[----:B------:R-:W-:Y:S05]  /*13380*/  @P0 BRA `(.L_x_1770) ;  /* 0x000001e000000947 */ /* 0x000fea0003800000 */
[C---:B--2---:R-:W-:Y:S01]  /*13390*/  LOP3.LUT R2, R215.reuse, 0x1, RZ, 0xc0, !PT ;  /* 0x00000001d7027812 */ /* 0x044fe200078ec0ff */
[----:B------:R-:W-:Y:S01]  /*133a0*/  IMAD.MOV.U32 R162, RZ, RZ, R158 ;  /* 0x000000ffffa27224 */ /* 0x000fe200078e009e */
[----:B------:R-:W-:Y:S02]  /*133b0*/  LOP3.LUT P2, RZ, R215, 0x2, RZ, 0xc0, !PT ;  /* 0x00000002d7ff7812 */ /* 0x000fe4000784c0ff */
[----:B------:R-:W-:Y:S01]  /*133c0*/  ISETP.NE.U32.AND P3, PT, R2, 0x1, PT ;  /* 0x000000010200780c */ /* 0x000fe20003f65070 */
[----:B------:R-:W-:Y:S01]  /*133d0*/  IMAD R2, R65, 0x30, RZ ;  /* 0x0000003041027824 */ /* 0x000fe200078e02ff */
[----:B------:R-:W-:Y:S01]  /*133e0*/  LOP3.LUT P1, RZ, R215, 0x4, RZ, 0xc0, !PT ;  /* 0x00000004d7ff7812 */ /* 0x000fe2000782c0ff */
[----:B------:R-:W-:-:S04]  /*133f0*/  IMAD.WIDE.U32 R162, R64, 0x30, R162 ;  /* 0x0000003040a27825 */ /* 0x000fc800078e00a2 */
[----:B------:R-:W-:-:S04]  /*13400*/  IMAD.IADD R3, R163, 0x1, R2 ;  /* 0x00000001a3037824 */ /* 0x000fc800078e0202 */
[-C--:B-1----:R-:W-:Y:S02]  /*13410*/  @P2 LEA R10, P4, R162, R166.reuse, 0x1 ;  /* 0x000000a6a20a2211 */ /* 0x082fe400078808ff */
[----:B------:R-:W-:Y:S02]  /*13420*/  @!P3 IMAD.WIDE.U32 R8, R64, 0x60, R204 ;  /* 0x000000604008b825 */ /* 0x000fe400078e00cc */
[C---:B------:R-:W-:Y:S02]  /*13430*/  @P1 LEA R2, P0, R162.reuse, R166, 0x1 ;  /* 0x000000a6a2021211 */ /* 0x040fe400078008ff */
[----:B------:R-:W-:Y:S01]  /*13440*/  @!P3 IMAD R65, R65, 0x60, RZ ;  /* 0x000000604141b824 */ /* 0x000fe200078e02ff */
[CCC-:B------:R-:W-:Y:S02]  /*13450*/  @P2 LEA.HI.X R11, R162.reuse, R167.reuse, R3.reuse, 0x1, P4 ;  /* 0x000000a7a20b2211 */ /* 0x1c0fe400020f0c03 */
[----:B------:R-:W-:Y:S01]  /*13460*/  @P1 LEA.HI.X R3, R162, R167, R3, 0x1, P0 ;  /* 0x000000a7a2031211 */ /* 0x000fe200000f0c03 */
[----:B------:R-:W-:-:S05]  /*13470*/  @!P3 IMAD.IADD R9, R65, 0x1, R9 ;  /* 0x000000014109b824 */ /* 0x000fca00078e0209 */
        /* <DEDUP_REMOVED lines=15> */
.L_x_1770:
[----:B------:R-:W-:Y:S05]  /*13570*/  BSYNC B0 ;  /* 0x0000000000007941 */ /* 0x000fea0003800000 */
.L_x_1769:
[----:B------:R-:W0:Y:S04]  /*13580*/  LDGDEPBAR ;  /* 0x00000000000079af */ /* 0x000e280000000000 */
[----:B-12---:R1:W5:Y:S01]  /*13590*/  LD.E R2, [R18.64+0x188] ;  /* 0x0001880612027980 */ /* 0x006362000c101900 */
[----:B------:R-:W-:Y:S01]  /*135a0*/  ISETP.GE.AND P0, PT, R164, R5, PT ;  /* 0x00000005a400720c */ /* 0x000fe20003f06270 */
[----:B------:R-:W-:Y:S01]  /*135b0*/  IMAD.SHL.U32 R70, R70, 0x2, RZ ;  /* 0x0000000246467824 */ /* 0x000fe200078e00ff */
[----:B------:R-:W-:Y:S01]  /*135c0*/  SHF.R.S32.HI R3, RZ, 0x1f, R72 ;  /* 0x0000001fff037819 */ /* 0x000fe20000011448 */
        /* <DEDUP_REMOVED lines=31> */
.L_x_1773:
[----:B------:R1:W-:Y:S02]  /*137c0*/  STS.128 [R210+0x10000], RZ ;  /* 0x010000ffd2007388 */ /* 0x0003e40000000c00 */
.L_x_1772:
[----:B------:R-:W-:Y:S05]  /*137d0*/  BSYNC B0 ;  /* 0x0000000000007941 */ /* 0x000fea0003800000 */
.L_x_1771:
        /* <DEDUP_REMOVED lines=9> */
[CC--:B--2---:R-:W-:Y:S02]  /*13870*/  @P1 LEA R8, P0, R199.reuse, R160.reuse, 0x1 ;  /* 0x000000a0c7081211 */ /* 0x0c4fe400078008ff */
        /* <DEDUP_REMOVED lines=15> */
[----:B--2---:R-:W-:-:S04]  /*13970*/  LEA R8, P0, R199, R160, 0x1 ;  /* 0x000000a0c7087211 */ /* 0x004fc800078008ff */
[----:B------:R-:W-:-:S05]  /*13980*/  LEA.HI.X R9, R199, R161, R200, 0x1, P0 ;  /* 0x000000a1c7097211 */ /* 0x000fca00000f0cc8 */
[----:B------:R-:W-:Y:S01]  /*13990*/  @!PT LDS RZ, [RZ] ;  /* 0x00000000fffff984 */ /* 0x000fe20000000800 */
[----:B------:R-:W-:Y:S01]  /*139a0*/  @!PT LDS RZ, [RZ] ;  /* 0x00000000fffff984 */ /* 0x000fe20000000800 */
[----:B------:R-:W-:Y:S01]  /*139b0*/  @!PT LDS RZ, [RZ] ;  /* 0x00000000fffff984 */ /* 0x000fe20000000800 */
[----:B------:R2:W-:Y:S01]  /*139c0*/  LDGSTS.E.BYPASS.LTC128B.128 [R210+0x10800], [R8.64+0x100] ;  /* 0x1080010008d27fae */ /* 0x0005e2000b901d46 */
[----:B------:R-:W-:Y:S05]  /*139d0*/  BRA `(.L_x_1775) ;  /* 0x0000001000007947 */ /* 0x000fea0003800000 */
.L_x_1776:
[----:B------:R1:W-:Y:S02]  /*139e0*/  STS.128 [R210+0x10800], RZ ;  /* 0x010800ffd2007388 */ /* 0x0003e40000000c00 */
.L_x_1775:
[----:B------:R-:W-:Y:S05]  /*139f0*/  BSYNC B0 ;  /* 0x0000000000007941 */ /* 0x000fea0003800000 */
.L_x_1774:
        /* <DEDUP_REMOVED lines=34> */
.L_x_1779:
[----:B------:R1:W-:Y:S02]  /*13c20*/  STS.128 [R210+0x11000], RZ ;  /* 0x011000ffd2007388 */ /* 0x0003e40000000c00 */
.L_x_1778:
[----:B------:R-:W-:Y:S05]  /*13c30*/  BSYNC B0 ;  /* 0x0000000000007941 */ /* 0x000fea0003800000 */
.L_x_1777:
        /* <DEDUP_REMOVED lines=11> */
[----:B--2---:R-:W-:-:S04]  /*13cf0*/  @!P0 IMAD.WIDE.U32 R8, R66, 0x60, R160 ;  /* 0x0000006042088825 */ /* 0x004fc800078e00a0 */
        /* <DEDUP_REMOVED lines=16> */
[----:B--2---:R-:W-:-:S05]  /*13e00*/  IMAD.WIDE.U32 R4, R66, 0x60, R160 ;  /* 0x0000006042047825 */ /* 0x004fca00078e00a0 */
[----:B------:R-:W-:-:S05]  /*13e10*/  IADD3 R5, R67, R5, RZ ;  /* 0x0000000543057210 */ /* 0x000fca0007ffe0ff */
[----:B------:R-:W-:Y:S01]  /*13e20*/  @!PT LDS RZ, [RZ] ;  /* 0x00000000fffff984 */ /* 0x000fe20000000800 */
[----:B------:R-:W-:Y:S01]  /*13e30*/  @!PT LDS RZ, [RZ] ;  /* 0x00000000fffff984 */ /* 0x000fe20000000800 */
[----:B------:R-:W-:Y:S01]  /*13e40*/  @!PT LDS RZ, [RZ] ;  /* 0x00000000fffff984 */ /* 0x000fe20000000800 */
[----:B------:R2:W-:Y:S01]  /*13e50*/  LDGSTS.E.BYPASS.LTC128B.128 [R210+0x11800], [R4.64+0x100] ;  /* 0x1180010004d27fae */ /* 0x0005e2000b901d46 */
[----:B------:R-:W-:Y:S05]  /*13e60*/  BRA `(.L_x_1781) ;  /* 0x0000001000007947 */ /* 0x000fea0003800000 */
.L_x_1782:
[----:B------:R1:W-:Y:S02]  /*13e70*/  STS.128 [R210+0x11800], RZ ;  /* 0x011800ffd2007388 */ /* 0x0003e40000000c00 */
.L_x_1781:
[----:B------:R-:W-:Y:S05]  /*13e80*/  BSYNC B0 ;  /* 0x0000000000007941 */ /* 0x000fea0003800000 */
.L_x_1780:
[C---:B------:R-:W-:Y:S01]  /*13e90*/  IMAD.SHL.U32 R0, R56.reuse, 0x40, RZ ;  /* 0x0000004038007824 */ /* 0x040fe200078e00ff */
[----:B------:R-:W-:Y:S01]  /*13ea0*/  R2P PR, R56, 0x6 ;  /* 0x0000000638007804 */ /* 0x000fe20000000000 */
[----:B------:R-:W-:Y:S01]  /*13eb0*/  IMAD.SHL.U32 R164, R164, 0x8, RZ ;  /* 0x00000008a4a47824 */ /* 0x000fe200078e00ff */
[----:B------:R-:W0:Y:S01]  /*13ec0*/  LDGDEPBAR ;  /* 0x00000000000079af */ /* 0x000e220000000000 */
[C---:B------:R-:W-:Y:S01]  /*13ed0*/  IMAD R194, R69.reuse, 0x400, R54 ;  /* 0x0000040045c27824 */ /* 0x040fe200078e0236 */
[----:B--2---:R-:W-:Y:S01]  /*13ee0*/  LOP3.LUT R5, R0, 0x1c0, RZ, 0xc0, !PT ;  /* 0x000001c000057812 */ /* 0x004fe200078ec0ff */
[----:B------:R-:W-:Y:S01]  /*13ef0*/  IMAD R52, R69, 0x10, R52 ;  /* 0x0000001045347824 */ /* 0x000fe200078e0234 */
[----:B------:R-:W-:Y:S01]  /*13f00*/  ISETP.GT.AND P5, PT, R214, R203, PT ;  /* 0x000000cbd600720c */ /* 0x000fe20003fa4270 */
        /* <DEDUP_REMOVED lines=13> */
[----:B------:R-:W-:Y:S02]  /*13fe0*/  IADD3 R71, R73, R71, -R208 ;  /* 0x0000004749477210 */ /* 0x000fe40007ffe8d0 */
[----:B------:R-:W-:Y:S01]  /*13ff0*/  IMAD.SHL.U32 R193, R193, 0x2, RZ ;  /* 0x00000002c1c17824 */ /* 0x000fe200078e00ff */
[----:B------:R-:W-:Y:S01]  /*14000*/  LDSM.16.M88.4 R92, [R189] ;  /* 0x00000000bd5c783b */ /* 0x000fe20000000200 */
[----:B------:R-:W-:Y:S01]  /*14010*/  ISETP.NE.U32.AND P0, PT, R212, RZ, PT ;  /* 0x000000ffd400720c */ /* 0x000fe20003f05070 */
[----:B-----5:R-:W-:Y:S02]  /*14020*/  IMAD.IADD R2, R2, 0x1, R71 ;  /* 0x0000000102027824 */ /* 0x020fe400078e0247 */
[----:B------:R-:W2:Y:S01]  /*14030*/  LDSM.16.M88.4 R12, [R193+0x6800] ;  /* 0x00680000c10c783b */ /* 0x000ea20000000200 */
[----:B------:R-:W-:-:S02]  /*14040*/  IADD3 R0, R193, 0x6000, RZ ;  /* 0x00006000c1007810 */ /* 0x000fc40007ffe0ff */
[----:B------:R-:W-:Y:S01]  /*14050*/  IADD3 R191, R193, 0x6020, RZ ;  /* 0x00006020c1bf7810 */ /* 0x000fe20007ffe0ff */
[----:B------:R-:W3:Y:S01]  /*14060*/  LDSM.16.M88.4 R24, [R193+0x6000] ;  /* 0x00600000c118783b */ /* 0x000ee20000000200 */
[----:B------:R-:W-:Y:S01]  /*14070*/  @P1 IADD3 R191, R0, -0x20, RZ ;  /* 0xffffffe000bf1810 */ /* 0x000fe20007ffe0ff */
[----:B------:R-:W-:Y:S01]  /*14080*/  IMAD.MOV.U32 R0, RZ, RZ, 0x40 ;  /* 0x00000040ff007424 */ /* 0x000fe200078e00ff */
[----:B------:R-:W-:Y:S01]  /*14090*/  ISETP.NE.AND.EX P0, PT, R213, RZ, PT, P0 ;  /* 0x000000ffd500720c */ /* 0x000fe20003f05300 */
[----:B------:R-:W1:Y:S01]  /*140a0*/  LDSM.16.M88.4 R76, [R193+0x7000] ;  /* 0x00700000c14c783b */ /* 0x000e620000000200 */
[C---:B------:R-:W-:Y:S02]  /*140b0*/  IADD3 R187, R191.reuse, 0x800, RZ ;  /* 0x00000800bfbb7810 */ /* 0x040fe40007ffe0ff */
[----:B------:R-:W-:Y:S01]  /*140c0*/  SEL R0, R0, 0xffffffc0, !P2 ;  /* 0xffffffc000007807 */ /* 0x000fe20005000000 */
[----:B------:R-:W4:Y:S01]  /*140d0*/  LDSM.16.M88.4 R4, [R193+0x7800] ;  /* 0x00780000c104783b */ /* 0x000f220000000200 */
[----:B------:R-:W-:-:S02]  /*140e0*/  IADD3 R186, R191, 0x1000, RZ ;  /* 0x00001000bfba7810 */ /* 0x000fc40007ffe0ff */
[----:B------:R-:W-:Y:S01]  /*140f0*/  IADD3 R185, R191, 0x1800, RZ ;  /* 0x00001800bfb97810 */ /* 0x000fe20007ffe0ff */
[----:B------:R-:W1:Y:S01]  /*14100*/  LDSM.16.M88.4 R84, [R191+0x800] ;  /* 0x00080000bf54783b */ /* 0x000e620000000200 */
[----:B------:R-:W-:Y:S01]  /*14110*/  IMAD.IADD R188, R193, 0x1, R0 ;  /* 0x00000001c1bc7824 */ /* 0x000fe200078e0200 */
[C---:B------:R-:W-:Y:S01]  /*14120*/  IADD3 R183, R191.reuse, 0x2000, RZ ;  /* 0x00002000bfb77810 */ /* 0x040fe20007ffe0ff */
[----:B------:R-:W-:Y:S01]  /*14130*/  IMAD.IADD R184, R0, 0x1, R191 ;  /* 0x0000000100b87824 */ /* 0x000fe200078e02bf */
[----:B------:R-:W1:Y:S01]  /*14140*/  LDSM.16.M88.4 R88, [R191] ;  /* 0x00000000bf58783b */ /* 0x000e620000000200 */
[----:B------:R-:W-:Y:S02]  /*14150*/  IMNMX R0, R2, R73, PT ;  /* 0x0000004902007217 */ /* 0x000fe40003800200 */
[C---:B------:R-:W-:Y:S01]  /*14160*/  IADD3 R182, R191.reuse, 0x2800, RZ ;  /* 0x00002800bfb67810 */ /* 0x040fe20007ffe0ff */
[----:B------:R-:W1:Y:S01]  /*14170*/  LDSM.16.M88.4 R36, [R191+0x1000] ;  /* 0x00100000bf24783b */ /* 0x000e620000000200 */
[----:B------:R-:W-:-:S02]  /*14180*/  IADD3 R181, R191, 0x3000, RZ ;  /* 0x00003000bfb57810 */ /* 0x000fc40007ffe0ff */
[C---:B------:R-:W-:Y:S01]  /*14190*/  IADD3 R180, R191.reuse, 0x3800, RZ ;  /* 0x00003800bfb47810 */ /* 0x040fe20007ffe0ff */
[----:B------:R-:W4:Y:S01]  /*141a0*/  LDSM.16.M88.4 R48, [R191+0x1800] ;  /* 0x00180000bf30783b */ /* 0x000f220000000200 */
[C---:B------:R-:W-:Y:S02]  /*141b0*/  IADD3 R179, R191.reuse, 0x4000, RZ ;  /* 0x00004000bfb37810 */ /* 0x040fe40007ffe0ff */
[C---:B------:R-:W-:Y:S01]  /*141c0*/  IADD3 R178, R191.reuse, 0x4800, RZ ;  /* 0x00004800bfb27810 */ /* 0x040fe20007ffe0ff */
[----:B------:R-:W-:Y:S01]  /*141d0*/  LDSM.16.M88.4 R44, [R188+0x6000] ;  /* 0x00600000bc2c783b */ /* 0x000fe20000000200 */
[C---:B------:R-:W-:Y:S02]  /*141e0*/  IADD3 R177, R191.reuse, 0x5000, RZ ;  /* 0x00005000bfb17810 */ /* 0x040fe40007ffe0ff */
[----:B------:R-:W-:Y:S01]  /*141f0*/  IADD3 R176, R191, 0x5800, RZ ;  /* 0x00005800bfb07810 */ /* 0x000fe20007ffe0ff */
[----:B------:R-:W-:Y:S01]  /*14200*/  LDSM.16.M88.4 R40, [R188+0x7000] ;  /* 0x00700000bc28783b */ /* 0x000fe20000000200 */
[C---:B--2---:R-:W-:Y:S08]  /*14210*/  HMMA.16816.F32.BF16 R20, R60.reuse, R12, RZ ;  /* 0x0000000c3c14723c */ /* 0x044ff000000418ff */
[C---:B------:R-:W-:Y:S08]  /*14220*/  HMMA.16816.F32.BF16 R12, R60.reuse, R14, RZ ;  /* 0x0000000e3c0c723c */ /* 0x040ff000000418ff */
[C---:B---3--:R-:W-:Y:S08]  /*14230*/  HMMA.16816.F32.BF16 R28, R60.reuse, R24, RZ ;  /* 0x000000183c1c723c */ /* 0x048ff000000418ff */
[C---:B-1----:R-:W-:Y:S08]  /*14240*/  HMMA.16816.F32.BF16 R80, R60.reuse, R76, RZ ;  /* 0x0000004c3c50723c */ /* 0x042ff000000418ff */
        /* <DEDUP_REMOVED lines=130> */
[----:B------:R-:W-:Y:S01]  /*14a70*/  IADD3 R4, R2, 0x8, RZ ;  /* 0x0000000802047810 */ /* 0x000fe20007ffe0ff */
[----:B------:R-:W-:Y:S03]  /*14a80*/  HMMA.16816.F32.BF16 R88, R36, R6, R88 ;  /* 0x000000062458723c */ /* 0x000fe60000041858 */
[----:B------:R-:W-:-:S05]  /*14a90*/  IMNMX R2, R4, R73, PT ;  /* 0x0000004904027217 */ /* 0x000fca0003800200 */
[C---:B----4-:R-:W-:Y:S08]  /*14aa0*/  HMMA.16816.F32.BF16 R28, R60.reuse, R44, R28 ;  /* 0x0000002c3c1c723c */ /* 0x050ff0000004181c */
        /* <DEDUP_REMOVED lines=33> */
[----:B------:R-:W-:Y:S01]  /*14cc0*/  IMAD R6, R11, R5, R6 ;  /* 0x000000050b067224 */ /* 0x000fe200078e0206 */
[----:B------:R-:W-:Y:S02]  /*14cd0*/  LOP3.LUT R5, RZ, R9, RZ, 0x33, !PT ;  /* 0x00000009ff057212 */ /* 0x000fe400078e33ff */
        /* <DEDUP_REMOVED lines=10> */
[----:B------:R-:W-:-:S03]  /*14d80*/  ISETP.NE.AND P2, PT, R9, RZ, PT ;  /* 0x000000ff0900720c */ /* 0x000fc60003f45270 */
[----:B------:R-:W-:Y:S02]  /*14d90*/  @P4 IADD3 R8, R8, 0x1, RZ ;  /* 0x0000000108084810 */ /* 0x000fe40007ffe0ff */
[----:B------:R-:W-:-:S03]  /*14da0*/  @P6 IADD3 R11, R11, 0x1, RZ ;  /* 0x000000010b0b6810 */ /* 0x000fc60007ffe0ff */
[----:B------:R-:W-:-:S03]  /*14db0*/  @!P1 IMAD.MOV R8, RZ, RZ, -R8 ;  /* 0x000000ffff089224 */ /* 0x000fc600078e0a08 */
[----:B------:R-:W-:Y:S02]  /*14dc0*/  @!P3 IMAD.MOV R11, RZ, RZ, -R11 ;  /* 0x000000ffff0bb224 */ /* 0x000fe400078e0a0b */
[----:B------:R-:W-:-:S03]  /*14dd0*/  SEL R4, R5, R8, !P2 ;  /* 0x0000000805047207 */ /* 0x000fc60005000000 */
[----:B------:R-:W-:Y:S02]  /*14de0*/  SEL R5, R5, R11, !P2 ;  /* 0x0000000b05057207 */ /* 0x000fe40005000000 */
[--C-:B------:R-:W-:Y:S01]  /*14df0*/  IMAD.WIDE R36, R4, 0x4, R212.reuse ;  /* 0x0000000404247825 */ /* 0x100fe200078e02d4 */
[----:B------:R-:W3:Y:S03]  /*14e00*/  LD.E.64 R10, [R18.64+0x38] ;  /* 0x00003806120a7980 */ /* 0x000ee6000c101b00 */
        /* <DEDUP_REMOVED lines=18> */
.L_x_1786:
[----:B------:R-:W2:Y:S02]  /*14f30*/  LD.E R4, [R18.64+0x38] ;  /* 0x0000380612047980 */ /* 0x000ea4000c101900 */
[----:B--2---:R-:W-:-:S04]  /*14f40*/  LEA R4, -R4, RZ, 0x6 ;  /* 0x000000ff04047211 */ /* 0x004fc800078e31ff */
[----:B------:R-:W-:Y:S02]  /*14f50*/  SHF.R.S32.HI R5, RZ, 0x1f, R4 ;  /* 0x0000001fff057819 */ /* 0x000fe40000011404 */
.L_x_1787:
[----:B------:R-:W-:Y:S05]  /*14f60*/  BSYNC B0 ;  /* 0x0000000000007941 */ /* 0x000fea0003800000 */
.L_x_1785:
        /* <DEDUP_REMOVED lines=96> */
.L_x_1784:
[----:B------:R-:W-:Y:S05]  /*15570*/  BSYNC B1 ;  /* 0x0000000000017941 */ /* 0x000fea0003800000 */
.L_x_1783:
        /* <DEDUP_REMOVED lines=38> */
[----:B------:R-:W-:Y:S02]  /*157e0*/  FSEL R21, R21, -INF , !P1 ;  /* 0xff80000015157808 */ /* 0x000fe40004800000 */
        /* <DEDUP_REMOVED lines=48> */
[----:B------:R-:W-:Y:S01]  /*15af0*/  IADD3 R7, R3, 0x31, RZ ;  /* 0x0000003103077810 */ /* 0x000fe20007ffe0ff */
[----:B------:R-:W-:Y:S01]  /*15b00*/  LDSM.16.MT88.4 R80, [R196+0xe000] ;  /* 0x00e00000c450783b */ /* 0x000fe20000004200 */
[----:B------:R-:W-:-:S02]  /*15b10*/  ISETP.GE.AND P2, PT, R9, R0, PT ;  /* 0x000000000900720c */ /* 0x000fc40003f46270 */
[----:B------:R-:W-:Y:S02]  /*15b20*/  FSEL R164, R77, -INF , !P6 ;  /* 0xff8000004da47808 */ /* 0x000fe40007000000 */
[----:B------:R-:W-:Y:S02]  /*15b30*/  FMNMX.FTZ R11, R159, R6, !PT ;  /* 0x000000069f0b7209 */ /* 0x000fe40007810000 */
[----:B------:R-:W-:Y:S02]  /*15b40*/  FMNMX.FTZ R6, R14, R17, !PT ;  /* 0x000000110e067209 */ /* 0x000fe40007810000 */
[----:B------:R-:W-:Y:S02]  /*15b50*/  ISETP.GE.AND P4, PT, R7, R0, PT ;  /* 0x000000000700720c */ /* 0x000fe40003f86270 */
[----:B------:R-:W-:Y:S02]  /*15b60*/  FSEL R174, R64, -INF , !P2 ;  /* 0xff80000040ae7808 */ /* 0x000fe40005000000 */
[----:B------:R-:W-:-:S02]  /*15b70*/  FMNMX.FTZ R11, R164, R11, !PT ;  /* 0x0000000ba40b7209 */ /* 0x000fc40007810000 */
[----:B------:R-:W-:Y:S02]  /*15b80*/  FMNMX.FTZ R6, R15, R6, !PT ;  /* 0x000000060f067209 */ /* 0x000fe40007810000 */
[----:B------:R-:W-:Y:S02]  /*15b90*/  IADD3 R5, R3, 0x38, RZ ;  /* 0x0000003803057810 */ /* 0x000fe40007ffe0ff */
[----:B------:R-:W-:Y:S02]  /*15ba0*/  FSEL R173, R65, -INF , !P4 ;  /* 0xff80000041ad7808 */ /* 0x000fe40006000000 */
[----:B------:R-:W-:Y:S02]  /*15bb0*/  FMNMX.FTZ R4, R174, R11, !PT ;  /* 0x0000000bae047209 */ /* 0x000fe40007810000 */
[----:B------:R-:W-:Y:S02]  /*15bc0*/  FMNMX.FTZ R11, R167, R6, !PT ;  /* 0x00000006a70b7209 */ /* 0x000fe40007810000 */
[----:B------:R-:W-:-:S02]  /*15bd0*/  IADD3 R3, R3, 0x39, RZ ;  /* 0x0000003903037810 */ /* 0x000fc40007ffe0ff */
[----:B------:R-:W-:Y:S02]  /*15be0*/  ISETP.GE.AND P2, PT, R5, R0, PT ;  /* 0x000000000500720c */ /* 0x000fe40003f46270 */
[----:B------:R-:W-:Y:S02]  /*15bf0*/  FMNMX.FTZ R17, R173, R4, !PT ;  /* 0x00000004ad117209 */ /* 0x000fe40007810000 */
[----:B------:R-:W-:Y:S02]  /*15c00*/  FSEL R169, R78, -INF , !P1 ;  /* 0xff8000004ea97808 */ /* 0x000fe40004800000 */
[----:B------:R-:W-:Y:S02]  /*15c10*/  FMNMX.FTZ R4, R168, R11, !PT ;  /* 0x0000000ba8047209 */ /* 0x000fe40007810000 */
[----:B------:R-:W-:Y:S02]  /*15c20*/  ISETP.GE.AND P4, PT, R3, R0, PT ;  /* 0x000000000300720c */ /* 0x000fe40003f86270 */
[----:B------:R-:W-:-:S02]  /*15c30*/  FSEL R172, R88, -INF , !P2 ;  /* 0xff80000058ac7808 */ /* 0x000fc40005000000 */
[----:B------:R-:W-:Y:S02]  /*15c40*/  ISETP.GE.AND P1, PT, R9, R2, PT ;  /* 0x000000020900720c */ /* 0x000fe40003f26270 */
[----:B------:R-:W-:Y:S02]  /*15c50*/  FSEL R170, R79, -INF , !P3 ;  /* 0xff8000004faa7808 */ /* 0x000fe40005800000 */
[----:B------:R-:W-:Y:S02]  /*15c60*/  FMNMX.FTZ R9, R169, R4, !PT ;  /* 0x00000004a9097209 */ /* 0x000fe40007810000 */
[----:B------:R-:W-:Y:S02]  /*15c70*/  FSEL R171, R89, -INF , !P4 ;  /* 0xff80000059ab7808 */ /* 0x000fe40006000000 */
[----:B------:R-:W-:Y:S02]  /*15c80*/  FMNMX.FTZ R6, R172, R17, !PT ;  /* 0x00000011ac067209 */ /* 0x000fe40007810000 */
[----:B------:R-:W-:Y:S01]  /*15c90*/  ISETP.GE.AND P2, PT, R7, R2, PT ;  /* 0x000000020700720c */ /* 0x000fe20003f46270 */
[----:B--2---:R-:W-:Y:S01]  /*15ca0*/  LDSM.16.MT88.4 R16, [R196+0xe800] ;  /* 0x00e80000c410783b */ /* 0x004fe20000004200 */
[----:B------:R-:W-:-:S02]  /*15cb0*/  FSEL R142, R66, -INF , !P1 ;  /* 0xff800000428e7808 */ /* 0x000fc40004800000 */
[----:B------:R-:W-:Y:S02]  /*15cc0*/  FMNMX.FTZ R9, R170, R9, !PT ;  /* 0x00000009aa097209 */ /* 0x000fe40007810000 */
[----:B------:R-:W-:Y:S02]  /*15cd0*/  FMNMX.FTZ R4, R171, R6, !PT ;  /* 0x00000006ab047209 */ /* 0x000fe40007810000 */
[-C--:B------:R-:W-:Y:S02]  /*15ce0*/  ISETP.GE.AND P1, PT, R5, R2.reuse, PT ;  /* 0x000000020500720c */ /* 0x080fe40003f26270 */
[----:B------:R-:W-:Y:S01]  /*15cf0*/  FSEL R141, R67, -INF , !P2 ;  /* 0xff800000438d7808 */ /* 0x000fe20005000000 */
[----:B------:R-:W1:Y:S01]  /*15d00*/  SHFL.BFLY PT, R7, R4, 0x2, 0x1f ;  /* 0x0c401f0004077f89 */ /* 0x000e6200000e0000 */
[----:B------:R-:W-:Y:S02]  /*15d10*/  FMNMX.FTZ R6, R142, R9, !PT ;  /* 0x000000098e067209 */ /* 0x000fe40007810000 */
[----:B------:R-:W-:Y:S01]  /*15d20*/  ISETP.GE.AND P2, PT, R3, R2, PT ;  /* 0x000000020300720c */ /* 0x000fe20003f46270 */
[----:B------:R-:W-:Y:S01]  /*15d30*/  LDSM.16.MT88.4 R64, [R198+0xe000] ;  /* 0x00e00000c640783b */ /* 0x000fe20000004200 */
[----:B------:R-:W-:-:S02]  /*15d40*/  FSEL R140, R90, -INF , !P1 ;  /* 0xff8000005a8c7808 */ /* 0x000fc40004800000 */
[----:B------:R-:W-:Y:S01]  /*15d50*/  FMNMX.FTZ R3, R141, R6, !PT ;  /* 0x000000068d037209 */ /* 0x000fe20007810000 */
[----:B------:R-:W-:Y:S01]  /*15d60*/  LDSM.16.MT88.4 R8, [R198+0xe800] ;  /* 0x00e80000c608783b */ /* 0x000fe20000004200 */
[----:B------:R-:W-:Y:S02]  /*15d70*/  FSEL R165, R91, -INF , !P2 ;  /* 0xff8000005ba57808 */ /* 0x000fe40005000000 */
[----:B------:R-:W-:Y:S01]  /*15d80*/  FMNMX.FTZ R6, R140, R3, !PT ;  /* 0x000000038c067209 */ /* 0x000fe20007810000 */
[----:B------:R-:W-:Y:S03]  /*15d90*/  LDSM.16.MT88.4 R88, [R195+0xe000] ;  /* 0x00e00000c358783b */ /* 0x000fe60000004200 */
        /* <DEDUP_REMOVED lines=36> */
[----:B------:R-:W-:Y:S01]  /*15fe0*/  FFMA.FTZ R133, R15, R166, -R163 ;  /* 0x000000a60f857223 */ /* 0x000fe200000108a3 */
        /* <DEDUP_REMOVED lines=10> */
[--C-:B------:R-:W-:Y:S01]  /*16090*/  FFMA.FTZ R169, R169, R166, -R163.reuse ;  /* 0x000000a6a9a97223 */ /* 0x100fe200000108a3 */
[----:B------:R-:W5:Y:S01]  /*160a0*/  MUFU.EX2 R158, R158 ;  /* 0x0000009e009e7308 */ /* 0x000f620000000800 */
[----:B----4-:R-:W-:Y:S01]  /*160b0*/  F2FP.BF16.PACK_AB R114, R147, R154 ;  /* 0x0000009a9372723e */ /* 0x010fe200000010ff */
[----:B------:R-:W-:-:S02]  /*160c0*/  FFMA.FTZ R170, R170, R166, -R163 ;  /* 0x000000a6aaaa7223 */ /* 0x000fc400000108a3 */
[-CC-:B------:R-:W-:Y:S02]  /*160d0*/  FFMA.FTZ R219, R171, R166.reuse, -R143.reuse ;  /* 0x000000a6abdb7223 */ /* 0x180fe4000001088f */
[-CC-:B------:R-:W-:Y:S02]  /*160e0*/  FFMA.FTZ R174, R174, R166.reuse, -R143.reuse ;  /* 0x000000a6aeae7223 */ /* 0x180fe4000001088f */
[----:B------:R-:W-:Y:S01]  /*160f0*/  MUFU.EX2 R155, R155 ;  /* 0x0000009b009b7308 */ /* 0x000fe20000000800 */
[-CC-:B------:R-:W-:Y:S02]  /*16100*/  FFMA.FTZ R173, R173, R166.reuse, -R143.reuse ;  /* 0x000000a6adad7223 */ /* 0x180fe4000001088f */
[-C--:B------:R-:W-:Y:S02]  /*16110*/  FFMA.FTZ R172, R172, R166.reuse, -R143 ;  /* 0x000000a6acac7223 */ /* 0x080fe4000001088f */
[-CC-:B------:R-:W-:Y:S02]  /*16120*/  FFMA.FTZ R171, R142, R166.reuse, -R163.reuse ;  /* 0x000000a68eab7223 */ /* 0x180fe400000108a3 */
[-CC-:B------:R-:W-:Y:S01]  /*16130*/  FFMA.FTZ R216, R141, R166.reuse, -R163.reuse ;  /* 0x000000a68dd87223 */ /* 0x180fe200000108a3 */
        /* <DEDUP_REMOVED lines=195> */
[----:B------:R-:W-:Y:S07]  /*16d70*/  @!UPT UIADD3 URZ, URZ, URZ, URZ ;  /* 0x0000003f3f3ff290 */ /* 0x000fee000fffe03f */
[----:B------:R-:W-:Y:S11]  /*16d80*/  @!P5 BRA `(.L_x_1788) ;  /* 0x00003e300000d947 */ /* 0x000ff60003800000 */
        /* <DEDUP_REMOVED lines=72> */
.L_x_1790:
[----:B------:R-:W-:Y:S02]  /*17210*/  ULDC.64 UR4, c[0x0][0x118] ;  /* 0x0000460000047ab9 */ /* 0x000fe40000000a00 */
[----:B------:R-:W2:Y:S02]  /*17220*/  LD.E R8, [R232.64+0x40] ;  /* 0x00004004e8087980 */ /* 0x000ea4000c101900 */
[----:B--2---:R-:W-:-:S04]  /*17230*/  LEA R8, -R8, RZ, 0x6 ;  /* 0x000000ff08087211 */ /* 0x004fc800078e31ff */
[----:B------:R-:W-:Y:S02]  /*17240*/  SHF.R.S32.HI R4, RZ, 0x1f, R8 ;  /* 0x0000001fff047819 */ /* 0x000fe40000011408 */
.L_x_1791:
[----:B------:R-:W-:Y:S05]  /*17250*/  BSYNC B0 ;  /* 0x0000000000007941 */ /* 0x000fea0003800000 */
.L_x_1789:
[C---:B------:R-:W-:Y:S01]  /*17260*/  LOP3.LUT P5, RZ, R215.reuse, 0x1, RZ, 0xc0, !PT ;  /* 0x00000001d7ff7812 */ /* 0x040fe200078ac0ff */
[----:B------:R-:W-:Y:S01]  /*17270*/  ULDC.64 UR4, c[0x0][0x118] ;  /* 0x0000460000047ab9 */ /* 0x000fe20000000a00 */
[C---:B------:R-:W-:Y:S01]  /*17280*/  LOP3.LUT P4, RZ, R215.reuse, 0x2, RZ, 0xc0, !PT ;  /* 0x00000002d7ff7812 */ /* 0x040fe2000788c0ff */
[----:B------:R-:W1:Y:S01]  /*17290*/  S2R R133, SR_TID.X ;  /* 0x0000000000857919 */ /* 0x000e620000002100 */
[----:B------:R-:W-:Y:S01]  /*172a0*/  LOP3.LUT P3, RZ, R215, 0x4, RZ, 0xc0, !PT ;  /* 0x00000004d7ff7812 */ /* 0x000fe2000786c0ff */
[----:B------:R-:W-:Y:S01]  /*172b0*/  BSSY B1, `(.L_x_1792) ;  /* 0x00001f5000017945 */ /* 0x000fe20003800000 */
        /* <DEDUP_REMOVED lines=17> */
[-C--:B------:R-:W-:Y:S01]  /*173d0*/  @P5 LEA R18, P6, R5, R160.reuse, 0x1 ;  /* 0x000000a005125211 */ /* 0x080fe200078c08ff */
[----:B-1----:R-:W-:Y:S01]  /*173e0*/  IMAD.SHL.U32 R133, R133, 0x2, RZ ;  /* 0x0000000285857824 */ /* 0x002fe200078e00ff */
        /* <DEDUP_REMOVED lines=20> */
[----:B-1----:R-:W-:Y:S02]  /*17530*/  @P3 IMAD.MOV.U32 R4, RZ, RZ, R134 ;  /* 0x000000ffff043224 */ /* 0x002fe400078e0086 */
        /* <DEDUP_REMOVED lines=54> */
[----:B------:R-:W2:Y:S04]  /*178a0*/  LDSM.16.M88.4 R152, [R193+0x6800] ;  /* 0x00680000c198783b */ /* 0x000ea80000000200 */
[----:B------:R-:W-:Y:S04]  /*178b0*/  LDSM.16.M88.4 R172, [R192] ;  /* 0x00000000c0ac783b */ /* 0x000fe80000000200 */
[----:B-1----:R-:W1:Y:S04]  /*178c0*/  LDSM.16.M88.4 R4, [R191] ;  /* 0x00000000bf04783b */ /* 0x002e680000000200 */
[----:B------:R-:W1:Y:S04]  /*178d0*/  LDSM.16.M88.4 R32, [R186] ;  /* 0x00000000ba20783b */ /* 0x000e680000000200 */
[----:B------:R-:W1:Y:S04]  /*178e0*/  LDSM.16.M88.4 R136, [R187] ;  /* 0x00000000bb88783b */ /* 0x000e680000000200 */
[----:B------:R-:W1:Y:S04]  /*178f0*/  LDSM.16.M88.4 R160, [R193+0x7800] ;  /* 0x00780000c1a0783b */ /* 0x000e680000000200 */
[----:B------:R-:W-:Y:S04]  /*17900*/  LDSM.16.M88.4 R164, [R190] ;  /* 0x00000000bea4783b */ /* 0x000fe80000000200 */
[----:B------:R-:W1:Y:S01]  /*17910*/  LDSM.16.M88.4 R28, [R188+0x6000] ;  /* 0x00600000bc1c783b */ /* 0x000e620000000200 */
[C---:B-----5:R-:W-:Y:S03]  /*17920*/  HMMA.16816.F32.BF16 R16, R220.reuse, R12, RZ ;  /* 0x0000000cdc10723c */ /* 0x060fe600000418ff */
[----:B----4-:R-:W4:Y:S04]  /*17930*/  LDSM.16.M88.4 R8, [R188+0x7000] ;  /* 0x00700000bc08783b */ /* 0x010f280000000200 */
[----:B------:R-:W5:Y:S01]  /*17940*/  LDSM.16.M88.4 R20, [R188+0x6800] ;  /* 0x00680000bc14783b */ /* 0x000f620000000200 */
[C---:B------:R-:W-:Y:S03]  /*17950*/  HMMA.16816.F32.BF16 R12, R220.reuse, R14, RZ ;  /* 0x0000000edc0c723c */ /* 0x040fe600000418ff */
[----:B------:R-:W4:Y:S04]  /*17960*/  LDSM.16.M88.4 R224, [R185] ;  /* 0x00000000b9e0783b */ /* 0x000f280000000200 */
[----:B------:R-:W-:Y:S01]  /*17970*/  LDSM.16.M88.4 R24, [R189] ;  /* 0x00000000bd18783b */ /* 0x000fe20000000200 */
[C---:B---3--:R-:W-:Y:S03]  /*17980*/  HMMA.16816.F32.BF16 R148, R220.reuse, R144, RZ ;  /* 0x00000090dc94723c */ /* 0x048fe600000418ff */
[----:B------:R-:W-:Y:S04]  /*17990*/  LDSM.16.M88.4 R228, [R188+0x7800] ;  /* 0x00780000bce4783b */ /* 0x000fe80000000200 */
[----:B------:R-:W-:Y:S01]  /*179a0*/  LDSM.16.M88.4 R168, [R184+0x1800] ;  /* 0x00180000b8a8783b */ /* 0x000fe20000000200 */
[C---:B------:R-:W-:Y:S03]  /*179b0*/  HMMA.16816.F32.BF16 R144, R220.reuse, R146, RZ ;  /* 0x00000092dc90723c */ /* 0x040fe600000418ff */
[----:B------:R-:W0:Y:S05]  /*179c0*/  LDGDEPBAR ;  /* 0x00000000000079af */ /* 0x000e2a0000000000 */
[C---:B--2---:R-:W-:Y:S08]  /*179d0*/  HMMA.16816.F32.BF16 R156, R220.reuse, R152, RZ ;  /* 0x00000098dc9c723c */ /* 0x044ff000000418ff */
[----:B------:R-:W-:Y:S08]  /*179e0*/  HMMA.16816.F32.BF16 R152, R220, R154, RZ ;  /* 0x0000009adc98723c */ /* 0x000ff000000418ff */
[C---:B-1----:R-:W-:Y:S08]  /*179f0*/  HMMA.16816.F32.BF16 R16, R172.reuse, R4, R16 ;  /* 0x00000004ac10723c */ /* 0x042ff00000041810 */
[C---:B------:R-:W-:Y:S01]  /*17a00*/  HMMA.16816.F32.BF16 R12, R172.reuse, R6, R12 ;  /* 0x00000006ac0c723c */ /* 0x040fe2000004180c */
[----:B------:R-:W1:Y:S07]  /*17a10*/  LDSM.16.M88.4 R4, [R184] ;  /* 0x00000000b804783b */ /* 0x000e6e0000000200 */
[C---:B------:R-:W-:Y:S08]  /*17a20*/  HMMA.16816.F32.BF16 R148, R172.reuse, R32, R148 ;  /* 0x00000020ac94723c */ /* 0x040ff00000041894 */
[C---:B------:R-:W-:Y:S01]  /*17a30*/  HMMA.16816.F32.BF16 R144, R172.reuse, R34, R144 ;  /* 0x00000022ac90723c */ /* 0x040fe20000041890 */
[----:B------:R-:W2:Y:S07]  /*17a40*/  LDSM.16.M88.4 R32, [R184+0x1000] ;  /* 0x00100000b820783b */ /* 0x000eae0000000200 */
[----:B------:R-:W-:Y:S08]  /*17a50*/  HMMA.16816.F32.BF16 R156, R172, R136, R156 ;  /* 0x00000088ac9c723c */ /* 0x000ff0000004189c */
[C---:B------:R-:W-:Y:S08]  /*17a60*/  HMMA.16816.F32.BF16 R140, R220.reuse, R160, RZ ;  /* 0x000000a0dc8c723c */ /* 0x040ff000000418ff */
[----:B------:R-:W-:Y:S01]  /*17a70*/  HMMA.16816.F32.BF16 R220, R220, R162, RZ ;  /* 0x000000a2dcdc723c */ /* 0x000fe200000418ff */
[----:B------:R-:W-:Y:S07]  /*17a80*/  LDSM.16.M88.4 R160, [R194+0x2000] ;  /* 0x00200000c2a0783b */ /* 0x000fee0000000200 */
[----:B------:R-:W-:Y:S01]  /*17a90*/  HMMA.16816.F32.BF16 R152, R172, R138, R152 ;  /* 0x0000008aac98723c */ /* 0x000fe20000041898 */
[----:B------:R-:W3:Y:S07]  /*17aa0*/  LDSM.16.M88.4 R136, [R184+0x800] ;  /* 0x00080000b888783b */ /* 0x000eee0000000200 */
[C---:B------:R-:W-:Y:S08]  /*17ab0*/  HMMA.16816.F32.BF16 R16, R164.reuse, R28, R16 ;  /* 0x0000001ca410723c */ /* 0x040ff00000041810 */
[C---:B------:R-:W-:Y:S01]  /*17ac0*/  HMMA.16816.F32.BF16 R12, R164.reuse, R30, R12 ;  /* 0x0000001ea40c723c */ /* 0x040fe2000004180c */
[----:B------:R-:W1:Y:S07]  /*17ad0*/  LDSM.16.M88.4 R28, [R193+0x8000] ;  /* 0x00800000c11c783b */ /* 0x000e6e0000000200 */
[C---:B----4-:R-:W-:Y:S08]  /*17ae0*/  HMMA.16816.F32.BF16 R148, R164.reuse, R8, R148 ;  /* 0x00000008a494723c */ /* 0x050ff00000041894 */
[C---:B------:R-:W-:Y:S01]  /*17af0*/  HMMA.16816.F32.BF16 R144, R164.reuse, R10, R144 ;  /* 0x0000000aa490723c */ /* 0x040fe20000041890 */
[----:B------:R-:W4:Y:S07]  /*17b00*/  LDSM.16.M88.4 R8, [R193+0x9000] ;  /* 0x00900000c108783b */ /* 0x000f2e0000000200 */
[----:B-----5:R-:W-:Y:S08]  /*17b10*/  HMMA.16816.F32.BF16 R156, R164, R20, R156 ;  /* 0x00000014a49c723c */ /* 0x020ff0000004189c */
[C---:B------:R-:W-:Y:S08]  /*17b20*/  HMMA.16816.F32.BF16 R140, R172.reuse, R224, R140 ;  /* 0x000000e0ac8c723c */ /* 0x040ff0000004188c */
[----:B------:R-:W-:Y:S01]  /*17b30*/  HMMA.16816.F32.BF16 R220, R172, R226, R220 ;  /* 0x000000e2acdc723c */ /* 0x000fe200000418dc */
[----:B------:R-:W-:Y:S04]  /*17b40*/  LDSM.16.M88.4 R172, [R192+0x2000] ;  /* 0x00200000c0ac783b */ /* 0x000fe80000000200 */
[----:B------:R-:W-:Y:S03]  /*17b50*/  LDSM.16.M88.4 R224, [R193+0x9800] ;  /* 0x00980000c1e0783b */ /* 0x000fe60000000200 */
[----:B------:R-:W-:Y:S01]  /*17b60*/  HMMA.16816.F32.BF16 R152, R164, R22, R152 ;  /* 0x00000016a498723c */ /* 0x000fe20000041898 */
[----:B------:R-:W5:Y:S07]  /*17b70*/  LDSM.16.M88.4 R20, [R193+0x8800] ;  /* 0x00880000c114783b */ /* 0x000f6e0000000200 */
[C---:B-1----:R-:W-:Y:S08]  /*17b80*/  HMMA.16816.F32.BF16 R16, R24.reuse, R4, R16 ;  /* 0x000000041810723c */ /* 0x042ff00000041810 */
[C---:B------:R-:W-:Y:S01]  /*17b90*/  HMMA.16816.F32.BF16 R12, R24.reuse, R6, R12 ;  /* 0x00000006180c723c */ /* 0x040fe2000004180c */
[----:B------:R-:W1:Y:S07]  /*17ba0*/  LDSM.16.M88.4 R4, [R183] ;  /* 0x00000000b704783b */ /* 0x000e6e0000000200 */
[C---:B--2---:R-:W-:Y:S08]  /*17bb0*/  HMMA.16816.F32.BF16 R148, R24.reuse, R32, R148 ;  /* 0x000000201894723c */ /* 0x044ff00000041894 */
[C---:B------:R-:W-:Y:S01]  /*17bc0*/  HMMA.16816.F32.BF16 R144, R24.reuse, R34, R144 ;  /* 0x000000221890723c */ /* 0x040fe20000041890 */
[----:B------:R-:W2:Y:S07]  /*17bd0*/  LDSM.16.M88.4 R32, [R181] ;  /* 0x00000000b520783b */ /* 0x000eae0000000200 */
[----:B---3--:R-:W-:Y:S08]  /*17be0*/  HMMA.16816.F32.BF16 R156, R24, R136, R156 ;  /* 0x00000088189c723c */ /* 0x008ff0000004189c */
        /* <DEDUP_REMOVED lines=21> */
[----:B------:R-:W1:Y:S07]  /*17d40*/  LDSM.16.M88.4 R4, [R184+0x2000] ;  /* 0x00200000b804783b */ /* 0x000e6e0000000200 */
[C---:B--2---:R-:W-:Y:S08]  /*17d50*/  HMMA.16816.F32.BF16 R148, R172.reuse, R32, R148 ;  /* 0x00000020ac94723c */ /* 0x044ff00000041894 */
[C---:B------:R-:W-:Y:S01]  /*17d60*/  HMMA.16816.F32.BF16 R144, R172.reuse, R34, R144 ;  /* 0x00000022ac90723c */ /* 0x040fe20000041890 */
[----:B------:R-:W-:Y:S07]  /*17d70*/  LDSM.16.M88.4 R32, [R193+0xa000] ;  /* 0x00a00000c120783b */ /* 0x000fee0000000200 */
[----:B---3--:R-:W-:Y:S08]  /*17d80*/  HMMA.16816.F32.BF16 R156, R172, R136, R156 ;  /* 0x00000088ac9c723c */ /* 0x008ff0000004189c */
[C---:B------:R-:W-:Y:S08]  /*17d90*/  HMMA.16816.F32.BF16 R140, R160.reuse, R224, R140 ;  /* 0x000000e0a08c723c */ /* 0x040ff0000004188c */
[----:B------:R-:W-:Y:S01]  /*17da0*/  HMMA.16816.F32.BF16 R220, R160, R226, R220 ;  /* 0x000000e2a0dc723c */ /* 0x000fe200000418dc */
[----:B------:R-:W-:Y:S04]  /*17db0*/  LDSM.16.M88.4 R160, [R184+0x2800] ;  /* 0x00280000b8a0783b */ /* 0x000fe80000000200 */
[----:B------:R-:W-:Y:S03]  /*17dc0*/  LDSM.16.M88.4 R224, [R194+0x4000] ;  /* 0x00400000c2e0783b */ /* 0x000fe60000000200 */
[----:B------:R-:W-:Y:S01]  /*17dd0*/  HMMA.16816.F32.BF16 R152, R172, R138, R152 ;  /* 0x0000008aac98723c */ /* 0x000fe20000041898 */
[----:B------:R-:W2:Y:S07]  /*17de0*/  LDSM.16.M88.4 R136, [R184+0x3000] ;  /* 0x00300000b888783b */ /* 0x000eae0000000200 */
[C---:B------:R-:W-:Y:S08]  /*17df0*/  HMMA.16816.F32.BF16 R16, R164.reuse, R28, R16 ;  /* 0x0000001ca410723c */ /* 0x040ff00000041810 */
[C---:B------:R-:W-:Y:S01]  /*17e00*/  HMMA.16816.F32.BF16 R12, R164.reuse, R30, R12 ;  /* 0x0000001ea40c723c */ /* 0x040fe2000004180c */
[----:B------:R-:W-:Y:S07]  /*17e10*/  LDSM.16.M88.4 R28, [R184+0x3800] ;  /* 0x00380000b81c783b */ /* 0x000fee0000000200 */
[C---:B----4-:R-:W-:Y:S08]  /*17e20*/  HMMA.16816.F32.BF16 R148, R164.reuse, R8, R148 ;  /* 0x00000008a494723c */ /* 0x050ff00000041894 */
[C---:B------:R-:W-:Y:S01]  /*17e30*/  HMMA.16816.F32.BF16 R144, R164.reuse, R10, R144 ;  /* 0x0000000aa490723c */ /* 0x040fe20000041890 */
[----:B------:R-:W3:Y:S07]  /*17e40*/  LDSM.16.M88.4 R8, [R193+0xb000] ;  /* 0x00b00000c108783b */ /* 0x000eee0000000200 */
[----:B-----5:R-:W-:Y:S08]  /*17e50*/  HMMA.16816.F32.BF16 R156, R164, R20, R156 ;  /* 0x00000014a49c723c */ /* 0x020ff0000004189c */
[C---:B------:R-:W-:Y:S08]  /*17e60*/  HMMA.16816.F32.BF16 R140, R172.reuse, R228, R140 ;  /* 0x000000e4ac8c723c */ /* 0x040ff0000004188c */
[----:B------:R-:W-:Y:S01]  /*17e70*/  HMMA.16816.F32.BF16 R220, R172, R230, R220 ;  /* 0x000000e6acdc723c */ /* 0x000fe200000418dc */
[----:B------:R-:W-:Y:S04]  /*17e80*/  LDSM.16.M88.4 R172, [R192+0x4000] ;  /* 0x00400000c0ac783b */ /* 0x000fe80000000200 */
[----:B------:R-:W-:Y:S03]  /*17e90*/  LDSM.16.M88.4 R228, [R193+0xb800] ;  /* 0x00b80000c1e4783b */ /* 0x000fe60000000200 */
[----:B------:R-:W-:Y:S01]  /*17ea0*/  HMMA.16816.F32.BF16 R152, R164, R22, R152 ;  /* 0x00000016a498723c */ /* 0x000fe20000041898 */
[----:B------:R-:W4:Y:S07]  /*17eb0*/  LDSM.16.M88.4 R20, [R193+0xa800] ;  /* 0x00a80000c114783b */ /* 0x000f2e0000000200 */
[C---:B-1----:R-:W-:Y:S08]  /*17ec0*/  HMMA.16816.F32.BF16 R16, R24.reuse, R4, R16 ;  /* 0x000000041810723c */ /* 0x042ff00000041810 */
[C---:B------:R-:W-:Y:S01]  /*17ed0*/  HMMA.16816.F32.BF16 R12, R24.reuse, R6, R12 ;  /* 0x00000006180c723c */ /* 0x040fe2000004180c */
[----:B------:R-:W1:Y:S07]  /*17ee0*/  LDSM.16.M88.4 R4, [R179] ;  /* 0x00000000b304783b */ /* 0x000e6e0000000200 */
[C---:B--2---:R-:W-:Y:S08]  /*17ef0*/  HMMA.16816.F32.BF16 R148, R24.reuse, R136, R148 ;  /* 0x000000881894723c */ /* 0x044ff00000041894 */
[C---:B------:R-:W-:Y:S01]  /*17f00*/  HMMA.16816.F32.BF16 R144, R24.reuse, R138, R144 ;  /* 0x0000008a1890723c */ /* 0x040fe20000041890 */
[----:B------:R-:W-:Y:S07]  /*17f10*/  LDSM.16.M88.4 R136, [R190+0x4000] ;  /* 0x00400000be88783b */ /* 0x000fee0000000200 */
[----:B------:R-:W-:Y:S08]  /*17f20*/  HMMA.16816.F32.BF16 R156, R24, R160, R156 ;  /* 0x000000a0189c723c */ /* 0x000ff0000004189c */
[C---:B------:R-:W-:Y:S08]  /*17f30*/  HMMA.16816.F32.BF16 R140, R164.reuse, R168, R140 ;  /* 0x000000a8a48c723c */ /* 0x040ff0000004188c */
[----:B------:R-:W-:Y:S01]  /*17f40*/  HMMA.16816.F32.BF16 R220, R164, R170, R220 ;  /* 0x000000aaa4dc723c */ /* 0x000fe200000418dc */
[----:B------:R-:W2:Y:S04]  /*17f50*/  LDSM.16.M88.4 R164, [R177] ;  /* 0x00000000b1a4783b */ /* 0x000ea80000000200 */
[----:B------:R-:W5:Y:S03]  /*17f60*/  LDSM.16.M88.4 R168, [R178] ;  /* 0x00000000b2a8783b */ /* 0x000f660000000200 */
[C---:B------:R-:W-:Y:S08]  /*17f70*/  HMMA.16816.F32.BF16 R16, R224.reuse, R32, R16 ;  /* 0x00000020e010723c */ /* 0x040ff00000041810 */
[----:B------:R-:W-:Y:S01]  /*17f80*/  HMMA.16816.F32.BF16 R12, R224, R34, R12 ;  /* 0x00000022e00c723c */ /* 0x000fe2000004180c */
[----:B------:R-:W1:Y:S07]  /*17f90*/  LDSM.16.M88.4 R32, [R188+0xa000] ;  /* 0x00a00000bc20783b */ /* 0x000e6e0000000200 */
[----:B------:R-:W-:Y:S01]  /*17fa0*/  HMMA.16816.F32.BF16 R152, R24, R162, R152 ;  /* 0x000000a21898723c */ /* 0x000fe20000041898 */
[----:B------:R-:W-:Y:S07]  /*17fb0*/  LDSM.16.M88.4 R160, [R176] ;  /* 0x00000000b0a0783b */ /* 0x000fee0000000200 */
[C---:B---3--:R-:W-:Y:S08]  /*17fc0*/  HMMA.16816.F32.BF16 R148, R224.reuse, R8, R148 ;  /* 0x00000008e094723c */ /* 0x048ff00000041894 */
[C---:B------:R-:W-:Y:S01]  /*17fd0*/  HMMA.16816.F32.BF16 R144, R224.reuse, R10, R144 ;  /* 0x0000000ae090723c */ /* 0x040fe20000041890 */
[----:B------:R-:W-:Y:S07]  /*17fe0*/  LDSM.16.M88.4 R8, [R189+0x4000] ;  /* 0x00400000bd08783b */ /* 0x000fee0000000200 */
[----:B----4-:R-:W-:Y:S08]  /*17ff0*/  HMMA.16816.F32.BF16 R156, R224, R20, R156 ;  /* 0x00000014e09c723c */ /* 0x010ff0000004189c */
[C---:B------:R-:W-:Y:S08]  /*18000*/  HMMA.16816.F32.BF16 R140, R24.reuse, R28, R140 ;  /* 0x0000001c188c723c */ /* 0x040ff0000004188c */
[----:B------:R-:W-:Y:S01]  /*18010*/  HMMA.16816.F32.BF16 R220, R24, R30, R220 ;  /* 0x0000001e18dc723c */ /* 0x000fe200000418dc */
[----:B------:R-:W3:Y:S04]  /*18020*/  LDSM.16.M88.4 R24, [R188+0xb000] ;  /* 0x00b00000bc18783b */ /* 0x000ee80000000200 */
[----:B------:R-:W4:Y:S03]  /*18030*/  LDSM.16.M88.4 R28, [R188+0xa800] ;  /* 0x00a80000bc1c783b */ /* 0x000f260000000200 */
[C---:B-1----:R-:W-:Y:S08]  /*18040*/  HMMA.16816.F32.BF16 R16, R172.reuse, R4, R16 ;  /* 0x00000004ac10723c */ /* 0x042ff00000041810 */
[----:B------:R-:W-:Y:S01]  /*18050*/  HMMA.16816.F32.BF16 R12, R172, R6, R12 ;  /* 0x00000006ac0c723c */ /* 0x000fe2000004180c */
[----:B------:R-:W1:Y:S07]  /*18060*/  LDSM.16.M88.4 R4, [R184+0x4000] ;  /* 0x00400000b804783b */ /* 0x000e6e0000000200 */
[----:B------:R-:W-:Y:S01]  /*18070*/  HMMA.16816.F32.BF16 R152, R224, R22, R152 ;  /* 0x00000016e098723c */ /* 0x000fe20000041898 */
[----:B------:R-:W-:Y:S07]  /*18080*/  LDSM.16.M88.4 R20, [R188+0xb800] ;  /* 0x00b80000bc14783b */ /* 0x000fee0000000200 */
[C---:B--2---:R-:W-:Y:S08]  /*18090*/  HMMA.16816.F32.BF16 R148, R172.reuse, R164, R148 ;  /* 0x000000a4ac94723c */ /* 0x044ff00000041894 */
[C---:B------:R-:W-:Y:S08]  /*180a0*/  HMMA.16816.F32.BF16 R144, R172.reuse, R166, R144 ;  /* 0x000000a6ac90723c */ /* 0x040ff00000041890 */
[----:B-----5:R-:W-:Y:S08]  /*180b0*/  HMMA.16816.F32.BF16 R156, R172, R168, R156 ;  /* 0x000000a8ac9c723c */ /* 0x020ff0000004189c */
[----:B------:R-:W-:Y:S08]  /*180c0*/  HMMA.16816.F32.BF16 R140, R224, R228, R140 ;  /* 0x000000e4e08c723c */ /* 0x000ff0000004188c */
[C---:B------:R-:W-:Y:S08]  /*180d0*/  HMMA.16816.F32.BF16 R16, R136.reuse, R32, R16 ;  /* 0x000000208810723c */ /* 0x040ff00000041810 */
[----:B------:R-:W-:Y:S01]  /*180e0*/  HMMA.16816.F32.BF16 R12, R136, R34, R12 ;  /* 0x00000022880c723c */ /* 0x000fe2000004180c */
[----:B------:R-:W2:Y:S07]  /*180f0*/  LDSM.16.M88.4 R32, [R184+0x4800] ;  /* 0x00480000b820783b */ /* 0x000eae0000000200 */
[----:B------:R-:W-:Y:S08]  /*18100*/  HMMA.16816.F32.BF16 R220, R224, R230, R220 ;  /* 0x000000e6e0dc723c */ /* 0x000ff000000418dc */
[----:B------:R-:W-:Y:S08]  /*18110*/  HMMA.16816.F32.BF16 R152, R172, R170, R152 ;  /* 0x000000aaac98723c */ /* 0x000ff00000041898 */
[C---:B---3--:R-:W-:Y:S08]  /*18120*/  HMMA.16816.F32.BF16 R148, R136.reuse, R24, R148 ;  /* 0x000000188894723c */ /* 0x048ff00000041894 */
[C---:B------:R-:W-:Y:S01]  /*18130*/  HMMA.16816.F32.BF16 R144, R136.reuse, R26, R144 ;  /* 0x0000001a8890723c */ /* 0x040fe20000041890 */
[----:B------:R-:W3:Y:S07]  /*18140*/  LDSM.16.M88.4 R24, [R184+0x5000] ;  /* 0x00500000b818783b */ /* 0x000eee0000000200 */
[----:B----4-:R-:W-:Y:S07]  /*18150*/  HMMA.16816.F32.BF16 R156, R136, R28, R156 ;  /* 0x0000001c889c723c */ /* 0x010fee000004189c */
[----:B------:R-:W-:Y:S01]  /*18160*/  LOP3.LUT R29, R133, 0x6, RZ, 0xc0, !PT ;  /* 0x00000006851d7812 */ /* 0x000fe200078ec0ff */
[----:B------:R-:W-:Y:S04]  /*18170*/  HMMA.16816.F32.BF16 R140, R172, R160, R140 ;  /* 0x000000a0ac8c723c */ /* 0x000fe8000004188c */
[----:B------:R-:W-:-:S03]  /*18180*/  IMAD R29, R214, 0x40, R29 ;  /* 0x00000040d61d7824 */ /* 0x000fc600078e021d */
[----:B------:R-:W-:Y:S01]  /*18190*/  IMAD.MOV.U32 R160, RZ, RZ, R134 ;  /* 0x000000ffffa07224 */ /* 0x000fe200078e0086 */
[----:B------:R-:W-:Y:S01]  /*181a0*/  HMMA.16816.F32.BF16 R220, R172, R162, R220 ;  /* 0x000000a2acdc723c */ /* 0x000fe200000418dc */
[----:B------:R-:W-:-:S07]  /*181b0*/  IMAD.MOV.U32 R161, RZ, RZ, R135 ;  /* 0x000000ffffa17224 */ /* 0x000fce00078e0087 */
[----:B------:R-:W-:Y:S07]  /*181c0*/  HMMA.16816.F32.BF16 R152, R136, R30, R152 ;  /* 0x0000001e8898723c */ /* 0x000fee0000041898 */
[----:B------:R-:W-:Y:S01]  /*181d0*/  IADD3 R31, R29, 0x28, RZ ;  /* 0x000000281d1f7810 */ /* 0x000fe20007ffe0ff */
[C---:B-1----:R-:W-:Y:S08]  /*181e0*/  HMMA.16816.F32.BF16 R16, R8.reuse, R4, R16 ;  /* 0x000000040810723c */ /* 0x042ff00000041810 */
[----:B------:R-:W-:Y:S01]  /*181f0*/  HMMA.16816.F32.BF16 R12, R8, R6, R12 ;  /* 0x00000006080c723c */ /* 0x000fe2000004180c */
[----:B------:R-:W1:Y:S01]  /*18200*/  LDSM.16.M88.4 R4, [R184+0x5800] ;  /* 0x00580000b804783b */ /* 0x000e620000000200 */
[----:B------:R-:W-:-:S06]  /*18210*/  DEPBAR.LE SB0, 0x0 ;  /* 0x000080000000791a */ /* 0x000fcc0000000000 */
[----:B--2---:R-:W-:Y:S08]  /*18220*/  HMMA.16816.F32.BF16 R156, R8, R32, R156 ;  /* 0x00000020089c723c */ /* 0x004ff0000004189c */
[C---:B------:R-:W-:Y:S07]  /*18230*/  HMMA.16816.F32.BF16 R140, R136.reuse, R20, R140 ;  /* 0x00000014888c723c */ /* 0x040fee000004188c */
[----:B------:R-:W-:Y:S01]  /*18240*/  IADD3 R21, R29, 0x8, RZ ;  /* 0x000000081d157810 */ /* 0x000fe20007ffe0ff */
[----:B------:R-:W-:Y:S03]  /*18250*/  HMMA.16816.F32.BF16 R220, R136, R22, R220 ;  /* 0x0000001688dc723c */ /* 0x000fe600000418dc */
[----:B------:R-:W-:-:S02]  /*18260*/  ISETP.GE.AND P6, PT, R21, R0, PT ;  /* 0x000000001500720c */ /* 0x000fc40003fc6270 */
[----:B------:R-:W-:Y:S02]  /*18270*/  ISETP.GE.AND P1, PT, R21, R2, PT ;  /* 0x000000021500720c */ /* 0x000fe40003f26270 */
[C---:B------:R-:W-:Y:S01]  /*18280*/  IADD3 R23, R29.reuse, 0x1, RZ ;  /* 0x000000011d177810 */ /* 0x040fe20007ffe0ff */
[C---:B------:R-:W-:Y:S01]  /*18290*/  HMMA.16816.F32.BF16 R152, R8.reuse, R34, R152 ;  /* 0x000000220898723c */ /* 0x040fe20000041898 */
[----:B------:R-:W-:Y:S02]  /*182a0*/  IADD3 R21, R29, 0x9, RZ ;  /* 0x000000091d157810 */ /* 0x000fe40007ffe0ff */
[C---:B------:R-:W-:Y:S02]  /*182b0*/  ISETP.GE.AND P2, PT, R23.reuse, R0, PT ;  /* 0x000000001700720c */ /* 0x040fe40003f46270 */
[----:B------:R-:W-:Y:S02]  /*182c0*/  ISETP.GE.AND P5, PT, R23, R2, PT ;  /* 0x000000021700720c */ /* 0x000fe40003fa6270 */
[----:B------:R-:W-:Y:S01]  /*182d0*/  IADD3 R23, R29, 0x10, RZ ;  /* 0x000000101d177810 */ /* 0x000fe20007ffe0ff */
[----:B---3--:R-:W-:Y:S01]  /*182e0*/  HMMA.16816.F32.BF16 R148, R8, R24, R148 ;  /* 0x000000180894723c */ /* 0x008fe20000041894 */
[----:B------:R-:W-:Y:S01]  /*182f0*/  FSEL R17, R17, -INF , !P2 ;  /* 0xff80000011117808 */ /* 0x000fe20005000000 */
[----:B------:R-:W-:Y:S01]  /*18300*/  BAR.SYNC.DEFER_BLOCKING 0x0 ;  /* 0x0000000000007b1d */ /* 0x000fe20000010000 */
[----:B------:R-:W-:-:S02]  /*18310*/  ISETP.GE.AND P2, PT, R21, R0, PT ;  /* 0x000000001500720c */ /* 0x000fc40003f46270 */
[----:B------:R-:W-:Y:S02]  /*18320*/  FSEL R12, R12, -INF , !P6 ;  /* 0xff8000000c0c7808 */ /* 0x000fe40007000000 */
[----:B------:R-:W-:Y:S01]  /*18330*/  FSEL R14, R14, -INF , !P1 ;  /* 0xff8000000e0e7808 */ /* 0x000fe20004800000 */
[C---:B------:R-:W-:Y:S01]  /*18340*/  HMMA.16816.F32.BF16 R144, R8.reuse, R26, R144 ;  /* 0x0000001a0890723c */ /* 0x040fe20000041890 */
[----:B------:R-:W-:Y:S02]  /*18350*/  ISETP.GE.AND P6, PT, R21, R2, PT ;  /* 0x000000021500720c */ /* 0x000fe40003fc6270 */
[----:B------:R-:W-:Y:S02]  /*18360*/  ISETP.GE.AND P1, PT, R23, R0, PT ;  /* 0x000000001700720c */ /* 0x000fe40003f26270 */
[----:B------:R-:W-:Y:S02]  /*18370*/  IADD3 R21, R29, 0x11, RZ ;  /* 0x000000111d157810 */ /* 0x000fe40007ffe0ff */
[----:B------:R-:W-:Y:S01]  /*18380*/  FSEL R13, R13, -INF , !P2 ;  /* 0xff8000000d0d7808 */ /* 0x000fe20005000000 */
[----:B-1----:R-:W-:Y:S01]  /*18390*/  HMMA.16816.F32.BF16 R140, R8, R4, R140 ;  /* 0x00000004088c723c */ /* 0x002fe2000004188c */
[----:B------:R-:W-:-:S02]  /*183a0*/  ISETP.GE.AND P2, PT, R23, R2, PT ;  /* 0x000000021700720c */ /* 0x000fc40003f46270 */
[----:B------:R-:W-:Y:S02]  /*183b0*/  FSEL R15, R15, -INF , !P6 ;  /* 0xff8000000f0f7808 */ /* 0x000fe40007000000 */
[----:B------:R-:W-:Y:S02]  /*183c0*/  IADD3 R23, R29, 0x18, RZ ;  /* 0x000000181d177810 */ /* 0x000fe40007ffe0ff */
[----:B------:R-:W-:Y:S01]  /*183d0*/  FSEL R25, R156, -INF , !P1 ;  /* 0xff8000009c197808 */ /* 0x000fe20004800000 */
[----:B------:R-:W-:Y:S01]  /*183e0*/  HMMA.16816.F32.BF16 R220, R8, R6, R220 ;  /* 0x0000000608dc723c */ /* 0x000fe200000418dc */
[C---:B------:R-:W-:Y:S02]  /*183f0*/  ISETP.GE.AND P6, PT, R21.reuse, R0, PT ;  /* 0x000000001500720c */ /* 0x040fe40003fc6270 */
[----:B------:R-:W-:Y:S02]  /*18400*/  ISETP.GE.AND P1, PT, R21, R2, PT ;  /* 0x000000021500720c */ /* 0x000fe40003f26270 */
[----:B------:R-:W-:-:S02]  /*18410*/  IADD3 R21, R29, 0x19, RZ ;  /* 0x000000191d157810 */ /* 0x000fc40007ffe0ff */
[----:B------:R-:W-:Y:S02]  /*18420*/  FSEL R22, R158, -INF , !P2 ;  /* 0xff8000009e167808 */ /* 0x000fe40005000000 */
[----:B------:R-:W-:Y:S02]  /*18430*/  ISETP.GE.AND P2, PT, R23, R0, PT ;  /* 0x000000001700720c */ /* 0x000fe40003f46270 */
[----:B------:R-:W-:Y:S02]  /*18440*/  FSEL R157, R157, -INF , !P6 ;  /* 0xff8000009d9d7808 */ /* 0x000fe40007000000 */
[----:B------:R-:W-:Y:S02]  /*18450*/  FSEL R159, R159, -INF , !P1 ;  /* 0xff8000009f9f7808 */ /* 0x000fe40004800000 */
[----:B------:R-:W-:Y:S02]  /*18460*/  ISETP.GE.AND P6, PT, R23, R2, PT ;  /* 0x000000021700720c */ /* 0x000fe40003fc6270 */
[----:B------:R-:W-:-:S02]  /*18470*/  ISETP.GE.AND P1, PT, R21, R0, PT ;  /* 0x000000001500720c */ /* 0x000fc40003f26270 */
[----:B------:R-:W-:Y:S02]  /*18480*/  IADD3 R27, R29, 0x20, RZ ;  /* 0x000000201d1b7810 */ /* 0x000fe40007ffe0ff */
[----:B------:R-:W-:Y:S02]  /*18490*/  FSEL R24, R152, -INF , !P2 ;  /* 0xff80000098187808 */ /* 0x000fe40005000000 */
[----:B------:R-:W-:Y:S02]  /*184a0*/  ISETP.GE.AND P2, PT, R21, R2, PT ;  /* 0x000000021500720c */ /* 0x000fe40003f46270 */
[----:B------:R-:W-:Y:S02]  /*184b0*/  FSEL R21, R154, -INF , !P6 ;  /* 0xff8000009a157808 */ /* 0x000fe40007000000 */
[----:B------:R-:W-:Y:S02]  /*184c0*/  FSEL R23, R153, -INF , !P1 ;  /* 0xff80000099177808 */ /* 0x000fe40004800000 */
[----:B------:R-:W-:-:S02]  /*184d0*/  ISETP.GE.AND P6, PT, R27, R0, PT ;  /* 0x000000001b00720c */ /* 0x000fc40003fc6270 */
[----:B------:R-:W-:Y:S02]  /*184e0*/  ISETP.GE.AND P1, PT, R27, R2, PT ;  /* 0x000000021b00720c */ /* 0x000fe40003f26270 */
[----:B------:R-:W-:Y:S02]  /*184f0*/  IADD3 R27, R29, 0x21, RZ ;  /* 0x000000211d1b7810 */ /* 0x000fe40007ffe0ff */
[----:B------:R-:W-:Y:S02]  /*18500*/  FSEL R20, R155, -INF , !P2 ;  /* 0xff8000009b147808 */ /* 0x000fe40005000000 */
[----:B------:R-:W-:Y:S02]  /*18510*/  FSEL R171, R148, -INF , !P6 ;  /* 0xff80000094ab7808 */ /* 0x000fe40007000000 */
[----:B------:R-:W-:Y:S02]  /*18520*/  FSEL R167, R150, -INF , !P1 ;  /* 0xff80000096a77808 */ /* 0x000fe40004800000 */
[----:B------:R-:W-:-:S02]  /*18530*/  ISETP.GE.AND P2, PT, R27, R0, PT ;  /* 0x000000001b00720c */ /* 0x000fc40003f46270 */
[----:B------:R-:W-:Y:S02]  /*18540*/  ISETP.GE.AND P6, PT, R27, R2, PT ;  /* 0x000000021b00720c */ /* 0x000fe40003fc6270 */
[----:B------:R-:W-:Y:S02]  /*18550*/  ISETP.GE.AND P1, PT, R31, R0, PT ;  /* 0x000000001f00720c */ /* 0x000fe40003f26270 */
[----:B------:R-:W-:Y:S02]  /*18560*/  IADD3 R5, R29, 0x29, RZ ;  /* 0x000000291d057810 */ /* 0x000fe40007ffe0ff */
[----:B------:R-:W-:Y:S02]  /*18570*/  FSEL R172, R149, -INF , !P2 ;  /* 0xff80000095ac7808 */ /* 0x000fe40005000000 */
[----:B------:R-:W-:Y:S02]  /*18580*/  FSEL R165, R151, -INF , !P6 ;  /* 0xff80000097a57808 */ /* 0x000fe40007000000 */
[----:B------:R-:W-:-:S02]  /*18590*/  FSEL R170, R144, -INF , !P1 ;  /* 0xff80000090aa7808 */ /* 0x000fc40004800000 */
[----:B------:R-:W-:Y:S02]  /*185a0*/  ISETP.GE.AND P2, PT, R31, R2, PT ;  /* 0x000000021f00720c */ /* 0x000fe40003f46270 */
[C---:B------:R-:W-:Y:S02]  /*185b0*/  ISETP.GE.AND P6, PT, R5.reuse, R0, PT ;  /* 0x000000000500720c */ /* 0x040fe40003fc6270 */
[----:B------:R-:W-:Y:S02]  /*185c0*/  ISETP.GE.AND P1, PT, R5, R2, PT ;  /* 0x000000020500720c */ /* 0x000fe40003f26270 */
[C---:B------:R-:W-:Y:S02]  /*185d0*/  IADD3 R5, R29.reuse, 0x30, RZ ;  /* 0x000000301d057810 */ /* 0x040fe40007ffe0ff */
[----:B------:R-:W-:Y:S02]  /*185e0*/  IADD3 R7, R29, 0x31, RZ ;  /* 0x000000311d077810 */ /* 0x000fe40007ffe0ff */
[----:B------:R-:W-:-:S02]  /*185f0*/  FSEL R169, R146, -INF , !P2 ;  /* 0xff80000092a97808 */ /* 0x000fc40005000000 */
[----:B------:R-:W-:Y:S02]  /*18600*/  FSEL R173, R145, -INF , !P6 ;  /* 0xff80000091ad7808 */ /* 0x000fe40007000000 */
[----:B------:R-:W-:Y:S02]  /*18610*/  FSEL R163, R147, -INF , !P1 ;  /* 0xff80000093a37808 */ /* 0x000fe40004800000 */
[C---:B------:R-:W-:Y:S02]  /*18620*/  ISETP.GE.AND P2, PT, R5.reuse, R0, PT ;  /* 0x000000000500720c */ /* 0x040fe40003f46270 */
[----:B------:R-:W-:Y:S02]  /*18630*/  ISETP.GE.AND P6, PT, R5, R2, PT ;  /* 0x000000020500720c */ /* 0x000fe40003fc6270 */
[----:B------:R-:W-:Y:S02]  /*18640*/  ISETP.GE.AND P1, PT, R7, R0, PT ;  /* 0x000000000700720c */ /* 0x000fe40003f26270 */
[----:B------:R-:W-:-:S02]  /*18650*/  IADD3 R5, R29, 0x38, RZ ;  /* 0x000000381d057810 */ /* 0x000fc40007ffe0ff */
[----:B------:R-:W-:Y:S02]  /*18660*/  FSEL R138, R142, -INF , !P6 ;  /* 0xff8000008e8a7808 */ /* 0x000fe40007000000 */
[----:B------:R-:W-:Y:S02]  /*18670*/  FSEL R156, R141, -INF , !P1 ;  /* 0xff8000008d9c7808 */ /* 0x000fe40004800000 */
[C---:B------:R-:W-:Y:S02]  /*18680*/  ISETP.GE.AND P6, PT, R5.reuse, R0, PT ;  /* 0x000000000500720c */ /* 0x040fe40003fc6270 */
[----:B------:R-:W-:Y:S02]  /*18690*/  ISETP.GE.AND P1, PT, R5, R2, PT ;  /* 0x000000020500720c */ /* 0x000fe40003f26270 */
[----:B------:R-:W-:Y:S02]  /*186a0*/  IADD3 R5, R29, 0x39, RZ ;  /* 0x000000391d057810 */ /* 0x000fe40007ffe0ff */
[----:B------:R-:W-:-:S02]  /*186b0*/  FSEL R19, R19, -INF , !P5 ;  /* 0xff80000013137808 */ /* 0x000fc40006800000 */
[-C--:B------:R-:W-:Y:S02]  /*186c0*/  ISETP.GE.AND P5, PT, R29, R0.reuse, PT ;  /* 0x000000001d00720c */ /* 0x080fe40003fa6270 */
[----:B------:R-:W-:Y:S02]  /*186d0*/  FSEL R154, R220, -INF , !P6 ;  /* 0xff800000dc9a7808 */ /* 0x000fe40007000000 */
[----:B------:R-:W-:Y:S02]  /*186e0*/  FSEL R137, R222, -INF , !P1 ;  /* 0xff800000de897808 */ /* 0x000fe40004800000 */
[C---:B------:R-:W-:Y:S02]  /*186f0*/  ISETP.GE.AND P6, PT, R5.reuse, R0, PT ;  /* 0x000000000500720c */ /* 0x040fe40003fc6270 */
[----:B------:R-:W-:Y:S02]  /*18700*/  ISETP.GE.AND P1, PT, R5, R2, PT ;  /* 0x000000020500720c */ /* 0x000fe40003f26270 */
[----:B------:R-:W-:-:S02]  /*18710*/  FSEL R5, R16, -INF , !P5 ;  /* 0xff80000010057808 */ /* 0x000fc40006800000 */
[----:B------:R-:W-:Y:S02]  /*18720*/  ISETP.GT.AND P5, PT, R214, R203, PT ;  /* 0x000000cbd600720c */ /* 0x000fe40003fa4270 */
[----:B------:R-:W-:Y:S02]  /*18730*/  FSEL R139, R140, -INF , !P2 ;  /* 0xff8000008c8b7808 */ /* 0x000fe40005000000 */
[-C--:B------:R-:W-:Y:S02]  /*18740*/  ISETP.GE.AND P2, PT, R7, R2.reuse, PT ;  /* 0x000000020700720c */ /* 0x080fe40003f46270 */
[----:B------:R-:W-:Y:S02]  /*18750*/  FSEL R152, R221, -INF , !P6 ;  /* 0xff800000dd987808 */ /* 0x000fe40007000000 */
[----:B------:R-:W-:Y:S02]  /*18760*/  FSEL R136, R143, -INF , !P2 ;  /* 0xff8000008f887808 */ /* 0x000fe40005000000 */
[----:B------:R-:W-:-:S02]  /*18770*/  ISETP.GE.AND P2, PT, R29, R2, PT ;  /* 0x000000021d00720c */ /* 0x000fc40003f46270 */
[----:B------:R-:W-:Y:S02]  /*18780*/  FSEL R149, R223, -INF , !P1 ;  /* 0xff800000df957808 */ /* 0x000fe40004800000 */
[----:B------:R-:W-:Y:S01]  /*18790*/  FSEL R18, R18, -INF , !P2 ;  /* 0xff80000012127808 */ /* 0x000fe20005000000 */
[----:B------:R-:W-:Y:S05]  /*187a0*/  @!P5 BRA `(.L_x_1793) ;  /* 0x00000a500000d947 */ /* 0x000fea0003800000 */
[----:B------:R-:W-:Y:S01]  /*187b0*/  BSSY B0, `(.L_x_1794) ;  /* 0x0000044000007945 */ /* 0x000fe20003800000 */
[----:B------:R-:W-:Y:S05]  /*187c0*/  @!P0 BRA `(.L_x_1795) ;  /* 0x000003e000008947 */ /* 0x000fea0003800000 */
[----:B------:R-:W-:Y:S02]  /*187d0*/  ULDC.64 UR4, c[0x0][0x118] ;  /* 0x0000460000047ab9 */ /* 0x000fe40000000a00 */
[----:B------:R-:W2:Y:S01]  /*187e0*/  LD.E R11, [R232.64+0x170] ;  /* 0x00017004e80b7980 */ /* 0x000ea2000c101900 */
[----:B------:R-:W-:Y:S02]  /*187f0*/  IMAD.SHL.U32 R2, R214, 0x40, RZ ;  /* 0x00000040d6027824 */ /* 0x000fe400078e00ff */
[----:B------:R-:W-:Y:S01]  /*18800*/  IMAD.MOV.U32 R8, RZ, RZ, RZ ;  /* 0x000000ffff087224 */ /* 0x000fe200078e00ff */
[----:B--2---:R-:W-:-:S02]  /*18810*/  IABS R6, R11 ;  /* 0x0000000b00067213 */ /* 0x004fc40000000000 */
[----:B------:R-:W-:Y:S02]  /*18820*/  IABS R4, R11 ;  /* 0x0000000b00047213 */ /* 0x000fe40000000000 */
[----:B------:R-:W1:Y:S03]  /*18830*/  I2F.RP R0, R6 ;  /* 0x0000000600007306 */ /* 0x000e660000209400 */
[----:B------:R-:W-:-:S05]  /*18840*/  IMAD.MOV R4, RZ, RZ, -R4 ;  /* 0x000000ffff047224 */ /* 0x000fca00078e0a04 */
[----:B-1----:R-:W1:Y:S02]  /*18850*/  MUFU.RCP R9, R0 ;  /* 0x0000000000097308 */ /* 0x002e640000001000 */
[----:B-1----:R-:W-:-:S06]  /*18860*/  IADD3 R9, R9, 0xffffffe, RZ ;  /* 0x0ffffffe09097810 */ /* 0x002fcc0007ffe0ff */
[----:B------:R-:W1:Y:S02]  /*18870*/  F2I.FTZ.U32.TRUNC.NTZ R9, R9 ;  /* 0x0000000900097305 */ /* 0x000e64000021f000 */
[----:B-1----:R-:W-:-:S04]  /*18880*/  IMAD.MOV R7, RZ, RZ, -R9 ;  /* 0x000000ffff077224 */ /* 0x002fc800078e0a09 */
[----:B------:R-:W-:Y:S01]  /*18890*/  IMAD R10, R7, R6, RZ ;  /* 0x00000006070a7224 */ /* 0x000fe200078e02ff */
[----:B------:R-:W-:-:S03]  /*188a0*/  IABS R7, R2 ;  /* 0x0000000200077213 */ /* 0x000fc60000000000 */
[----:B------:R-:W-:Y:S01]  /*188b0*/  IMAD.HI.U32 R10, R9, R10, R8 ;  /* 0x0000000a090a7227 */ /* 0x000fe200078e0008 */
[C---:B------:R-:W-:Y:S02]  /*188c0*/  IADD3 R8, R2.reuse, -0x40, RZ ;  /* 0xffffffc002087810 */ /* 0x040fe40007ffe0ff */
[----:B------:R-:W-:Y:S02]  /*188d0*/  LOP3.LUT R2, R2, R11, RZ, 0x3c, !PT ;  /* 0x0000000b02027212 */ /* 0x000fe400078e3cff */
[----:B------:R-:W-:Y:S01]  /*188e0*/  IABS R0, R8 ;  /* 0x0000000800007213 */ /* 0x000fe20000000000 */
[----:B------:R-:W-:Y:S01]  /*188f0*/  IMAD.HI.U32 R9, R10, R7, RZ ;  /* 0x000000070a097227 */ /* 0x000fe200078e00ff */
[----:B------:R-:W-:-:S03]  /*18900*/  LOP3.LUT R8, R8, R11, RZ, 0x3c, !PT ;  /* 0x0000000b08087212 */ /* 0x000fc600078e3cff */
[----:B------:R-:W-:Y:S02]  /*18910*/  IMAD R7, R9, R4, R7 ;  /* 0x0000000409077224 */ /* 0x000fe400078e0207 */
[----:B------:R-:W-:-:S03]  /*18920*/  IMAD.HI.U32 R27, R10, R0, RZ ;  /* 0x000000000a1b7227 */ /* 0x000fc600078e00ff */
[----:B------:R-:W-:Y:S01]  /*18930*/  ISETP.GT.U32.AND P2, PT, R6, R7, PT ;  /* 0x000000070600720c */ /* 0x000fe20003f44070 */
[----:B------:R-:W-:-:S05]  /*18940*/  IMAD R29, R27, R4, R0 ;  /* 0x000000041b1d7224 */ /* 0x000fca00078e0200 */
[----:B------:R-:W-:-:S07]  /*18950*/  ISETP.GT.U32.AND P1, PT, R6, R29, PT ;  /* 0x0000001d0600720c */ /* 0x000fce0003f24070 */
[-C--:B------:R-:W-:Y:S02]  /*18960*/  @!P2 IADD3 R7, R7, -R6.reuse, RZ ;  /* 0x800000060707a210 */ /* 0x080fe40007ffe0ff */
[----:B------:R-:W-:Y:S02]  /*18970*/  @!P2 IADD3 R9, R9, 0x1, RZ ;  /* 0x000000010909a810 */ /* 0x000fe40007ffe0ff */
[-C--:B------:R-:W-:Y:S02]  /*18980*/  ISETP.GE.U32.AND P0, PT, R7, R6.reuse, PT ;  /* 0x000000060700720c */ /* 0x080fe40003f06070 */
[----:B------:R-:W-:Y:S01]  /*18990*/  @!P1 IMAD.IADD R29, R29, 0x1, -R6 ;  /* 0x000000011d1d9824 */ /* 0x000fe200078e0a06 */
[----:B------:R-:W-:Y:S02]  /*189a0*/  ISETP.GE.AND P2, PT, R2, RZ, PT ;  /* 0x000000ff0200720c */ /* 0x000fe40003f46270 */
[----:B------:R-:W-:Y:S02]  /*189b0*/  @!P1 IADD3 R27, R27, 0x1, RZ ;  /* 0x000000011b1b9810 */ /* 0x000fe40007ffe0ff */
[----:B------:R-:W-:-:S02]  /*189c0*/  ISETP.GE.U32.AND P6, PT, R29, R6, PT ;  /* 0x000000061d00720c */ /* 0x000fc40003fc6070 */
[----:B------:R-:W-:Y:S01]  /*189d0*/  ISETP.NE.AND P1, PT, R11, RZ, PT ;  /* 0x000000ff0b00720c */ /* 0x000fe20003f25270 */
[----:B------:R-:W2:Y:S01]  /*189e0*/  LD.E.64 R28, [R232.64+0x20] ;  /* 0x00002004e81c7980 */ /* 0x000ea2000c101b00 */
[----:B------:R-:W-:Y:S02]  /*189f0*/  LOP3.LUT R2, RZ, R11, RZ, 0x33, !PT ;  /* 0x0000000bff027212 */ /* 0x000fe400078e33ff */
[----:B------:R-:W-:Y:S02]  /*18a00*/  @P0 IADD3 R9, R9, 0x1, RZ ;  /* 0x0000000109090810 */ /* 0x000fe40007ffe0ff */
[----:B------:R-:W-:-:S03]  /*18a10*/  ISETP.GE.AND P0, PT, R8, RZ, PT ;  /* 0x000000ff0800720c */ /* 0x000fc60003f06270 */
[----:B------:R-:W-:Y:S02]  /*18a20*/  @!P2 IMAD.MOV R9, RZ, RZ, -R9 ;  /* 0x000000ffff09a224 */ /* 0x000fe400078e0a09 */
[----:B------:R-:W-:-:S03]  /*18a30*/  @P6 IADD3 R27, R27, 0x1, RZ ;  /* 0x000000011b1b6810 */ /* 0x000fc60007ffe0ff */
[----:B------:R-:W-:-:S05]  /*18a40*/  SEL R9, R2, R9, !P1 ;  /* 0x0000000902097207 */ /* 0x000fca0004800000 */
[----:B------:R-:W-:Y:S02]  /*18a50*/  @!P0 IMAD.MOV R27, RZ, RZ, -R27 ;  /* 0x000000ffff1b8224 */ /* 0x000fe400078e0a1b */
[----:B------:R-:W-:-:S03]  /*18a60*/  IMAD.WIDE R32, R9, 0x4, R212 ;  /* 0x0000000409207825 */ /* 0x000fc600078e02d4 */
[----:B------:R-:W-:Y:S02]  /*18a70*/  SEL R2, R2, R27, !P1 ;  /* 0x0000001b02027207 */ /* 0x000fe40004800000 */
[----:B------:R-:W3:Y:S03]  /*18a80*/  LD.E.64 R26, [R232.64+0x38] ;  /* 0x00003804e81a7980 */ /* 0x000ee6000c101b00 */
        /* <DEDUP_REMOVED lines=8> */
[----:B------:R-:W-:Y:S02]  /*18b10*/  IMAD R2, R26, R9, R2 ;  /* 0x000000091a027224 */ /* 0x000fe400078e0202 */
[----:B----4-:R-:W-:Y:S02]  /*18b20*/  IMAD.IADD R7, R0, 0x1, -R7 ;  /* 0x0000000100077824 */ /* 0x010fe400078e0a07 */
[----:B------:R-:W-:Y:S02]  /*18b30*/  IMAD.IADD R11, R11, 0x1, R2 ;  /* 0x000000010b0b7824 */ /* 0x000fe400078e0202 */
[----:B--2---:R-:W-:Y:S01]  /*18b40*/  IMAD R9, R29, R7, RZ ;  /* 0x000000071d097224 */ /* 0x004fe200078e02ff */
[----:B------:R-:W-:Y:S01]  /*18b50*/  SHF.R.S32.HI R0, RZ, 0x1f, R7 ;  /* 0x0000001fff007819 */ /* 0x000fe20000011407 */
[----:B------:R-:W-:-:S04]  /*18b60*/  IMAD.WIDE.U32 R10, R7, R28, R10 ;  /* 0x0000001c070a7225 */ /* 0x000fc800078e000a */
[----:B------:R-:W-:Y:S02]  /*18b70*/  IMAD R9, R28, R0, R9 ;  /* 0x000000001c097224 */ /* 0x000fe400078e0209 */
[----:B------:R-:W-:-:S03]  /*18b80*/  IMAD.MOV.U32 R4, RZ, RZ, R10 ;  /* 0x000000ffff047224 */ /* 0x000fc600078e000a */
[----:B------:R-:W-:Y:S01]  /*18b90*/  IADD3 R9, R11, R9, RZ ;  /* 0x000000090b097210 */ /* 0x000fe20007ffe0ff */
[----:B------:R-:W-:Y:S05]  /*18ba0*/  BRA `(.L_x_1796) ;  /* 0x0000004000007947 */ /* 0x000fea0003800000 */
.L_x_1795:
[----:B------:R-:W-:Y:S02]  /*18bb0*/  ULDC.64 UR4, c[0x0][0x118] ;  /* 0x0000460000047ab9 */ /* 0x000fe40000000a00 */
[----:B------:R-:W2:Y:S02]  /*18bc0*/  LD.E R4, [R232.64+0x38] ;  /* 0x00003804e8047980 */ /* 0x000ea4000c101900 */
[----:B--2---:R-:W-:-:S04]  /*18bd0*/  LEA R4, -R4, RZ, 0x6 ;  /* 0x000000ff04047211 */ /* 0x004fc800078e31ff */
[----:B------:R-:W-:Y:S02]  /*18be0*/  SHF.R.S32.HI R9, RZ, 0x1f, R4 ;  /* 0x0000001fff097819 */ /* 0x000fe40000011404 */
.L_x_1796:
[----:B------:R-:W-:Y:S05]  /*18bf0*/  BSYNC B0 ;  /* 0x0000000000007941 */ /* 0x000fea0003800000 */
.L_x_1794:
[----:B------:R-:W-:Y:S01]  /*18c00*/  LOP3.LUT R0, R215, 0x1, RZ, 0xc0, !PT ;  /* 0x00000001d7007812 */ /* 0x000fe200078ec0ff */
[----:B------:R-:W-:Y:S01]  /*18c10*/  ULDC.64 UR4, c[0x0][0x118] ;  /* 0x0000460000047ab9 */ /* 0x000fe20000000a00 */
[-C--:B------:R-:W-:Y:S02]  /*18c20*/  @P4 IADD3 R7, P1, R4, R201.reuse, RZ ;  /* 0x000000c904074210 */ /* 0x080fe40007f3e0ff */
[----:B------:R-:W-:Y:S02]  /*18c30*/  ISETP.NE.U32.AND P2, PT, R0, 0x1, PT ;  /* 0x000000010000780c */ /* 0x000fe40003f45070 */
[----:B------:R-:W-:Y:S01]  /*18c40*/  @P3 IADD3 R11, P0, R4, R201, RZ ;  /* 0x000000c9040b3210 */ /* 0x000fe20007f1e0ff */
[----:B------:R-:W-:Y:S01]  /*18c50*/  @P4 IMAD.X R2, R9, 0x1, R202, P1 ;  /* 0x0000000109024824 */ /* 0x000fe200008e06ca */
[----:B------:R-:W-:-:S03]  /*18c60*/  @P4 LEA R28, P1, R7, R204, 0x1 ;  /* 0x000000cc071c4211 */ /* 0x000fc600078208ff */
[----:B------:R-:W-:Y:S01]  /*18c70*/  @P3 IMAD.X R0, R9, 0x1, R202, P0 ;  /* 0x0000000109003824 */ /* 0x000fe200000e06ca */
[-C--:B------:R-:W-:Y:S02]  /*18c80*/  @P3 LEA R26, P0, R11, R204.reuse, 0x1 ;  /* 0x000000cc0b1a3211 */ /* 0x080fe400078008ff */
[----:B------:R-:W-:Y:S02]  /*18c90*/  @P4 LEA.HI.X R29, R7, R205, R2, 0x1, P1 ;  /* 0x000000cd071d4211 */ /* 0x000fe400008f0c02 */
[----:B------:R-:W-:Y:S02]  /*18ca0*/  IADD3 R7, P6, P1, R201, R201, R4 ;  /* 0x000000c9c9077210 */ /* 0x000fe400079de004 */
[----:B------:R-:W-:Y:S02]  /*18cb0*/  @P3 LEA.HI.X R27, R11, R205, R0, 0x1, P0 ;  /* 0x000000cd0b1b3211 */ /* 0x000fe400000f0c00 */
[----:B------:R-:W-:Y:S02]  /*18cc0*/  LEA R32, P0, R4, R204, 0x1 ;  /* 0x000000cc04207211 */ /* 0x000fe400078008ff */
[----:B------:R-:W-:-:S02]  /*18cd0*/  IADD3.X R2, R202, R202, R9, P6, P1 ;  /* 0x000000caca027210 */ /* 0x000fc400037e2409 */
[CC--:B------:R-:W-:Y:S02]  /*18ce0*/  @!P2 LEA R30, P6, R7.reuse, R204.reuse, 0x1 ;  /* 0x000000cc071ea211 */ /* 0x0c0fe400078c08ff */
[-C--:B------:R-:W-:Y:S02]  /*18cf0*/  LEA.HI.X R33, R4, R205.reuse, R9, 0x1, P0 ;  /* 0x000000cd04217211 */ /* 0x080fe400000f0c09 */
[CC--:B------:R-:W-:Y:S02]  /*18d00*/  @P4 LEA R10, P0, R7.reuse, R204.reuse, 0x1 ;  /* 0x000000cc070a4211 */ /* 0x0c0fe400078008ff */
[C-C-:B------:R-:W-:Y:S01]  /*18d10*/  @!P2 LEA.HI.X R31, R7.reuse, R205, R2.reuse, 0x1, P6 ;  /* 0x000000cd071fa211 */ /* 0x140fe200030f0c02 */
[----:B------:R-:W-:Y:S01]  /*18d20*/  @!PT LDS RZ, [RZ] ;  /* 0x00000000fffff984 */ /* 0x000fe20000000800 */
[----:B------:R-:W-:Y:S01]  /*18d30*/  @!PT LDS RZ, [RZ] ;  /* 0x00000000fffff984 */ /* 0x000fe20000000800 */
[----:B------:R-:W-:Y:S01]  /*18d40*/  @!PT LDS RZ, [RZ] ;  /* 0x00000000fffff984 */ /* 0x000fe20000000800 */
[----:B------:R1:W-:Y:S01]  /*18d50*/  @!P2 LDGSTS.E.BYPASS.LTC128B.128 [R210+0x6000], [R32.64] ;  /* 0x0600000020d2afae */ /* 0x0003e2000b901d44 */
[C---:B------:R-:W-:Y:S02]  /*18d60*/  @P3 LEA R6, P1, R7.reuse, R204, 0x1 ;  /* 0x000000cc07063211 */ /* 0x040fe400078208ff */
[C---:B------:R-:W-:Y:S01]  /*18d70*/  IADD3 R0, P6, R7.reuse, R201, RZ ;  /* 0x000000c907007210 */ /* 0x040fe20007fde0ff */
[----:B------:R1:W-:Y:S01]  /*18d80*/  @P2 STS.128 [R210+0x6000], RZ ;  /* 0x006000ffd2002388 */ /* 0x0003e20000000c00 */
[----:B------:R-:W-:-:S02]  /*18d90*/  @P4 LEA.HI.X R11, R7, R205, R2, 0x1, P0 ;  /* 0x000000cd070b4211 */ /* 0x000fc400000f0c02 */
[----:B------:R-:W-:Y:S01]  /*18da0*/  @P3 LEA.HI.X R7, R7, R205, R2, 0x1, P1 ;  /* 0x000000cd07073211 */ /* 0x000fe200008f0c02 */
[--C-:B------:R-:W-:Y:S01]  /*18db0*/  IMAD.X R2, R2, 0x1, R202.reuse, P6 ;  /* 0x0000000102027824 */ /* 0x100fe200030e06ca */
[----:B------:R-:W-:Y:S01]  /*18dc0*/  @!P2 IADD3 R4, P0, R4, R201, RZ ;  /* 0x000000c90404a210 */ /* 0x000fe20007f1e0ff */
[----:B------:R-:W-:Y:S01]  /*18dd0*/  @!PT LDS RZ, [RZ] ;  /* 0x00000000fffff984 */ /* 0x000fe20000000800 */
[----:B------:R-:W-:Y:S01]  /*18de0*/  @!PT LDS RZ, [RZ] ;  /* 0x00000000fffff984 */ /* 0x000fe20000000800 */
[----:B------:R-:W-:Y:S01]  /*18df0*/  @!PT LDS RZ, [RZ] ;  /* 0x00000000fffff984 */ /* 0x000fe20000000800 */
[----:B------:R1:W-:Y:S01]  /*18e00*/  @P4 LDGSTS.E.BYPASS.LTC128B.128 [R210+0x8000], [R32.64+0x80] ;  /* 0x0800008020d24fae */ /* 0x0003e2000b901d44 */
[CC--:B------:R-:W-:Y:S02]  /*18e10*/  @!P2 LEA R34, P6, R0.reuse, R204.reuse, 0x1 ;  /* 0x000000cc0022a211 */ /* 0x0c0fe400078c08ff */
[CC--:B------:R-:W-:Y:S01]  /*18e20*/  @P4 LEA R140, P1, R0.reuse, R204.reuse, 0x1 ;  /* 0x000000cc008c4211 */ /* 0x0c0fe200078208ff */
[----:B------:R-:W-:Y:S01]  /*18e30*/  @!P2 IMAD.X R9, R9, 0x1, R202, P0 ;  /* 0x000000010909a824 */ /* 0x000fe200000e06ca */
[----:B------:R-:W-:Y:S01]  /*18e40*/  @!P2 LEA.HI.X R35, R0, R205, R2, 0x1, P6 ;  /* 0x000000cd0023a211 */ /* 0x000fe200030f0c02 */
[----:B------:R1:W-:Y:S01]  /*18e50*/  @!P4 STS.128 [R210+0x8000], RZ ;  /* 0x008000ffd200c388 */ /* 0x0003e20000000c00 */
[----:B------:R-:W-:-:S02]  /*18e60*/  @!P2 LEA R8, P6, R4, R204, 0x1 ;  /* 0x000000cc0408a211 */ /* 0x000fc400078c08ff */
[----:B------:R-:W-:Y:S01]  /*18e70*/  @P3 LEA R134, P0, R0, R204, 0x1 ;  /* 0x000000cc00863211 */ /* 0x000fe200078008ff */
[----:B------:R-:W-:Y:S01]  /*18e80*/  @!PT LDS RZ, [RZ] ;  /* 0x00000000fffff984 */ /* 0x000fe20000000800 */
[----:B------:R-:W-:Y:S01]  /*18e90*/  @!PT LDS RZ, [RZ] ;  /* 0x00000000fffff984 */ /* 0x000fe20000000800 */
[----:B------:R-:W-:Y:S01]  /*18ea0*/  @!PT LDS RZ, [RZ] ;  /* 0x00000000fffff984 */ /* 0x000fe20000000800 */
[----:B------:R1:W-:Y:S01]  /*18eb0*/  @P3 LDGSTS.E.BYPASS.LTC128B.128 [R210+0xa000], [R32.64+0x100] ;  /* 0x0a00010020d23fae */ /* 0x0003e2000b901d44 */
[-C--:B------:R-:W-:Y:S01]  /*18ec0*/  @!P2 LEA.HI.X R9, R4, R205.reuse, R9, 0x1, P6 ;  /* 0x000000cd0409a211 */ /* 0x080fe200030f0c09 */
[----:B------:R-:W-:Y:S01]  /*18ed0*/  IMAD.MOV.U32 R204, RZ, RZ, R32 ;  /* 0x000000ffffcc7224 */ /* 0x000fe200078e0020 */
[CCC-:B------:R-:W-:Y:S01]  /*18ee0*/  @P4 LEA.HI.X R141, R0.reuse, R205.reuse, R2.reuse, 0x1, P1 ;  /* 0x000000cd008d4211 */ /* 0x1c0fe200008f0c02 */
[----:B------:R1:W-:Y:S01]  /*18ef0*/  @!P3 STS.128 [R210+0xa000], RZ ;  /* 0x00a000ffd200b388 */ /* 0x0003e20000000c00 */
[----:B------:R-:W-:Y:S01]  /*18f00*/  @P3 LEA.HI.X R135, R0, R205, R2, 0x1, P0 ;  /* 0x000000cd00873211 */ /* 0x000fe200000f0c02 */
[----:B------:R-:W-:Y:S02]  /*18f10*/  IMAD.MOV.U32 R205, RZ, RZ, R33 ;  /* 0x000000ffffcd7224 */ /* 0x000fe400078e0021 */
        /* <DEDUP_REMOVED lines=46> */
.L_x_1793:
[----:B------:R-:W-:Y:S05]  /*19200*/  BSYNC B1 ;  /* 0x0000000000017941 */ /* 0x000fea0003800000 */
.L_x_1792:
        /* <DEDUP_REMOVED lines=9> */
[----:B------:R-:W-:-:S04]  /*192a0*/  FMNMX.FTZ R2, R13, R2, !PT ;  /* 0x000000020d027209 */ /* 0x000fc80007810000 */
[----:B------:R-:W-:-:S04]  /*192b0*/  FMNMX.FTZ R2, R25, R2, !PT ;  /* 0x0000000219027209 */ /* 0x000fc80007810000 */
[----:B------:R-:W-:Y:S02]  /*192c0*/  FMNMX.FTZ R9, R157, R2, !PT ;  /* 0x000000029d097209 */ /* 0x000fe40007810000 */
[----:B------:R-:W-:Y:S02]  /*192d0*/  FMNMX.FTZ R2, R14, R7, !PT ;  /* 0x000000070e027209 */ /* 0x000fe40007810000 */
[----:B------:R-:W-:Y:S02]  /*192e0*/  FMNMX.FTZ R0, R24, R9, !PT ;  /* 0x0000000918007209 */ /* 0x000fe40007810000 */
[----:B------:R-:W-:Y:S02]  /*192f0*/  FMNMX.FTZ R9, R15, R2, !PT ;  /* 0x000000020f097209 */ /* 0x000fe40007810000 */
[----:B------:R-:W-:-:S04]  /*19300*/  FMNMX.FTZ R0, R23, R0, !PT ;  /* 0x0000000017007209 */ /* 0x000fc80007810000 */
        /* <DEDUP_REMOVED lines=205> */
[-C--:B------:R-:W-:Y:S01]  /*19fe0*/  FFMA.FTZ R174, R165, R151.reuse, -R150 ;  /* 0x00000097a5ae7223 */ /* 0x080fe20000010896 */
[----:B--2---:R-:W-:Y:S01]  /*19ff0*/  HMMA.16816.F32.BF16 R104, R4, R12, R104 ;  /* 0x0000000c0468723c */ /* 0x004fe20000041868 */
[-CC-:B------:R-:W-:Y:S01]  /*1a000*/  FFMA.FTZ R171, R171, R151.reuse, -R158.reuse ;  /* 0x00000097abab7223 */ /* 0x180fe2000001089e */
[----:B------:R-:W-:Y:S01]  /*1a010*/  MUFU.EX2 R159, R159 ;  /* 0x0000009f009f7308 */ /* 0x000fe20000000800 */
[-CC-:B------:R-:W-:Y:S02]  /*1a020*/  FFMA.FTZ R172, R172, R151.reuse, -R158.reuse ;  /* 0x00000097acac7223 */ /* 0x180fe4000001089e */
[----:B------:R-:W-:-:S02]  /*1a030*/  FFMA.FTZ R170, R170, R151, -R158 ;  /* 0x00000097aaaa7223 */ /* 0x000fc4000001089e */
[-C--:B------:R-:W-:Y:S01]  /*1a040*/  FFMA.FTZ R173, R173, R151.reuse, -R158 ;  /* 0x00000097adad7223 */ /* 0x080fe2000001089e */
        /* <DEDUP_REMOVED lines=20> */
[----:B------:R-:W3:Y:S01]  /*1a190*/  MUFU.EX2 R170, R170 ;  /* 0x000000aa00aa7308 */ /* 0x000ee20000000800 */
[----:B------:R-:W-:Y:S01]  /*1a1a0*/  FFMA.FTZ R144, R219, R148, R144 ;  /* 0x00000094db907223 */ /* 0x000fe20000010090 */
[----:B------:R-:W-:Y:S01]  /*1a1b0*/  LDSM.16.MT88.4 R136, [R197+0xd800] ;  /* 0x00d80000c588783b */ /* 0x000fe20000004200 */
[----:B------:R-:W-:-:S02]  /*1a1c0*/  FFMA.FTZ R3, R217, R3, R140 ;  /* 0x00000003d9037223 */ /* 0x000fc4000001008c */
[----:B------:R-:W-:Y:S01]  /*1a1d0*/  FADD.FTZ R143, R143, R144 ;  /* 0x000000908f8f7221 */ /* 0x000fe20000010000 */
[----:B------:R-:W-:Y:S01]  /*1a1e0*/  HMMA.16816.F32.BF16 R112, R4, R10, R112 ;  /* 0x0000000a0470723c */ /* 0x000fe20000041870 */
[----:B------:R-:W-:Y:S01]  /*1a1f0*/  LDSM.16.MT88.4 R8, [R195+0xe800] ;  /* 0x00e80000c308783b */ /* 0x000fe20000004200 */
[----:B------:R-:W1:Y:S01]  /*1a200*/  MUFU.EX2 R173, R173 ;  /* 0x000000ad00ad7308 */ /* 0x000e620000000800 */
        /* <DEDUP_REMOVED lines=20> */
[----:B------:R-:W4:Y:S01]  /*1a350*/  LDSM.16.MT88.4 R12, [R198+0x10800] ;  /* 0x01080000c60c783b */ /* 0x000f220000004200 */
[----:B------:R-:W-:-:S02]  /*1a360*/  FADD.FTZ R164, R164, R155 ;  /* 0x0000009ba4a47221 */ /* 0x000fc40000010000 */
[----:B------:R-:W-:Y:S02]  /*1a370*/  FADD.FTZ R168, R168, R159 ;  /* 0x0000009fa8a87221 */ /* 0x000fe40000010000 */
[----:B------:R-:W5:Y:S01]  /*1a380*/  MUFU.EX2 R216, R216 ;  /* 0x000000d800d87308 */ /* 0x000f620000000800 */
[----:B-1----:R-:W-:Y:S01]  /*1a390*/  FADD.FTZ R3, R171, R164 ;  /* 0x000000a4ab037221 */ /* 0x002fe20000010000 */
[----:B------:R-:W-:Y:S03]  /*1a3a0*/  HMMA.16816.F32.BF16 R60, R4, R24, R60 ;  /* 0x00000018043c723c */ /* 0x000fe6000004183c */
[----:B------:R-:W-:-:S03]  /*1a3b0*/  FADD.FTZ R3, R172, R3 ;  /* 0x00000003ac037221 */ /* 0x000fc60000010000 */
[----:B------:R-:W-:Y:S01]  /*1a3c0*/  MUFU.EX2 R163, R163 ;  /* 0x000000a300a37308 */ /* 0x000fe20000000800 */
[----:B---3--:R-:W-:Y:S01]  /*1a3d0*/  FADD.FTZ R0, R170, R3 ;  /* 0x00000003aa007221 */ /* 0x008fe20000010000 */
[----:B------:R-:W-:Y:S01]  /*1a3e0*/  HMMA.16816.F32.BF16 R64, R4, R26, R64 ;  /* 0x0000001a0440723c */ /* 0x000fe20000041840 */
[----:B------:R-:W1:Y:S02]  /*1a3f0*/  LDSM.16.MT88.4 R24, [R197+0x10800] ;  /* 0x01080000c518783b */ /* 0x000e640000004200 */
[----:B------:R-:W-:-:S03]  /*1a400*/  FADD.FTZ R0, R173, R0 ;  /* 0x00000000ad007221 */ /* 0x000fc60000010000 */
[----:B------:R-:W3:Y:S02]  /*1a410*/  MUFU.EX2 R156, R156 ;  /* 0x0000009c009c7308 */ /* 0x000ee40000000800 */
        /* <DEDUP_REMOVED lines=10> */
[C---:B----4-:R-:W-:Y:S06]  /*1a4c0*/  HMMA.16816.F32.BF16 R92, R4.reuse, R12, R92 ;  /* 0x0000000c045c723c */ /* 0x050fec000004185c */
[----:B------:R-:W-:Y:S02]  /*1a4d0*/  MUFU.EX2 R158, R158 ;  /* 0x0000009e009e7308 */ /* 0x000fe40000000800 */
[C---:B------:R-:W-:Y:S01]  /*1a4e0*/  HMMA.16816.F32.BF16 R96, R4.reuse, R14, R96 ;  /* 0x0000000e0460723c */ /* 0x040fe20000041860 */
[----:B------:R-:W4:Y:S05]  /*1a4f0*/  LDSM.16.MT88.4 R12, [R198+0xd000] ;  /* 0x00d00000c60c783b */ /* 0x000f2a0000004200 */
        /* <DEDUP_REMOVED lines=25> */
[----:B------:R-:W-:Y:S02]  /*1a690*/  F2FP.BF16.PACK_AB R6, R173, R170 ;  /* 0x000000aaad06723e */ /* 0x000fe400000010ff */
[----:B-----5:R-:W-:Y:S01]  /*1a6a0*/  F2FP.BF16.PACK_AB R7, R216, R165 ;  /* 0x000000a5d807723e */ /* 0x020fe200000010ff */
[----:B------:R-:W-:-:S04]  /*1a6b0*/  FADD.FTZ R174, R174, R167 ;  /* 0x000000a7aeae7221 */ /* 0x000fc80000010000 */
[----:B------:R-:W-:Y:S02]  /*1a6c0*/  FADD.FTZ R3, R165, R174 ;  /* 0x000000aea5037221 */ /* 0x000fe40000010000 */
[----:B----4-:R-:W-:Y:S02]  /*1a6d0*/  HMMA.16816.F32.BF16 R128, R4, R12, R128 ;  /* 0x0000000c0480723c */ /* 0x010fe40000041880 */
[----:B------:R-:W-:-:S06]  /*1a6e0*/  FADD.FTZ R3, R216, R3 ;  /* 0x00000003d8037221 */ /* 0x000fcc0000010000 */
[C---:B------:R-:W-:Y:S01]  /*1a6f0*/  HMMA.16816.F32.BF16 R124, R4.reuse, R14, R124 ;  /* 0x0000000e047c723c */ /* 0x040fe2000004187c */
[----:B------:R-:W2:Y:S07]  /*1a700*/  LDSM.16.MT88.4 R12, [R195+0xf000] ;  /* 0x00f00000c30c783b */ /* 0x000eae0000004200 */
[C---:B------:R-:W-:Y:S08]  /*1a710*/  HMMA.16816.F32.BF16 R36, R4.reuse, R8, R36 ;  /* 0x000000080424723c */ /* 0x040ff00000041824 */
[C---:B------:R-:W-:Y:S01]  /*1a720*/  HMMA.16816.F32.BF16 R40, R4.reuse, R10, R40 ;  /* 0x0000000a0428723c */ /* 0x040fe20000041828 */
[----:B------:R-:W4:Y:S07]  /*1a730*/  LDSM.16.MT88.4 R8, [R198+0x11000] ;  /* 0x01100000c608783b */ /* 0x000f2e0000004200 */
        /* <DEDUP_REMOVED lines=27> */
[C---:B-----5:R-:W-:Y:S08]  /*1a8f0*/  HMMA.16816.F32.BF16 R104, R4.reuse, R16, R104 ;  /* 0x000000100468723c */ /* 0x060ff00000041868 */
[----:B------:R-:W-:Y:S01]  /*1a900*/  HMMA.16816.F32.BF16 R108, R4, R18, R108 ;  /* 0x00000012046c723c */ /* 0x000fe2000004186c */
[----:B------:R-:W5:Y:S06]  /*1a910*/  LDSM.16.MT88.4 R16, [R195+0xf800] ;  /* 0x00f80000c310783b */ /* 0x000f6c0000004200 */
[----:B---3--:R-:W-:Y:S01]  /*1a920*/  F2FP.BF16.PACK_AB R4, R156, R163 ;  /* 0x000000a39c04723e */ /* 0x008fe200000010ff */
        /* <DEDUP_REMOVED lines=30> */
[C---:B-----5:R-:W-:Y:S08]  /*1ab10*/  HMMA.16816.F32.BF16 R84, R4.reuse, R16, R84 ;  /* 0x000000100454723c */ /* 0x060ff00000041854 */
        /* <DEDUP_REMOVED lines=8> */
[----:B------:R-:W-:Y:S11]  /*1aba0*/  MOV R132, R146 ;  /* 0x0000009200847202 */ /* 0x000ff60000000f00 */
[----:B------:R-:W-:Y:S01]  /*1abb0*/  @!UPT UIADD3 URZ, URZ, URZ, URZ ;  /* 0x0000003f3f3ff290 */ /* 0x000fe2000fffe03f */
.L_x_1788:
[----:B------:R-:W-:Y:S05]  /*1abc0*/  @!P5 BRA `(.L_x_1797) ;  /* 0x000038f00000d947 */ /* 0x000fea0003800000 */
[----:B------:R-:W-:Y:S02]  /*1abd0*/  MOV R0, R3 ;  /* 0x0000000300007202 */ /* 0x000fe40000000f00 */
[----:B------:R-:W-:-:S02]  /*1abe0*/  MOV R135, R132 ;  /* 0x0000008400877202 */ /* 0x000fc40000000f00 */
.L_x_1806:
[----:B------:R-:W-:Y:S01]  /*1abf0*/  ULDC.64 UR4, c[0x0][0x40] ;  /* 0x0000100000047ab9 */ /* 0x000fe20000000a00 */
[----:B------:R-:W-:Y:S04]  /*1ac00*/  DEPBAR.LE SB0, 0x0 ;  /* 0x000080000000791a */ /* 0x000fe80000000000 */
[----:B------:R-:W-:Y:S01]  /*1ac10*/  ISETP.NE.U32.AND P0, PT, R212, RZ, PT ;  /* 0x000000ffd400720c */ /* 0x000fe20003f05070 */
[----:B------:R-:W-:Y:S01]  /*1ac20*/  UIADD3 UR4, UP0, UR4, 0x160, URZ ;  /* 0x0000016004047890 */ /* 0x000fe2000ff1e03f */
[----:B------:R-:W-:Y:S02]  /*1ac30*/  IADD3 R214, R214, -0x1, RZ ;  /* 0xffffffffd6d67810 */ /* 0x000fe40007ffe0ff */
        /* <DEDUP_REMOVED lines=8> */
[----:B------:R-:W-:Y:S02]  /*1acc0*/  ULDC.64 UR4, c[0x0][0x118] ;  /* 0x0000460000047ab9 */ /* 0x000fe40000000a00 */
[----:B------:R-:W2:Y:S02]  /*1acd0*/  LD.E R11, [R2.64+0x170] ;  /* 0x00017004020b7980 */ /* 0x000ea4000c101900 */
[-C--:B--2---:R-:W-:Y:S02]  /*1ace0*/  IABS R8, R11.reuse ;  /* 0x0000000b00087213 */ /* 0x084fe40000000000 */
[-C--:B------:R-:W-:Y:S02]  /*1acf0*/  IABS R6, R11.reuse ;  /* 0x0000000b00067213 */ /* 0x080fe40000000000 */
[----:B------:R-:W1:Y:S03]  /*1ad00*/  I2F.RP R9, R8 ;  /* 0x0000000800097306 */ /* 0x000e660000209400 */
[----:B------:R-:W-:Y:S07]  /*1ad10*/  IMAD.MOV R6, RZ, RZ, -R6 ;  /* 0x000000ffff067224 */ /* 0x000fee00078e0a06 */
[----:B-1----:R-:W1:Y:S02]  /*1ad20*/  MUFU.RCP R4, R9 ;  /* 0x0000000900047308 */ /* 0x002e640000001000 */
[----:B-1----:R-:W-:Y:S01]  /*1ad30*/  IADD3 R14, R4, 0xffffffe, RZ ;  /* 0x0ffffffe040e7810 */ /* 0x002fe20007ffe0ff */
[----:B------:R-:W-:Y:S07]  /*1ad40*/  IMAD.SHL.U32 R4, R214, 0x40, RZ ;  /* 0x00000040d6047824 */ /* 0x000fee00078e00ff */
[----:B------:R-:W1:Y:S01]  /*1ad50*/  F2I.FTZ.U32.TRUNC.NTZ R15, R14 ;  /* 0x0000000e000f7305 */ /* 0x000e62000021f000 */
[C---:B------:R-:W-:Y:S02]  /*1ad60*/  IADD3 R12, R4.reuse, 0x40, RZ ;  /* 0x00000040040c7810 */ /* 0x040fe40007ffe0ff */
[----:B------:R-:W-:Y:S02]  /*1ad70*/  IABS R5, R4 ;  /* 0x0000000400057213 */ /* 0x000fe40000000000 */
        /* <DEDUP_REMOVED lines=51> */
.L_x_1799:
[----:B------:R-:W-:Y:S02]  /*1b0b0*/  ULDC.64 UR4, c[0x0][0x118] ;  /* 0x0000460000047ab9 */ /* 0x000fe40000000a00 */
[----:B------:R-:W2:Y:S02]  /*1b0c0*/  LD.E R10, [R2.64+0x40] ;  /* 0x00004004020a7980 */ /* 0x000ea4000c101900 */
[----:B--2---:R-:W-:Y:S04]  /*1b0d0*/  LEA R10, -R10, RZ, 0x6 ;  /* 0x000000ff0a0a7211 */ /* 0x004fe800078e31ff */
[----:B------:R-:W-:Y:S02]  /*1b0e0*/  SHF.R.S32.HI R7, RZ, 0x1f, R10 ;  /* 0x0000001fff077819 */ /* 0x000fe4000001140a */
.L_x_1800:
[----:B------:R-:W-:Y:S05]  /*1b0f0*/  BSYNC B0 ;  /* 0x0000000000007941 */ /* 0x000fea0003800000 */
.L_x_1798:
        /* <DEDUP_REMOVED lines=61> */
[----:B------:R-:W-:Y:S03]  /*1b4d0*/  ISETP.GT.AND P0, PT, R214, R203, PT ;  /* 0x000000cbd600720c */ /* 0x000fe60003f04270 */
        /* <DEDUP_REMOVED lines=197> */
[----:B------:R-:W-:Y:S02]  /*1c130*/  ULDC.64 UR4, c[0x0][0x118] ;  /* 0x0000460000047ab9 */ /* 0x000fe40000000a00 */
[----:B------:R-:W2:Y:S04]  /*1c140*/  LD.E R141, [R2.64+0x170] ;  /* 0x00017004028d7980 */ /* 0x000ea8000c101900 */
[----:B------:R-:W3:Y:S01]  /*1c150*/  LD.E.64 R144, [R2.64+0x20] ;  /* 0x0000200402907980 */ /* 0x000ee2000c101b00 */
        /* <DEDUP_REMOVED lines=8> */
[C---:B------:R-:W-:Y:S02]  /*1c1e0*/  IADD3 R139, R132.reuse, -0x40, RZ ;  /* 0xffffffc0848b7810 */ /* 0x040fe40007ffe0ff */
[----:B------:R-:W-:Y:S02]  /*1c1f0*/  IABS R137, R132 ;  /* 0x0000008400897213 */ /* 0x000fe40000000000 */
[----:B------:R-:W-:Y:S01]  /*1c200*/  LOP3.LUT R132, R132, R141, RZ, 0x3c, !PT ;  /* 0x0000008d84847212 */ /* 0x000fe200078e3cff */
[--C-:B-1----:R-:W-:Y:S02]  /*1c210*/  IMAD.MOV R133, RZ, RZ, -R143.reuse ;  /* 0x000000ffff857224 */ /* 0x102fe400078e0a8f */
[----:B------:R-:W-:Y:S02]  /*1c220*/  IMAD.MOV.U32 R142, RZ, RZ, RZ ;  /* 0x000000ffff8e7224 */ /* 0x000fe400078e00ff */
[----:B------:R-:W-:Y:S01]  /*1c230*/  IMAD R140, R133, R136, RZ ;  /* 0x00000088858c7224 */ /* 0x000fe200078e02ff */
[----:B------:R-:W-:Y:S02]  /*1c240*/  IABS R133, R139 ;  /* 0x0000008b00857213 */ /* 0x000fe40000000000 */
[----:B------:R-:W-:Y:S01]  /*1c250*/  LOP3.LUT R139, R139, R141, RZ, 0x3c, !PT ;  /* 0x0000008d8b8b7212 */ /* 0x000fe200078e3cff */
[----:B------:R-:W-:Y:S06]  /*1c260*/  IMAD.HI.U32 R140, R143, R140, R142 ;  /* 0x0000008c8f8c7227 */ /* 0x000fec00078e008e */
        /* <DEDUP_REMOVED lines=21> */
[----:B------:R-:W-:Y:S01]  /*1c3c0*/  SEL R137, R137, R140, !P2 ;  /* 0x0000008c89897207 */ /* 0x000fe20005000000 */
[----:B------:R-:W2:Y:S01]  /*1c3d0*/  LD.E.64 R138, [R2.64+0x38] ;  /* 0x00003804028a7980 */ /* 0x000ea2000c101b00 */
        /* <DEDUP_REMOVED lines=20> */
.L_x_1804:
[----:B------:R-:W-:Y:S02]  /*1c520*/  ULDC.64 UR4, c[0x0][0x118] ;  /* 0x0000460000047ab9 */ /* 0x000fe40000000a00 */
[----:B------:R-:W2:Y:S02]  /*1c530*/  LD.E R140, [R2.64+0x38] ;  /* 0x00003804028c7980 */ /* 0x000ea4000c101900 */
[----:B--2---:R-:W-:Y:S04]  /*1c540*/  LEA R140, -R140, RZ, 0x6 ;  /* 0x000000ff8c8c7211 */ /* 0x004fe800078e31ff */
[----:B------:R-:W-:Y:S02]  /*1c550*/  SHF.R.S32.HI R137, RZ, 0x1f, R140 ;  /* 0x0000001fff897819 */ /* 0x000fe4000001148c */
.L_x_1805:
[----:B------:R-:W-:Y:S05]  /*1c560*/  BSYNC B0 ;  /* 0x0000000000007941 */ /* 0x000fea0003800000 */
.L_x_1803:
        /* <DEDUP_REMOVED lines=90> */
.L_x_1802:
[----:B------:R-:W-:Y:S05]  /*1cb10*/  BSYNC B1 ;  /* 0x0000000000017941 */ /* 0x000fea0003800000 */
.L_x_1801:
        /* <DEDUP_REMOVED lines=52> */
[----:B------:R-:W-:Y:S01]  /*1ce60*/  FMUL.FTZ R0, R133, R136 ;  /* 0x0000008885007220 */ /* 0x000fe20000410000 */
[----:B------:R-:W-:Y:S01]  /*1ce70*/  FSEL R170, R170, RZ, P0 ;  /* 0x000000ffaaaa7208 */ /* 0x000fe20000000000 */
[----:B------:R-:W1:Y:S01]  /*1ce80*/  LDSM.16.MT88.4 R136, [R198+0xc000] ;  /* 0x00c00000c688783b */ /* 0x000e620000004200 */
[----:B------:R-:W-:Y:S01]  /*1ce90*/  FSETP.NEU.FTZ.AND P0, PT, R3, -INF , PT ;  /* 0xff8000000300780b */ /* 0x000fe20003f1d000 */
[----:B------:R-:W-:Y:S02]  /*1cea0*/  FMUL.FTZ R135, R133, R2 ;  /* 0x0000000285877220 */ /* 0x000fe40000410000 */
[-CC-:B------:R-:W-:Y:S01]  /*1ceb0*/  FFMA.FTZ R134, R4, R133.reuse, -R170.reuse ;  /* 0x0000008504867223 */ /* 0x180fe200000108aa */
[----:B------:R-:W-:Y:S01]  /*1cec0*/  FSEL R168, R168, RZ, P0 ;  /* 0x000000ffa8a87208 */ /* 0x000fe20000000000 */
[-CC-:B------:R-:W-:Y:S01]  /*1ced0*/  FFMA.FTZ R164, R8, R133.reuse, -R170.reuse ;  /* 0x0000008508a47223 */ /* 0x180fe200000108aa */
[----:B------:R-:W2:Y:S01]  /*1cee0*/  MUFU.EX2 R2, R135 ;  /* 0x0000008700027308 */ /* 0x000ea20000000800 */
[----:B------:R-:W-:Y:S01]  /*1cef0*/  FFMA.FTZ R165, R9, R133, -R170 ;  /* 0x0000008509a57223 */ /* 0x000fe200000108aa */
[----:B------:R-:W-:Y:S01]  /*1cf00*/  ISETP.GT.AND P0, PT, R214, R203, PT ;  /* 0x000000cbd600720c */ /* 0x000fe20003f04270 */
[-CC-:B------:R-:W-:Y:S02]  /*1cf10*/  FFMA.FTZ R162, R6, R133.reuse, -R168.reuse ;  /* 0x0000008506a27223 */ /* 0x180fe400000108a8 */
[-CC-:B------:R-:W-:Y:S02]  /*1cf20*/  FFMA.FTZ R163, R7, R133.reuse, -R168.reuse ;  /* 0x0000008507a37223 */ /* 0x180fe400000108a8 */
[-CC-:B------:R-:W-:Y:S02]  /*1cf30*/  FFMA.FTZ R166, R10, R133.reuse, -R168.reuse ;  /* 0x000000850aa67223 */ /* 0x180fe400000108a8 */
[-C--:B------:R-:W-:Y:S01]  /*1cf40*/  FFMA.FTZ R167, R11, R133.reuse, -R168 ;  /* 0x000000850ba77223 */ /* 0x080fe200000108a8 */
[----:B------:R-:W3:Y:S01]  /*1cf50*/  MUFU.EX2 R0, R0 ;  /* 0x0000000000007308 */ /* 0x000ee20000000800 */
[-CC-:B------:R-:W-:Y:S02]  /*1cf60*/  FFMA.FTZ R5, R5, R133.reuse, -R170.reuse ;  /* 0x0000008505057223 */ /* 0x180fe400000108aa */
[-C--:B------:R-:W-:Y:S02]  /*1cf70*/  FFMA.FTZ R220, R32, R133.reuse, -R170 ;  /* 0x0000008520dc7223 */ /* 0x080fe400000108aa */
[-C--:B------:R-:W-:Y:S02]  /*1cf80*/  FFMA.FTZ R222, R34, R133.reuse, -R168 ;  /* 0x0000008522de7223 */ /* 0x080fe400000108a8 */
[-CC-:B------:R-:W-:Y:S02]  /*1cf90*/  FFMA.FTZ R169, R12, R133.reuse, -R170.reuse ;  /* 0x000000850ca97223 */ /* 0x180fe400000108aa */
[-C--:B------:R-:W-:Y:S01]  /*1cfa0*/  FFMA.FTZ R172, R13, R133.reuse, -R170 ;  /* 0x000000850dac7223 */ /* 0x080fe200000108aa */
[----:B------:R-:W-:Y:S01]  /*1cfb0*/  MUFU.EX2 R134, R134 ;  /* 0x0000008600867308 */ /* 0x000fe20000000800 */
[-CC-:B------:R-:W-:Y:S02]  /*1cfc0*/  FFMA.FTZ R171, R14, R133.reuse, -R168.reuse ;  /* 0x000000850eab7223 */ /* 0x180fe400000108a8 */
[----:B------:R-:W-:Y:S02]  /*1cfd0*/  FFMA.FTZ R174, R15, R133, -R168 ;  /* 0x000000850fae7223 */ /* 0x000fe400000108a8 */
[C---:B--2---:R-:W-:Y:S02]  /*1cfe0*/  FMUL.FTZ R4, R2.reuse, R128 ;  /* 0x0000008002047220 */ /* 0x044fe40000410000 */
[C---:B------:R-:W-:Y:S02]  /*1cff0*/  FMUL.FTZ R8, R2.reuse, R124 ;  /* 0x0000007c02087220 */ /* 0x040fe40000410000 */
[C---:B------:R-:W-:Y:S01]  /*1d000*/  FMUL.FTZ R9, R2.reuse, R125 ;  /* 0x0000007d02097220 */ /* 0x040fe20000410000 */
[----:B------:R-:W2:Y:S01]  /*1d010*/  MUFU.EX2 R135, R5 ;  /* 0x0000000500877308 */ /* 0x000ea20000000800 */
[C---:B------:R-:W-:Y:S02]  /*1d020*/  FMUL.FTZ R36, R2.reuse, R36 ;  /* 0x0000002402247220 */ /* 0x040fe40000410000 */
[----:B------:R-:W-:Y:S02]  /*1d030*/  FMUL.FTZ R37, R2, R37 ;  /* 0x0000002502257220 */ /* 0x000fe40000410000 */
[C---:B---3--:R-:W-:Y:S02]  /*1d040*/  FMUL.FTZ R6, R0.reuse, R130 ;  /* 0x0000008200067220 */ /* 0x048fe40000410000 */
[C---:B------:R-:W-:Y:S02]  /*1d050*/  FMUL.FTZ R7, R0.reuse, R131 ;  /* 0x0000008300077220 */ /* 0x040fe40000410000 */
[C---:B------:R-:W-:Y:S01]  /*1d060*/  FMUL.FTZ R10, R0.reuse, R126 ;  /* 0x0000007e000a7220 */ /* 0x040fe20000410000 */
[----:B------:R-:W-:Y:S01]  /*1d070*/  MUFU.EX2 R162, R162 ;  /* 0x000000a200a27308 */ /* 0x000fe20000000800 */
[C---:B------:R-:W-:Y:S02]  /*1d080*/  FMUL.FTZ R11, R0.reuse, R127 ;  /* 0x0000007f000b7220 */ /* 0x040fe40000410000 */
[----:B------:R-:W3:Y:S01]  /*1d090*/  LDSM.16.MT88.4 R124, [R195+0xc000] ;  /* 0x00c00000c37c783b */ /* 0x000ee20000004200 */
[C---:B------:R-:W-:Y:S02]  /*1d0a0*/  FMUL.FTZ R38, R0.reuse, R38 ;  /* 0x0000002600267220 */ /* 0x040fe40000410000 */
[----:B------:R-:W-:Y:S02]  /*1d0b0*/  FMUL.FTZ R39, R0, R39 ;  /* 0x0000002700277220 */ /* 0x000fe40000410000 */
[C---:B------:R-:W-:Y:S02]  /*1d0c0*/  FMUL.FTZ R40, R2.reuse, R40 ;  /* 0x0000002802287220 */ /* 0x040fe40000410000 */
[----:B------:R-:W4:Y:S01]  /*1d0d0*/  MUFU.EX2 R163, R163 ;  /* 0x000000a300a37308 */ /* 0x000f220000000800 */
[----:B------:R-:W-:Y:S02]  /*1d0e0*/  FMUL.FTZ R41, R2, R41 ;  /* 0x0000002902297220 */ /* 0x000fe40000410000 */
[----:B------:R-:W-:Y:S01]  /*1d0f0*/  FMUL.FTZ R42, R0, R42 ;  /* 0x0000002a002a7220 */ /* 0x000fe20000410000 */
[----:B--2---:R-:W-:Y:S01]  /*1d100*/  F2FP.BF16.PACK_AB R128, R135, R134 ;  /* 0x000000868780723e */ /* 0x004fe200000010ff */
[----:B------:R-:W-:Y:S02]  /*1d110*/  FMUL.FTZ R5, R2, R129 ;  /* 0x0000008102057220 */ /* 0x000fe40000410000 */
        /* <DEDUP_REMOVED lines=11> */
[----:B----4-:R-:W-:Y:S01]  /*1d1d0*/  F2FP.BF16.PACK_AB R129, R163, R162 ;  /* 0x000000a2a381723e */ /* 0x010fe200000010ff */
[----:B------:R-:W-:Y:S01]  /*1d1e0*/  LDSM.16.MT88.4 R120, [R195+0x10000] ;  /* 0x01000000c378783b */ /* 0x000fe20000004200 */
[C---:B------:R-:W-:Y:S02]  /*1d1f0*/  FMUL.FTZ R48, R2.reuse, R48 ;  /* 0x0000003002307220 */ /* 0x040fe40000410000 */
[----:B------:R-:W-:Y:S02]  /*1d200*/  FMUL.FTZ R49, R2, R49 ;  /* 0x0000003102317220 */ /* 0x000fe40000410000 */
[----:B------:R-:W-:Y:S01]  /*1d210*/  MUFU.EX2 R166, R166 ;  /* 0x000000a600a67308 */ /* 0x000fe20000000800 */
[C---:B------:R-:W-:Y:S02]  /*1d220*/  FMUL.FTZ R50, R0.reuse, R50 ;  /* 0x0000003200327220 */ /* 0x040fe40000410000 */
[----:B------:R-:W-:Y:S02]  /*1d230*/  FMUL.FTZ R51, R0, R51 ;  /* 0x0000003300337220 */ /* 0x000fe40000410000 */
[C---:B------:R-:W-:Y:S02]  /*1d240*/  FMUL.FTZ R52, R2.reuse, R52 ;  /* 0x0000003402347220 */ /* 0x040fe40000410000 */
[----:B------:R-:W-:Y:S02]  /*1d250*/  FMUL.FTZ R53, R2, R53 ;  /* 0x0000003502357220 */ /* 0x000fe40000410000 */
[C---:B------:R-:W-:Y:S01]  /*1d260*/  FMUL.FTZ R54, R0.reuse, R54 ;  /* 0x0000003600367220 */ /* 0x040fe20000410000 */
[----:B------:R-:W4:Y:S01]  /*1d270*/  MUFU.EX2 R167, R167 ;  /* 0x000000a700a77308 */ /* 0x000f220000000800 */
        /* <DEDUP_REMOVED lines=10> */
[----:B------:R-:W-:Y:S02]  /*1d320*/  FMUL.FTZ R63, R0, R63 ;  /* 0x0000003f003f7220 */ /* 0x000fe40000410000 */
[C---:B------:R-:W-:Y:S01]  /*1d330*/  FMUL.FTZ R64, R2.reuse, R64 ;  /* 0x0000004002407220 */ /* 0x040fe20000410000 */
[----:B------:R-:W2:Y:S01]  /*1d340*/  MUFU.EX2 R172, R172 ;  /* 0x000000ac00ac7308 */ /* 0x000ea20000000800 */
[----:B------:R-:W-:Y:S02]  /*1d350*/  FMUL.FTZ R65, R2, R65 ;  /* 0x0000004102417220 */ /* 0x000fe40000410000 */
[C---:B------:R-:W-:Y:S01]  /*1d360*/  FMUL.FTZ R66, R0.reuse, R66 ;  /* 0x0000004200427220 */ /* 0x040fe20000410000 */
[----:B----4-:R-:W-:Y:S01]  /*1d370*/  F2FP.BF16.PACK_AB R131, R167, R166 ;  /* 0x000000a6a783723e */ /* 0x010fe200000010ff */
[----:B------:R-:W-:Y:S02]  /*1d380*/  FMUL.FTZ R67, R0, R67 ;  /* 0x0000004300437220 */ /* 0x000fe40000410000 */
[C---:B------:R-:W-:Y:S02]  /*1d390*/  FMUL.FTZ R68, R2.reuse, R68 ;  /* 0x0000004402447220 */ /* 0x040fe40000410000 */
[----:B------:R-:W-:Y:S01]  /*1d3a0*/  FMUL.FTZ R69, R2, R69 ;  /* 0x0000004502457220 */ /* 0x000fe20000410000 */
[----:B------:R-:W-:Y:S01]  /*1d3b0*/  MUFU.EX2 R171, R171 ;  /* 0x000000ab00ab7308 */ /* 0x000fe20000000800 */
[C---:B-1----:R-:W-:Y:S05]  /*1d3c0*/  HMMA.16816.F32.BF16 R4, R128.reuse, R136, R4 ;  /* 0x000000888004723c */ /* 0x042fea0000041804 */
[C---:B------:R-:W-:Y:S02]  /*1d3d0*/  FMUL.FTZ R70, R0.reuse, R70 ;  /* 0x0000004600467220 */ /* 0x040fe40000410000 */
[----:B------:R-:W-:Y:S01]  /*1d3e0*/  FMUL.FTZ R71, R0, R71 ;  /* 0x0000004700477220 */ /* 0x000fe20000410000 */
[C---:B------:R-:W-:Y:S01]  /*1d3f0*/  HMMA.16816.F32.BF16 R8, R128.reuse, R138, R8 ;  /* 0x0000008a8008723c */ /* 0x040fe20000041808 */
[----:B------:R-:W1:Y:S01]  /*1d400*/  LDSM.16.MT88.4 R136, [R198+0xe000] ;  /* 0x00e00000c688783b */ /* 0x000e620000004200 */
[----:B------:R-:W4:Y:S02]  /*1d410*/  MUFU.EX2 R174, R174 ;  /* 0x000000ae00ae7308 */ /* 0x000f240000000800 */
[C---:B------:R-:W-:Y:S02]  /*1d420*/  FMUL.FTZ R72, R2.reuse, R72 ;  /* 0x0000004802487220 */ /* 0x040fe40000410000 */
[----:B------:R-:W-:Y:S02]  /*1d430*/  FMUL.FTZ R73, R2, R73 ;  /* 0x0000004902497220 */ /* 0x000fe40000410000 */
[C---:B------:R-:W-:Y:S04]  /*1d440*/  HMMA.16816.F32.BF16 R36, R128.reuse, R140, R36 ;  /* 0x0000008c8024723c */ /* 0x040fe80000041824 */
[C---:B------:R-:W-:Y:S01]  /*1d450*/  FMUL.FTZ R74, R0.reuse, R74 ;  /* 0x0000004a004a7220 */ /* 0x040fe20000410000 */
[----:B------:R-:W-:Y:S01]  /*1d460*/  MUFU.EX2 R220, R220 ;  /* 0x000000dc00dc7308 */ /* 0x000fe20000000800 */
[----:B------:R-:W-:Y:S02]  /*1d470*/  FMUL.FTZ R75, R0, R75 ;  /* 0x0000004b004b7220 */ /* 0x000fe40000410000 */
[C---:B------:R-:W-:Y:S01]  /*1d480*/  HMMA.16816.F32.BF16 R40, R128.reuse, R142, R40 ;  /* 0x0000008e8028723c */ /* 0x040fe20000041828 */
[----:B------:R-:W5:Y:S03]  /*1d490*/  LDSM.16.MT88.4 R140, [R197+0xe000] ;  /* 0x00e00000c58c783b */ /* 0x000f660000004200 */
[C---:B------:R-:W-:Y:S02]  /*1d4a0*/  FMUL.FTZ R76, R2.reuse, R76 ;  /* 0x0000004c024c7220 */ /* 0x040fe40000410000 */
[----:B------:R-:W-:Y:S01]  /*1d4b0*/  FMUL.FTZ R77, R2, R77 ;  /* 0x0000004d024d7220 */ /* 0x000fe20000410000 */
[----:B------:R-:W-:Y:S01]  /*1d4c0*/  MUFU.EX2 R222, R222 ;  /* 0x000000de00de7308 */ /* 0x000fe20000000800 */
[C---:B------:R-:W-:Y:S04]  /*1d4d0*/  HMMA.16816.F32.BF16 R44, R128.reuse, R144, R44 ;  /* 0x00000090802c723c */ /* 0x040fe8000004182c */
[C---:B------:R-:W-:Y:S02]  /*1d4e0*/  FMUL.FTZ R78, R0.reuse, R78 ;  /* 0x0000004e004e7220 */ /* 0x040fe40000410000 */
[----:B------:R-:W-:Y:S02]  /*1d4f0*/  FMUL.FTZ R79, R0, R79 ;  /* 0x0000004f004f7220 */ /* 0x000fe40000410000 */
        /* <DEDUP_REMOVED lines=8> */
[----:B------:R-:W3:Y:S03]  /*1d580*/  LDSM.16.MT88.4 R124, [R196+0xe000] ;  /* 0x00e00000c47c783b */ /* 0x000ee60000004200 */
[C---:B------:R-:W-:Y:S02]  /*1d590*/  FMUL.FTZ R84, R2.reuse, R84 ;  /* 0x0000005402547220 */ /* 0x040fe40000410000 */
[----:B------:R-:W-:Y:S02]  /*1d5a0*/  FMUL.FTZ R85, R2, R85 ;  /* 0x0000005502557220 */ /* 0x000fe40000410000 */
[C---:B-1----:R-:W-:Y:S04]  /*1d5b0*/  HMMA.16816.F32.BF16 R60, R128.reuse, R136, R60 ;  /* 0x00000088803c723c */ /* 0x042fe8000004183c */
[C---:B------:R-:W-:Y:S02]  /*1d5c0*/  FMUL.FTZ R86, R0.reuse, R86 ;  /* 0x0000005600567220 */ /* 0x040fe40000410000 */
[----:B------:R-:W-:Y:S02]  /*1d5d0*/  FMUL.FTZ R87, R0, R87 ;  /* 0x0000005700577220 */ /* 0x000fe40000410000 */
[C---:B------:R-:W-:Y:S01]  /*1d5e0*/  HMMA.16816.F32.BF16 R64, R128.reuse, R138, R64 ;  /* 0x0000008a8040723c */ /* 0x040fe20000041840 */
[----:B------:R-:W1:Y:S03]  /*1d5f0*/  LDSM.16.MT88.4 R136, [R195+0xe000] ;  /* 0x00e00000c388783b */ /* 0x000e660000004200 */
[C---:B------:R-:W-:Y:S02]  /*1d600*/  FMUL.FTZ R88, R2.reuse, R88 ;  /* 0x0000005802587220 */ /* 0x040fe40000410000 */
[----:B------:R-:W-:Y:S02]  /*1d610*/  FMUL.FTZ R89, R2, R89 ;  /* 0x0000005902597220 */ /* 0x000fe40000410000 */
[C---:B-----5:R-:W-:Y:S04]  /*1d620*/  HMMA.16816.F32.BF16 R68, R128.reuse, R140, R68 ;  /* 0x0000008c8044723c */ /* 0x060fe80000041844 */
[C---:B------:R-:W-:Y:S02]  /*1d630*/  FMUL.FTZ R90, R0.reuse, R90 ;  /* 0x0000005a005a7220 */ /* 0x040fe40000410000 */
[----:B------:R-:W-:Y:S02]  /*1d640*/  FMUL.FTZ R91, R0, R91 ;  /* 0x0000005b005b7220 */ /* 0x000fe40000410000 */
[C---:B------:R-:W-:Y:S01]  /*1d650*/  HMMA.16816.F32.BF16 R72, R128.reuse, R142, R72 ;  /* 0x0000008e8048723c */ /* 0x040fe20000041848 */
[----:B------:R-:W5:Y:S03]  /*1d660*/  LDSM.16.MT88.4 R140, [R198+0x10000] ;  /* 0x01000000c68c783b */ /* 0x000f660000004200 */
[C---:B------:R-:W-:Y:S02]  /*1d670*/  FMUL.FTZ R92, R2.reuse, R92 ;  /* 0x0000005c025c7220 */ /* 0x040fe40000410000 */
[----:B------:R-:W-:Y:S02]  /*1d680*/  FMUL.FTZ R93, R2, R93 ;  /* 0x0000005d025d7220 */ /* 0x000fe40000410000 */
[C---:B------:R-:W-:Y:S01]  /*1d690*/  FMUL.FTZ R94, R0.reuse, R94 ;  /* 0x0000005e005e7220 */ /* 0x040fe20000410000 */
[C---:B---3--:R-:W-:Y:S03]  /*1d6a0*/  HMMA.16816.F32.BF16 R76, R128.reuse, R124, R76 ;  /* 0x0000007c804c723c */ /* 0x048fe6000004184c */
[----:B------:R-:W-:Y:S02]  /*1d6b0*/  FMUL.FTZ R95, R0, R95 ;  /* 0x0000005f005f7220 */ /* 0x000fe40000410000 */
[C---:B------:R-:W-:Y:S02]  /*1d6c0*/  FMUL.FTZ R96, R2.reuse, R96 ;  /* 0x0000006002607220 */ /* 0x040fe40000410000 */
[----:B------:R-:W-:Y:S01]  /*1d6d0*/  FMUL.FTZ R97, R2, R97 ;  /* 0x0000006102617220 */ /* 0x000fe20000410000 */
        /* <DEDUP_REMOVED lines=15> */
[----:B------:R-:W-:Y:S03]  /*1d7d0*/  LDSM.16.MT88.4 R140, [R197+0xc800] ;  /* 0x00c80000c58c783b */ /* 0x000fe60000004200 */
[C---:B------:R-:W-:Y:S02]  /*1d7e0*/  FMUL.FTZ R106, R0.reuse, R106 ;  /* 0x0000006a006a7220 */ /* 0x040fe40000410000 */
[----:B------:R-:W-:Y:S02]  /*1d7f0*/  FMUL.FTZ R107, R0, R107 ;  /* 0x0000006b006b7220 */ /* 0x000fe40000410000 */
[-CC-:B------:R-:W-:Y:S01]  /*1d800*/  FFMA.FTZ R173, R16, R133.reuse, -R170.reuse ;  /* 0x0000008510ad7223 */ /* 0x180fe200000108aa */
[C---:B---3--:R-:W-:Y:S03]  /*1d810*/  HMMA.16816.F32.BF16 R100, R128.reuse, R124, R100 ;  /* 0x0000007c8064723c */ /* 0x048fe60000041864 */
[-C--:B------:R-:W-:Y:S02]  /*1d820*/  FFMA.FTZ R216, R17, R133.reuse, -R170 ;  /* 0x0000008511d87223 */ /* 0x080fe400000108aa */
[-CC-:B------:R-:W-:Y:S01]  /*1d830*/  FFMA.FTZ R175, R18, R133.reuse, -R168.reuse ;  /* 0x0000008512af7223 */ /* 0x180fe200000108a8 */
[----:B------:R-:W-:Y:S01]  /*1d840*/  MUFU.EX2 R173, R173 ;  /* 0x000000ad00ad7308 */ /* 0x000fe20000000800 */
[----:B------:R-:W-:Y:S01]  /*1d850*/  FFMA.FTZ R218, R19, R133, -R168 ;  /* 0x0000008513da7223 */ /* 0x000fe200000108a8 */
[C---:B------:R-:W-:Y:S01]  /*1d860*/  HMMA.16816.F32.BF16 R12, R128.reuse, R126, R12 ;  /* 0x0000007e800c723c */ /* 0x040fe2000004180c */
[----:B------:R-:W3:Y:S03]  /*1d870*/  LDSM.16.MT88.4 R124, [R198+0xc800] ;  /* 0x00c80000c67c783b */ /* 0x000ee60000004200 */
[C---:B------:R-:W-:Y:S02]  /*1d880*/  FMUL.FTZ R108, R2.reuse, R108 ;  /* 0x0000006c026c7220 */ /* 0x040fe40000410000 */
[----:B------:R-:W-:Y:S02]  /*1d890*/  FMUL.FTZ R109, R2, R109 ;  /* 0x0000006d026d7220 */ /* 0x000fe40000410000 */
[C---:B-1----:R-:W-:Y:S01]  /*1d8a0*/  HMMA.16816.F32.BF16 R104, R128.reuse, R136, R104 ;  /* 0x000000888068723c */ /* 0x042fe20000041868 */
[----:B------:R-:W1:Y:S03]  /*1d8b0*/  MUFU.EX2 R216, R216 ;  /* 0x000000d800d87308 */ /* 0x000e660000000800 */
[C---:B------:R-:W-:Y:S02]  /*1d8c0*/  FMUL.FTZ R110, R0.reuse, R110 ;  /* 0x0000006e006e7220 */ /* 0x040fe40000410000 */
[----:B------:R-:W-:Y:S02]  /*1d8d0*/  FMUL.FTZ R111, R0, R111 ;  /* 0x0000006f006f7220 */ /* 0x000fe40000410000 */
[----:B------:R-:W-:Y:S01]  /*1d8e0*/  FMUL.FTZ R16, R2, R116 ;  /* 0x0000007402107220 */ /* 0x000fe20000410000 */
[----:B--2---:R-:W-:Y:S02]  /*1d8f0*/  F2FP.BF16.PACK_AB R116, R172, R169 ;  /* 0x000000a9ac74723e */ /* 0x004fe400000010ff */
[----:B------:R-:W-:Y:S01]  /*1d900*/  MUFU.EX2 R175, R175 ;  /* 0x000000af00af7308 */ /* 0x000fe20000000800 */
[----:B------:R-:W-:Y:S01]  /*1d910*/  FMUL.FTZ R17, R2, R117 ;  /* 0x0000007502117220 */ /* 0x000fe20000410000 */
[C---:B------:R-:W-:Y:S01]  /*1d920*/  HMMA.16816.F32.BF16 R108, R128.reuse, R138, R108 ;  /* 0x0000008a806c723c */ /* 0x040fe2000004186c */
[----:B------:R-:W2:Y:S02]  /*1d930*/  LDSM.16.MT88.4 R136, [R196+0xc800] ;  /* 0x00c80000c488783b */ /* 0x000ea40000004200 */
[----:B------:R-:W-:Y:S01]  /*1d940*/  FMUL.FTZ R18, R0, R118 ;  /* 0x0000007600127220 */ /* 0x000fe20000410000 */
[----:B----4-:R-:W-:Y:S01]  /*1d950*/  F2FP.BF16.PACK_AB R117, R174, R171 ;  /* 0x000000abae75723e */ /* 0x010fe200000010ff */
[----:B------:R-:W-:Y:S02]  /*1d960*/  FMUL.FTZ R19, R0, R119 ;  /* 0x0000007700137220 */ /* 0x000fe40000410000 */
[C---:B------:R-:W-:Y:S01]  /*1d970*/  FMUL.FTZ R112, R2.reuse, R112 ;  /* 0x0000007002707220 */ /* 0x040fe20000410000 */
[----:B------:R-:W4:Y:S01]  /*1d980*/  MUFU.EX2 R218, R218 ;  /* 0x000000da00da7308 */ /* 0x000f220000000800 */
[----:B------:R-:W-:Y:S03]  /*1d990*/  FMUL.FTZ R113, R2, R113 ;  /* 0x0000007102717220 */ /* 0x000fe60000410000 */
[C---:B------:R-:W-:Y:S03]  /*1d9a0*/  HMMA.16816.F32.BF16 R16, R128.reuse, R120, R16 ;  /* 0x000000788010723c */ /* 0x040fe60000041810 */
        /* <DEDUP_REMOVED lines=8> */
[----:B------:R-:W-:Y:S02]  /*1da30*/  FADD.FTZ R163, R163, R162 ;  /* 0x000000a2a3a37221 */ /* 0x000fe40000010000 */
[----:B------:R-:W-:Y:S01]  /*1da40*/  FADD.FTZ R0, R164, R135 ;  /* 0x00000087a4007221 */ /* 0x000fe20000010000 */
[----:B----4-:R-:W-:Y:S01]  /*1da50*/  F2FP.BF16.PACK_AB R119, R218, R175 ;  /* 0x000000afda77723e */ /* 0x010fe200000010ff */
[----:B------:R-:W-:Y:S03]  /*1da60*/  LDSM.16.MT88.4 R128, [R197+0x10800] ;  /* 0x01080000c580783b */ /* 0x000fe60000004200 */
[----:B------:R-:W-:Y:S01]  /*1da70*/  MOV R135, R132 ;  /* 0x0000008400877202 */ /* 0x000fe20000000f00 */
[----:B------:R-:W-:Y:S02]  /*1da80*/  FADD.FTZ R2, R166, R163 ;  /* 0x000000a3a6027221 */ /* 0x000fe40000010000 */
[C---:B---3--:R-:W-:Y:S05]  /*1da90*/  HMMA.16816.F32.BF16 R4, R116.reuse, R124, R4 ;  /* 0x0000007c7404723c */ /* 0x048fea0000041804 */
[----:B------:R-:W-:Y:S02]  /*1daa0*/  FADD.FTZ R0, R165, R0 ;  /* 0x00000000a5007221 */ /* 0x000fe40000010000 */
[----:B------:R-:W-:Y:S01]  /*1dab0*/  FADD.FTZ R2, R167, R2 ;  /* 0x00000002a7027221 */ /* 0x000fe20000010000 */
[C---:B------:R-:W-:Y:S01]  /*1dac0*/  HMMA.16816.F32.BF16 R8, R116.reuse, R126, R8 ;  /* 0x0000007e7408723c */ /* 0x040fe20000041808 */
[----:B------:R-:W3:Y:S03]  /*1dad0*/  LDSM.16.MT88.4 R124, [R198+0x10800] ;  /* 0x01080000c67c783b */ /* 0x000ee60000004200 */
[----:B------:R-:W-:Y:S01]  /*1dae0*/  FADD.FTZ R169, R169, R0 ;  /* 0x00000000a9a97221 */ /* 0x000fe20000010000 */
[----:B------:R-:W-:Y:S01]  /*1daf0*/  MOV R0, R3 ;  /* 0x0000000300007202 */ /* 0x000fe20000000f00 */
[----:B------:R-:W-:Y:S02]  /*1db00*/  FADD.FTZ R171, R171, R2 ;  /* 0x00000002abab7221 */ /* 0x000fe40000010000 */
[C---:B------:R-:W-:Y:S04]  /*1db10*/  HMMA.16816.F32.BF16 R36, R116.reuse, R140, R36 ;  /* 0x0000008c7424723c */ /* 0x040fe80000041824 */
[----:B------:R-:W-:Y:S02]  /*1db20*/  FADD.FTZ R172, R172, R169 ;  /* 0x000000a9acac7221 */ /* 0x000fe40000010000 */
[----:B------:R-:W-:Y:S02]  /*1db30*/  FADD.FTZ R174, R174, R171 ;  /* 0x000000abaeae7221 */ /* 0x000fe40000010000 */
[C---:B------:R-:W-:Y:S01]  /*1db40*/  HMMA.16816.F32.BF16 R40, R116.reuse, R142, R40 ;  /* 0x0000008e7428723c */ /* 0x040fe20000041828 */
[----:B------:R-:W-:Y:S07]  /*1db50*/  LDSM.16.MT88.4 R140, [R196+0xd000] ;  /* 0x00d00000c48c783b */ /* 0x000fee0000004200 */
[C---:B--2---:R-:W-:Y:S08]  /*1db60*/  HMMA.16816.F32.BF16 R44, R116.reuse, R136, R44 ;  /* 0x00000088742c723c */ /* 0x044ff0000004182c */
[C---:B------:R-:W-:Y:S01]  /*1db70*/  HMMA.16816.F32.BF16 R48, R116.reuse, R138, R48 ;  /* 0x0000008a7430723c */ /* 0x040fe20000041830 */
[----:B------:R-:W2:Y:S07]  /*1db80*/  LDSM.16.MT88.4 R136, [R196+0x10800] ;  /* 0x01080000c488783b */ /* 0x000eae0000004200 */
        /* <DEDUP_REMOVED lines=15> */
[-C--:B------:R-:W-:Y:S03]  /*1dc80*/  FFMA.FTZ R153, R25, R133.reuse, -R170 ;  /* 0x0000008519997223 */ /* 0x080fe600000108aa */
[-CC-:B------:R-:W-:Y:S01]  /*1dc90*/  FFMA.FTZ R154, R26, R133.reuse, -R168.reuse ;  /* 0x000000851a9a7223 */ /* 0x180fe200000108a8 */
[C---:B------:R-:W-:Y:S03]  /*1dca0*/  HMMA.16816.F32.BF16 R76, R116.reuse, R156, R76 ;  /* 0x0000009c744c723c */ /* 0x040fe6000004184c */
[----:B------:R-:W-:Y:S01]  /*1dcb0*/  MUFU.EX2 R150, R150 ;  /* 0x0000009600967308 */ /* 0x000fe20000000800 */
[-C--:B------:R-:W-:Y:S02]  /*1dcc0*/  FFMA.FTZ R155, R27, R133.reuse, -R168 ;  /* 0x000000851b9b7223 */ /* 0x080fe400000108a8 */
[----:B------:R-:W-:Y:S01]  /*1dcd0*/  LDSM.16.MT88.4 R24, [R195+0xd000] ;  /* 0x00d00000c318783b */ /* 0x000fe20000004200 */
[-CC-:B------:R-:W-:Y:S01]  /*1dce0*/  FFMA.FTZ R156, R28, R133.reuse, -R170.reuse ;  /* 0x000000851c9c7223 */ /* 0x180fe200000108aa */
[C---:B------:R-:W-:Y:S04]  /*1dcf0*/  HMMA.16816.F32.BF16 R80, R116.reuse, R158, R80 ;  /* 0x0000009e7450723c */ /* 0x040fe80000041850 */
[-CC-:B------:R-:W-:Y:S01]  /*1dd00*/  FFMA.FTZ R157, R29, R133.reuse, -R170.reuse ;  /* 0x000000851d9d7223 */ /* 0x180fe200000108aa */
[----:B------:R-:W2:Y:S01]  /*1dd10*/  MUFU.EX2 R151, R151 ;  /* 0x0000009700977308 */ /* 0x000ea20000000800 */
[-C--:B------:R-:W-:Y:S02]  /*1dd20*/  FFMA.FTZ R170, R33, R133.reuse, -R170 ;  /* 0x0000008521aa7223 */ /* 0x080fe400000108aa */
[C---:B-1----:R-:W-:Y:S04]  /*1dd30*/  HMMA.16816.F32.BF16 R84, R116.reuse, R120, R84 ;  /* 0x000000787454723c */ /* 0x042fe80000041854 */
[-CC-:B------:R-:W-:Y:S02]  /*1dd40*/  FFMA.FTZ R158, R30, R133.reuse, -R168.reuse ;  /* 0x000000851e9e7223 */ /* 0x180fe400000108a8 */
[-CC-:B------:R-:W-:Y:S01]  /*1dd50*/  FFMA.FTZ R159, R31, R133.reuse, -R168.reuse ;  /* 0x000000851f9f7223 */ /* 0x180fe200000108a8 */
[----:B------:R-:W-:Y:S01]  /*1dd60*/  MUFU.EX2 R152, R152 ;  /* 0x0000009800987308 */ /* 0x000fe20000000800 */
[C---:B------:R-:W-:Y:S01]  /*1dd70*/  HMMA.16816.F32.BF16 R88, R116.reuse, R122, R88 ;  /* 0x0000007a7458723c */ /* 0x040fe20000041858 */
[----:B------:R-:W1:Y:S03]  /*1dd80*/  LDSM.16.MT88.4 R120, [R198+0xd000] ;  /* 0x00d00000c678783b */ /* 0x000e660000004200 */
[----:B------:R-:W-:Y:S04]  /*1dd90*/  FFMA.FTZ R168, R35, R133, -R168 ;  /* 0x0000008523a87223 */ /* 0x000fe800000108a8 */
[C---:B---3--:R-:W-:Y:S01]  /*1dda0*/  HMMA.16816.F32.BF16 R92, R116.reuse, R124, R92 ;  /* 0x0000007c745c723c */ /* 0x048fe2000004185c */
[----:B------:R-:W-:Y:S01]  /*1ddb0*/  LDSM.16.MT88.4 R28, [R197+0xd800] ;  /* 0x00d80000c51c783b */ /* 0x000fe20000004200 */
[----:B------:R-:W3:Y:S06]  /*1ddc0*/  MUFU.EX2 R153, R153 ;  /* 0x0000009900997308 */ /* 0x000eec0000000800 */
[C---:B------:R-:W-:Y:S01]  /*1ddd0*/  HMMA.16816.F32.BF16 R96, R116.reuse, R126, R96 ;  /* 0x0000007e7460723c */ /* 0x040fe20000041860 */
[----:B------:R-:W1:Y:S03]  /*1dde0*/  LDSM.16.MT88.4 R124, [R197+0xd000] ;  /* 0x00d00000c57c783b */ /* 0x000e660000004200 */
[----:B------:R-:W-:Y:S04]  /*1ddf0*/  MUFU.EX2 R154, R154 ;  /* 0x0000009a009a7308 */ /* 0x000fe80000000800 */
[C---:B------:R-:W-:Y:S01]  /*1de00*/  HMMA.16816.F32.BF16 R100, R116.reuse, R128, R100 ;  /* 0x000000807464723c */ /* 0x040fe20000041864 */
[----:B------:R-:W-:Y:S05]  /*1de10*/  LDSM.16.MT88.4 R32, [R196+0xd800] ;  /* 0x00d80000c420783b */ /* 0x000fea0000004200 */
[----:B------:R-:W1:Y:S02]  /*1de20*/  MUFU.EX2 R155, R155 ;  /* 0x0000009b009b7308 */ /* 0x000e640000000800 */
[C---:B------:R-:W-:Y:S01]  /*1de30*/  HMMA.16816.F32.BF16 R12, R116.reuse, R130, R12 ;  /* 0x00000082740c723c */ /* 0x040fe2000004180c */
[----:B------:R-:W1:Y:S07]  /*1de40*/  LDSM.16.MT88.4 R128, [R198+0xf000] ;  /* 0x00f00000c680783b */ /* 0x000e6e0000004200 */
[C---:B--2---:R-:W-:Y:S01]  /*1de50*/  HMMA.16816.F32.BF16 R104, R116.reuse, R136, R104 ;  /* 0x000000887468723c */ /* 0x044fe20000041868 */
[----:B------:R-:W-:Y:S07]  /*1de60*/  MUFU.EX2 R156, R156 ;  /* 0x0000009c009c7308 */ /* 0x000fee0000000800 */
[C---:B------:R-:W-:Y:S01]  /*1de70*/  HMMA.16816.F32.BF16 R108, R116.reuse, R138, R108 ;  /* 0x0000008a746c723c */ /* 0x040fe2000004186c */
[----:B------:R-:W-:Y:S02]  /*1de80*/  LDSM.16.MT88.4 R136, [R196+0xf800] ;  /* 0x00f80000c488783b */ /* 0x000fe40000004200 */
[----:B------:R-:W2:Y:S05]  /*1de90*/  MUFU.EX2 R157, R157 ;  /* 0x0000009d009d7308 */ /* 0x000eaa0000000800 */
[C---:B----4-:R-:W-:Y:S05]  /*1dea0*/  HMMA.16816.F32.BF16 R16, R116.reuse, R20, R16 ;  /* 0x000000147410723c */ /* 0x050fea0000041810 */
[----:B------:R-:W-:Y:S02]  /*1deb0*/  MUFU.EX2 R158, R158 ;  /* 0x0000009e009e7308 */ /* 0x000fe40000000800 */
[----:B-----5:R-:W-:Y:S01]  /*1dec0*/  F2FP.BF16.PACK_AB R20, R149, R148 ;  /* 0x000000949514723e */ /* 0x020fe200000010ff */
[----:B------:R-:W-:Y:S01]  /*1ded0*/  HMMA.16816.F32.BF16 R112, R116, R22, R112 ;  /* 0x000000167470723c */ /* 0x000fe20000041870 */
[----:B------:R-:W4:Y:S03]  /*1dee0*/  LDSM.16.MT88.4 R116, [R197+0xf000] ;  /* 0x00f00000c574783b */ /* 0x000f260000004200 */
[----:B------:R-:W-:Y:S03]  /*1def0*/  F2FP.BF16.PACK_AB R21, R151, R150 ;  /* 0x000000969715723e */ /* 0x000fe600000010ff */
[----:B---3--:R-:W-:Y:S01]  /*1df00*/  F2FP.BF16.PACK_AB R22, R153, R152 ;  /* 0x000000989916723e */ /* 0x008fe200000010ff */
[----:B------:R-:W3:Y:S01]  /*1df10*/  MUFU.EX2 R159, R159 ;  /* 0x0000009f009f7308 */ /* 0x000ee20000000800 */
[----:B-1----:R-:W-:Y:S07]  /*1df20*/  F2FP.BF16.PACK_AB R23, R155, R154 ;  /* 0x0000009a9b17723e */ /* 0x002fee00000010ff */
[C---:B------:R-:W-:Y:S02]  /*1df30*/  HMMA.16816.F32.BF16 R4, R20.reuse, R120, R4 ;  /* 0x000000781404723c */ /* 0x040fe40000041804 */
[----:B------:R-:W1:Y:S06]  /*1df40*/  MUFU.EX2 R221, R170 ;  /* 0x000000aa00dd7308 */ /* 0x000e6c0000000800 */
[C---:B------:R-:W-:Y:S01]  /*1df50*/  HMMA.16816.F32.BF16 R8, R20.reuse, R122, R8 ;  /* 0x0000007a1408723c */ /* 0x040fe20000041808 */
[----:B------:R-:W5:Y:S03]  /*1df60*/  LDSM.16.MT88.4 R120, [R196+0xf000] ;  /* 0x00f00000c478783b */ /* 0x000f660000004200 */
[----:B------:R-:W1:Y:S04]  /*1df70*/  MUFU.EX2 R133, R168 ;  /* 0x000000a800857308 */ /* 0x000e680000000800 */
        /* <DEDUP_REMOVED lines=10> */
[C---:B------:R-:W-:Y:S08]  /*1e020*/  HMMA.16816.F32.BF16 R64, R20.reuse, R130, R64 ;  /* 0x000000821440723c */ /* 0x040ff00000041840 */
[C---:B----4-:R-:W-:Y:S08]  /*1e030*/  HMMA.16816.F32.BF16 R68, R20.reuse, R116, R68 ;  /* 0x000000741444723c */ /* 0x050ff00000041844 */
[C---:B------:R-:W-:Y:S01]  /*1e040*/  HMMA.16816.F32.BF16 R72, R20.reuse, R118, R72 ;  /* 0x000000761448723c */ /* 0x040fe20000041848 */
[----:B------:R-:W4:Y:S07]  /*1e050*/  LDSM.16.MT88.4 R116, [R197+0x11000] ;  /* 0x01100000c574783b */ /* 0x000f2e0000004200 */
[C---:B-----5:R-:W-:Y:S08]  /*1e060*/  HMMA.16816.F32.BF16 R76, R20.reuse, R120, R76 ;  /* 0x00000078144c723c */ /* 0x060ff0000004184c */
[C---:B------:R-:W-:Y:S01]  /*1e070*/  HMMA.16816.F32.BF16 R80, R20.reuse, R122, R80 ;  /* 0x0000007a1450723c */ /* 0x040fe20000041850 */
[----:B------:R-:W5:Y:S07]  /*1e080*/  LDSM.16.MT88.4 R120, [R196+0x11000] ;  /* 0x01100000c478783b */ /* 0x000f6e0000004200 */
[C---:B-1----:R-:W-:Y:S08]  /*1e090*/  HMMA.16816.F32.BF16 R84, R20.reuse, R24, R84 ;  /* 0x000000181454723c */ /* 0x042ff00000041854 */
[C---:B------:R-:W-:Y:S01]  /*1e0a0*/  HMMA.16816.F32.BF16 R88, R20.reuse, R26, R88 ;  /* 0x0000001a1458723c */ /* 0x040fe20000041858 */
[----:B------:R-:W1:Y:S07]  /*1e0b0*/  LDSM.16.MT88.4 R24, [R195+0x11000] ;  /* 0x01100000c318783b */ /* 0x000e6e0000004200 */
[C---:B------:R-:W-:Y:S08]  /*1e0c0*/  HMMA.16816.F32.BF16 R92, R20.reuse, R124, R92 ;  /* 0x0000007c145c723c */ /* 0x040ff0000004185c */
        /* <DEDUP_REMOVED lines=8> */
[C---:B-1----:R-:W-:Y:S08]  /*1e150*/  HMMA.16816.F32.BF16 R16, R20.reuse, R24, R16 ;  /* 0x000000181410723c */ /* 0x042ff00000041810 */
[----:B------:R-:W-:Y:S01]  /*1e160*/  HMMA.16816.F32.BF16 R112, R20, R26, R112 ;  /* 0x0000001a1470723c */ /* 0x000fe20000041870 */
[----:B------:R-:W1:Y:S06]  /*1e170*/  LDSM.16.MT88.4 R24, [R197+0xf800] ;  /* 0x00f80000c518783b */ /* 0x000e6c0000004200 */
[----:B--2---:R-:W-:Y:S02]  /*1e180*/  F2FP.BF16.PACK_AB R20, R157, R156 ;  /* 0x0000009c9d14723e */ /* 0x004fe400000010ff */
[----:B---3--:R-:W-:Y:S03]  /*1e190*/  F2FP.BF16.PACK_AB R21, R159, R158 ;  /* 0x0000009e9f15723e */ /* 0x008fe600000010ff */
[----:B------:R-:W-:Y:S02]  /*1e1a0*/  F2FP.BF16.PACK_AB R22, R221, R220 ;  /* 0x000000dcdd16723e */ /* 0x000fe400000010ff */
[----:B------:R-:W-:Y:S07]  /*1e1b0*/  F2FP.BF16.PACK_AB R23, R133, R222 ;  /* 0x000000de8517723e */ /* 0x000fee00000010ff */
[C---:B------:R-:W-:Y:S01]  /*1e1c0*/  HMMA.16816.F32.BF16 R128, R20.reuse, R124, R4 ;  /* 0x0000007c1480723c */ /* 0x040fe20000041804 */
[----:B------:R-:W2:Y:S07]  /*1e1d0*/  LDSM.16.MT88.4 R4, [R197+0x11800] ;  /* 0x01180000c504783b */ /* 0x000eae0000004200 */
        /* <DEDUP_REMOVED lines=22> */
[----:B------:R-:W-:Y:S03]  /*1e340*/  FADD.FTZ R5, R216, R5 ;  /* 0x00000005d8057221 */ /* 0x000fe60000010000 */
[----:B------:R-:W-:Y:S01]  /*1e350*/  FADD.FTZ R7, R175, R174 ;  /* 0x000000aeaf077221 */ /* 0x000fe20000010000 */
[C---:B---3--:R-:W-:Y:S04]  /*1e360*/  HMMA.16816.F32.BF16 R104, R20.reuse, R8, R104 ;  /* 0x000000081468723c */ /* 0x048fe80000041868 */
[----:B------:R-:W-:Y:S02]  /*1e370*/  FADD.FTZ R7, R218, R7 ;  /* 0x00000007da077221 */ /* 0x000fe40000010000 */
[----:B------:R-:W-:Y:S02]  /*1e380*/  FADD.FTZ R148, R148, R5 ;  /* 0x0000000594947221 */ /* 0x000fe40000010000 */
[----:B------:R-:W-:Y:S01]  /*1e390*/  FADD.FTZ R150, R150, R7 ;  /* 0x0000000796967221 */ /* 0x000fe20000010000 */
[C---:B------:R-:W-:Y:S03]  /*1e3a0*/  HMMA.16816.F32.BF16 R108, R20.reuse, R10, R108 ;  /* 0x0000000a146c723c */ /* 0x040fe6000004186c */
[----:B------:R-:W-:Y:S02]  /*1e3b0*/  FADD.FTZ R149, R149, R148 ;  /* 0x0000009495957221 */ /* 0x000fe40000010000 */
[----:B------:R-:W-:Y:S02]  /*1e3c0*/  FADD.FTZ R151, R151, R150 ;  /* 0x0000009697977221 */ /* 0x000fe40000010000 */
[----:B------:R-:W-:Y:S01]  /*1e3d0*/  FADD.FTZ R152, R152, R149 ;  /* 0x0000009598987221 */ /* 0x000fe20000010000 */
[C---:B-1----:R-:W-:Y:S04]  /*1e3e0*/  HMMA.16816.F32.BF16 R116, R20.reuse, R24, R16 ;  /* 0x000000181474723c */ /* 0x042fe80000041810 */
[----:B------:R-:W-:Y:S02]  /*1e3f0*/  FADD.FTZ R154, R154, R151 ;  /* 0x000000979a9a7221 */ /* 0x000fe40000010000 */
[----:B------:R-:W-:Y:S02]  /*1e400*/  FADD.FTZ R153, R153, R152 ;  /* 0x0000009899997221 */ /* 0x000fe40000010000 */
[----:B------:R-:W-:Y:S01]  /*1e410*/  FADD.FTZ R155, R155, R154 ;  /* 0x0000009a9b9b7221 */ /* 0x000fe20000010000 */
[----:B------:R-:W-:Y:S03]  /*1e420*/  HMMA.16816.F32.BF16 R112, R20, R26, R112 ;  /* 0x0000001a1470723c */ /* 0x000fe60000041870 */
[----:B------:R-:W-:Y:S02]  /*1e430*/  FADD.FTZ R156, R156, R153 ;  /* 0x000000999c9c7221 */ /* 0x000fe40000010000 */
[----:B------:R-:W-:Y:S02]  /*1e440*/  FADD.FTZ R158, R158, R155 ;  /* 0x0000009b9e9e7221 */ /* 0x000fe40000010000 */
[----:B------:R-:W-:Y:S02]  /*1e450*/  FADD.FTZ R157, R157, R156 ;  /* 0x0000009c9d9d7221 */ /* 0x000fe40000010000 */
[----:B------:R-:W-:Y:S03]  /*1e460*/  FADD.FTZ R159, R159, R158 ;  /* 0x0000009e9f9f7221 */ /* 0x000fe60000010000 */
[----:B------:R-:W-:Y:S02]  /*1e470*/  FADD.FTZ R220, R220, R157 ;  /* 0x0000009ddcdc7221 */ /* 0x000fe40000010000 */
[----:B------:R-:W-:Y:S02]  /*1e480*/  FADD.FTZ R222, R222, R159 ;  /* 0x0000009fdede7221 */ /* 0x000fe40000010000 */
[----:B------:R-:W-:Y:S02]  /*1e490*/  FADD.FTZ R219, R221, R220 ;  /* 0x000000dcdddb7221 */ /* 0x000fe40000010000 */
[----:B------:R-:W-:Y:S01]  /*1e4a0*/  FADD.FTZ R217, R133, R222 ;  /* 0x000000de85d97221 */ /* 0x000fe20000010000 */
[----:B------:R-:W-:-:S05]  /*1e4b0*/  @P0 BRA `(.L_x_1806) ;  /* 0xffffc73000000947 */ /* 0x000fca000383ffff */
.L_x_1797:
        /* <DEDUP_REMOVED lines=11> */
.L_x_1825:
[----:B--23--:R-:W-:Y:S01]  /*1e570*/  FADD.FTZ R219, R10, R219 ;  /* 0x000000db0adb7221 */ /* 0x00cfe20000010000 */
[----:B------:R-:W-:Y:S05]  /*1e580*/  BRA.DIV ~URZ, `(.L_x_1808) ;  /* 0x000019327f007947 */ /* 0x000fea000b800000 */
[----:B------:R-:W2:Y:S04]  /*1e590*/  SHFL.BFLY PT, R6, R217, 0x2, 0x1f ;  /* 0x0c401f00d9067f89 */ /* 0x000ea800000e0000 */
[----:B------:R-:W3:Y:S01]  /*1e5a0*/  SHFL.BFLY PT, R2, R219, 0x1, 0x1f ;  /* 0x0c201f00db027f89 */ /* 0x000ee200000e0000 */
[----:B--2---:R-:W-:Y:S02]  /*1e5b0*/  FADD.FTZ R11, R6, R217 ;  /* 0x000000d9060b7221 */ /* 0x004fe40000010000 */
[----:B---3--:R-:W-:-:S03]  /*1e5c0*/  FADD.FTZ R2, R219, R2 ;  /* 0x00000002db027221 */ /* 0x008fc60000010000 */
[----:B------:R2:W3:Y:S04]  /*1e5d0*/  SHFL.BFLY PT, R10, R11, 0x1, 0x1f ;  /* 0x0c201f000b0a7f89 */ /* 0x0004e800000e0000 */
.L_x_1826:
[----:B------:R-:W4:Y:S01]  /*1e5e0*/  S2R R9, SR_TID.X ;  /* 0x0000000000097919 */ /* 0x000f220000002100 */
[----:B---3--:R-:W-:-:S03]  /*1e5f0*/  FADD.FTZ R6, R10, R11 ;  /* 0x0000000b0a067221 */ /* 0x008fc60000010000 */
[----:B------:R-:W-:Y:S01]  /*1e600*/  BAR.SYNC.DEFER_BLOCKING 0x0 ;  /* 0x0000000000007b1d */ /* 0x000fe20000010000 */
[----:B------:R-:W-:Y:S02]  /*1e610*/  FSETP.NE.FTZ.AND P4, PT, R2, RZ, PT ;  /* 0x000000ff0200720b */ /* 0x000fe40003f95000 */
[----:B------:R-:W-:Y:S02]  /*1e620*/  FSETP.NE.FTZ.AND P3, PT, R6, RZ, PT ;  /* 0x000000ff0600720b */ /* 0x000fe40003f75000 */
[----:B------:R-:W-:Y:S01]  /*1e630*/  MOV R8, 0x3f800000 ;  /* 0x3f80000000087802 */ /* 0x000fe20000000f00 */
[----:B------:R-:W-:Y:S01]  /*1e640*/  ULDC.64 UR4, c[0x0][0x118] ;  /* 0x0000460000047ab9 */ /* 0x000fe20000000a00 */
[----:B------:R-:W-:-:S07]  /*1e650*/  MOV R7, 0x3f800000 ;  /* 0x3f80000000077802 */ /* 0x000fce0000000f00 */
[----:B------:R-:W3:Y:S01]  /*1e660*/  @P4 MUFU.RCP R8, R2 ;  /* 0x0000000200084308 */ /* 0x000ee20000001000 */
[----:B----4-:R-:W-:-:S07]  /*1e670*/  SHF.R.S32.HI R10, RZ, 0x1f, R9 ;  /* 0x0000001fff0a7819 */ /* 0x010fce0000011409 */
[----:B------:R-:W4:Y:S01]  /*1e680*/  @P3 MUFU.RCP R7, R6 ;  /* 0x0000000600073308 */ /* 0x000f220000001000 */
[----:B--2---:R-:W-:-:S04]  /*1e690*/  LEA.HI R11, R10, R9, RZ, 0x2 ;  /* 0x000000090a0b7211 */ /* 0x004fc800078f10ff */
[--C-:B------:R-:W-:Y:S02]  /*1e6a0*/  SHF.R.S32.HI R13, RZ, 0x2, R11.reuse ;  /* 0x00000002ff0d7819 */ /* 0x100fe4000001140b */
[----:B------:R-:W-:Y:S01]  /*1e6b0*/  SHF.R.S32.HI R12, RZ, 0x1f, R11 ;  /* 0x0000001fff0c7819 */ /* 0x000fe2000001140b */
[C---:B---3--:R-:W-:Y:S01]  /*1e6c0*/  FMUL.FTZ R128, R8.reuse, R128 ;  /* 0x0000008008807220 */ /* 0x048fe20000410000 */
[----:B------:R-:W-:Y:S01]  /*1e6d0*/  LOP3.LUT R14, R11, 0x1ffffffc, RZ, 0xc0, !PT ;  /* 0x1ffffffc0b0e7812 */ /* 0x000fe200078ec0ff */
[----:B------:R-:W-:Y:S01]  /*1e6e0*/  FMUL.FTZ R129, R8, R129 ;  /* 0x0000008108817220 */ /* 0x000fe20000410000 */
[----:B------:R-:W-:Y:S01]  /*1e6f0*/  LEA.HI R12, R12, R13, RZ, 0x3 ;  /* 0x0000000d0c0c7211 */ /* 0x000fe200078f18ff */
[----:B------:R-:W-:Y:S01]  /*1e700*/  FMUL.FTZ R124, R8, R124 ;  /* 0x0000007c087c7220 */ /* 0x000fe20000410000 */
[----:B------:R-:W-:Y:S01]  /*1e710*/  IADD3 R14, -R14, R9, RZ ;  /* 0x000000090e0e7210 */ /* 0x000fe20007ffe1ff */
[----:B------:R-:W-:Y:S01]  /*1e720*/  FMUL.FTZ R125, R8, R125 ;  /* 0x0000007d087d7220 */ /* 0x000fe20000410000 */
[----:B------:R-:W-:Y:S01]  /*1e730*/  LOP3.LUT R12, R12, 0xfffffff8, RZ, 0xc0, !PT ;  /* 0xfffffff80c0c7812 */ /* 0x000fe200078ec0ff */
[----:B------:R-:W-:-:S02]  /*1e740*/  FMUL.FTZ R36, R8, R36 ;  /* 0x0000002408247220 */ /* 0x000fc40000410000 */
[C---:B------:R-:W-:Y:S01]  /*1e750*/  FMUL.FTZ R37, R8.reuse, R37 ;  /* 0x0000002508257220 */ /* 0x040fe20000410000 */
[----:B------:R-:W-:Y:S01]  /*1e760*/  IADD3 R13, R13, -R12, RZ ;  /* 0x8000000c0d0d7210 */ /* 0x000fe20007ffe0ff */
[----:B------:R-:W-:Y:S01]  /*1e770*/  FMUL.FTZ R40, R8, R40 ;  /* 0x0000002808287220 */ /* 0x000fe20000410000 */
[----:B------:R-:W-:Y:S01]  /*1e780*/  LEA.HI R12, R10, R9, RZ, 0x5 ;  /* 0x000000090a0c7211 */ /* 0x000fe200078f28ff */
[C---:B------:R-:W-:Y:S01]  /*1e790*/  FMUL.FTZ R41, R8.reuse, R41 ;  /* 0x0000002908297220 */ /* 0x040fe20000410000 */
[----:B------:R-:W-:Y:S01]  /*1e7a0*/  SHF.L.U32 R15, R13, 0x6, RZ ;  /* 0x000000060d0f7819 */ /* 0x000fe200000006ff */
[C---:B------:R-:W-:Y:S01]  /*1e7b0*/  FMUL.FTZ R44, R8.reuse, R44 ;  /* 0x0000002c082c7220 */ /* 0x040fe20000410000 */
[----:B------:R-:W-:Y:S01]  /*1e7c0*/  SHF.R.S32.HI R11, RZ, 0x5, R12 ;  /* 0x00000005ff0b7819 */ /* 0x000fe2000001140c */
[C---:B------:R-:W-:Y:S01]  /*1e7d0*/  FMUL.FTZ R45, R8.reuse, R45 ;  /* 0x0000002d082d7220 */ /* 0x040fe20000410000 */
[----:B------:R-:W-:Y:S01]  /*1e7e0*/  LOP3.LUT R15, R15, 0x1c0, RZ, 0xc0, !PT ;  /* 0x000001c00f0f7812 */ /* 0x000fe200078ec0ff */
[C---:B------:R-:W-:Y:S01]  /*1e7f0*/  FMUL.FTZ R48, R8.reuse, R48 ;  /* 0x0000003008307220 */ /* 0x040fe20000410000 */
[----:B------:R-:W-:Y:S01]  /*1e800*/  LOP3.LUT R16, R13, 0x1, RZ, 0xc0, !PT ;  /* 0x000000010d107812 */ /* 0x000fe200078ec0ff */
[C---:B------:R-:W-:Y:S01]  /*1e810*/  FMUL.FTZ R49, R8.reuse, R49 ;  /* 0x0000003108317220 */ /* 0x040fe20000410000 */
[----:B------:R-:W-:Y:S01]  /*1e820*/  LEA R14, R11, R14, 0x9 ;  /* 0x0000000e0b0e7211 */ /* 0x000fe200078e48ff */
[C---:B------:R-:W-:Y:S01]  /*1e830*/  FMUL.FTZ R52, R8.reuse, R52 ;  /* 0x0000003408347220 */ /* 0x040fe20000410000 */
[----:B------:R-:W-:Y:S01]  /*1e840*/  LEA.HI R15, R15, R15, RZ, 0x1d ;  /* 0x0000000f0f0f7211 */ /* 0x000fe200078fe8ff */
[----:B------:R-:W-:Y:S01]  /*1e850*/  FMUL.FTZ R53, R8, R53 ;  /* 0x0000003508357220 */ /* 0x000fe20000410000 */
[----:B------:R-:W-:Y:S01]  /*1e860*/  ISETP.NE.U32.AND P0, PT, R16, 0x1, PT ;  /* 0x000000011000780c */ /* 0x000fe20003f05070 */
[----:B------:R-:W-:Y:S01]  /*1e870*/  FMUL.FTZ R56, R8, R56 ;  /* 0x0000003808387220 */ /* 0x000fe20000410000 */
[----:B------:R-:W-:Y:S01]  /*1e880*/  LEA R14, R14, R15, 0x1 ;  /* 0x0000000f0e0e7211 */ /* 0x000fe200078e08ff */
[C---:B------:R-:W-:Y:S01]  /*1e890*/  FMUL.FTZ R57, R8.reuse, R57 ;  /* 0x0000003908397220 */ /* 0x040fe20000410000 */
[----:B------:R-:W-:Y:S01]  /*1e8a0*/  R2P PR, R13, 0x6 ;  /* 0x000000060d007804 */ /* 0x000fe20000000000 */
[----:B------:R-:W-:Y:S01]  /*1e8b0*/  FMUL.FTZ R60, R8, R60 ;  /* 0x0000003c083c7220 */ /* 0x000fe20000410000 */
[----:B------:R-:W-:Y:S01]  /*1e8c0*/  SHF.L.U32 R13, R14, 0x2, RZ ;  /* 0x000000020e0d7819 */ /* 0x000fe200000006ff */
[C---:B------:R-:W-:Y:S01]  /*1e8d0*/  FMUL.FTZ R61, R8.reuse, R61 ;  /* 0x0000003d083d7220 */ /* 0x040fe20000410000 */
[----:B------:R-:W-:Y:S01]  /*1e8e0*/  STS.64 [R14.X4], R128 ;  /* 0x000000800e007388 */ /* 0x000fe20000004a00 */
[C---:B------:R-:W-:Y:S01]  /*1e8f0*/  FMUL.FTZ R64, R8.reuse, R64 ;  /* 0x0000004008407220 */ /* 0x040fe20000410000 */
[----:B------:R-:W-:Y:S01]  /*1e900*/  IADD3 R15, R13, -0x20, RZ ;  /* 0xffffffe00d0f7810 */ /* 0x000fe20007ffe0ff */
[----:B------:R-:W-:-:S02]  /*1e910*/  FMUL.FTZ R65, R8, R65 ;  /* 0x0000004108417220 */ /* 0x000fc40000410000 */
[C---:B------:R-:W-:Y:S01]  /*1e920*/  FMUL.FTZ R68, R8.reuse, R68 ;  /* 0x0000004408447220 */ /* 0x040fe20000410000 */
[----:B------:R-:W-:Y:S01]  /*1e930*/  @P0 IADD3 R15, R13, 0x20, RZ ;  /* 0x000000200d0f0810 */ /* 0x000fe20007ffe0ff */
[C---:B------:R-:W-:Y:S02]  /*1e940*/  FMUL.FTZ R69, R8.reuse, R69 ;  /* 0x0000004508457220 */ /* 0x040fe40000410000 */
[C---:B------:R-:W-:Y:S02]  /*1e950*/  FMUL.FTZ R72, R8.reuse, R72 ;  /* 0x0000004808487220 */ /* 0x040fe40000410000 */
[C---:B------:R-:W-:Y:S02]  /*1e960*/  FMUL.FTZ R73, R8.reuse, R73 ;  /* 0x0000004908497220 */ /* 0x040fe40000410000 */
[C---:B------:R-:W-:Y:S02]  /*1e970*/  FMUL.FTZ R76, R8.reuse, R76 ;  /* 0x0000004c084c7220 */ /* 0x040fe40000410000 */
[----:B------:R-:W-:-:S02]  /*1e980*/  FMUL.FTZ R77, R8, R77 ;  /* 0x0000004d084d7220 */ /* 0x000fc40000410000 */
[C---:B------:R-:W-:Y:S02]  /*1e990*/  FMUL.FTZ R80, R8.reuse, R80 ;  /* 0x0000005008507220 */ /* 0x040fe40000410000 */
        /* <DEDUP_REMOVED lines=20> */
[----:B------:R-:W-:Y:S01]  /*1eae0*/  FMUL.FTZ R113, R8, R113 ;  /* 0x0000007108717220 */ /* 0x000fe20000410000 */
[----:B------:R-:W-:Y:S01]  /*1eaf0*/  MOV R8, 0x40 ;  /* 0x0000004000087802 */ /* 0x000fe20000000f00 */
[C---:B----4-:R-:W-:Y:S02]  /*1eb00*/  FMUL.FTZ R131, R7.reuse, R131 ;  /* 0x0000008307837220 */ /* 0x050fe40000410000 */
[C---:B------:R-:W-:Y:S01]  /*1eb10*/  FMUL.FTZ R130, R7.reuse, R130 ;  /* 0x0000008207827220 */ /* 0x040fe20000410000 */
[----:B------:R-:W-:Y:S01]  /*1eb20*/  SEL R8, R8, 0xffffffc0, !P1 ;  /* 0xffffffc008087807 */ /* 0x000fe20004800000 */
[----:B------:R-:W-:-:S02]  /*1eb30*/  FMUL.FTZ R127, R7, R127 ;  /* 0x0000007f077f7220 */ /* 0x000fc40000410000 */
[----:B------:R-:W-:Y:S01]  /*1eb40*/  FMUL.FTZ R126, R7, R126 ;  /* 0x0000007e077e7220 */ /* 0x000fe20000410000 */
[----:B------:R-:W-:Y:S01]  /*1eb50*/  IADD3 R16, R13, R8, RZ ;  /* 0x000000080d107210 */ /* 0x000fe20007ffe0ff */
[C---:B------:R-:W-:Y:S01]  /*1eb60*/  FMUL.FTZ R39, R7.reuse, R39 ;  /* 0x0000002707277220 */ /* 0x040fe20000410000 */
[----:B------:R-:W-:Y:S01]  /*1eb70*/  STS.64 [R14.X4+0x800], R130 ;  /* 0x000800820e007388 */ /* 0x000fe20000004a00 */
[C---:B------:R-:W-:Y:S02]  /*1eb80*/  FMUL.FTZ R38, R7.reuse, R38 ;  /* 0x0000002607267220 */ /* 0x040fe40000410000 */
[C---:B------:R-:W-:Y:S01]  /*1eb90*/  FMUL.FTZ R43, R7.reuse, R43 ;  /* 0x0000002b072b7220 */ /* 0x040fe20000410000 */
[----:B------:R-:W-:Y:S01]  /*1eba0*/  STS.64 [R15], R124 ;  /* 0x0000007c0f007388 */ /* 0x000fe20000000a00 */
[C---:B------:R-:W-:Y:S02]  /*1ebb0*/  FMUL.FTZ R42, R7.reuse, R42 ;  /* 0x0000002a072a7220 */ /* 0x040fe40000410000 */
[C---:B------:R-:W-:Y:S01]  /*1ebc0*/  FMUL.FTZ R47, R7.reuse, R47 ;  /* 0x0000002f072f7220 */ /* 0x040fe20000410000 */
[----:B------:R-:W-:Y:S01]  /*1ebd0*/  STS.64 [R15+0x800], R126 ;  /* 0x0008007e0f007388 */ /* 0x000fe20000000a00 */
[----:B------:R-:W-:-:S02]  /*1ebe0*/  FMUL.FTZ R46, R7, R46 ;  /* 0x0000002e072e7220 */ /* 0x000fc40000410000 */
[C---:B------:R-:W-:Y:S01]  /*1ebf0*/  FMUL.FTZ R51, R7.reuse, R51 ;  /* 0x0000003307337220 */ /* 0x040fe20000410000 */
[----:B------:R-:W-:Y:S01]  /*1ec00*/  STS.64 [R16], R36 ;  /* 0x0000002410007388 */ /* 0x000fe20000000a00 */
[C---:B------:R-:W-:Y:S02]  /*1ec10*/  FMUL.FTZ R50, R7.reuse, R50 ;  /* 0x0000003207327220 */ /* 0x040fe40000410000 */
[C---:B------:R-:W-:Y:S01]  /*1ec20*/  FMUL.FTZ R55, R7.reuse, R55 ;  /* 0x0000003707377220 */ /* 0x040fe20000410000 */
[----:B------:R-:W-:Y:S01]  /*1ec30*/  STS.64 [R16+0x800], R38 ;  /* 0x0008002610007388 */ /* 0x000fe20000000a00 */
        /* <DEDUP_REMOVED lines=34> */
[----:B------:R-:W-:Y:S01]  /*1ee60*/  FMUL.FTZ R114, R7, R114 ;  /* 0x0000007207727220 */ /* 0x000fe20000410000 */
[----:B------:R-:W-:-:S04]  /*1ee70*/  MOV R7, 0x80 ;  /* 0x0000008000077802 */ /* 0x000fc80000000f00 */
[----:B------:R-:W-:Y:S02]  /*1ee80*/  SEL R18, R7, 0xffffff80, !P2 ;  /* 0xffffff8007127807 */ /* 0x000fe40005000000 */
[-C--:B------:R-:W-:Y:S02]  /*1ee90*/  IADD3 R7, R8, R15.reuse, RZ ;  /* 0x0000000f08077210 */ /* 0x080fe40007ffe0ff */
[-C--:B------:R-:W-:Y:S02]  /*1eea0*/  IADD3 R8, R13, R18.reuse, RZ ;  /* 0x000000120d087210 */ /* 0x080fe40007ffe0ff */
[----:B------:R-:W-:Y:S01]  /*1eeb0*/  IADD3 R17, R18, R15, RZ ;  /* 0x0000000f12117210 */ /* 0x000fe20007ffe0ff */
[----:B------:R-:W-:Y:S01]  /*1eec0*/  STS.64 [R7], R40 ;  /* 0x0000002807007388 */ /* 0x000fe20000000a00 */
[-C--:B------:R-:W-:Y:S02]  /*1eed0*/  IADD3 R19, R16, R18.reuse, RZ ;  /* 0x0000001210137210 */ /* 0x080fe40007ffe0ff */
[----:B------:R-:W-:Y:S01]  /*1eee0*/  IADD3 R18, R7, R18, RZ ;  /* 0x0000001207127210 */ /* 0x000fe20007ffe0ff */
        /* <DEDUP_REMOVED lines=26> */
[----:B------:R-:W-:Y:S04]  /*1f090*/  STS.64 [R14.X4+0x8800], R94 ;  /* 0x0088005e0e007388 */ /* 0x000fe80000004a00 */
[----:B------:R-:W-:Y:S04]  /*1f0a0*/  STS.64 [R15+0x8000], R96 ;  /* 0x008000600f007388 */ /* 0x000fe80000000a00 */
[----:B------:R2:W-:Y:S04]  /*1f0b0*/  STS.64 [R15+0x8800], R98 ;  /* 0x008800620f007388 */ /* 0x0005e80000000a00 */
[----:B------:R-:W-:Y:S04]  /*1f0c0*/  STS.64 [R16+0x8000], R100 ;  /* 0x0080006410007388 */ /* 0x000fe80000000a00 */
[----:B------:R-:W-:Y:S04]  /*1f0d0*/  STS.64 [R16+0x8800], R102 ;  /* 0x0088006610007388 */ /* 0x000fe80000000a00 */
[----:B------:R3:W-:Y:S04]  /*1f0e0*/  STS.64 [R7+0x8000], R120 ;  /* 0x0080007807007388 */ /* 0x0007e80000000a00 */
[----:B------:R-:W-:Y:S04]  /*1f0f0*/  STS.64 [R7+0x8800], R122 ;  /* 0x0088007a07007388 */ /* 0x000fe80000000a00 */
[----:B------:R-:W-:Y:S04]  /*1f100*/  STS.64 [R8+0x8000], R104 ;  /* 0x0080006808007388 */ /* 0x000fe80000000a00 */
[----:B------:R4:W-:Y:S04]  /*1f110*/  STS.64 [R8+0x8800], R106 ;  /* 0x0088006a08007388 */ /* 0x0009e80000000a00 */
[----:B------:R-:W-:Y:S04]  /*1f120*/  STS.64 [R17+0x8000], R108 ;  /* 0x0080006c11007388 */ /* 0x000fe80000000a00 */
[----:B------:R-:W-:Y:S04]  /*1f130*/  STS.64 [R17+0x8800], R110 ;  /* 0x0088006e11007388 */ /* 0x000fe80000000a00 */
[----:B------:R-:W-:Y:S04]  /*1f140*/  STS.64 [R19+0x8000], R116 ;  /* 0x0080007413007388 */ /* 0x000fe80000000a00 */
[----:B------:R-:W-:Y:S04]  /*1f150*/  STS.64 [R19+0x8800], R118 ;  /* 0x0088007613007388 */ /* 0x000fe80000000a00 */
[----:B------:R1:W-:Y:S04]  /*1f160*/  STS.64 [R18+0x8000], R112 ;  /* 0x0080007012007388 */ /* 0x0003e80000000a00 */
[----:B------:R1:W-:Y:S04]  /*1f170*/  STS.64 [R18+0x8800], R114 ;  /* 0x0088007212007388 */ /* 0x0003e80000000a00 */
[----:B--2---:R-:W2:Y:S04]  /*1f180*/  LD.E.64 R14, [R4.64+0xb0] ;  /* 0x0000b004040e7980 */ /* 0x004ea8000c101b00 */
[----:B---3--:R-:W3:Y:S04]  /*1f190*/  LD.E R120, [R4.64+0x60] ;  /* 0x0000600404787980 */ /* 0x008ee8000c101900 */
[----:B----4-:R-:W4:Y:S01]  /*1f1a0*/  S2R R8, SR_TID.X ;  /* 0x0000000000087919 */ /* 0x010f220000002100 */
[----:B------:R-:W-:-:S03]  /*1f1b0*/  LEA.HI R16, R10, R9, RZ, 0x4 ;  /* 0x000000090a107211 */ /* 0x000fc600078f20ff */
[----:B------:R2:W5:Y:S04]  /*1f1c0*/  LD.E R13, [R4.64+0xcc] ;  /* 0x0000cc04040d7980 */ /* 0x000568000c101900 */
[----:B------:R2:W5:Y:S01]  /*1f1d0*/  LD.E.64 R122, [R4.64+0x78] ;  /* 0x00007804047a7980 */ /* 0x000562000c101b00 */
[----:B-1----:R-:W-:-:S03]  /*1f1e0*/  LOP3.LUT R112, R16, 0xfffffff0, RZ, 0xc0, !PT ;  /* 0xfffffff010707812 */ /* 0x002fc600078ec0ff */
[----:B------:R1:W5:Y:S01]  /*1f1f0*/  LD.E.64 R124, [R4.64+0xa8] ;  /* 0x0000a804047c7980 */ /* 0x000362000c101b00 */
[----:B------:R-:W-:Y:S01]  /*1f200*/  LOP3.LUT R12, R12, 0xffffffe0, RZ, 0xc0, !PT ;  /* 0xffffffe00c0c7812 */ /* 0x000fe200078ec0ff */
[----:B------:R-:W-:Y:S01]  /*1f210*/  @P4 MUFU.LG2 R2, R2 ;  /* 0x0000000200024308 */ /* 0x000fe20000000c00 */
[-C--:B------:R-:W-:Y:S01]  /*1f220*/  IADD3 R112, -R112, R9.reuse, RZ ;  /* 0x0000000970707210 */ /* 0x080fe20007ffe1ff */
[----:B------:R-:W-:Y:S01]  /*1f230*/  BSSY B0, `(.L_x_1809) ;  /* 0x000004e000007945 */ /* 0x000fe20003800000 */
[----:B------:R-:W-:Y:S02]  /*1f240*/  IADD3 R12, -R12, R9, RZ ;  /* 0x000000090c0c7210 */ /* 0x000fe40007ffe1ff */
[----:B------:R-:W-:Y:S02]  /*1f250*/  LEA.HI R17, R112, R112, RZ, 0x1 ;  /* 0x0000007070117211 */ /* 0x000fe400078f08ff */
[----:B------:R-:W-:Y:S01]  /*1f260*/  SHF.R.S32.HI R114, RZ, 0x1f, R11 ;  /* 0x0000001fff727819 */ /* 0x000fe2000001140b */
[----:B------:R-:W1:Y:S01]  /*1f270*/  @P3 MUFU.LG2 R6, R6 ;  /* 0x0000000600063308 */ /* 0x000e620000000c00 */
[----:B------:R-:W-:-:S02]  /*1f280*/  SHF.L.U32 R19, R17, 0x2, RZ ;  /* 0x0000000211137819 */ /* 0x000fc400000006ff */
[----:B----4-:R-:W-:Y:S02]  /*1f290*/  SHF.R.S32.HI R7, RZ, 0x1f, R8 ;  /* 0x0000001fff077819 */ /* 0x010fe40000011408 */
[----:B------:R-:W-:Y:S02]  /*1f2a0*/  LOP3.LUT R17, R17, 0xffffffe, RZ, 0xc0, !PT ;  /* 0x0ffffffe11117812 */ /* 0x000fe400078ec0ff */
[CC--:B------:R-:W-:Y:S02]  /*1f2b0*/  LEA.HI R10, R7.reuse, R8.reuse, RZ, 0x4 ;  /* 0x00000008070a7211 */ /* 0x0c0fe400078f20ff */
[----:B------:R-:W-:Y:S02]  /*1f2c0*/  LEA.HI R7, R7, R8, RZ, 0x5 ;  /* 0x0000000807077211 */ /* 0x000fe400078f28ff */
[----:B------:R-:W-:Y:S02]  /*1f2d0*/  SHF.R.S32.HI R10, RZ, 0x4, R10 ;  /* 0x00000004ff0a7819 */ /* 0x000fe4000001140a */
[----:B------:R-:W-:-:S02]  /*1f2e0*/  LOP3.LUT R7, R7, 0xffffffe0, RZ, 0xc0, !PT ;  /* 0xffffffe007077812 */ /* 0x000fc400078ec0ff */
[----:B------:R-:W-:Y:S01]  /*1f2f0*/  SHF.L.U32 R16, R10, 0x6, RZ ;  /* 0x000000060a107819 */ /* 0x000fe200000006ff */
[----:B-1----:R-:W-:Y:S01]  /*1f300*/  @P3 FMUL.FTZ R6, R6, 0.69314718246459960938 ;  /* 0x3f31721806063820 */ /* 0x002fe20000410000 */
[----:B------:R-:W-:Y:S02]  /*1f310*/  IADD3 R7, -R7, R8, RZ ;  /* 0x0000000807077210 */ /* 0x000fe40007ffe1ff */
[----:B------:R-:W-:Y:S02]  /*1f320*/  LOP3.LUT R16, R16, 0x1c0, RZ, 0xc0, !PT ;  /* 0x000001c010107812 */ /* 0x000fe400078ec0ff */
[----:B------:R-:W-:Y:S02]  /*1f330*/  LOP3.LUT P0, RZ, R12, 0x3, RZ, 0xc0, !PT ;  /* 0x000000030cff7812 */ /* 0x000fe4000780c0ff */
[----:B------:R-:W-:Y:S02]  /*1f340*/  LOP3.LUT R19, R16, 0x38, R19, 0xf8, !PT ;  /* 0x0000003810137812 */ /* 0x000fe400078ef813 */
[----:B------:R-:W-:-:S02]  /*1f350*/  SHF.R.U32.HI R16, RZ, 0x3, R16 ;  /* 0x00000003ff107819 */ /* 0x000fc40000011610 */
[----:B------:R-:W-:Y:S02]  /*1f360*/  IADD3 R17, R112, -R17, RZ ;  /* 0x8000001170117210 */ /* 0x000fe40007ffe0ff */
[----:B------:R-:W-:Y:S02]  /*1f370*/  LOP3.LUT R16, R19, R16, RZ, 0x3c, !PT ;  /* 0x0000001013107212 */ /* 0x000fe400078e3cff */
[----:B------:R-:W-:Y:S02]  /*1f380*/  LEA.HI R114, R114, R11, RZ, 0x2 ;  /* 0x0000000b72727211 */ /* 0x000fe400078f10ff */
[----:B------:R-:W-:Y:S02]  /*1f390*/  SHF.R.S32.HI R8, RZ, 0x1f, R7 ;  /* 0x0000001fff087819 */ /* 0x000fe40000011407 */
[----:B------:R-:W-:Y:S01]  /*1f3a0*/  LEA R113, R17, R16, 0x2 ;  /* 0x0000001011717211 */ /* 0x000fe200078e10ff */
[----:B------:R-:W-:Y:S01]  /*1f3b0*/  BAR.SYNC.DEFER_BLOCKING 0x0 ;  /* 0x0000000000007b1d */ /* 0x000fe20000010000 */
[----:B------:R-:W-:-:S02]  /*1f3c0*/  LOP3.LUT R114, R114, 0xffffffc, RZ, 0xc0, !PT ;  /* 0x0ffffffc72727812 */ /* 0x000fc400078ec0ff */
[----:B------:R-:W-:Y:S02]  /*1f3d0*/  LEA.HI R8, R8, R7, RZ, 0x2 ;  /* 0x0000000708087211 */ /* 0x000fe400078f10ff */
[----:B------:R-:W-:Y:S02]  /*1f3e0*/  SHF.L.U32 R7, R207, 0x6, RZ ;  /* 0x00000006cf077819 */ /* 0x000fe400000006ff */
[----:B------:R-:W-:Y:S02]  /*1f3f0*/  IADD3 R114, R11, -R114, RZ ;  /* 0x800000720b727210 */ /* 0x000fe40007ffe0ff */
[----:B------:R-:W-:Y:S02]  /*1f400*/  SHF.L.U32 R116, R112, 0x2, RZ ;  /* 0x0000000270747819 */ /* 0x000fe400000006ff */
[----:B------:R-:W-:Y:S02]  /*1f410*/  SHF.R.S32.HI R115, RZ, 0x2, R8 ;  /* 0x00000002ff737819 */ /* 0x000fe40000011408 */
[----:B------:R-:W-:-:S02]  /*1f420*/  MOV R9, 0xff800000 ;  /* 0xff80000000097802 */ /* 0x000fc40000000f00 */
[----:B------:R-:W-:Y:S01]  /*1f430*/  MOV R11, 0xff800000 ;  /* 0xff800000000b7802 */ /* 0x000fe20000000f00 */
[----:B-----5:R-:W-:Y:S01]  /*1f440*/  @P3 FFMA.FTZ R11, R3, R0, R6 ;  /* 0x00000000030b3223 */ /* 0x020fe20000010006 */
[----:B------:R-:W-:Y:S02]  /*1f450*/  SHF.R.S32.HI R117, RZ, 0x1f, R116 ;  /* 0x0000001fff757819 */ /* 0x000fe40000011474 */
[----:B------:R-:W-:Y:S01]  /*1f460*/  LEA R114, R114, R115, 0x4 ;  /* 0x0000007372727211 */ /* 0x000fe200078e20ff */
[----:B------:R-:W1:Y:S04]  /*1f470*/  LDS.128 R108, [R113.X4] ;  /* 0x00000000716c7984 */ /* 0x000e680000004c00 */
[----:B------:R-:W4:Y:S04]  /*1f480*/  LDS.128 R104, [R113.X4+0x800] ;  /* 0x0008000071687984 */ /* 0x000f280000004c00 */
        /* <DEDUP_REMOVED lines=22> */
[----:B----4-:R-:W-:-:S04]  /*1f5f0*/  @P4 FMUL.FTZ R113, R2, 0.69314718246459960938 ;  /* 0x3f31721802714820 */ /* 0x010fc80000410000 */
[----:B------:R-:W-:Y:S02]  /*1f600*/  @P4 FFMA.FTZ R9, R132, R0, R113 ;  /* 0x0000000084094223 */ /* 0x000fe40000010071 */
[----:B--2---:R-:W-:-:S04]  /*1f610*/  IMAD R14, R14, UR8, R211 ;  /* 0x000000080e0e7c24 */ /* 0x004fc8000f8e02d3 */
[----:B---3--:R-:W-:-:S04]  /*1f620*/  IMAD R14, R14, R120, R209 ;  /* 0x000000780e0e7224 */ /* 0x008fc800078e02d1 */
[----:B------:R-:W-:Y:S01]  /*1f630*/  IMAD R14, R15, R14, R7 ;  /* 0x0000000e0f0e7224 */ /* 0x000fe200078e0207 */
[----:B------:R-:W-:Y:S05]  /*1f640*/  @P0 BRA `(.L_x_1810) ;  /* 0x000000c000000947 */ /* 0x000fea0003800000 */
[----:B-1----:R-:W-:Y:S01]  /*1f650*/  IMAD R3, R207, -0x40, R208 ;  /* 0xffffffc0cf037824 */ /* 0x002fe200078e02d0 */
[----:B------:R-:W-:Y:S01]  /*1f660*/  IADD3 R2, R114, 0x8, RZ ;  /* 0x0000000872027810 */ /* 0x000fe20007ffe0ff */
[----:B------:R-:W-:Y:S01]  /*1f670*/  ULDC.64 UR4, c[0x0][0x118] ;  /* 0x0000460000047ab9 */ /* 0x000fe20000000a00 */
[----:B------:R-:W-:Y:S02]  /*1f680*/  SHF.R.S32.HI R7, RZ, 0x1f, R14 ;  /* 0x0000001fff077819 */ /* 0x000fe4000001140e */
[----:B------:R-:W-:Y:S02]  /*1f690*/  IADD3 R0, P0, R14, R114, RZ ;  /* 0x000000720e007210 */ /* 0x000fe40007f1e0ff */
[-C--:B------:R-:W-:Y:S02]  /*1f6a0*/  ISETP.GE.AND P2, PT, R114, R3.reuse, PT ;  /* 0x000000037200720c */ /* 0x080fe40003f46270 */
[----:B------:R-:W-:-:S02]  /*1f6b0*/  ISETP.GE.AND P1, PT, R2, R3, PT ;  /* 0x000000030200720c */ /* 0x000fc40003f26270 */
[----:B------:R-:W-:Y:S02]  /*1f6c0*/  LEA.HI.X.SX32 R7, R114, R7, 0x1, P0 ;  /* 0x0000000772077211 */ /* 0x000fe400000f0eff */
[----:B------:R-:W-:-:S04]  /*1f6d0*/  LEA R2, P0, R0, R124, 0x2 ;  /* 0x0000007c00027211 */ /* 0x000fc800078010ff */
[----:B------:R-:W-:-:S05]  /*1f6e0*/  LEA.HI.X R3, R0, R125, R7, 0x2, P0 ;  /* 0x0000007d00037211 */ /* 0x000fca00000f1407 */
[----:B------:R1:W-:Y:S04]  /*1f6f0*/  @!P2 ST.E [R2.64], R9 ;  /* 0x000000090200a985 */ /* 0x0003e8000c101904 */
[----:B------:R1:W-:Y:S02]  /*1f700*/  @!P1 ST.E [R2.64+0x20], R11 ;  /* 0x0000200b02009985 */ /* 0x0003e4000c101904 */
.L_x_1810:
[----:B-1----:R-:W-:Y:S05]  /*1f710*/  BSYNC B0 ;  /* 0x0000000000007941 */ /* 0x002fea0003800000 */
.L_x_1809:
[----:B------:R-:W-:Y:S01]  /*1f720*/  IMAD R207, R207, -0x40, R208 ;  /* 0xffffffc0cfcf7824 */ /* 0x000fe200078e02d0 */
[----:B------:R-:W-:Y:S01]  /*1f730*/  ULDC.64 UR4, c[0x0][0x118] ;  /* 0x0000460000047ab9 */ /* 0x000fe20000000a00 */
[----:B------:R-:W-:Y:S01]  /*1f740*/  IMAD R13, R14, R13, RZ ;  /* 0x0000000d0e0d7224 */ /* 0x000fe200078e02ff */
[----:B------:R1:W5:Y:S01]  /*1f750*/  LD.E R4, [R4.64+0xc0] ;  /* 0x0000c00404047980 */ /* 0x000362000c101900 */
[C---:B------:R-:W-:Y:S01]  /*1f760*/  IMAD.WIDE R2, R10.reuse, 0xc0, R116 ;  /* 0x000000c00a027825 */ /* 0x040fe200078e0274 */
[----:B------:R-:W-:Y:S01]  /*1f770*/  ISETP.GE.AND P1, PT, R10, R207, PT ;  /* 0x000000cf0a00720c */ /* 0x000fe20003f26270 */
[----:B------:R-:W-:Y:S03]  /*1f780*/  BSSY B0, `(.L_x_1811) ;  /* 0x0000010000007945 */ /* 0x000fe60003800000 */
[----:B------:R-:W-:-:S04]  /*1f790*/  IADD3 R0, P0, R2, R13, RZ ;  /* 0x0000000d02007210 */ /* 0x000fc80007f1e0ff */
[----:B------:R-:W-:Y:S02]  /*1f7a0*/  LEA.HI.X.SX32 R13, R13, R3, 0x1, P0 ;  /* 0x000000030d0d7211 */ /* 0x000fe400000f0eff */
[----:B------:R-:W-:Y:S02]  /*1f7b0*/  LEA R6, P0, R0, R122, 0x2 ;  /* 0x0000007a00067211 */ /* 0x000fe400078010ff */
[----:B------:R-:W-:Y:S02]  /*1f7c0*/  IADD3 R3, R116, 0x40, RZ ;  /* 0x0000004074037810 */ /* 0x000fe40007ffe0ff */
[----:B------:R-:W-:Y:S01]  /*1f7d0*/  LEA.HI.X R7, R0, R123, R13, 0x2, P0 ;  /* 0x0000007b00077211 */ /* 0x000fe200000f140d */
[----:B------:R-:W-:Y:S05]  /*1f7e0*/  @P1 BRA `(.L_x_1812) ;  /* 0x0000009000001947 */ /* 0x000fea0003800000 */
[C---:B-1----:R-:W-:Y:S01]  /*1f7f0*/  IADD3 R5, R3.reuse, 0x40, RZ ;  /* 0x0000004003057810 */ /* 0x042fe20007ffe0ff */
[----:B------:R-:W-:Y:S01]  /*1f800*/  ULDC.64 UR4, c[0x0][0x118] ;  /* 0x0000460000047ab9 */ /* 0x000fe20000000a00 */
[-C--:B-----5:R-:W-:Y:S02]  /*1f810*/  ISETP.GE.AND P1, PT, R3, R4.reuse, PT ;  /* 0x000000040300720c */ /* 0x0a0fe40003f26270 */
[----:B------:R-:W-:-:S02]  /*1f820*/  ISETP.GE.AND P2, PT, R116, R4, PT ;  /* 0x000000047400720c */ /* 0x000fc40003f46270 */
[----:B------:R-:W-:-:S09]  /*1f830*/  ISETP.GE.AND P0, PT, R5, R4, PT ;  /* 0x000000040500720c */ /* 0x000fd20003f06270 */
[----:B------:R1:W-:Y:S04]  /*1f840*/  @!P1 ST.E.128 [R6.64+0x100], R76 ;  /* 0x0001004c06009985 */ /* 0x0003e8000c101d04 */
[----:B------:R1:W-:Y:S04]  /*1f850*/  @!P2 ST.E.64 [R6.64], R108 ;  /* 0x0000006c0600a985 */ /* 0x0003e8000c101b04 */
[----:B------:R1:W-:Y:S04]  /*1f860*/  @!P2 ST.E.64 [R6.64+0x8], R110 ;  /* 0x0000086e0600a985 */ /* 0x0003e8000c101b04 */
[----:B------:R1:W-:Y:S02]  /*1f870*/  @!P0 ST.E.128 [R6.64+0x200], R44 ;  /* 0x0002002c06008985 */ /* 0x0003e4000c101d04 */
.L_x_1812:
[----:B------:R-:W-:Y:S05]  /*1f880*/  BSYNC B0 ;  /* 0x0000000000007941 */ /* 0x000fea0003800000 */
.L_x_1811:
[----:B------:R-:W-:Y:S01]  /*1f890*/  IADD3 R0, R10, 0x8, RZ ;  /* 0x000000080a007810 */ /* 0x000fe20007ffe0ff */
[----:B------:R-:W-:Y:S03]  /*1f8a0*/  BSSY B0, `(.L_x_1813) ;  /* 0x000000b000007945 */ /* 0x000fe60003800000 */
[----:B------:R-:W-:-:S13]  /*1f8b0*/  ISETP.GE.AND P0, PT, R0, R207, PT ;  /* 0x000000cf0000720c */ /* 0x000fda0003f06270 */
[----:B------:R-:W-:Y:S05]  /*1f8c0*/  @P0 BRA `(.L_x_1814) ;  /* 0x0000008000000947 */ /* 0x000fea0003800000 */
[C---:B-1----:R-:W-:Y:S01]  /*1f8d0*/  IADD3 R5, R3.reuse, 0x40, RZ ;  /* 0x0000004003057810 */ /* 0x042fe20007ffe0ff */
[----:B------:R-:W-:Y:S01]  /*1f8e0*/  ULDC.64 UR4, c[0x0][0x118] ;  /* 0x0000460000047ab9 */ /* 0x000fe20000000a00 */
[-C--:B-----5:R-:W-:Y:S02]  /*1f8f0*/  ISETP.GE.AND P2, PT, R116, R4.reuse, PT ;  /* 0x000000047400720c */ /* 0x0a0fe40003f46270 */
[-C--:B------:R-:W-:Y:S02]  /*1f900*/  ISETP.GE.AND P1, PT, R3, R4.reuse, PT ;  /* 0x000000040300720c */ /* 0x080fe40003f26270 */
[----:B------:R-:W-:-:S09]  /*1f910*/  ISETP.GE.AND P0, PT, R5, R4, PT ;  /* 0x000000040500720c */ /* 0x000fd20003f06270 */
[----:B------:R1:W-:Y:S04]  /*1f920*/  @!P2 ST.E.128 [R6.64+0x1800], R104 ;  /* 0x001800680600a985 */ /* 0x0003e8000c101d04 */
[----:B------:R1:W-:Y:S04]  /*1f930*/  @!P1 ST.E.128 [R6.64+0x1900], R72 ;  /* 0x0019004806009985 */ /* 0x0003e8000c101d04 */
[----:B------:R1:W-:Y:S02]  /*1f940*/  @!P0 ST.E.128 [R6.64+0x1a00], R40 ;  /* 0x001a002806008985 */ /* 0x0003e4000c101d04 */
.L_x_1814:
[----:B------:R-:W-:Y:S05]  /*1f950*/  BSYNC B0 ;  /* 0x0000000000007941 */ /* 0x000fea0003800000 */
.L_x_1813:
        /* <DEDUP_REMOVED lines=12> */
.L_x_1816:
[----:B------:R-:W-:Y:S05]  /*1fa20*/  BSYNC B0 ;  /* 0x0000000000007941 */ /* 0x000fea0003800000 */
.L_x_1815:
        /* <DEDUP_REMOVED lines=12> */
.L_x_1818:
[----:B------:R-:W-:Y:S05]  /*1faf0*/  BSYNC B0 ;  /* 0x0000000000007941 */ /* 0x000fea0003800000 */
.L_x_1817:
        /* <DEDUP_REMOVED lines=12> */
.L_x_1820:
[----:B------:R-:W-:Y:S05]  /*1fbc0*/  BSYNC B0 ;  /* 0x0000000000007941 */ /* 0x000fea0003800000 */
.L_x_1819:
        /* <DEDUP_REMOVED lines=12> */
.L_x_1822:
[----:B------:R-:W-:Y:S05]  /*1fc90*/  BSYNC B0 ;  /* 0x0000000000007941 */ /* 0x000fea0003800000 */
.L_x_1821:
        /* <DEDUP_REMOVED lines=12> */
.L_x_1824:
[----:B------:R-:W-:Y:S05]  /*1fd60*/  BSYNC B0 ;  /* 0x0000000000007941 */ /* 0x000fea0003800000 */
.L_x_1823:
[----:B------:R-:W-:-:S04]  /*1fd70*/  IADD3 R10, R10, 0x38, RZ ;  /* 0x000000380a0a7810 */ /* 0x000fc80007ffe0ff */
[----:B------:R-:W-:Y:S01]  /*1fd80*/  ISETP.GE.AND P0, PT, R10, R207, PT ;  /* 0x000000cf0a00720c */ /* 0x000fe20003f06270 */
[----:B------:R-:W-:-:S12]  /*1fd90*/  IMAD.MOV.U32 R207, RZ, RZ, 0x0 ;  /* 0x00000000ffcf7424 */ /* 0x000fd800078e00ff */
[----:B------:R-:W-:Y:S05]  /*1fda0*/  @P0 RET.REL.NODEC R206 `(_ZN5flash24flash_fwd_splitkv_kernelI23Flash_fwd_kernel_traitsILi192ELi64ELi64ELi4ELb0ELb0EN7cutlass10bfloat16_tE19Flash_kernel_traitsILi192ELi64ELi64ELi4ES3_EELb1ELb0ELb0ELb0ELb0ELb0ELb1ELb1EEEvNS_16Flash_fwd_paramsE) ;  /* 0xfffe0250ce000950 */ /* 0x000fea0003c3ffff */
[CC--:B-----5:R-:W-:Y:S01]  /*1fdb0*/  ISETP.GE.AND P0, PT, R3.reuse, R4.reuse, PT ;  /* 0x000000040300720c */ /* 0x0e0fe20003f06270 */
[----:B------:R-:W-:Y:S01]  /*1fdc0*/  ULDC.64 UR4, c[0x0][0x118] ;  /* 0x0000460000047ab9 */ /* 0x000fe20000000a00 */
[----:B------:R-:W-:Y:S01]  /*1fdd0*/  IADD3 R3, R3, 0x40, RZ ;  /* 0x0000004003037810 */ /* 0x000fe20007ffe0ff */
[----:B------:R-:W-:Y:S01]  /*1fde0*/  IMAD.MOV.U32 R207, RZ, RZ, 0x0 ;  /* 0x00000000ffcf7424 */ /* 0x000fe200078e00ff */
[----:B------:R-:W-:-:S09]  /*1fdf0*/  ISETP.GE.AND P1, PT, R116, R4, PT ;  /* 0x000000047400720c */ /* 0x000fd20003f26270 */
[----:B------:R2:W-:Y:S01]  /*1fe00*/  @!P0 ST.E.128 [R6.64+0xa900], R48 ;  /* 0x00a9003006008985 */ /* 0x0005e2000c101d04 */
[----:B------:R-:W-:-:S03]  /*1fe10*/  ISETP.GE.AND P0, PT, R3, R4, PT ;  /* 0x000000040300720c */ /* 0x000fc60003f06270 */
[----:B------:R2:W-:Y:S10]  /*1fe20*/  @!P1 ST.E.128 [R6.64+0xa800], R80 ;  /* 0x00a8005006009985 */ /* 0x0005f4000c101d04 */
[----:B------:R-:W-:Y:S05]  /*1fe30*/  @P0 RET.REL.NODEC R206 `(_ZN5flash24flash_fwd_splitkv_kernelI23Flash_fwd_kernel_traitsILi192ELi64ELi64ELi4ELb0ELb0EN7cutlass10bfloat16_tE19Flash_kernel_traitsILi192ELi64ELi64ELi4ES3_EELb1ELb0ELb0ELb0ELb0ELb0ELb1ELb1EEEvNS_16Flash_fwd_paramsE) ;  /* 0xfffe01c0ce000950 */ /* 0x000fea0003c3ffff */
[----:B------:R-:W-:Y:S01]  /*1fe40*/  MOV R207, 0x0 ;  /* 0x0000000000cf7802 */ /* 0x000fe20000000f00 */
[----:B------:R-:W-:-:S02]  /*1fe50*/  ULDC.64 UR4, c[0x0][0x118] ;  /* 0x0000460000047ab9 */ /* 0x000fc40000000a00 */
[----:B------:R3:W-:Y:S01]  /*1fe60*/  ST.E.128 [R6.64+0xaa00], R16 ;  /* 0x00aa001006007985 */ /* 0x0007e2000c101d04 */
[----:B------:R-:W-:Y:S05]  /*1fe70*/  RET.REL.NODEC R206 `(_ZN5flash24flash_fwd_splitkv_kernelI23Flash_fwd_kernel_traitsILi192ELi64ELi64ELi4ELb0ELb0EN7cutlass10bfloat16_tE19Flash_kernel_traitsILi192ELi64ELi64ELi4ES3_EELb1ELb0ELb0ELb0ELb0ELb0ELb1ELb1EEEvNS_16Flash_fwd_paramsE) ;  /* 0xfffe0180ce007950 */ /* 0x000fea0003c3ffff */
.L_x_1807:
[----:B------:R-:W-:Y:S02]  /*1fe80*/  MOV R9, 0x2 ;  /* 0x0000000200097802 */ /* 0x000fe40000000f00 */
[----:B------:R-:W-:Y:S02]  /*1fe90*/  MOV R8, 0x1feb0 ;  /* 0x0001feb000087802 */ /* 0x000fe40000000f00 */
[----:B-1---5:R-:W-:Y:S05]  /*1fea0*/  CALL.REL.NOINC `($__internal_16_$__cuda_sm70_shflsync_bfly_p) ;  /* 0x000000f000007944 */ /* 0x022fea0003c00000 */
[----:B-12---:R-:W-:Y:S05]  /*1feb0*/  BRA `(.L_x_1825) ;  /* 0xffffe6b000007947 */ /* 0x006fea000383ffff */
.L_x_1808:
[----:B------:R-:W-:Y:S02]  /*1fec0*/  MOV R9, 0x1 ;  /* 0x0000000100097802 */ /* 0x000fe40000000f00 */
[----:B------:R-:W-:Y:S02]  /*1fed0*/  MOV R8, 0x1fef0 ;  /* 0x0001fef000087802 */ /* 0x000fe40000000f00 */
[----:B-1---5:R-:W-:Y:S05]  /*1fee0*/  CALL.REL.NOINC `($__internal_16_$__cuda_sm70_shflsync_bfly_p) ;  /* 0x000000b000007944 */ /* 0x022fea0003c00000 */
[----:B--2---:R-:W-:Y:S01]  /*1fef0*/  FADD.FTZ R2, R219, R10 ;  /* 0x0000000adb027221 */ /* 0x004fe20000010000 */
[----:B-1----:R-:W-:Y:S02]  /*1ff00*/  MOV R219, R217 ;  /* 0x000000d900db7202 */ /* 0x002fe40000000f00 */
[----:B------:R-:W-:Y:S02]  /*1ff10*/  MOV R9, 0x2 ;  /* 0x0000000200097802 */ /* 0x000fe40000000f00 */
[----:B------:R-:W-:-:S02]  /*1ff20*/  MOV R8, 0x1ff40 ;  /* 0x0001ff4000087802 */ /* 0x000fc40000000f00 */
[----:B------:R-:W-:Y:S05]  /*1ff30*/  CALL.REL.NOINC `($__internal_16_$__cuda_sm70_shflsync_bfly_p) ;  /* 0x0000006000007944 */ /* 0x000fea0003c00000 */
[----:B--2---:R-:W-:Y:S01]  /*1ff40*/  FADD.FTZ R11, R217, R10 ;  /* 0x0000000ad90b7221 */ /* 0x004fe20000010000 */
[----:B-1----:R-:W-:-:S02]  /*1ff50*/  MOV R9, 0x1 ;  /* 0x0000000100097802 */ /* 0x002fc40000000f00 */
[----:B------:R-:W-:Y:S02]  /*1ff60*/  MOV R8, 0x1ff90 ;  /* 0x0001ff9000087802 */ /* 0x000fe40000000f00 */
[----:B------:R-:W-:Y:S02]  /*1ff70*/  MOV R219, R11 ;  /* 0x0000000b00db7202 */ /* 0x000fe40000000f00 */
[----:B------:R-:W-:Y:S05]  /*1ff80*/  CALL.REL.NOINC `($__internal_16_$__cuda_sm70_shflsync_bfly_p) ;  /* 0x0000001000007944 */ /* 0x000fea0003c00000 */
[----:B-12---:R-:W-:Y:S05]  /*1ff90*/  BRA `(.L_x_1826) ;  /* 0xffffe64000007947 */ /* 0x006fea000383ffff */
        .weak           $__internal_16_$__cuda_sm70_shflsync_bfly_p
        .type           $__internal_16_$__cuda_sm70_shflsync_bfly_p,@function
        .size           $__internal_16_$__cuda_sm70_shflsync_bfly_p,(.L_x_4387 - $__internal_16_$__cuda_sm70_shflsync_bfly_p)
$__internal_16_$__cuda_sm70_shflsync_bfly_p:
[----:B------:R-:W-:Y:S01]  /*1ffa0*/  MOV R12, R8 ;  /* 0x00000008000c7202 */ /* 0x000fe20000000f00 */
[----:B------:R-:W-:Y:S04]  /*1ffb0*/  WARPSYNC R6 ;  /* 0x0000000600007348 */ /* 0x000fe80003800000 */
[----:B------:R-:W-:Y:S01]  /*1ffc0*/  MOV R13, 0x0 ;  /* 0x00000000000d7802 */ /* 0x000fe20000000f00 */
[----:B------:R1:W2:Y:S03]  /*1ffd0*/  SHFL.BFLY PT, R10, R219, R9, R7 ;  /* 0x0c000009db0a7389 */ /* 0x0002a600000e0007 */
[----:B------:R-:W-:Y:S05]  /*1ffe0*/  RET.REL.NODEC R12 `(_ZN5flash24flash_fwd_splitkv_kernelI23Flash_fwd_kernel_traitsILi192ELi64ELi64ELi4ELb0ELb0EN7cutlass10bfloat16_tE19Flash_kernel_traitsILi192ELi64ELi64ELi4ES3_EELb1ELb0ELb0ELb0ELb0ELb0ELb1ELb1EEEvNS_16Flash_fwd_paramsE) ;  /* 0xfffe00100c007950 */ /* 0x000fea0003c3ffff */
.L_x_1827:
        /* <DEDUP_REMOVED lines=9> */
.L_x_4387:


//--------------------- .text._ZN5flash24flash_fwd_splitkv_kernelI23Flash_fwd_kernel_traitsILi192ELi64ELi64ELi4ELb0ELb0EN7cutlass10bfloat16_tE19Flash_kernel_traitsILi192ELi64ELi64ELi4ES3_EELb1ELb0ELb0ELb0ELb0ELb1ELb1ELb1EEEvNS_16Flash_fwd_paramsE --------------------------
	.section	.text._ZN5flash24flash_fwd_splitkv_kernelI23Flash_fwd_kernel_traitsILi192ELi64ELi64ELi4ELb0ELb0EN7cutlass10bfloat16_tE19Flash_kernel_traitsILi192ELi64ELi64ELi4ES3_EELb1ELb0ELb0ELb0ELb0ELb1ELb1ELb1EEEvNS_16Flash_fwd_paramsE,"ax",@progbits
	.sectioninfo	@"SHI_REGISTERS=243"
	.align	128
        .global         _ZN5flash24flash_fwd_splitkv_kernelI23Flash_fwd_kernel_traitsILi192ELi64ELi64ELi4ELb0ELb0EN7cutlass10bfloat16_tE19Flash_kernel_traitsILi192ELi64ELi64ELi4ES3_EELb1ELb0ELb0ELb0ELb0ELb1ELb1ELb1EEEvNS_16Flash_fwd_paramsE
        .type           _ZN5flash24flash_fwd_splitkv_kernelI23Flash_fwd_kernel_traitsILi192ELi64ELi64ELi4ELb0ELb0EN7cutlass10bfloat16_tE19Flash_kernel_traitsILi192ELi64ELi64ELi4ES3_EELb1ELb0ELb0ELb0ELb0ELb1ELb1ELb1EEEvNS_16Flash_fwd_paramsE,@function
        .size           _ZN5flash24flash_fwd_splitkv_kernelI23Flash_fwd_kernel_traitsILi192ELi64ELi64ELi4ELb0ELb0EN7cutlass10bfloat16_tE19Flash_kernel_traitsILi192ELi64ELi64ELi4ES3_EELb1ELb0ELb0ELb0ELb0ELb1ELb1ELb1EEEvNS_16Flash_fwd_paramsE,(.L_x_4389 - _ZN5flash24flash_fwd_splitkv_kernelI23Flash_fwd_kernel_traitsILi192ELi64ELi64ELi4ELb0ELb0EN7cutlass10bfloat16_tE19Flash_kernel_traitsILi192ELi64ELi64ELi4ES3_EELb1ELb0ELb0ELb0ELb0ELb1ELb1ELb1EEEvNS_16Flash_fwd_paramsE)
        .other          _ZN5flash24flash_fwd_splitkv_kernelI23Flash_fwd_kernel_traitsILi192ELi64ELi64ELi4ELb0ELb0EN7cutlass10bfloat16_tE19Flash_kernel_traitsILi192ELi64ELi64ELi4ES3_EELb1ELb0ELb0ELb0ELb0ELb1ELb1ELb1EEEvNS_16Flash_fwd_paramsE,@"STO_CUDA_ENTRY STV_DEFAULT"
_ZN5flash24flash_fwd_splitkv_kernelI23Flash_fwd_kernel_traitsILi192ELi64ELi64ELi4ELb0ELb0EN7cutlass10bfloat16_tE19Flash_kernel_traitsILi192ELi64ELi64ELi4ES3_EELb1ELb0ELb0ELb0ELb0ELb1ELb1ELb1EEEvNS_16Flash_fwd_paramsE:
.text._ZN5flash24flash_fwd_splitkv_kernelI23Flash_fwd_kernel_traitsILi192ELi64ELi64ELi4ELb0ELb0EN7cutlass10bfloat16_tE19Flash_kernel_traitsILi192ELi64ELi64ELi4ES3_EELb1ELb0ELb0ELb0ELb0ELb1ELb1ELb1EEEvNS_16Flash_fwd_paramsE:
        /* <DEDUP_REMOVED lines=29> */
[----:B---34-:R-:W-:Y:S05]  /*01d0*/  CALL.REL.NOINC `($_ZN5flash24flash_fwd_splitkv_kernelI23Flash_fwd_kernel_traitsILi192ELi64ELi64ELi4ELb0ELb0EN7cutlass10bfloat16_tE19Flash_kernel_traitsILi192ELi64ELi64ELi4ES3_EELb1ELb0ELb0ELb0ELb0ELb1ELb1ELb1EEEvNS_16Flash_fwd_paramsE$_ZN5flash30compute_attn_1rowblock_splitkvI23Flash_fwd_kernel_traitsILi192ELi64ELi64ELi4ELb0ELb0EN7cutlass10bfloat16_tE19Flash_kernel_traitsILi192ELi64ELi64ELi4ES3_EELb1ELb0ELb0ELb0ELb0ELb1ELb1ELb1ENS_16Flash_fwd_paramsEEEvRKT8_iiiii) ;  /* 0x0000002000007944 */ /* 0x018fea0003c00000 */
[----:B------:R-:W-:Y:S05]  /*01e0*/  BSYNC B4 ;  /* 0x0000000000047941 */ /* 0x000fea0003800000 */
.L_x_1828:
[----:B------:R-:W-:Y:S05]  /*01f0*/  EXIT ;  /* 0x000000000000794d */ /* 0x000fea0003800000 */
        .type           $_ZN5flash24flash_fwd_splitkv_kernelI23Flash_fwd_kernel_traitsILi192ELi64ELi64ELi4ELb0ELb0EN7cutlass10bfloat16_tE19Flash_kernel_traitsILi192ELi64ELi64ELi4ES3_EELb1ELb0ELb0ELb0ELb0ELb1ELb1ELb1EEEvNS_16Flash_fwd_paramsE$_ZN5flash30compute_attn_1rowblock_splitkvI23Flash_fwd_kernel_traitsILi192ELi64ELi64ELi4ELb0ELb0EN7cutlass10bfloat16_tE19Flash_kernel_traitsILi192ELi64ELi64ELi4ES3_EELb1ELb0ELb0ELb0ELb0ELb1ELb1ELb1ENS_16Flash_fwd_paramsEEEvRKT8_iiiii,@function
        .size           $_ZN5flash24flash_fwd_splitkv_kernelI23Flash_fwd_kernel_traitsILi192ELi64ELi64ELi4ELb0ELb0EN7cutlass10bfloat16_tE19Flash_kernel_traitsILi192ELi64ELi64ELi4ES3_EELb1ELb0ELb0ELb0ELb0ELb1ELb1ELb1EEEvNS_16Flash_fwd_paramsE$_ZN5flash30compute_attn_1rowblock_splitkvI23Flash_fwd_kernel_traitsILi192ELi64ELi64ELi4ELb0ELb0EN7cutlass10bfloat16_tE19Flash_kernel_traitsILi192ELi64ELi64ELi4ES3_EELb1ELb0ELb0ELb0ELb0ELb1ELb1ELb1ENS_16Flash_fwd_paramsEEEvRKT8_iiiii,($__internal_17_$__cuda_sm70_shflsync_bfly_p - $_ZN5flash24flash_fwd_splitkv_kernelI23Flash_fwd_kernel_traitsILi192ELi64ELi64ELi4ELb0ELb0EN7cutlass10bfloat16_tE19Flash_kernel_traitsILi192ELi64ELi64ELi4ES3_EELb1ELb0ELb0ELb0ELb0ELb1ELb1ELb1EEEvNS_16Flash_fwd_paramsE$_ZN5flash30compute_attn_1rowblock_splitkvI23Flash_fwd_kernel_traitsILi192ELi64ELi64ELi4ELb0ELb0EN7cutlass10bfloat16_tE19Flash_kernel_traitsILi192ELi64ELi64ELi4ES3_EELb1ELb0ELb0ELb0ELb0ELb1ELb1ELb1ENS_16Flash_fwd_paramsEEEvRKT8_iiiii)
$_ZN5flash24flash_fwd_splitkv_kernelI23Flash_fwd_kernel_traitsILi192ELi64ELi64ELi4ELb0ELb0EN7cutlass10bfloat16_tE19Flash_kernel_traitsILi192ELi64ELi64ELi4ES3_EELb1ELb0ELb0ELb0ELb0ELb1ELb1ELb1EEEvNS_16Flash_fwd_paramsE$_ZN5flash30compute_attn_1rowblock_splitkvI23Flash_fwd_kernel_traitsILi192ELi64ELi64ELi4ELb0ELb0EN7cutlass10bfloat16_tE19Flash_kernel_traitsILi192ELi64ELi64ELi4ES3_EELb1ELb0ELb0ELb0ELb0ELb1ELb1ELb1ENS_16Flash_fwd_paramsEEEvRKT8_iiiii:
        /* <DEDUP_REMOVED lines=20> */
.L_x_1830:
[----:B------:R-:W-:Y:S05]  /*0340*/  BSYNC B0 ;  /* 0x0000000000007941 */ /* 0x000fea0003800000 */
.L_x_1829:
        /* <DEDUP_REMOVED lines=17> */
.L_x_1832:
[----:B------:R4:W5:Y:S02]  /*0460*/  LD.E R0, [R18.64+0xb8] ;  /* 0x0000b80612007980 */ /* 0x000964000c101900 */
.L_x_1833:
[----:B------:R-:W-:Y:S05]  /*0470*/  BSYNC B0 ;  /* 0x0000000000007941 */ /* 0x000fea0003800000 */
.L_x_1831:
        /* <DEDUP_REMOVED lines=10> */
.L_x_1835:
[----:B------:R-:W2:Y:S01]  /*0520*/  LD.E.64 R2, [R18.64+0x108] ;  /* 0x0001080612027980 */ /* 0x000ea2000c101b00 */
[----:B------:R-:W-:Y:S01]  /*0530*/  BSSY B0, `(.L_x_1837) ;  /* 0x0000006000007945 */ /* 0x000fe20003800000 */
[----:B------:R-:W-:Y:S01]  /*0540*/  IMAD.MOV.U32 R0, RZ, RZ, RZ ;  /* 0x000000ffff007224 */ /* 0x000fe200078e00ff */
[----:B--2---:R-:W-:-:S04]  /*0550*/  ISETP.NE.U32.AND P0, PT, R2, RZ, PT ;  /* 0x000000ff0200720c */ /* 0x004fc80003f05070 */
[----:B------:R-:W-:-:S13]  /*0560*/  ISETP.NE.AND.EX P0, PT, R3, RZ, PT, P0 ;  /* 0x000000ff0300720c */ /* 0x000fda0003f05300 */
[----:B------:R-:W-:Y:S05]  /*0570*/  @!P0 BRA `(.L_x_1838) ;  /* 0x0000001000008947 */ /* 0x000fea0003800000 */
[----:B------:R1:W5:Y:S02]  /*0580*/  LD.E R0, [R18.64+0xbc] ;  /* 0x0000bc0612007980 */ /* 0x000364000c101900 */
.L_x_1838:
[----:B------:R-:W-:Y:S05]  /*0590*/  BSYNC B0 ;  /* 0x0000000000007941 */ /* 0x000fea0003800000 */
.L_x_1837:
[----:B-----5:R-:W-:Y:S02]  /*05a0*/  IADD3 R73, R75, R0, RZ ;  /* 0x000000004b497210 */ /* 0x020fe40007ffe0ff */
.L_x_1836:
[----:B------:R-:W-:Y:S05]  /*05b0*/  BSYNC B1 ;  /* 0x0000000000017941 */ /* 0x000fea0003800000 */
.L_x_1834:
[----:B------:R-:W-:Y:S01]  /*05c0*/  IMAD.SHL.U32 R71, R215, 0x40, RZ ;  /* 0x00000040d7477824 */ /* 0x000fe200078e00ff */
[----:B------:R-:W-:Y:S01]  /*05d0*/  MOV R2, R214 ;  /* 0x000000d600027202 */ /* 0x000fe20000000f00 */
[----:B------:R-:W-:-:S03]  /*05e0*/  IMAD.MOV.U32 R3, RZ, RZ, 0x0 ;  /* 0x00000000ff037424 */ /* 0x000fc600078e00ff */
[----:B------:R-:W-:-:S13]  /*05f0*/  ISETP.GT.AND P0, PT, R216, R71, PT ;  /* 0x00000047d800720c */ /* 0x000fda0003f04270 */
[----:B------:R-:W-:Y:S05]  /*0600*/  @!P0 RET.REL.NODEC R2 `(_ZN5flash24flash_fwd_splitkv_kernelI23Flash_fwd_kernel_traitsILi192ELi64ELi64ELi4ELb0ELb0EN7cutlass10bfloat16_tE19Flash_kernel_traitsILi192ELi64ELi64ELi4ES3_EELb1ELb0ELb0ELb0ELb0ELb1ELb1ELb1EEEvNS_16Flash_fwd_paramsE) ;  /* 0xfffff9f002008950 */ /* 0x000fea0003c3ffff */
        /* <DEDUP_REMOVED lines=81> */
.L_x_1841:
[----:B-1----:R-:W-:Y:S05]  /*0b20*/  BSYNC B0 ;  /* 0x0000000000007941 */ /* 0x002fea0003800000 */
.L_x_1840:
        /* <DEDUP_REMOVED lines=10> */
.L_x_1843:
[----:B------:R-:W-:Y:S05]  /*0bd0*/  BSYNC B0 ;  /* 0x0000000000007941 */ /* 0x000fea0003800000 */
.L_x_1842:
        /* <DEDUP_REMOVED lines=10> */
.L_x_1845:
[----:B------:R-:W-:Y:S05]  /*0c80*/  BSYNC B0 ;  /* 0x0000000000007941 */ /* 0x000fea0003800000 */
.L_x_1844:
        /* <DEDUP_REMOVED lines=10> */
.L_x_1847:
[----:B------:R-:W-:Y:S05]  /*0d30*/  BSYNC B0 ;  /* 0x0000000000007941 */ /* 0x000fea0003800000 */
.L_x_1846:
        /* <DEDUP_REMOVED lines=10> */
.L_x_1849:
[----:B------:R-:W-:Y:S05]  /*0de0*/  BSYNC B0 ;  /* 0x0000000000007941 */ /* 0x000fea0003800000 */
.L_x_1848:
        /* <DEDUP_REMOVED lines=10> */
.L_x_1851:
[----:B------:R-:W-:Y:S05]  /*0e90*/  BSYNC B0 ;  /* 0x0000000000007941 */ /* 0x000fea0003800000 */
.L_x_1850:
        /* <DEDUP_REMOVED lines=10> */
.L_x_1853:
[----:B------:R-:W-:Y:S05]  /*0f40*/  BSYNC B0 ;  /* 0x0000000000007941 */ /* 0x000fea0003800000 */
.L_x_1852:
        /* <DEDUP_REMOVED lines=10> */
.L_x_1855:
[----:B------:R-:W-:Y:S05]  /*0ff0*/  BSYNC B0 ;  /* 0x0000000000007941 */ /* 0x000fea0003800000 */
.L_x_1854:
        /* <DEDUP_REMOVED lines=29> */
[----:B------:R-:W-:Y:S05]  /*11d0*/  @P6 RET.REL.NODEC R214 `(_ZN5flash24flash_fwd_splitkv_kernelI23Flash_fwd_kernel_traitsILi192ELi64ELi64ELi4ELb0ELb0EN7cutlass10bfloat16_tE19Flash_kernel_traitsILi192ELi64ELi64ELi4ES3_EELb1ELb0ELb0ELb0ELb0ELb1ELb1ELb1EEEvNS_16Flash_fwd_paramsE) ;  /* 0xffffee20d6006950 */ /* 0x000fea0003c3ffff */
[----:B-1----:R-:W-:Y:S02]  /*11e0*/  MOV R5, 0xff800000 ;  /* 0xff80000000057802 */ /* 0x002fe40000000f00 */
[----:B------:R-:W-:-:S03]  /*11f0*/  MOV R215, 0x0 ;  /* 0x0000000000d77802 */ /* 0x000fc60000000f00 */
[----:B------:R1:W-:Y:S01]  /*1200*/  ST.E [R2.64+0xe0], R5 ;  /* 0x0000e00502007985 */ /* 0x0003e2000c101906 */
[----:B------:R-:W-:Y:S05]  /*1210*/  RET.REL.NODEC R214 `(_ZN5flash24flash_fwd_splitkv_kernelI23Flash_fwd_kernel_traitsILi192ELi64ELi64ELi4ELb0ELb0EN7cutlass10bfloat16_tE19Flash_kernel_traitsILi192ELi64ELi64ELi4ES3_EELb1ELb0ELb0ELb0ELb0ELb1ELb1ELb1EEEvNS_16Flash_fwd_paramsE) ;  /* 0xffffede0d6007950 */ /* 0x000fea0003c3ffff */
.L_x_1839:
        /* <DEDUP_REMOVED lines=105> */
.L_x_1857:
        /* <DEDUP_REMOVED lines=79> */
.L_x_1858:
[----:B-1----:R-:W-:Y:S05]  /*1da0*/  BSYNC B0 ;  /* 0x0000000000007941 */ /* 0x002fea0003800000 */
.L_x_1856:
        /* <DEDUP_REMOVED lines=275> */
.L_x_1953:
        /* <DEDUP_REMOVED lines=18> */
.L_x_1861:
[----:B------:R-:W-:Y:S05]  /*3000*/  BSYNC B0 ;  /* 0x0000000000007941 */ /* 0x000fea0003800000 */
.L_x_1860:
        /* <DEDUP_REMOVED lines=18> */
.L_x_1863:
[----:B------:R-:W-:Y:S05]  /*3130*/  BSYNC B0 ;  /* 0x0000000000007941 */ /* 0x000fea0003800000 */
.L_x_1862:
        /* <DEDUP_REMOVED lines=18> */
.L_x_1865:
[----:B------:R-:W-:Y:S05]  /*3260*/  BSYNC B0 ;  /* 0x0000000000007941 */ /* 0x000fea0003800000 */
.L_x_1864:
        /* <DEDUP_REMOVED lines=18> */
.L_x_1867:
[----:B------:R-:W-:Y:S05]  /*3390*/  BSYNC B0 ;  /* 0x0000000000007941 */ /* 0x000fea0003800000 */
.L_x_1866:
        /* <DEDUP_REMOVED lines=65> */
.L_x_1874:
[----:B------:R-:W-:Y:S05]  /*37b0*/  BSYNC B0 ;  /* 0x0000000000007941 */ /* 0x000fea0003800000 */
.L_x_1873:
        /* <DEDUP_REMOVED lines=50> */
.L_x_1876:
[----:B------:R-:W-:Y:S05]  /*3ae0*/  BSYNC B0 ;  /* 0x0000000000007941 */ /* 0x000fea0003800000 */
.L_x_1875:
        /* <DEDUP_REMOVED lines=49> */
.L_x_1872:
[----:B------:R-:W-:Y:S05]  /*3e00*/  BSYNC B1 ;  /* 0x0000000000017941 */ /* 0x000fea0003800000 */
.L_x_1871:
        /* <DEDUP_REMOVED lines=63> */
.L_x_1880:
[----:B------:R-:W-:Y:S05]  /*4200*/  BSYNC B0 ;  /* 0x0000000000007941 */ /* 0x000fea0003800000 */
.L_x_1879:
        /* <DEDUP_REMOVED lines=53> */
.L_x_1882:
[----:B------:R-:W-:Y:S05]  /*4560*/  BSYNC B0 ;  /* 0x0000000000007941 */ /* 0x000fea0003800000 */
.L_x_1881:
        /* <DEDUP_REMOVED lines=52> */
.L_x_1878:
[----:B------:R-:W-:Y:S05]  /*48b0*/  BSYNC B1 ;  /* 0x0000000000017941 */ /* 0x000fea0003800000 */
.L_x_1877:
        /* <DEDUP_REMOVED lines=63> */
.L_x_1886:
[----:B------:R-:W-:Y:S05]  /*4cb0*/  BSYNC B0 ;  /* 0x0000000000007941 */ /* 0x000fea0003800000 */
.L_x_1885:
        /* <DEDUP_REMOVED lines=53> */
.L_x_1888:
[----:B------:R-:W-:Y:S05]  /*5010*/  BSYNC B0 ;  /* 0x0000000000007941 */ /* 0x000fea0003800000 */
.L_x_1887:
        /* <DEDUP_REMOVED lines=52> */
.L_x_1884:
[----:B------:R-:W-:Y:S05]  /*5360*/  BSYNC B1 ;  /* 0x0000000000017941 */ /* 0x000fea0003800000 */
.L_x_1883:
        /* <DEDUP_REMOVED lines=65> */
.L_x_1892:
[----:B------:R-:W-:Y:S05]  /*5780*/  BSYNC B0 ;  /* 0x0000000000007941 */ /* 0x000fea0003800000 */
.L_x_1891:
        /* <DEDUP_REMOVED lines=53> */
.L_x_1894:
[----:B------:R-:W-:Y:S05]  /*5ae0*/  BSYNC B0 ;  /* 0x0000000000007941 */ /* 0x000fea0003800000 */
.L_x_1893:
        /* <DEDUP_REMOVED lines=52> */
.L_x_1890:
[----:B------:R-:W-:Y:S05]  /*5e30*/  BSYNC B1 ;  /* 0x0000000000017941 */ /* 0x000fea0003800000 */
.L_x_1889:
[----:B------:R-:W2:Y:S02]  /*5e40*/  LD.E R3, [R18.64+0xd0] ;  /* 0x0000d00612037980 */ /* 0x000ea4000c101900 */
[----:B--2---:R-:W-:Y:S05]  /*5e50*/  IMAD.U32 R3, R3, -0x20, RZ ;  /* 0xffffffe003037824 */ /* 0x004fea00078e00ff */
[C---:B------:R-:W-:Y:S02]  /*5e60*/  LEA R16, P1, R3.reuse, R16, 0x1 ;  /* 0x0000001003107211 */ /* 0x040fe400078208ff */
[C---:B------:R-:W-:Y:S02]  /*5e70*/  LEA R58, P0, R3.reuse, R58, 0x1 ;  /* 0x0000003a033a7211 */ /* 0x040fe400078008ff */
[C---:B------:R-:W-:Y:S02]  /*5e80*/  LEA.HI.X.SX32 R17, R3.reuse, R17, 0x1, P1 ;  /* 0x0000001103117211 */ /* 0x040fe400008f0eff */
[----:B------:R-:W-:Y:S01]  /*5e90*/  LEA.HI.X.SX32 R59, R3, R59, 0x1, P0 ;  /* 0x0000003b033b7211 */ /* 0x000fe200000f0eff */
[----:B------:R-:W-:-:S05]  /*5ea0*/  BRA `(.L_x_1895) ;  /* 0x00004ec000007947 */ /* 0x000fca0003800000 */
.L_x_1870:
        /* <DEDUP_REMOVED lines=89> */
.L_x_1901:
[----:B------:R-:W-:Y:S05]  /*6440*/  BSYNC B0 ;  /* 0x0000000000007941 */ /* 0x000fea0003800000 */
.L_x_1900:
[----:B-----5:R2:W-:Y:S02]  /*6450*/  ST.E.128 [R126.64], R48 ;  /* 0x000000307e007985 */ /* 0x0205e4000c101d06 */
.L_x_1899:
[----:B------:R-:W-:Y:S05]  /*6460*/  BSYNC B1 ;  /* 0x0000000000017941 */ /* 0x000fea0003800000 */
.L_x_1898:
        /* <DEDUP_REMOVED lines=87> */
.L_x_1905:
[----:B------:R-:W-:Y:S05]  /*69e0*/  BSYNC B0 ;  /* 0x0000000000007941 */ /* 0x000fea0003800000 */
.L_x_1904:
[----:B-----5:R3:W-:Y:S02]  /*69f0*/  ST.E.128 [R126.64+0x80], R48 ;  /* 0x000080307e007985 */ /* 0x0207e4000c101d06 */
.L_x_1903:
[----:B------:R-:W-:Y:S05]  /*6a00*/  BSYNC B1 ;  /* 0x0000000000017941 */ /* 0x000fea0003800000 */
.L_x_1902:
        /* <DEDUP_REMOVED lines=86> */
.L_x_1907:
[----:B------:R-:W-:Y:S05]  /*6f70*/  BSYNC B0 ;  /* 0x0000000000007941 */ /* 0x000fea0003800000 */
.L_x_1906:
[----:B-----5:R3:W-:Y:S02]  /*6f80*/  ST.E.128 [R126.64+0x100], R48 ;  /* 0x000100307e007985 */ /* 0x0207e4000c101d06 */
.L_x_1897:
[----:B------:R-:W-:Y:S05]  /*6f90*/  BSYNC B2 ;  /* 0x0000000000027941 */ /* 0x000fea0003800000 */
.L_x_1896:
        /* <DEDUP_REMOVED lines=97> */
.L_x_1913:
[----:B------:R-:W-:Y:S05]  /*75b0*/  BSYNC B0 ;  /* 0x0000000000007941 */ /* 0x000fea0003800000 */
.L_x_1912:
[C---:B------:R-:W-:Y:S04]  /*75c0*/  LEA R2, P0, R209.reuse, R126, 0x1 ;  /* 0x0000007ed1027211 */ /* 0x040fe800078008ff */
[----:B------:R-:W-:Y:S05]  /*75d0*/  LEA.HI.X R3, R209, R127, R210, 0x1, P0 ;  /* 0x0000007fd1037211 */ /* 0x000fea00000f0cd2 */
[----:B-----5:R3:W-:Y:S04]  /*75e0*/  ST.E.128 [R2.64], R48 ;  /* 0x0000003002007985 */ /* 0x0207e8000c101d06 */
.L_x_1911:
[----:B------:R-:W-:Y:S05]  /*75f0*/  BSYNC B1 ;  /* 0x0000000000017941 */ /* 0x000fea0003800000 */
.L_x_1910:
        /* <DEDUP_REMOVED lines=92> */
.L_x_1917:
[----:B------:R-:W-:Y:S05]  /*7bc0*/  BSYNC B0 ;  /* 0x0000000000007941 */ /* 0x000fea0003800000 */
.L_x_1916:
[C---:B------:R-:W-:Y:S04]  /*7bd0*/  LEA R2, P0, R92.reuse, R126, 0x1 ;  /* 0x0000007e5c027211 */ /* 0x040fe800078008ff */
[----:B------:R-:W-:Y:S05]  /*7be0*/  LEA.HI.X R3, R92, R127, R93, 0x1, P0 ;  /* 0x0000007f5c037211 */ /* 0x000fea00000f0c5d */
[----:B-----5:R3:W-:Y:S04]  /*7bf0*/  ST.E.128 [R2.64], R48 ;  /* 0x0000003002007985 */ /* 0x0207e8000c101d06 */
.L_x_1915:
[----:B------:R-:W-:Y:S05]  /*7c00*/  BSYNC B1 ;  /* 0x0000000000017941 */ /* 0x000fea0003800000 */
.L_x_1914:
        /* <DEDUP_REMOVED lines=91> */
.L_x_1919:
[----:B------:R-:W-:Y:S05]  /*81c0*/  BSYNC B0 ;  /* 0x0000000000007941 */ /* 0x000fea0003800000 */
.L_x_1918:
[C---:B------:R-:W-:Y:S04]  /*81d0*/  LEA R2, P0, R88.reuse, R126, 0x1 ;  /* 0x0000007e58027211 */ /* 0x040fe800078008ff */
[----:B------:R-:W-:Y:S05]  /*81e0*/  LEA.HI.X R3, R88, R127, R89, 0x1, P0 ;  /* 0x0000007f58037211 */ /* 0x000fea00000f0c59 */
[----:B-----5:R3:W-:Y:S04]  /*81f0*/  ST.E.128 [R2.64], R48 ;  /* 0x0000003002007985 */ /* 0x0207e8000c101d06 */
.L_x_1909:
[----:B------:R-:W-:Y:S05]  /*8200*/  BSYNC B2 ;  /* 0x0000000000027941 */ /* 0x000fea0003800000 */
.L_x_1908:
        /* <DEDUP_REMOVED lines=97> */
.L_x_1925:
[----:B------:R-:W-:Y:S05]  /*8820*/  BSYNC B0 ;  /* 0x0000000000007941 */ /* 0x000fea0003800000 */
.L_x_1924:
[C---:B------:R-:W-:Y:S04]  /*8830*/  LEA R2, P0, R94.reuse, R126, 0x1 ;  /* 0x0000007e5e027211 */ /* 0x040fe800078008ff */
[----:B------:R-:W-:Y:S05]  /*8840*/  LEA.HI.X R3, R94, R127, R95, 0x1, P0 ;  /* 0x0000007f5e037211 */ /* 0x000fea00000f0c5f */
[----:B-----5:R3:W-:Y:S04]  /*8850*/  ST.E.128 [R2.64], R48 ;  /* 0x0000003002007985 */ /* 0x0207e8000c101d06 */
.L_x_1923:
[----:B------:R-:W-:Y:S05]  /*8860*/  BSYNC B1 ;  /* 0x0000000000017941 */ /* 0x000fea0003800000 */
.L_x_1922:
        /* <DEDUP_REMOVED lines=92> */
.L_x_1929:
[----:B------:R-:W-:Y:S05]  /*8e30*/  BSYNC B0 ;  /* 0x0000000000007941 */ /* 0x000fea0003800000 */
.L_x_1928:
[C---:B------:R-:W-:Y:S04]  /*8e40*/  LEA R2, P0, R90.reuse, R126, 0x1 ;  /* 0x0000007e5a027211 */ /* 0x040fe800078008ff */
[----:B------:R-:W-:Y:S05]  /*8e50*/  LEA.HI.X R3, R90, R127, R91, 0x1, P0 ;  /* 0x0000007f5a037211 */ /* 0x000fea00000f0c5b */
[----:B-----5:R3:W-:Y:S04]  /*8e60*/  ST.E.128 [R2.64], R48 ;  /* 0x0000003002007985 */ /* 0x0207e8000c101d06 */
.L_x_1927:
[----:B------:R-:W-:Y:S05]  /*8e70*/  BSYNC B1 ;  /* 0x0000000000017941 */ /* 0x000fea0003800000 */
.L_x_1926:
        /* <DEDUP_REMOVED lines=91> */
.L_x_1931:
[----:B------:R-:W-:Y:S05]  /*9430*/  BSYNC B0 ;  /* 0x0000000000007941 */ /* 0x000fea0003800000 */
.L_x_1930:
[C---:B------:R-:W-:Y:S04]  /*9440*/  LEA R2, P0, R86.reuse, R126, 0x1 ;  /* 0x0000007e56027211 */ /* 0x040fe800078008ff */
[----:B------:R-:W-:Y:S05]  /*9450*/  LEA.HI.X R3, R86, R127, R87, 0x1, P0 ;  /* 0x0000007f56037211 */ /* 0x000fea00000f0c57 */
[----:B-----5:R3:W-:Y:S04]  /*9460*/  ST.E.128 [R2.64], R48 ;  /* 0x0000003002007985 */ /* 0x0207e8000c101d06 */
.L_x_1921:
[----:B------:R-:W-:Y:S05]  /*9470*/  BSYNC B2 ;  /* 0x0000000000027941 */ /* 0x000fea0003800000 */
.L_x_1920:
        /* <DEDUP_REMOVED lines=98> */
.L_x_1937:
[----:B------:R-:W-:Y:S05]  /*9aa0*/  BSYNC B0 ;  /* 0x0000000000007941 */ /* 0x000fea0003800000 */
.L_x_1936:
[----:B------:R-:W-:Y:S02]  /*9ab0*/  IMAD R0, R65, 0x60, RZ ;  /* 0x0000006041007824 */ /* 0x000fe400078e02ff */
[----:B------:R-:W-:Y:S05]  /*9ac0*/  IMAD.WIDE.U32 R2, R64, 0x60, R126 ;  /* 0x0000006040027825 */ /* 0x000fea00078e007e */
[----:B------:R-:W-:Y:S05]  /*9ad0*/  IADD3 R3, R3, R0, RZ ;  /* 0x0000000003037210 */ /* 0x000fea0007ffe0ff */
[----:B-----5:R3:W-:Y:S02]  /*9ae0*/  ST.E.128 [R2.64], R48 ;  /* 0x0000003002007985 */ /* 0x0207e4000c101d06 */
.L_x_1935:
[----:B------:R-:W-:Y:S05]  /*9af0*/  BSYNC B1 ;  /* 0x0000000000017941 */ /* 0x000fea0003800000 */
.L_x_1934:
        /* <DEDUP_REMOVED lines=92> */
.L_x_1941:
[----:B------:R-:W-:Y:S05]  /*a0c0*/  BSYNC B0 ;  /* 0x0000000000007941 */ /* 0x000fea0003800000 */
.L_x_1940:
[C---:B------:R-:W-:Y:S04]  /*a0d0*/  LEA R2, P0, R85.reuse, R126, 0x1 ;  /* 0x0000007e55027211 */ /* 0x040fe800078008ff */
[----:B------:R-:W-:Y:S05]  /*a0e0*/  LEA.HI.X R3, R85, R127, R84, 0x1, P0 ;  /* 0x0000007f55037211 */ /* 0x000fea00000f0c54 */
[----:B-----5:R3:W-:Y:S04]  /*a0f0*/  ST.E.128 [R2.64], R48 ;  /* 0x0000003002007985 */ /* 0x0207e8000c101d06 */
.L_x_1939:
[----:B------:R-:W-:Y:S05]  /*a100*/  BSYNC B1 ;  /* 0x0000000000017941 */ /* 0x000fea0003800000 */
.L_x_1938:
        /* <DEDUP_REMOVED lines=91> */
.L_x_1943:
[----:B------:R-:W-:Y:S05]  /*a6c0*/  BSYNC B0 ;  /* 0x0000000000007941 */ /* 0x000fea0003800000 */
.L_x_1942:
[C---:B------:R-:W-:Y:S04]  /*a6d0*/  LEA R2, P0, R83.reuse, R126, 0x1 ;  /* 0x0000007e53027211 */ /* 0x040fe800078008ff */
[----:B------:R-:W-:Y:S05]  /*a6e0*/  LEA.HI.X R3, R83, R127, R82, 0x1, P0 ;  /* 0x0000007f53037211 */ /* 0x000fea00000f0c52 */
[----:B-----5:R3:W-:Y:S04]  /*a6f0*/  ST.E.128 [R2.64], R48 ;  /* 0x0000003002007985 */ /* 0x0207e8000c101d06 */
.L_x_1933:
[----:B------:R-:W-:Y:S05]  /*a700*/  BSYNC B2 ;  /* 0x0000000000027941 */ /* 0x000fea0003800000 */
.L_x_1932:
[----:B---3--:R-:W3:Y:S02]  /*a710*/  LD.E R3, [R18.64+0xd0] ;  /* 0x0000d00612037980 */ /* 0x008ee4000c101900 */
[----:B---3--:R-:W-:Y:S05]  /*a720*/  IMAD.U32 R3, R3, -0x20, RZ ;  /* 0xffffffe003037824 */ /* 0x008fea00078e00ff */
[C---:B------:R-:W-:Y:S02]  /*a730*/  LEA R124, P1, R3.reuse, R124, 0x1 ;  /* 0x0000007c037c7211 */ /* 0x040fe400078208ff */
[C---:B------:R-:W-:Y:S02]  /*a740*/  LEA R122, P0, R3.reuse, R122, 0x1 ;  /* 0x0000007a037a7211 */ /* 0x040fe400078008ff */
[C---:B------:R-:W-:Y:S02]  /*a750*/  LEA.HI.X.SX32 R125, R3.reuse, R125, 0x1, P1 ;  /* 0x0000007d037d7211 */ /* 0x040fe400008f0eff */
[----:B------:R-:W-:Y:S01]  /*a760*/  LEA.HI.X.SX32 R123, R3, R123, 0x1, P0 ;  /* 0x0000007b037b7211 */ /* 0x000fe200000f0eff */
[----:B------:R-:W-:-:S05]  /*a770*/  BRA `(.L_x_1895) ;  /* 0x000005f000007947 */ /* 0x000fca0003800000 */
.L_x_1869:
        /* <DEDUP_REMOVED lines=11> */
.L_x_1945:
[----:B------:R-:W-:Y:S05]  /*a830*/  BSYNC B0 ;  /* 0x0000000000007941 */ /* 0x000fea0003800000 */
.L_x_1944:
        /* <DEDUP_REMOVED lines=27> */
.L_x_1947:
[----:B------:R-:W-:Y:S05]  /*a9f0*/  BSYNC B0 ;  /* 0x0000000000007941 */ /* 0x000fea0003800000 */
.L_x_1946:
        /* <DEDUP_REMOVED lines=27> */
.L_x_1949:
[----:B------:R-:W-:Y:S05]  /*abb0*/  BSYNC B0 ;  /* 0x0000000000007941 */ /* 0x000fea0003800000 */
.L_x_1948:
        /* <DEDUP_REMOVED lines=27> */
.L_x_1895:
[----:B------:R-:W-:Y:S05]  /*ad70*/  BSYNC B3 ;  /* 0x0000000000037941 */ /* 0x000fea0003800000 */
.L_x_1868:
        /* <DEDUP_REMOVED lines=89> */
.L_x_1951:
        /* <DEDUP_REMOVED lines=8> */
.L_x_1952:
[----:B------:R-:W-:Y:S05]  /*b390*/  BSYNC B0 ;  /* 0x0000000000007941 */ /* 0x000fea0003800000 */
.L_x_1950:
[----:B------:R-:W-:Y:S04]  /*b3a0*/  IADD3 R9, R9, -0x1, RZ ;  /* 0xffffffff09097810 */ /* 0x000fe80007ffe0ff */
[----:B------:R-:W-:Y:S11]  /*b3b0*/  ISETP.GT.AND P0, PT, R9, R96, PT ;  /* 0x000000600900720c */ /* 0x000ff60003f04270 */
[----:B------:R-:W-:Y:S02]  /*b3c0*/  @!UPT UIADD3 URZ, URZ, URZ, URZ ;  /* 0x0000003f3f3ff290 */ /* 0x000fe4000fffe03f */
[----:B------:R-:W-:-:S05]  /*b3d0*/  @P0 BRA `(.L_x_1953) ;  /* 0xffff7b0000000947 */ /* 0x000fca000383ffff */
.L_x_1859:
        /* <DEDUP_REMOVED lines=108> */
.L_x_1962:
[----:B------:R-:W-:Y:S05]  /*baa0*/  BSYNC B0 ;  /* 0x0000000000007941 */ /* 0x000fea0003800000 */
.L_x_1961:
[----:B-----5:R3:W-:Y:S02]  /*bab0*/  STS.128 [R218], R20 ;  /* 0x00000014da007388 */ /* 0x0207e40000000c00 */
.L_x_1960:
[----:B------:R-:W-:Y:S05]  /*bac0*/  BSYNC B1 ;  /* 0x0000000000017941 */ /* 0x000fea0003800000 */
.L_x_1959:
        /* <DEDUP_REMOVED lines=47> */
.L_x_1966:
[----:B------:R-:W-:Y:S05]  /*bdc0*/  BSYNC B0 ;  /* 0x0000000000007941 */ /* 0x000fea0003800000 */
.L_x_1965:
[----:B-----5:R1:W-:Y:S02]  /*bdd0*/  STS.128 [R218+0x2000], R20 ;  /* 0x00200014da007388 */ /* 0x0203e40000000c00 */
.L_x_1964:
[----:B------:R-:W-:Y:S05]  /*bde0*/  BSYNC B1 ;  /* 0x0000000000017941 */ /* 0x000fea0003800000 */
.L_x_1963:
        /* <DEDUP_REMOVED lines=46> */
.L_x_1968:
[----:B------:R-:W-:Y:S05]  /*c0d0*/  BSYNC B0 ;  /* 0x0000000000007941 */ /* 0x000fea0003800000 */
.L_x_1967:
[----:B-----5:R3:W-:Y:S02]  /*c0e0*/  STS.128 [R218+0x4000], R20 ;  /* 0x00400014da007388 */ /* 0x0207e40000000c00 */
.L_x_1958:
[----:B------:R-:W-:Y:S05]  /*c0f0*/  BSYNC B2 ;  /* 0x0000000000027941 */ /* 0x000fea0003800000 */
.L_x_1957:
        /* <DEDUP_REMOVED lines=60> */
.L_x_1974:
[----:B------:R-:W-:Y:S05]  /*c4c0*/  BSYNC B0 ;  /* 0x0000000000007941 */ /* 0x000fea0003800000 */
.L_x_1973:
[----:B-----5:R3:W-:Y:S02]  /*c4d0*/  STS.128 [R218+0x800], R20 ;  /* 0x00080014da007388 */ /* 0x0207e40000000c00 */
.L_x_1972:
[----:B------:R-:W-:Y:S05]  /*c4e0*/  BSYNC B1 ;  /* 0x0000000000017941 */ /* 0x000fea0003800000 */
.L_x_1971:
        /* <DEDUP_REMOVED lines=47> */
.L_x_1978:
[----:B------:R-:W-:Y:S05]  /*c7e0*/  BSYNC B0 ;  /* 0x0000000000007941 */ /* 0x000fea0003800000 */
.L_x_1977:
[----:B-----5:R3:W-:Y:S02]  /*c7f0*/  STS.128 [R218+0x2800], R20 ;  /* 0x00280014da007388 */ /* 0x0207e40000000c00 */
.L_x_1976:
[----:B------:R-:W-:Y:S05]  /*c800*/  BSYNC B1 ;  /* 0x0000000000017941 */ /* 0x000fea0003800000 */
.L_x_1975:
        /* <DEDUP_REMOVED lines=45> */
.L_x_1980:
[----:B------:R-:W-:Y:S05]  /*cae0*/  BSYNC B0 ;  /* 0x0000000000007941 */ /* 0x000fea0003800000 */
.L_x_1979:
[----:B-----5:R1:W-:Y:S02]  /*caf0*/  STS.128 [R218+0x4800], R44 ;  /* 0x0048002cda007388 */ /* 0x0203e40000000c00 */
.L_x_1970:
[----:B------:R-:W-:Y:S05]  /*cb00*/  BSYNC B2 ;  /* 0x0000000000027941 */ /* 0x000fea0003800000 */
.L_x_1969:
        /* <DEDUP_REMOVED lines=62> */
.L_x_1986:
[----:B------:R-:W-:Y:S05]  /*cef0*/  BSYNC B0 ;  /* 0x0000000000007941 */ /* 0x000fea0003800000 */
.L_x_1985:
[----:B-----5:R1:W-:Y:S02]  /*cf00*/  STS.128 [R218+0x1000], R20 ;  /* 0x00100014da007388 */ /* 0x0203e40000000c00 */
.L_x_1984:
[----:B------:R-:W-:Y:S05]  /*cf10*/  BSYNC B1 ;  /* 0x0000000000017941 */ /* 0x000fea0003800000 */
.L_x_1983:
        /* <DEDUP_REMOVED lines=48> */
.L_x_1990:
[----:B------:R-:W-:Y:S05]  /*d220*/  BSYNC B0 ;  /* 0x0000000000007941 */ /* 0x000fea0003800000 */
.L_x_1989:
[----:B-----5:R3:W-:Y:S02]  /*d230*/  STS.128 [R218+0x3000], R20 ;  /* 0x00300014da007388 */ /* 0x0207e40000000c00 */
.L_x_1988:
[----:B------:R-:W-:Y:S05]  /*d240*/  BSYNC B1 ;  /* 0x0000000000017941 */ /* 0x000fea0003800000 */
.L_x_1987:
        /* <DEDUP_REMOVED lines=47> */
.L_x_1992:
[----:B------:R-:W-:Y:S05]  /*d540*/  BSYNC B0 ;  /* 0x0000000000007941 */ /* 0x000fea0003800000 */
.L_x_1991:
[----:B-----5:R3:W-:Y:S02]  /*d550*/  STS.128 [R218+0x5000], R20 ;  /* 0x00500014da007388 */ /* 0x0207e40000000c00 */
.L_x_1982:
[----:B------:R-:W-:Y:S05]  /*d560*/  BSYNC B2 ;  /* 0x0000000000027941 */ /* 0x000fea0003800000 */
.L_x_1981:
        /* <DEDUP_REMOVED lines=59> */
.L_x_1997:
[----:B------:R-:W-:Y:S05]  /*d920*/  BSYNC B0 ;  /* 0x0000000000007941 */ /* 0x000fea0003800000 */
.L_x_1996:
[----:B-----5:R3:W-:Y:S02]  /*d930*/  STS.128 [R218+0x1800], R20 ;  /* 0x00180014da007388 */ /* 0x0207e40000000c00 */
.L_x_1995:
[----:B------:R-:W-:Y:S05]  /*d940*/  BSYNC B1 ;  /* 0x0000000000017941 */ /* 0x000fea0003800000 */
.L_x_1994:
        /* <DEDUP_REMOVED lines=46> */
.L_x_2001:
[----:B------:R-:W-:Y:S05]  /*dc30*/  BSYNC B0 ;  /* 0x0000000000007941 */ /* 0x000fea0003800000 */
.L_x_2000:
[----:B-----5:R3:W-:Y:S02]  /*dc40*/  STS.128 [R218+0x3800], R20 ;  /* 0x00380014da007388 */ /* 0x0207e40000000c00 */
.L_x_1999:
[----:B------:R-:W-:Y:S05]  /*dc50*/  BSYNC B1 ;  /* 0x0000000000017941 */ /* 0x000fea0003800000 */
.L_x_1998:
        /* <DEDUP_REMOVED lines=45> */
.L_x_2003:
[----:B------:R-:W-:Y:S05]  /*df30*/  BSYNC B0 ;  /* 0x0000000000007941 */ /* 0x000fea0003800000 */
.L_x_2002:
[----:B-----5:R1:W-:Y:S01]  /*df40*/  STS.128 [R218+0x5800], R40 ;  /* 0x00580028da007388 */ /* 0x0203e20000000c00 */
[----:B------:R-:W-:Y:S05]  /*df50*/  BRA `(.L_x_1993) ;  /* 0x00004dd000007947 */ /* 0x000fea0003800000 */
.L_x_1956:
        /* <DEDUP_REMOVED lines=89> */
.L_x_2009:
[----:B------:R-:W-:Y:S05]  /*e4f0*/  BSYNC B0 ;  /* 0x0000000000007941 */ /* 0x000fea0003800000 */
.L_x_2008:
[----:B-----5:R3:W-:Y:S02]  /*e500*/  STS.128 [R218], R32 ;  /* 0x00000020da007388 */ /* 0x0207e40000000c00 */
.L_x_2007:
[----:B------:R-:W-:Y:S05]  /*e510*/  BSYNC B1 ;  /* 0x0000000000017941 */ /* 0x000fea0003800000 */
.L_x_2006:
        /* <DEDUP_REMOVED lines=87> */
.L_x_2013:
[----:B------:R-:W-:Y:S05]  /*ea90*/  BSYNC B0 ;  /* 0x0000000000007941 */ /* 0x000fea0003800000 */
.L_x_2012:
[----:B-----5:R1:W-:Y:S02]  /*eaa0*/  STS.128 [R218+0x2000], R32 ;  /* 0x00200020da007388 */ /* 0x0203e40000000c00 */
.L_x_2011:
[----:B------:R-:W-:Y:S05]  /*eab0*/  BSYNC B1 ;  /* 0x0000000000017941 */ /* 0x000fea0003800000 */
.L_x_2010:
        /* <DEDUP_REMOVED lines=86> */
.L_x_2015:
[----:B------:R-:W-:Y:S05]  /*f020*/  BSYNC B0 ;  /* 0x0000000000007941 */ /* 0x000fea0003800000 */
.L_x_2014:
[----:B-----5:R3:W-:Y:S02]  /*f030*/  STS.128 [R218+0x4000], R32 ;  /* 0x00400020da007388 */ /* 0x0207e40000000c00 */
.L_x_2005:
[----:B------:R-:W-:Y:S05]  /*f040*/  BSYNC B2 ;  /* 0x0000000000027941 */ /* 0x000fea0003800000 */
.L_x_2004:
        /* <DEDUP_REMOVED lines=94> */
.L_x_2021:
[----:B------:R-:W-:Y:S05]  /*f630*/  BSYNC B0 ;  /* 0x0000000000007941 */ /* 0x000fea0003800000 */
.L_x_2020:
[----:B-----5:R3:W-:Y:S02]  /*f640*/  STS.128 [R218+0x800], R32 ;  /* 0x00080020da007388 */ /* 0x0207e40000000c00 */
.L_x_2019:
[----:B------:R-:W-:Y:S05]  /*f650*/  BSYNC B1 ;  /* 0x0000000000017941 */ /* 0x000fea0003800000 */
.L_x_2018:
        /* <DEDUP_REMOVED lines=90> */
.L_x_2025:
[----:B------:R-:W-:Y:S05]  /*fc00*/  BSYNC B0 ;  /* 0x0000000000007941 */ /* 0x000fea0003800000 */
.L_x_2024:
[----:B-----5:R3:W-:Y:S02]  /*fc10*/  STS.128 [R218+0x2800], R32 ;  /* 0x00280020da007388 */ /* 0x0207e40000000c00 */
.L_x_2023:
[----:B------:R-:W-:Y:S05]  /*fc20*/  BSYNC B1 ;  /* 0x0000000000017941 */ /* 0x000fea0003800000 */
.L_x_2022:
        /* <DEDUP_REMOVED lines=90> */
.L_x_2027:
[----:B------:R-:W-:Y:S05]  /*101d0*/  BSYNC B0 ;  /* 0x0000000000007941 */ /* 0x000fea0003800000 */
.L_x_2026:
[----:B-----5:R1:W-:Y:S02]  /*101e0*/  STS.128 [R218+0x4800], R20 ;  /* 0x00480014da007388 */ /* 0x0203e40000000c00 */
.L_x_2017:
[----:B------:R-:W-:Y:S05]  /*101f0*/  BSYNC B2 ;  /* 0x0000000000027941 */ /* 0x000fea0003800000 */
.L_x_2016:
        /* <DEDUP_REMOVED lines=95> */
.L_x_2033:
[----:B------:R-:W-:Y:S05]  /*107f0*/  BSYNC B0 ;  /* 0x0000000000007941 */ /* 0x000fea0003800000 */
.L_x_2032:
[----:B-----5:R3:W-:Y:S02]  /*10800*/  STS.128 [R218+0x1000], R32 ;  /* 0x00100020da007388 */ /* 0x0207e40000000c00 */
.L_x_2031:
[----:B------:R-:W-:Y:S05]  /*10810*/  BSYNC B1 ;  /* 0x0000000000017941 */ /* 0x000fea0003800000 */
.L_x_2030:
        /* <DEDUP_REMOVED lines=90> */
.L_x_2037:
[----:B------:R-:W-:Y:S05]  /*10dc0*/  BSYNC B0 ;  /* 0x0000000000007941 */ /* 0x000fea0003800000 */
.L_x_2036:
[----:B-----5:R3:W-:Y:S02]  /*10dd0*/  STS.128 [R218+0x3000], R32 ;  /* 0x00300020da007388 */ /* 0x0207e40000000c00 */
.L_x_2035:
[----:B------:R-:W-:Y:S05]  /*10de0*/  BSYNC B1 ;  /* 0x0000000000017941 */ /* 0x000fea0003800000 */
.L_x_2034:
        /* <DEDUP_REMOVED lines=90> */
.L_x_2039:
[----:B------:R-:W-:Y:S05]  /*11390*/  BSYNC B0 ;  /* 0x0000000000007941 */ /* 0x000fea0003800000 */
.L_x_2038:
[----:B-----5:R1:W-:Y:S02]  /*113a0*/  STS.128 [R218+0x5000], R24 ;  /* 0x00500018da007388 */ /* 0x0203e40000000c00 */
.L_x_2029:
[----:B------:R-:W-:Y:S05]  /*113b0*/  BSYNC B2 ;  /* 0x0000000000027941 */ /* 0x000fea0003800000 */
.L_x_2028:
        /* <DEDUP_REMOVED lines=94> */
.L_x_2043:
[----:B------:R-:W-:Y:S05]  /*119a0*/  BSYNC B0 ;  /* 0x0000000000007941 */ /* 0x000fea0003800000 */
.L_x_2042:
[----:B-----5:R1:W-:Y:S02]  /*119b0*/  STS.128 [R218+0x1800], R20 ;  /* 0x00180014da007388 */ /* 0x0203e40000000c00 */
.L_x_2041:
[----:B------:R-:W-:Y:S05]  /*119c0*/  BSYNC B1 ;  /* 0x0000000000017941 */ /* 0x000fea0003800000 */
.L_x_2040:
        /* <DEDUP_REMOVED lines=92> */
.L_x_2047:
[----:B------:R-:W-:Y:S05]  /*11f90*/  BSYNC B0 ;  /* 0x0000000000007941 */ /* 0x000fea0003800000 */
.L_x_2046:
[----:B-----5:R1:W-:Y:S02]  /*11fa0*/  STS.128 [R218+0x3800], R20 ;  /* 0x00380014da007388 */ /* 0x0203e40000000c00 */
.L_x_2045:
[----:B------:R-:W-:Y:S05]  /*11fb0*/  BSYNC B1 ;  /* 0x0000000000017941 */ /* 0x000fea0003800000 */
.L_x_2044:
        /* <DEDUP_REMOVED lines=92> */
.L_x_2049:
[----:B------:R-:W-:Y:S05]  /*12580*/  BSYNC B0 ;  /* 0x0000000000007941 */ /* 0x000fea0003800000 */
.L_x_2048:
[----:B-----5:R1:W-:Y:S01]  /*12590*/  STS.128 [R218+0x5800], R20 ;  /* 0x00580014da007388 */ /* 0x0203e20000000c00 */
[----:B------:R-:W-:Y:S05]  /*125a0*/  BRA `(.L_x_1993) ;  /* 0x0000078000007947 */ /* 0x000fea0003800000 */
.L_x_1955:
        /* <DEDUP_REMOVED lines=29> */
.L_x_2051:
[----:B------:R-:W-:Y:S05]  /*12780*/  BSYNC B0 ;  /* 0x0000000000007941 */ /* 0x000fea0003800000 */
.L_x_2050:
        /* <DEDUP_REMOVED lines=29> */
.L_x_2053:
[----:B------:R-:W-:Y:S05]  /*12960*/  BSYNC B0 ;  /* 0x0000000000007941 */ /* 0x000fea0003800000 */
.L_x_2052:
        /* <DEDUP_REMOVED lines=29> */
.L_x_2055:
[----:B------:R-:W-:Y:S05]  /*12b40*/  BSYNC B0 ;  /* 0x0000000000007941 */ /* 0x000fea0003800000 */
.L_x_2054:
        /* <DEDUP_REMOVED lines=30> */
.L_x_1993:
[----:B------:R-:W-:Y:S05]  /*12d30*/  BSYNC B3 ;  /* 0x0000000000037941 */ /* 0x000fea0003800000 */
.L_x_1954:
        /* <DEDUP_REMOVED lines=28> */
.L_x_2058:
[----:B------:R1:W-:Y:S02]  /*12f00*/  STS.128 [R218+0xa000], RZ ;  /* 0x00a000ffda007388 */ /* 0x0003e40000000c00 */
.L_x_2057:
[----:B------:R-:W-:Y:S05]  /*12f10*/  BSYNC B0 ;  /* 0x0000000000007941 */ /* 0x000fea0003800000 */
.L_x_2056:
        /* <DEDUP_REMOVED lines=31> */
.L_x_2061:
[----:B------:R2:W-:Y:S02]  /*13110*/  STS.128 [R218+0xa800], RZ ;  /* 0x00a800ffda007388 */ /* 0x0005e40000000c00 */
.L_x_2060:
[----:B------:R-:W-:Y:S05]  /*13120*/  BSYNC B0 ;  /* 0x0000000000007941 */ /* 0x000fea0003800000 */
.L_x_2059:
        /* <DEDUP_REMOVED lines=33> */
.L_x_2064:
[----:B------:R2:W-:Y:S02]  /*13340*/  STS.128 [R218+0xb000], RZ ;  /* 0x00b000ffda007388 */ /* 0x0005e40000000c00 */
.L_x_2063:
[----:B------:R-:W-:Y:S05]  /*13350*/  BSYNC B0 ;  /* 0x0000000000007941 */ /* 0x000fea0003800000 */
.L_x_2062:
        /* <DEDUP_REMOVED lines=33> */
.L_x_2066:
[----:B------:R-:W-:Y:S05]  /*13570*/  BSYNC B0 ;  /* 0x0000000000007941 */ /* 0x000fea0003800000 */
.L_x_2065:
        /* <DEDUP_REMOVED lines=36> */
.L_x_2069:
[----:B------:R1:W-:Y:S02]  /*137c0*/  STS.128 [R218+0x10000], RZ ;  /* 0x010000ffda007388 */ /* 0x0003e40000000c00 */
.L_x_2068:
[----:B------:R-:W-:Y:S05]  /*137d0*/  BSYNC B0 ;  /* 0x0000000000007941 */ /* 0x000fea0003800000 */
.L_x_2067:
        /* <DEDUP_REMOVED lines=32> */
.L_x_2072:
[----:B------:R1:W-:Y:S02]  /*139e0*/  STS.128 [R218+0x10800], RZ ;  /* 0x010800ffda007388 */ /* 0x0003e40000000c00 */
.L_x_2071:
[----:B------:R-:W-:Y:S05]  /*139f0*/  BSYNC B0 ;  /* 0x0000000000007941 */ /* 0x000fea0003800000 */
.L_x_2070:
        /* <DEDUP_REMOVED lines=34> */
.L_x_2075:
[----:B------:R1:W-:Y:S02]  /*13c20*/  STS.128 [R218+0x11000], RZ ;  /* 0x011000ffda007388 */ /* 0x0003e40000000c00 */
.L_x_2074:
[----:B------:R-:W-:Y:S05]  /*13c30*/  BSYNC B0 ;  /* 0x0000000000007941 */ /* 0x000fea0003800000 */
.L_x_2073:
        /* <DEDUP_REMOVED lines=35> */
.L_x_2078:
[----:B------:R1:W-:Y:S02]  /*13e70*/  STS.128 [R218+0x11800], RZ ;  /* 0x011800ffda007388 */ /* 0x0003e40000000c00 */
.L_x_2077:
[----:B------:R-:W-:Y:S05]  /*13e80*/  BSYNC B0 ;  /* 0x0000000000007941 */ /* 0x000fea0003800000 */
.L_x_2076:
[----:B------:R-:W-:Y:S01]  /*13e90*/  SHF.L.U32 R0, R56, 0x6, RZ ;  /* 0x0000000638007819 */ /* 0x000fe200000006ff */
[----:B------:R-:W-:Y:S01]  /*13ea0*/  IMAD.SHL.U32 R162, R162, 0x8, RZ ;  /* 0x00000008a2a27824 */ /* 0x000fe200078e00ff */
[----:B------:R-:W-:Y:S01]  /*13eb0*/  LEA R202, R69, R54, 0xa ;  /* 0x0000003645ca7211 */ /* 0x000fe200078e50ff */
[----:B--2---:R-:W2:Y:S01]  /*13ec0*/  LD.E R17, [R18.64+0x18c] ;  /* 0x00018c0612117980 */ /* 0x004ea2000c101900 */
[----:B------:R-:W-:Y:S02]  /*13ed0*/  LOP3.LUT R5, R0, 0x1c0, RZ, 0xc0, !PT ;  /* 0x000001c000057812 */ /* 0x000fe400078ec0ff */
        /* <DEDUP_REMOVED lines=174> */
[----:B------:R-:W-:Y:S01]  /*149c0*/  ISETP.GT.AND P5, PT, R222, R211, PT ;  /* 0x000000d3de00720c */ /* 0x000fe20003fa4270 */
        /* <DEDUP_REMOVED lines=150> */
.L_x_2082:
[----:B------:R-:W2:Y:S02]  /*15330*/  LD.E R4, [R18.64+0x38] ;  /* 0x0000380612047980 */ /* 0x000ea4000c101900 */
[----:B--2---:R-:W-:-:S04]  /*15340*/  LEA R4, -R4, RZ, 0x6 ;  /* 0x000000ff04047211 */ /* 0x004fc800078e31ff */
[----:B------:R-:W-:Y:S02]  /*15350*/  SHF.R.S32.HI R5, RZ, 0x1f, R4 ;  /* 0x0000001fff057819 */ /* 0x000fe40000011404 */
.L_x_2083:
[----:B------:R-:W-:Y:S05]  /*15360*/  BSYNC B0 ;  /* 0x0000000000007941 */ /* 0x000fea0003800000 */
.L_x_2081:
        /* <DEDUP_REMOVED lines=96> */
.L_x_2080:
[----:B-1234-:R-:W-:Y:S05]  /*15970*/  BSYNC B1 ;  /* 0x0000000000017941 */ /* 0x01efea0003800000 */
.L_x_2079:
        /* <DEDUP_REMOVED lines=74> */
[----:B-1----:R-:W-:Y:S02]  /*15e20*/  FMNMX.FTZ R19, R24, R25, !PT ;  /* 0x0000001918137209 */ /* 0x002fe40007810000 */
        /* <DEDUP_REMOVED lines=13> */
[----:B------:R-:W-:Y:S02]  /*15f00*/  ISETP.GE.AND P3, PT, R15, R2, PT ;  /* 0x000000020f00720c */ /* 0x000fe40003f66270 */
[----:B------:R-:W-:Y:S02]  /*15f10*/  FSEL R168, R168, -INF , !P2 ;  /* 0xff800000a8a87808 */ /* 0x000fe40005000000 */
[----:B------:R-:W-:-:S02]  /*15f20*/  IADD3 R15, R3, 0x31, RZ ;  /* 0x00000031030f7810 */ /* 0x000fc40007ffe0ff */
[----:B------:R-:W-:Y:S02]  /*15f30*/  ISETP.GE.AND P2, PT, R17, R0, PT ;  /* 0x000000001100720c */ /* 0x000fe40003f46270 */
[----:B------:R-:W-:Y:S02]  /*15f40*/  FSEL R162, R162, -INF , !P6 ;  /* 0xff800000a2a27808 */ /* 0x000fe40007000000 */
[----:B------:R-:W-:Y:S02]  /*15f50*/  FMNMX.FTZ R19, R159, R14, !PT ;  /* 0x0000000e9f137209 */ /* 0x000fe40007810000 */
[----:B------:R-:W-:Y:S02]  /*15f60*/  FMNMX.FTZ R21, R9, R12, !PT ;  /* 0x0000000c09157209 */ /* 0x000fe40007810000 */
[----:B------:R-:W-:Y:S02]  /*15f70*/  ISETP.GE.AND P4, PT, R15, R0, PT ;  /* 0x000000000f00720c */ /* 0x000fe40003f86270 */
[----:B------:R-:W-:-:S02]  /*15f80*/  FSEL R174, R174, -INF , !P2 ;  /* 0xff800000aeae7808 */ /* 0x000fc40005000000 */
[----:B------:R-:W-:Y:S02]  /*15f90*/  FMNMX.FTZ R19, R162, R19, !PT ;  /* 0x00000013a2137209 */ /* 0x000fe40007810000 */
[----:B------:R-:W-:Y:S02]  /*15fa0*/  FMNMX.FTZ R14, R8, R21, !PT ;  /* 0x00000015080e7209 */ /* 0x000fe40007810000 */
[----:B------:R-:W-:Y:S02]  /*15fb0*/  IADD3 R13, R3, 0x38, RZ ;  /* 0x00000038030d7810 */ /* 0x000fe40007ffe0ff */
[----:B------:R-:W-:Y:S02]  /*15fc0*/  FSEL R173, R173, -INF , !P4 ;  /* 0xff800000adad7808 */ /* 0x000fe40006000000 */
[----:B------:R-:W-:Y:S02]  /*15fd0*/  FMNMX.FTZ R12, R174, R19, !PT ;  /* 0x00000013ae0c7209 */ /* 0x000fe40007810000 */
[----:B------:R-:W-:-:S02]  /*15fe0*/  FMNMX.FTZ R19, R167, R14, !PT ;  /* 0x0000000ea7137209 */ /* 0x000fc40007810000 */
[----:B------:R-:W-:Y:S02]  /*15ff0*/  IADD3 R3, R3, 0x39, RZ ;  /* 0x0000003903037810 */ /* 0x000fe40007ffe0ff */
[----:B------:R-:W-:Y:S02]  /*16000*/  ISETP.GE.AND P2, PT, R13, R0, PT ;  /* 0x000000000d00720c */ /* 0x000fe40003f46270 */
[----:B------:R-:W-:Y:S02]  /*16010*/  FMNMX.FTZ R21, R173, R12, !PT ;  /* 0x0000000cad157209 */ /* 0x000fe40007810000 */
[----:B------:R-:W-:Y:S02]  /*16020*/  FSEL R169, R169, -INF , !P1 ;  /* 0xff800000a9a97808 */ /* 0x000fe40004800000 */
[----:B------:R-:W-:Y:S02]  /*16030*/  FMNMX.FTZ R12, R168, R19, !PT ;  /* 0x00000013a80c7209 */ /* 0x000fe40007810000 */
[----:B------:R-:W-:-:S02]  /*16040*/  ISETP.GE.AND P4, PT, R3, R0, PT ;  /* 0x000000000300720c */ /* 0x000fc40003f86270 */
[----:B------:R-:W-:Y:S02]  /*16050*/  FSEL R172, R172, -INF , !P2 ;  /* 0xff800000acac7808 */ /* 0x000fe40005000000 */
[----:B------:R-:W-:Y:S02]  /*16060*/  ISETP.GE.AND P1, PT, R17, R2, PT ;  /* 0x000000021100720c */ /* 0x000fe40003f26270 */
[----:B------:R-:W-:Y:S02]  /*16070*/  FSEL R170, R170, -INF , !P3 ;  /* 0xff800000aaaa7808 */ /* 0x000fe40005800000 */
[----:B------:R-:W-:Y:S02]  /*16080*/  FMNMX.FTZ R17, R169, R12, !PT ;  /* 0x0000000ca9117209 */ /* 0x000fe40007810000 */
[----:B------:R-:W-:Y:S02]  /*16090*/  FSEL R171, R171, -INF , !P4 ;  /* 0xff800000abab7808 */ /* 0x000fe40006000000 */
[----:B------:R-:W-:-:S02]  /*160a0*/  FMNMX.FTZ R14, R172, R21, !PT ;  /* 0x00000015ac0e7209 */ /* 0x000fc40007810000 */
[----:B------:R-:W-:Y:S01]  /*160b0*/  ISETP.GE.AND P2, PT, R15, R2, PT ;  /* 0x000000020f00720c */ /* 0x000fe20003f46270 */
[----:B------:R-:W-:Y:S01]  /*160c0*/  LDSM.16.MT88.4 R20, [R206+0xc800] ;  /* 0x00c80000ce14783b */ /* 0x000fe20000004200 */
[----:B------:R-:W-:Y:S02]  /*160d0*/  FSEL R142, R142, -INF , !P1 ;  /* 0xff8000008e8e7808 */ /* 0x000fe40004800000 */
[----:B------:R-:W-:Y:S02]  /*160e0*/  FMNMX.FTZ R17, R170, R17, !PT ;  /* 0x00000011aa117209 */ /* 0x000fe40007810000 */
[----:B------:R-:W-:Y:S02]  /*160f0*/  FMNMX.FTZ R12, R171, R14, !PT ;  /* 0x0000000eab0c7209 */ /* 0x000fe40007810000 */
[----:B------:R-:W-:Y:S02]  /*16100*/  ISETP.GE.AND P1, PT, R13, R2, PT ;  /* 0x000000020d00720c */ /* 0x000fe40003f26270 */
[----:B------:R-:W-:Y:S01]  /*16110*/  FSEL R141, R141, -INF , !P2 ;  /* 0xff8000008d8d7808 */ /* 0x000fe20005000000 */
[----:B------:R-:W1:Y:S01]  /*16120*/  SHFL.BFLY PT, R15, R12, 0x2, 0x1f ;  /* 0x0c401f000c0f7f89 */ /* 0x000e6200000e0000 */
[----:B------:R-:W-:-:S02]  /*16130*/  FMNMX.FTZ R14, R142, R17, !PT ;  /* 0x000000118e0e7209 */ /* 0x000fc40007810000 */
[----:B------:R-:W-:Y:S01]  /*16140*/  ISETP.GE.AND P2, PT, R3, R2, PT ;  /* 0x000000020300720c */ /* 0x000fe20003f46270 */
[----:B------:R-:W-:Y:S01]  /*16150*/  LDSM.16.MT88.4 R16, [R204+0xe800] ;  /* 0x00e80000cc10783b */ /* 0x000fe20000004200 */
[----:B------:R-:W-:Y:S02]  /*16160*/  FSEL R140, R140, -INF , !P1 ;  /* 0xff8000008c8c7808 */ /* 0x000fe40004800000 */
[----:B------:R-:W-:Y:S02]  /*16170*/  FMNMX.FTZ R3, R141, R14, !PT ;  /* 0x0000000e8d037209 */ /* 0x000fe40007810000 */
[----:B------:R-:W-:Y:S02]  /*16180*/  FSEL R163, R163, -INF , !P2 ;  /* 0xff800000a3a37808 */ /* 0x000fe40005000000 */
[----:B------:R-:W-:-:S04]  /*16190*/  FMNMX.FTZ R14, R140, R3, !PT ;  /* 0x000000038c0e7209 */ /* 0x000fc80007810000 */
        /* <DEDUP_REMOVED lines=37> */
[----:B------:R-:W-:Y:S01]  /*163f0*/  FFMA.FTZ R133, R8, R166, -R161 ;  /* 0x000000a608857223 */ /* 0x000fe200000108a1 */
        /* <DEDUP_REMOVED lines=8> */
[--C-:B------:R-:W-:Y:S01]  /*16480*/  FFMA.FTZ R168, R168, R166, -R161.reuse ;  /* 0x000000a6a8a87223 */ /* 0x100fe200000108a1 */
[----:B------:R-:W5:Y:S01]  /*16490*/  MUFU.EX2 R158, R158 ;  /* 0x0000009e009e7308 */ /* 0x000f620000000800 */
[----:B----4-:R-:W-:Y:S01]  /*164a0*/  F2FP.BF16.PACK_AB R98, R147, R154 ;  /* 0x0000009a9362723e */ /* 0x010fe200000010ff */
[----:B------:R-:W-:-:S02]  /*164b0*/  FFMA.FTZ R169, R169, R166, -R161 ;  /* 0x000000a6a9a97223 */ /* 0x000fc400000108a1 */
[-C--:B------:R-:W-:Y:S02]  /*164c0*/  FFMA.FTZ R170, R170, R166.reuse, -R161 ;  /* 0x000000a6aaaa7223 */ /* 0x080fe400000108a1 */
[-CC-:B------:R-:W-:Y:S02]  /*164d0*/  FFMA.FTZ R227, R171, R166.reuse, -R143.reuse ;  /* 0x000000a6abe37223 */ /* 0x180fe4000001088f */
[----:B------:R-:W-:Y:S01]  /*164e0*/  MUFU.EX2 R155, R155 ;  /* 0x0000009b009b7308 */ /* 0x000fe20000000800 */
[-CC-:B------:R-:W-:Y:S02]  /*164f0*/  FFMA.FTZ R174, R174, R166.reuse, -R143.reuse ;  /* 0x000000a6aeae7223 */ /* 0x180fe4000001088f */
[-CC-:B------:R-:W-:Y:S02]  /*16500*/  FFMA.FTZ R173, R173, R166.reuse, -R143.reuse ;  /* 0x000000a6adad7223 */ /* 0x180fe4000001088f */
[-C--:B------:R-:W-:Y:S02]  /*16510*/  FFMA.FTZ R172, R172, R166.reuse, -R143 ;  /* 0x000000a6acac7223 */ /* 0x080fe4000001088f */
[-CC-:B------:R-:W-:Y:S01]  /*16520*/  FFMA.FTZ R171, R142, R166.reuse, -R161.reuse ;  /* 0x000000a68eab7223 */ /* 0x180fe200000108a1 */
[----:B------:R-:W4:Y:S01]  /*16530*/  MUFU.EX2 R150, R150 ;  /* 0x0000009600967308 */ /* 0x000f220000000800 */
[----:B-----5:R-:W-:Y:S01]  /*16540*/  F2FP.BF16.PACK_AB R97, R158, R153 ;  /* 0x000000999e61723e */ /* 0x020fe200000010ff */
[----:B------:R-:W-:-:S02]  /*16550*/  FFMA.FTZ R176, R141, R166, -R161 ;  /* 0x000000a68db07223 */ /* 0x000fc400000108a1 */
[-CC-:B------:R-:W-:Y:S02]  /*16560*/  FFMA.FTZ R175, R140, R166.reuse, -R161.reuse ;  /* 0x000000a68caf7223 */ /* 0x180fe400000108a1 */
        /* <DEDUP_REMOVED lines=266> */
.L_x_2086:
[----:B------:R-:W-:Y:S02]  /*17610*/  ULDC.64 UR4, c[0x0][0x118] ;  /* 0x0000460000047ab9 */ /* 0x000fe40000000a00 */
[----:B------:R-:W2:Y:S02]  /*17620*/  LD.E R8, [R236.64+0x40] ;  /* 0x00004004ec087980 */ /* 0x000ea4000c101900 */
[----:B--2---:R-:W-:-:S04]  /*17630*/  LEA R8, -R8, RZ, 0x6 ;  /* 0x000000ff08087211 */ /* 0x004fc800078e31ff */
[----:B------:R-:W-:Y:S02]  /*17640*/  SHF.R.S32.HI R4, RZ, 0x1f, R8 ;  /* 0x0000001fff047819 */ /* 0x000fe40000011408 */
.L_x_2087:
[----:B------:R-:W-:Y:S05]  /*17650*/  BSYNC B0 ;  /* 0x0000000000007941 */ /* 0x000fea0003800000 */
.L_x_2085:
        /* <DEDUP_REMOVED lines=95> */
[----:B-----5:R-:W2:Y:S04]  /*17c50*/  LDSM.16.M88.4 R16, [R201+0x6000] ;  /* 0x00600000c910783b */ /* 0x020ea80000000200 */
[----:B------:R-:W-:Y:S04]  /*17c60*/  LDSM.16.M88.4 R32, [R200] ;  /* 0x00000000c820783b */ /* 0x000fe80000000200 */
[----:B---3--:R-:W-:Y:S04]  /*17c70*/  LDSM.16.M88.4 R12, [R199] ;  /* 0x00000000c70c783b */ /* 0x008fe80000000200 */
[----:B------:R-:W3:Y:S04]  /*17c80*/  LD.E R133, [R236.64+0x18c] ;  /* 0x00018c04ec857980 */ /* 0x000ee8000c101900 */
[----:B------:R-:W5:Y:S04]  /*17c90*/  LDSM.16.M88.4 R140, [R201+0x6800] ;  /* 0x00680000c98c783b */ /* 0x000f680000000200 */
[----:B------:R-:W5:Y:S04]  /*17ca0*/  LDSM.16.M88.4 R152, [R201+0x7000] ;  /* 0x00700000c998783b */ /* 0x000f680000000200 */
[----:B------:R-:W5:Y:S04]  /*17cb0*/  LDSM.16.M88.4 R24, [R201+0x7800] ;  /* 0x00780000c918783b */ /* 0x000f680000000200 */
[----:B----4-:R-:W-:Y:S04]  /*17cc0*/  LDSM.16.M88.4 R8, [R198] ;  /* 0x00000000c608783b */ /* 0x010fe80000000200 */
[----:B-1----:R-:W1:Y:S04]  /*17cd0*/  LDSM.16.M88.4 R20, [R196+0x6000] ;  /* 0x00600000c414783b */ /* 0x002e680000000200 */
[----:B------:R-:W4:Y:S01]  /*17ce0*/  LDSM.16.M88.4 R148, [R195] ;  /* 0x00000000c394783b */ /* 0x000f220000000200 */
[C---:B--2---:R-:W-:Y:S03]  /*17cf0*/  HMMA.16816.F32.BF16 R4, R168.reuse, R16, RZ ;  /* 0x00000010a804723c */ /* 0x044fe600000418ff */
[----:B------:R-:W2:Y:S04]  /*17d00*/  LDSM.16.M88.4 R144, [R194] ;  /* 0x00000000c290783b */ /* 0x000ea80000000200 */
[----:B------:R-:W1:Y:S01]  /*17d10*/  LDSM.16.M88.4 R136, [R193] ;  /* 0x00000000c188783b */ /* 0x000e620000000200 */
[C---:B------:R-:W-:Y:S03]  /*17d20*/  HMMA.16816.F32.BF16 R16, R168.reuse, R18, RZ ;  /* 0x00000012a810723c */ /* 0x040fe600000418ff */
[----:B------:R-:W-:Y:S04]  /*17d30*/  LDSM.16.M88.4 R160, [R196+0x7800] ;  /* 0x00780000c4a0783b */ /* 0x000fe80000000200 */
[----:B------:R-:W-:Y:S01]  /*17d40*/  LDSM.16.M88.4 R176, [R196+0x6800] ;  /* 0x00680000c4b0783b */ /* 0x000fe20000000200 */
[----:B-----5:R-:W-:Y:S03]  /*17d50*/  HMMA.16816.F32.BF16 R28, R168, R140, RZ ;  /* 0x0000008ca81c723c */ /* 0x020fe600000418ff */
[----:B------:R-:W-:Y:S04]  /*17d60*/  LDSM.16.M88.4 R164, [R196+0x7000] ;  /* 0x00700000c4a4783b */ /* 0x000fe80000000200 */
[----:B------:R-:W-:Y:S01]  /*17d70*/  LDSM.16.M88.4 R180, [R198+0x2000] ;  /* 0x00200000c6b4783b */ /* 0x000fe20000000200 */
[----:B------:R-:W-:Y:S03]  /*17d80*/  HMMA.16816.F32.BF16 R4, R32, R12, R4 ;  /* 0x0000000c2004723c */ /* 0x000fe60000041804 */
[----:B------:R-:W-:Y:S04]  /*17d90*/  LDSM.16.M88.4 R232, [R201+0xa800] ;  /* 0x00a80000c9e8783b */ /* 0x000fe80000000200 */
[----:B------:R-:W-:Y:S01]  /*17da0*/  LDSM.16.M88.4 R228, [R196+0xa000] ;  /* 0x00a00000c4e4783b */ /* 0x000fe20000000200 */
[C---:B------:R-:W-:Y:S03]  /*17db0*/  HMMA.16816.F32.BF16 R156, R168.reuse, R152, RZ ;  /* 0x00000098a89c723c */ /* 0x040fe600000418ff */
[----:B------:R-:W0:Y:S05]  /*17dc0*/  LDGDEPBAR ;  /* 0x00000000000079af */ /* 0x000e2a0000000000 */
[C---:B------:R-:W-:Y:S08]  /*17dd0*/  HMMA.16816.F32.BF16 R140, R168.reuse, R142, RZ ;  /* 0x0000008ea88c723c */ /* 0x040ff000000418ff */
[C---:B------:R-:W-:Y:S08]  /*17de0*/  HMMA.16816.F32.BF16 R152, R168.reuse, R154, RZ ;  /* 0x0000009aa898723c */ /* 0x040ff000000418ff */
[----:B------:R-:W-:Y:S08]  /*17df0*/  HMMA.16816.F32.BF16 R172, R168, R24, RZ ;  /* 0x00000018a8ac723c */ /* 0x000ff000000418ff */
[----:B------:R-:W-:Y:S01]  /*17e00*/  HMMA.16816.F32.BF16 R16, R32, R14, R16 ;  /* 0x0000000e2010723c */ /* 0x000fe20000041810 */
[----:B------:R-:W-:Y:S07]  /*17e10*/  LDSM.16.M88.4 R12, [R192] ;  /* 0x00000000c00c783b */ /* 0x000fee0000000200 */
[----:B------:R-:W-:Y:S01]  /*17e20*/  HMMA.16816.F32.BF16 R168, R168, R26, RZ ;  /* 0x0000001aa8a8723c */ /* 0x000fe200000418ff */
[----:B------:R-:W5:Y:S07]  /*17e30*/  LDSM.16.M88.4 R24, [R197] ;  /* 0x00000000c518783b */ /* 0x000f6e0000000200 */
[C---:B-1----:R-:W-:Y:S08]  /*17e40*/  HMMA.16816.F32.BF16 R4, R8.reuse, R20, R4 ;  /* 0x000000140804723c */ /* 0x042ff00000041804 */
[----:B------:R-:W-:Y:S01]  /*17e50*/  HMMA.16816.F32.BF16 R16, R8, R22, R16 ;  /* 0x000000160810723c */ /* 0x000fe20000041810 */
[----:B------:R-:W-:Y:S07]  /*17e60*/  LDSM.16.M88.4 R20, [R201+0x8000] ;  /* 0x00800000c914783b */ /* 0x000fee0000000200 */
[C---:B----4-:R-:W-:Y:S08]  /*17e70*/  HMMA.16816.F32.BF16 R28, R32.reuse, R148, R28 ;  /* 0x00000094201c723c */ /* 0x050ff0000004181c */
[C---:B------:R-:W-:Y:S01]  /*17e80*/  HMMA.16816.F32.BF16 R140, R32.reuse, R150, R140 ;  /* 0x00000096208c723c */ /* 0x040fe2000004188c */
[----:B------:R-:W-:Y:S07]  /*17e90*/  LDSM.16.M88.4 R148, [R192+0x800] ;  /* 0x00080000c094783b */ /* 0x000fee0000000200 */
[C---:B--2---:R-:W-:Y:S08]  /*17ea0*/  HMMA.16816.F32.BF16 R156, R32.reuse, R144, R156 ;  /* 0x00000090209c723c */ /* 0x044ff0000004189c */
[C---:B------:R-:W-:Y:S01]  /*17eb0*/  HMMA.16816.F32.BF16 R152, R32.reuse, R146, R152 ;  /* 0x000000922098723c */ /* 0x040fe20000041898 */
[----:B------:R-:W-:Y:S07]  /*17ec0*/  LDSM.16.M88.4 R144, [R192+0x1000] ;  /* 0x00100000c090783b */ /* 0x000fee0000000200 */
[C---:B------:R-:W-:Y:S08]  /*17ed0*/  HMMA.16816.F32.BF16 R172, R32.reuse, R136, R172 ;  /* 0x0000008820ac723c */ /* 0x040ff000000418ac */
[----:B------:R-:W-:Y:S01]  /*17ee0*/  HMMA.16816.F32.BF16 R168, R32, R138, R168 ;  /* 0x0000008a20a8723c */ /* 0x000fe200000418a8 */
[----:B------:R-:W1:Y:S04]  /*17ef0*/  LDSM.16.M88.4 R32, [R202+0x2000] ;  /* 0x00200000ca20783b */ /* 0x000e680000000200 */
[----:B------:R-:W-:Y:S03]  /*17f00*/  LDSM.16.M88.4 R136, [R192+0x1800] ;  /* 0x00180000c088783b */ /* 0x000fe60000000200 */
[C---:B-----5:R-:W-:Y:S08]  /*17f10*/  HMMA.16816.F32.BF16 R4, R24.reuse, R12, R4 ;  /* 0x0000000c1804723c */ /* 0x060ff00000041804 */
[----:B------:R-:W-:Y:S01]  /*17f20*/  HMMA.16816.F32.BF16 R16, R24, R14, R16 ;  /* 0x0000000e1810723c */ /* 0x000fe20000041810 */
[----:B------:R-:W-:Y:S07]  /*17f30*/  LDSM.16.M88.4 R12, [R200+0x2000] ;  /* 0x00200000c80c783b */ /* 0x000fee0000000200 */
[C---:B------:R-:W-:Y:S08]  /*17f40*/  HMMA.16816.F32.BF16 R172, R8.reuse, R160, R172 ;  /* 0x000000a008ac723c */ /* 0x040ff000000418ac */
[C---:B------:R-:W-:Y:S01]  /*17f50*/  HMMA.16816.F32.BF16 R168, R8.reuse, R162, R168 ;  /* 0x000000a208a8723c */ /* 0x040fe200000418a8 */
[----:B------:R-:W2:Y:S07]  /*17f60*/  LDSM.16.M88.4 R160, [R191] ;  /* 0x00000000bfa0783b */ /* 0x000eae0000000200 */
[C---:B------:R-:W-:Y:S08]  /*17f70*/  HMMA.16816.F32.BF16 R28, R8.reuse, R176, R28 ;  /* 0x000000b0081c723c */ /* 0x040ff0000004181c */
[C---:B------:R-:W-:Y:S01]  /*17f80*/  HMMA.16816.F32.BF16 R140, R8.reuse, R178, R140 ;  /* 0x000000b2088c723c */ /* 0x040fe2000004188c */
[----:B------:R-:W-:Y:S07]  /*17f90*/  LDSM.16.M88.4 R176, [R196+0x8800] ;  /* 0x00880000c4b0783b */ /* 0x000fee0000000200 */
[C---:B------:R-:W-:Y:S08]  /*17fa0*/  HMMA.16816.F32.BF16 R156, R8.reuse, R164, R156 ;  /* 0x000000a4089c723c */ /* 0x040ff0000004189c */
[----:B------:R-:W-:Y:S01]  /*17fb0*/  HMMA.16816.F32.BF16 R152, R8, R166, R152 ;  /* 0x000000a60898723c */ /* 0x000fe20000041898 */
[----:B------:R-:W4:Y:S04]  /*17fc0*/  LDSM.16.M88.4 R8, [R201+0x8800] ;  /* 0x00880000c908783b */ /* 0x000f280000000200 */
[----:B------:R-:W-:Y:S03]  /*17fd0*/  LDSM.16.M88.4 R164, [R197+0x2000] ;  /* 0x00200000c5a4783b */ /* 0x000fe60000000200 */
[C---:B-1----:R-:W-:Y:S08]  /*17fe0*/  HMMA.16816.F32.BF16 R4, R32.reuse, R20, R4 ;  /* 0x000000142004723c */ /* 0x042ff00000041804 */
[----:B------:R-:W-:Y:S01]  /*17ff0*/  HMMA.16816.F32.BF16 R16, R32, R22, R16 ;  /* 0x000000162010723c */ /* 0x000fe20000041810 */
[----:B------:R-:W1:Y:S07]  /*18000*/  LDSM.16.M88.4 R20, [R196+0x8000] ;  /* 0x00800000c414783b */ /* 0x000e6e0000000200 */
[C---:B------:R-:W-:Y:S08]  /*18010*/  HMMA.16816.F32.BF16 R28, R24.reuse, R148, R28 ;  /* 0x00000094181c723c */ /* 0x040ff0000004181c */
[C---:B------:R-:W-:Y:S01]  /*18020*/  HMMA.16816.F32.BF16 R140, R24.reuse, R150, R140 ;  /* 0x00000096188c723c */ /* 0x040fe2000004188c */
[----:B------:R-:W5:Y:S07]  /*18030*/  LDSM.16.M88.4 R148, [R201+0x9000] ;  /* 0x00900000c994783b */ /* 0x000f6e0000000200 */
[C---:B------:R-:W-:Y:S08]  /*18040*/  HMMA.16816.F32.BF16 R156, R24.reuse, R144, R156 ;  /* 0x00000090189c723c */ /* 0x040ff0000004189c */
[----:B------:R-:W-:Y:S01]  /*18050*/  HMMA.16816.F32.BF16 R152, R24, R146, R152 ;  /* 0x000000921898723c */ /* 0x000fe20000041898 */
[----:B------:R-:W1:Y:S07]  /*18060*/  LDSM.16.M88.4 R144, [R201+0x9800] ;  /* 0x00980000c990783b */ /* 0x000e6e0000000200 */
[C---:B--2---:R-:W-:Y:S08]  /*18070*/  HMMA.16816.F32.BF16 R4, R12.reuse, R160, R4 ;  /* 0x000000a00c04723c */ /* 0x044ff00000041804 */
[----:B------:R-:W-:Y:S01]  /*18080*/  HMMA.16816.F32.BF16 R16, R12, R162, R16 ;  /* 0x000000a20c10723c */ /* 0x000fe20000041810 */
[----:B------:R-:W-:Y:S07]  /*18090*/  LDSM.16.M88.4 R160, [R188] ;  /* 0x00000000bca0783b */ /* 0x000fee0000000200 */
[C---:B------:R-:W-:Y:S08]  /*180a0*/  HMMA.16816.F32.BF16 R172, R24.reuse, R136, R172 ;  /* 0x0000008818ac723c */ /* 0x040ff000000418ac */
[----:B------:R-:W-:Y:S01]  /*180b0*/  HMMA.16816.F32.BF16 R168, R24, R138, R168 ;  /* 0x0000008a18a8723c */ /* 0x000fe200000418a8 */
[----:B------:R-:W2:Y:S04]  /*180c0*/  LDSM.16.M88.4 R136, [R190] ;  /* 0x00000000be88783b */ /* 0x000ea80000000200 */
[----:B------:R-:W2:Y:S03]  /*180d0*/  LDSM.16.M88.4 R24, [R192+0x2000] ;  /* 0x00200000c018783b */ /* 0x000ea60000000200 */
[C---:B----4-:R-:W-:Y:S08]  /*180e0*/  HMMA.16816.F32.BF16 R28, R32.reuse, R8, R28 ;  /* 0x00000008201c723c */ /* 0x050ff0000004181c */
[----:B------:R-:W-:Y:S01]  /*180f0*/  HMMA.16816.F32.BF16 R140, R32, R10, R140 ;  /* 0x0000000a208c723c */ /* 0x000fe2000004188c */
[----:B------:R-:W4:Y:S07]  /*18100*/  LDSM.16.M88.4 R8, [R189] ;  /* 0x00000000bd08783b */ /* 0x000f2e0000000200 */
[C---:B-1----:R-:W-:Y:S08]  /*18110*/  HMMA.16816.F32.BF16 R4, R180.reuse, R20, R4 ;  /* 0x00000014b404723c */ /* 0x042ff00000041804 */
[----:B------:R-:W-:Y:S01]  /*18120*/  HMMA.16816.F32.BF16 R16, R180, R22, R16 ;  /* 0x00000016b410723c */ /* 0x000fe20000041810 */
[----:B------:R-:W-:Y:S07]  /*18130*/  LDSM.16.M88.4 R20, [R196+0x9000] ;  /* 0x00900000c414783b */ /* 0x000fee0000000200 */
[C---:B-----5:R-:W-:Y:S08]  /*18140*/  HMMA.16816.F32.BF16 R156, R32.reuse, R148, R156 ;  /* 0x00000094209c723c */ /* 0x060ff0000004189c */
[C---:B------:R-:W-:Y:S01]  /*18150*/  HMMA.16816.F32.BF16 R152, R32.reuse, R150, R152 ;  /* 0x000000962098723c */ /* 0x040fe20000041898 */
[----:B------:R-:W-:Y:S07]  /*18160*/  LDSM.16.M88.4 R148, [R202+0x4000] ;  /* 0x00400000ca94783b */ /* 0x000fee0000000200 */
[C---:B------:R-:W-:Y:S08]  /*18170*/  HMMA.16816.F32.BF16 R172, R32.reuse, R144, R172 ;  /* 0x0000009020ac723c */ /* 0x040ff000000418ac */
[----:B------:R-:W-:Y:S01]  /*18180*/  HMMA.16816.F32.BF16 R168, R32, R146, R168 ;  /* 0x0000009220a8723c */ /* 0x000fe200000418a8 */
[----:B------:R-:W1:Y:S04]  /*18190*/  LDSM.16.M88.4 R32, [R201+0xa000] ;  /* 0x00a00000c920783b */ /* 0x000e680000000200 */
[----:B------:R-:W-:Y:S03]  /*181a0*/  LDSM.16.M88.4 R144, [R187] ;  /* 0x00000000bb90783b */ /* 0x000fe60000000200 */
[C---:B--2---:R-:W-:Y:S08]  /*181b0*/  HMMA.16816.F32.BF16 R28, R12.reuse, R136, R28 ;  /* 0x000000880c1c723c */ /* 0x044ff0000004181c */
[----:B------:R-:W-:Y:S01]  /*181c0*/  HMMA.16816.F32.BF16 R140, R12, R138, R140 ;  /* 0x0000008a0c8c723c */ /* 0x000fe2000004188c */
[----:B------:R-:W-:Y:S07]  /*181d0*/  LDSM.16.M88.4 R136, [R200+0x4000] ;  /* 0x00400000c888783b */ /* 0x000fee0000000200 */
[C---:B------:R-:W-:Y:S08]  /*181e0*/  HMMA.16816.F32.BF16 R4, R164.reuse, R24, R4 ;  /* 0x00000018a404723c */ /* 0x040ff00000041804 */
[----:B------:R-:W-:Y:S01]  /*181f0*/  HMMA.16816.F32.BF16 R16, R164, R26, R16 ;  /* 0x0000001aa410723c */ /* 0x000fe20000041810 */
[----:B------:R-:W-:Y:S07]  /*18200*/  LDSM.16.M88.4 R24, [R198+0x4000] ;  /* 0x00400000c618783b */ /* 0x000fee0000000200 */
[C---:B----4-:R-:W-:Y:S08]  /*18210*/  HMMA.16816.F32.BF16 R156, R12.reuse, R8, R156 ;  /* 0x000000080c9c723c */ /* 0x050ff0000004189c */
[----:B------:R-:W-:Y:S01]  /*18220*/  HMMA.16816.F32.BF16 R152, R12, R10, R152 ;  /* 0x0000000a0c98723c */ /* 0x000fe20000041898 */
[----:B------:R-:W2:Y:S07]  /*18230*/  LDSM.16.M88.4 R8, [R192+0x2800] ;  /* 0x00280000c008783b */ /* 0x000eae0000000200 */
[----:B------:R-:W-:Y:S08]  /*18240*/  HMMA.16816.F32.BF16 R28, R180, R176, R28 ;  /* 0x000000b0b41c723c */ /* 0x000ff0000004181c */
[----:B-1----:R-:W-:Y:S08]  /*18250*/  HMMA.16816.F32.BF16 R4, R148, R32, R4 ;  /* 0x000000209404723c */ /* 0x002ff00000041804 */
[----:B------:R-:W-:Y:S01]  /*18260*/  HMMA.16816.F32.BF16 R140, R180, R178, R140 ;  /* 0x000000b2b48c723c */ /* 0x000fe2000004188c */
[----:B------:R-:W-:Y:S07]  /*18270*/  LDSM.16.M88.4 R176, [R196+0x9800] ;  /* 0x00980000c4b0783b */ /* 0x000fee0000000200 */
[C---:B------:R-:W-:Y:S08]  /*18280*/  HMMA.16816.F32.BF16 R172, R12.reuse, R160, R172 ;  /* 0x000000a00cac723c */ /* 0x040ff000000418ac */
[----:B------:R-:W-:Y:S01]  /*18290*/  HMMA.16816.F32.BF16 R168, R12, R162, R168 ;  /* 0x000000a20ca8723c */ /* 0x000fe200000418a8 */
[----:B------:R-:W1:Y:S04]  /*182a0*/  LDSM.16.M88.4 R160, [R192+0x3000] ;  /* 0x00300000c0a0783b */ /* 0x000e680000000200 */
[----:B------:R-:W-:Y:S03]  /*182b0*/  LDSM.16.M88.4 R12, [R197+0x4000] ;  /* 0x00400000c50c783b */ /* 0x000fe60000000200 */
[----:B------:R-:W-:Y:S01]  /*182c0*/  HMMA.16816.F32.BF16 R16, R148, R34, R16 ;  /* 0x000000229410723c */ /* 0x000fe20000041810 */
[----:B------:R-:W-:Y:S07]  /*182d0*/  LDSM.16.M88.4 R32, [R186] ;  /* 0x00000000ba20783b */ /* 0x000fee0000000200 */
[----:B------:R-:W-:Y:S08]  /*182e0*/  HMMA.16816.F32.BF16 R156, R180, R20, R156 ;  /* 0x00000014b49c723c */ /* 0x000ff0000004189c */
[----:B--2---:R-:W-:Y:S08]  /*182f0*/  HMMA.16816.F32.BF16 R28, R164, R8, R28 ;  /* 0x00000008a41c723c */ /* 0x004ff0000004181c */
[----:B------:R-:W-:Y:S08]  /*18300*/  HMMA.16816.F32.BF16 R4, R136, R144, R4 ;  /* 0x000000908804723c */ /* 0x000ff00000041804 */
[----:B------:R-:W-:Y:S01]  /*18310*/  HMMA.16816.F32.BF16 R140, R164, R10, R140 ;  /* 0x0000000aa48c723c */ /* 0x000fe2000004188c */
[----:B------:R-:W-:Y:S07]  /*18320*/  LDSM.16.M88.4 R8, [R192+0x4000] ;  /* 0x00400000c008783b */ /* 0x000fee0000000200 */
[----:B------:R-:W-:Y:S01]  /*18330*/  HMMA.16816.F32.BF16 R16, R136, R146, R16 ;  /* 0x000000928810723c */ /* 0x000fe20000041810 */
[----:B------:R-:W2:Y:S07]  /*18340*/  LDSM.16.M88.4 R144, [R201+0xb000] ;  /* 0x00b00000c990783b */ /* 0x000eae0000000200 */
[----:B-1----:R-:W-:Y:S08]  /*18350*/  HMMA.16816.F32.BF16 R156, R164, R160, R156 ;  /* 0x000000a0a49c723c */ /* 0x002ff0000004189c */
[----:B------:R-:W-:Y:S08]  /*18360*/  HMMA.16816.F32.BF16 R28, R148, R232, R28 ;  /* 0x000000e8941c723c */ /* 0x000ff0000004181c */
[----:B------:R-:W-:Y:S08]  /*18370*/  HMMA.16816.F32.BF16 R4, R24, R228, R4 ;  /* 0x000000e41804723c */ /* 0x000ff00000041804 */
[----:B------:R-:W-:Y:S08]  /*18380*/  HMMA.16816.F32.BF16 R140, R148, R234, R140 ;  /* 0x000000ea948c723c */ /* 0x000ff0000004188c */
[----:B------:R-:W-:Y:S01]  /*18390*/  HMMA.16816.F32.BF16 R16, R24, R230, R16 ;  /* 0x000000e61810723c */ /* 0x000fe20000041810 */
[----:B------:R-:W1:Y:S07]  /*183a0*/  LDSM.16.M88.4 R228, [R185] ;  /* 0x00000000b9e4783b */ /* 0x000e6e0000000200 */
[----:B------:R-:W-:Y:S01]  /*183b0*/  HMMA.16816.F32.BF16 R152, R180, R22, R152 ;  /* 0x00000016b498723c */ /* 0x000fe20000041898 */
[----:B------:R-:W4:Y:S07]  /*183c0*/  LDSM.16.M88.4 R20, [R196+0xa800] ;  /* 0x00a80000c414783b */ /* 0x000f2e0000000200 */
[----:B--2---:R-:W-:Y:S08]  /*183d0*/  HMMA.16816.F32.BF16 R156, R148, R144, R156 ;  /* 0x00000090949c723c */ /* 0x004ff0000004189c */
[----:B------:R-:W-:Y:S08]  /*183e0*/  HMMA.16816.F32.BF16 R28, R136, R32, R28 ;  /* 0x00000020881c723c */ /* 0x000ff0000004181c */
[----:B------:R-:W-:Y:S08]  /*183f0*/  HMMA.16816.F32.BF16 R4, R12, R8, R4 ;  /* 0x000000080c04723c */ /* 0x000ff00000041804 */
[----:B------:R-:W-:Y:S01]  /*18400*/  HMMA.16816.F32.BF16 R140, R136, R34, R140 ;  /* 0x00000022888c723c */ /* 0x000fe2000004188c */
[----:B------:R-:W2:Y:S07]  /*18410*/  LDSM.16.M88.4 R32, [R192+0x3800] ;  /* 0x00380000c020783b */ /* 0x000eae0000000200 */
[----:B------:R-:W-:Y:S08]  /*18420*/  HMMA.16816.F32.BF16 R172, R180, R176, R172 ;  /* 0x000000b0b4ac723c */ /* 0x000ff000000418ac */
[----:B------:R-:W-:Y:S01]  /*18430*/  HMMA.16816.F32.BF16 R16, R12, R10, R16 ;  /* 0x0000000a0c10723c */ /* 0x000fe20000041810 */
[----:B------:R-:W5:Y:S07]  /*18440*/  LDSM.16.M88.4 R8, [R196+0xb000] ;  /* 0x00b00000c408783b */ /* 0x000f6e0000000200 */
[----:B------:R-:W-:Y:S01]  /*18450*/  HMMA.16816.F32.BF16 R176, R180, R178, R168 ;  /* 0x000000b2b4b0723c */ /* 0x000fe200000418a8 */
[----:B------:R-:W5:Y:S01]  /*18460*/  LDSM.16.M88.4 R168, [R192+0x4800] ;  /* 0x00480000c0a8783b */ /* 0x000f620000000200 */
[----:B---3--:R-:W-:-:S02]  /*18470*/  FMUL.FTZ R144, R4, R133 ;  /* 0x0000008504907220 */ /* 0x008fc40000410000 */
[-C--:B------:R-:W-:Y:S02]  /*18480*/  FMUL.FTZ R160, R5, R133.reuse ;  /* 0x0000008505a07220 */ /* 0x080fe40000410000 */
[-C--:B------:R-:W-:Y:S02]  /*18490*/  FMUL.FTZ R145, R6, R133.reuse ;  /* 0x0000008506917220 */ /* 0x080fe40000410000 */
[----:B------:R-:W-:Y:S01]  /*184a0*/  HMMA.16816.F32.BF16 R152, R164, R162, R152 ;  /* 0x000000a2a498723c */ /* 0x000fe20000041898 */
[-C--:B------:R-:W-:Y:S02]  /*184b0*/  FMUL.FTZ R161, R7, R133.reuse ;  /* 0x0000008507a17220 */ /* 0x080fe40000410000 */
[----:B------:R-:W3:Y:S05]  /*184c0*/  LDSM.16.M88.4 R4, [R201+0xb800] ;  /* 0x00b80000c904783b */ /* 0x000eea0000000200 */
[----:B-1----:R-:W-:Y:S08]  /*184d0*/  HMMA.16816.F32.BF16 R156, R136, R228, R156 ;  /* 0x000000e4889c723c */ /* 0x002ff0000004189c */
[----:B----4-:R-:W-:Y:S01]  /*184e0*/  HMMA.16816.F32.BF16 R28, R24, R20, R28 ;  /* 0x00000014181c723c */ /* 0x010fe2000004181c */
[----:B------:R-:W-:-:S07]  /*184f0*/  FMUL.FTZ R162, R16, R133 ;  /* 0x0000008510a27220 */ /* 0x000fce0000410000 */
[C---:B--2---:R-:W-:Y:S08]  /*18500*/  HMMA.16816.F32.BF16 R172, R164.reuse, R32, R172 ;  /* 0x00000020a4ac723c */ /* 0x044ff000000418ac */
[----:B------:R-:W-:Y:S01]  /*18510*/  HMMA.16816.F32.BF16 R176, R164, R34, R176 ;  /* 0x00000022a4b0723c */ /* 0x000fe200000418b0 */
[----:B------:R-:W-:-:S07]  /*18520*/  FMUL.FTZ R32, R18, R133 ;  /* 0x0000008512207220 */ /* 0x000fce0000410000 */
[----:B------:R-:W-:Y:S07]  /*18530*/  HMMA.16816.F32.BF16 R152, R148, R146, R152 ;  /* 0x000000929498723c */ /* 0x000fee0000041898 */
[-C--:B------:R-:W-:Y:S01]  /*18540*/  FMUL.FTZ R146, R17, R133.reuse ;  /* 0x0000008511927220 */ /* 0x080fe20000410000 */
[----:B-----5:R-:W-:Y:S07]  /*18550*/  HMMA.16816.F32.BF16 R156, R24, R8, R156 ;  /* 0x00000008189c723c */ /* 0x020fee000004189c */
[-C--:B------:R-:W-:Y:S01]  /*18560*/  FMUL.FTZ R8, R19, R133.reuse ;  /* 0x0000008513087220 */ /* 0x080fe20000410000 */
[----:B------:R-:W-:Y:S01]  /*18570*/  HMMA.16816.F32.BF16 R28, R12, R168, R28 ;  /* 0x000000a80c1c723c */ /* 0x000fe2000004181c */
[----:B------:R-:W1:Y:S07]  /*18580*/  LDSM.16.M88.4 R16, [R184] ;  /* 0x00000000b810783b */ /* 0x000e6e0000000200 */
[C---:B---3--:R-:W-:Y:S08]  /*18590*/  HMMA.16816.F32.BF16 R172, R148.reuse, R4, R172 ;  /* 0x0000000494ac723c */ /* 0x048ff000000418ac */
[----:B------:R-:W-:Y:S01]  /*185a0*/  HMMA.16816.F32.BF16 R176, R148, R6, R176 ;  /* 0x0000000694b0723c */ /* 0x000fe200000418b0 */
[----:B------:R-:W-:Y:S07]  /*185b0*/  LDSM.16.M88.4 R4, [R192+0x5800] ;  /* 0x00580000c004783b */ /* 0x000fee0000000200 */
[----:B------:R-:W-:-:S02]  /*185c0*/  FMUL.FTZ R9, R28, R133 ;  /* 0x000000851c097220 */ /* 0x000fc40000410000 */
[-C--:B------:R-:W-:Y:S02]  /*185d0*/  FMUL.FTZ R33, R29, R133.reuse ;  /* 0x000000851d217220 */ /* 0x080fe40000410000 */
[-C--:B------:R-:W-:Y:S02]  /*185e0*/  FMUL.FTZ R147, R30, R133.reuse ;  /* 0x000000851e937220 */ /* 0x080fe40000410000 */
[----:B------:R-:W-:Y:S02]  /*185f0*/  FMUL.FTZ R34, R31, R133 ;  /* 0x000000851f227220 */ /* 0x000fe40000410000 */
[----:B------:R-:W2:Y:S01]  /*18600*/  LDSM.16.M88.4 R28, [R196+0xb800] ;  /* 0x00b80000c41c783b */ /* 0x000ea20000000200 */
[----:B------:R-:W-:Y:S08]  /*18610*/  HMMA.16816.F32.BF16 R152, R136, R230, R152 ;  /* 0x000000e68898723c */ /* 0x000ff00000041898 */
[----:B------:R-:W-:Y:S01]  /*18620*/  HMMA.16816.F32.BF16 R140, R24, R22, R140 ;  /* 0x00000016188c723c */ /* 0x000fe2000004188c */
[----:B------:R-:W3:Y:S07]  /*18630*/  LDSM.16.M88.4 R20, [R192+0x5000] ;  /* 0x00500000c014783b */ /* 0x000eee0000000200 */
[C---:B-1----:R-:W-:Y:S08]  /*18640*/  HMMA.16816.F32.BF16 R172, R136.reuse, R16, R172 ;  /* 0x0000001088ac723c */ /* 0x042ff000000418ac */
[----:B------:R-:W-:Y:S01]  /*18650*/  HMMA.16816.F32.BF16 R176, R136, R18, R176 ;  /* 0x0000001288b0723c */ /* 0x000fe200000418b0 */
[----:B------:R-:W1:Y:S01]  /*18660*/  S2R R35, SR_TID.X ;  /* 0x0000000000237919 */ /* 0x000e620000002100 */
[----:B------:R-:W4:Y:S01]  /*18670*/  MUFU.TANH R160, R160 ;  /* 0x000000a000a07308 */ /* 0x000f220000002400 */
[----:B------:R-:W-:-:S05]  /*18680*/  DEPBAR.LE SB0, 0x0 ;  /* 0x000080000000791a */ /* 0x000fca0000000000 */
[C---:B------:R-:W-:Y:S08]  /*18690*/  HMMA.16816.F32.BF16 R152, R24.reuse, R10, R152 ;  /* 0x0000000a1898723c */ /* 0x040ff00000041898 */
[C---:B--2---:R-:W-:Y:S08]  /*186a0*/  HMMA.16816.F32.BF16 R172, R24.reuse, R28, R172 ;  /* 0x0000001c18ac723c */ /* 0x044ff000000418ac */
[----:B------:R-:W-:Y:S08]  /*186b0*/  HMMA.16816.F32.BF16 R176, R24, R30, R176 ;  /* 0x0000001e18b0723c */ /* 0x000ff000000418b0 */
[C---:B------:R-:W-:Y:S08]  /*186c0*/  HMMA.16816.F32.BF16 R140, R12.reuse, R170, R140 ;  /* 0x000000aa0c8c723c */ /* 0x040ff0000004188c */
[C---:B---3--:R-:W-:Y:S08]  /*186d0*/  HMMA.16816.F32.BF16 R156, R12.reuse, R20, R156 ;  /* 0x000000140c9c723c */ /* 0x048ff0000004189c */
[C---:B------:R-:W-:Y:S07]  /*186e0*/  HMMA.16816.F32.BF16 R152, R12.reuse, R22, R152 ;  /* 0x000000160c98723c */ /* 0x040fee0000041898 */
[----:B-1----:R-:W-:Y:S01]  /*186f0*/  IMAD.SHL.U32 R23, R35, 0x2, RZ ;  /* 0x0000000223177824 */ /* 0x002fe200078e00ff */
[----:B------:R-:W1:Y:S01]  /*18700*/  MUFU.TANH R161, R161 ;  /* 0x000000a100a17308 */ /* 0x000e620000002400 */
[----:B------:R-:W-:Y:S03]  /*18710*/  HMMA.16816.F32.BF16 R172, R12, R4, R172 ;  /* 0x000000040cac723c */ /* 0x000fe600000418ac */
[----:B------:R-:W-:-:S04]  /*18720*/  LOP3.LUT R23, R23, 0x6, RZ, 0xc0, !PT ;  /* 0x0000000617177812 */ /* 0x000fc800078ec0ff */
[----:B------:R-:W2:Y:S01]  /*18730*/  MUFU.TANH R162, R162 ;  /* 0x000000a200a27308 */ /* 0x000ea20000002400 */
[----:B------:R-:W-:Y:S01]  /*18740*/  IMAD R19, R222, 0x40, R23 ;  /* 0x00000040de137824 */ /* 0x000fe200078e0217 */
[----:B------:R-:W-:Y:S06]  /*18750*/  HMMA.16816.F32.BF16 R176, R12, R6, R176 ;  /* 0x000000060cb0723c */ /* 0x000fec00000418b0 */
[----:B------:R-:W3:Y:S01]  /*18760*/  MUFU.TANH R32, R32 ;  /* 0x0000002000207308 */ /* 0x000ee20000002400 */
[-C--:B------:R-:W-:Y:S01]  /*18770*/  FMUL.FTZ R20, R140, R133.reuse ;  /* 0x000000858c147220 */ /* 0x080fe20000410000 */
[----:B------:R-:W-:Y:S01]  /*18780*/  IADD3 R29, R19, 0x1, RZ ;  /* 0x00000001131d7810 */ /* 0x000fe20007ffe0ff */
[----:B------:R-:W-:Y:S01]  /*18790*/  FMUL.FTZ R10, R141, R133 ;  /* 0x000000858d0a7220 */ /* 0x000fe20000410000 */
[----:B------:R-:W-:-:S04]  /*187a0*/  IADD3 R23, R19, 0x8, RZ ;  /* 0x0000000813177810 */ /* 0x000fc80007ffe0ff */
[----:B------:R-:W5:Y:S01]  /*187b0*/  MUFU.TANH R146, R146 ;  /* 0x0000009200927308 */ /* 0x000f620000002400 */
[-C--:B------:R-:W-:Y:S02]  /*187c0*/  FMUL.FTZ R21, R142, R133.reuse ;  /* 0x000000858e157220 */ /* 0x080fe40000410000 */
[----:B------:R-:W-:-:S05]  /*187d0*/  FMUL.FTZ R16, R143, R133 ;  /* 0x000000858f107220 */ /* 0x000fca0000410000 */
[----:B------:R-:W1:Y:S01]  /*187e0*/  MUFU.TANH R8, R8 ;  /* 0x0000000800087308 */ /* 0x000e620000002400 */
[C---:B------:R-:W-:Y:S02]  /*187f0*/  ISETP.GE.AND P5, PT, R29.reuse, R0, PT ;  /* 0x000000001d00720c */ /* 0x040fe40003fa6270 */
[----:B------:R-:W-:-:S05]  /*18800*/  ISETP.GE.AND P2, PT, R29, R2, PT ;  /* 0x000000021d00720c */ /* 0x000fca0003f46270 */
[----:B------:R-:W1:Y:S01]  /*18810*/  MUFU.TANH R9, R9 ;  /* 0x0000000900097308 */ /* 0x000e620000002400 */
[C---:B------:R-:W-:Y:S02]  /*18820*/  ISETP.GE.AND P6, PT, R23.reuse, R0, PT ;  /* 0x000000001700720c */ /* 0x040fe40003fc6270 */
[----:B------:R-:W-:-:S05]  /*18830*/  ISETP.GE.AND P1, PT, R23, R2, PT ;  /* 0x000000021700720c */ /* 0x000fca0003f26270 */
[----:B------:R-:W1:Y:S01]  /*18840*/  MUFU.TANH R147, R147 ;  /* 0x0000009300937308 */ /* 0x000e620000002400 */
[C---:B------:R-:W-:Y:S01]  /*18850*/  IADD3 R23, R19.reuse, 0x9, RZ ;  /* 0x0000000913177810 */ /* 0x040fe20007ffe0ff */
[-C--:B------:R-:W-:Y:S01]  /*18860*/  FMUL.FTZ R11, R156, R133.reuse ;  /* 0x000000859c0b7220 */ /* 0x080fe20000410000 */
[----:B------:R-:W-:Y:S01]  /*18870*/  IADD3 R5, R19, 0x10, RZ ;  /* 0x0000001013057810 */ /* 0x000fe20007ffe0ff */
[----:B------:R-:W-:-:S04]  /*18880*/  FMUL.FTZ R17, R157, R133 ;  /* 0x000000859d117220 */ /* 0x000fc80000410000 */
[----:B------:R-:W5:Y:S01]  /*18890*/  MUFU.TANH R33, R33 ;  /* 0x0000002100217308 */ /* 0x000f620000002400 */
[----:B------:R-:W-:Y:S01]  /*188a0*/  FMUL.FTZ R158, R158, R133 ;  /* 0x000000859e9e7220 */ /* 0x000fe20000410000 */
[----:B----4-:R-:W-:-:S06]  /*188b0*/  FSEL R160, R160, -INF , !P5 ;  /* 0xff800000a0a07808 */ /* 0x010fcc0006800000 */
[----:B------:R-:W4:Y:S01]  /*188c0*/  MUFU.TANH R34, R34 ;  /* 0x0000002200227308 */ /* 0x000f220000002400 */
[----:B------:R-:W-:Y:S01]  /*188d0*/  FMUL.FTZ R159, R159, R133 ;  /* 0x000000859f9f7220 */ /* 0x000fe20000410000 */
[----:B-1----:R-:W-:Y:S02]  /*188e0*/  FSEL R161, R161, -INF , !P2 ;  /* 0xff800000a1a17808 */ /* 0x002fe40005000000 */
[----:B--2---:R-:W-:Y:S02]  /*188f0*/  FSEL R162, R162, -INF , !P6 ;  /* 0xff800000a2a27808 */ /* 0x004fe40007000000 */
[----:B---3--:R-:W-:Y:S02]  /*18900*/  FSEL R32, R32, -INF , !P1 ;  /* 0xff80000020207808 */ /* 0x008fe40004800000 */
[----:B------:R-:W1:Y:S01]  /*18910*/  MUFU.TANH R20, R20 ;  /* 0x0000001400147308 */ /* 0x000e620000002400 */
[C---:B------:R-:W-:Y:S02]  /*18920*/  ISETP.GE.AND P5, PT, R23.reuse, R0, PT ;  /* 0x000000001700720c */ /* 0x040fe40003fa6270 */
[----:B------:R-:W-:-:S02]  /*18930*/  ISETP.GE.AND P2, PT, R23, R2, PT ;  /* 0x000000021700720c */ /* 0x000fc40003f46270 */
[----:B------:R-:W-:-:S03]  /*18940*/  ISETP.GE.AND P6, PT, R5, R0, PT ;  /* 0x000000000500720c */ /* 0x000fc60003fc6270 */
[----:B------:R-:W-:Y:S01]  /*18950*/  MUFU.TANH R10, R10 ;  /* 0x0000000a000a7308 */ /* 0x000fe20000002400 */
[----:B------:R-:W-:Y:S01]  /*18960*/  ISETP.GE.AND P1, PT, R5, R2, PT ;  /* 0x000000020500720c */ /* 0x000fe20003f26270 */
[----:B------:R-:W-:Y:S01]  /*18970*/  FMUL.FTZ R153, R153, R133 ;  /* 0x0000008599997220 */ /* 0x000fe20000410000 */
[----:B------:R-:W-:-:S05]  /*18980*/  IADD3 R5, R19, 0x11, RZ ;  /* 0x0000001113057810 */ /* 0x000fca0007ffe0ff */
[----:B------:R-:W2:Y:S01]  /*18990*/  MUFU.TANH R21, R21 ;  /* 0x0000001500157308 */ /* 0x000ea20000002400 */
[----:B------:R-:W-:Y:S01]  /*189a0*/  FMUL.FTZ R152, R152, R133 ;  /* 0x0000008598987220 */ /* 0x000fe20000410000 */
[----:B-----5:R-:W-:-:S06]  /*189b0*/  FSEL R4, R146, -INF , !P5 ;  /* 0xff80000092047808 */ /* 0x020fcc0006800000 */
[----:B------:R-:W3:Y:S01]  /*189c0*/  MUFU.TANH R16, R16 ;  /* 0x0000001000107308 */ /* 0x000ee20000002400 */
[-C--:B------:R-:W-:Y:S01]  /*189d0*/  FMUL.FTZ R154, R154, R133.reuse ;  /* 0x000000859a9a7220 */ /* 0x080fe20000410000 */
[----:B------:R-:W-:Y:S02]  /*189e0*/  FSEL R8, R8, -INF , !P2 ;  /* 0xff80000008087808 */ /* 0x000fe40005000000 */
[----:B------:R-:W-:Y:S02]  /*189f0*/  IADD3 R25, R19, 0x18, RZ ;  /* 0x0000001813197810 */ /* 0x000fe40007ffe0ff */
[C---:B------:R-:W-:Y:S02]  /*18a00*/  ISETP.GE.AND P5, PT, R5.reuse, R0, PT ;  /* 0x000000000500720c */ /* 0x040fe40003fa6270 */
[----:B------:R-:W5:Y:S01]  /*18a10*/  MUFU.TANH R11, R11 ;  /* 0x0000000b000b7308 */ /* 0x000f620000002400 */
[----:B------:R-:W-:Y:S01]  /*18a20*/  ISETP.GE.AND P2, PT, R5, R2, PT ;  /* 0x000000020500720c */ /* 0x000fe20003f46270 */
[----:B------:R-:W-:Y:S01]  /*18a30*/  FMUL.FTZ R138, R174, R133 ;  /* 0x00000085ae8a7220 */ /* 0x000fe20000410000 */
[----:B------:R-:W-:-:S05]  /*18a40*/  IADD3 R5, R19, 0x19, RZ ;  /* 0x0000001913057810 */ /* 0x000fca0007ffe0ff */
[----:B------:R-:W-:Y:S01]  /*18a50*/  MUFU.TANH R17, R17 ;  /* 0x0000001100117308 */ /* 0x000fe20000002400 */
[----:B------:R-:W-:Y:S02]  /*18a60*/  FSEL R27, R9, -INF , !P6 ;  /* 0xff800000091b7808 */ /* 0x000fe40007000000 */
[----:B------:R-:W-:-:S05]  /*18a70*/  FSEL R23, R147, -INF , !P1 ;  /* 0xff80000093177808 */ /* 0x000fca0004800000 */
[----:B------:R-:W1:Y:S01]  /*18a80*/  MUFU.TANH R169, R158 ;  /* 0x0000009e00a97308 */ /* 0x000e620000002400 */
[----:B------:R-:W-:Y:S01]  /*18a90*/  ISETP.GE.AND P6, PT, R25, R0, PT ;  /* 0x000000001900720c */ /* 0x000fe20003fc6270 */
[----:B------:R-:W-:Y:S01]  /*18aa0*/  FMUL.FTZ R139, R173, R133 ;  /* 0x00000085ad8b7220 */ /* 0x000fe20000410000 */
[----:B------:R-:W-:-:S05]  /*18ab0*/  ISETP.GE.AND P1, PT, R25, R2, PT ;  /* 0x000000021900720c */ /* 0x000fca0003f26270 */
[----:B------:R-:W1:Y:S01]  /*18ac0*/  MUFU.TANH R168, R159 ;  /* 0x0000009f00a87308 */ /* 0x000e620000002400 */
[----:B------:R-:W-:Y:S02]  /*18ad0*/  FSEL R25, R33, -INF , !P5 ;  /* 0xff80000021197808 */ /* 0x000fe40006800000 */
[----:B----4-:R-:W-:-:S05]  /*18ae0*/  FSEL R22, R34, -INF , !P2 ;  /* 0xff80000022167808 */ /* 0x010fca0005000000 */
[----:B------:R4:W-:Y:S01]  /*18af0*/  MUFU.TANH R170, R153 ;  /* 0x0000009900aa7308 */ /* 0x0009e20000002400 */
[C---:B------:R-:W-:Y:S02]  /*18b00*/  ISETP.GE.AND P5, PT, R5.reuse, R0, PT ;  /* 0x000000000500720c */ /* 0x040fe40003fa6270 */
[----:B------:R-:W-:Y:S01]  /*18b10*/  ISETP.GE.AND P2, PT, R5, R2, PT ;  /* 0x000000020500720c */ /* 0x000fe20003f46270 */
[----:B------:R-:W-:Y:S01]  /*18b20*/  FMUL.FTZ R137, R178, R133 ;  /* 0x00000085b2897220 */ /* 0x000fe20000410000 */
[----:B------:R-:W-:-:S03]  /*18b30*/  IADD3 R7, R19, 0x20, RZ ;  /* 0x0000002013077810 */ /* 0x000fc60007ffe0ff */
[----:B------:R-:W3:Y:S01]  /*18b40*/  MUFU.TANH R171, R152 ;  /* 0x0000009800ab7308 */ /* 0x000ee20000002400 */
[----:B------:R-:W-:Y:S01]  /*18b50*/  IADD3 R5, R19, 0x21, RZ ;  /* 0x0000002113057810 */ /* 0x000fe20007ffe0ff */
[----:B----4-:R-:W-:-:S06]  /*18b60*/  FMUL.FTZ R153, R172, R133 ;  /* 0x00000085ac997220 */ /* 0x010fcc0000410000 */
[----:B------:R4:W4:Y:S01]  /*18b70*/  MUFU.TANH R167, R154 ;  /* 0x0000009a00a77308 */ /* 0x0009220000002400 */
[----:B-1----:R-:W-:Y:S02]  /*18b80*/  FSEL R26, R20, -INF , !P6 ;  /* 0xff800000141a7808 */ /* 0x002fe40007000000 */
[----:B--2---:R-:W-:Y:S02]  /*18b90*/  FSEL R21, R21, -INF , !P1 ;  /* 0xff80000015157808 */ /* 0x004fe40004800000 */
[----:B------:R-:W-:Y:S02]  /*18ba0*/  FSEL R24, R10, -INF , !P5 ;  /* 0xff8000000a187808 */ /* 0x000fe40006800000 */
[----:B---3--:R-:W-:Y:S01]  /*18bb0*/  FSEL R20, R16, -INF , !P2 ;  /* 0xff80000010147808 */ /* 0x008fe20005000000 */
[----:B------:R-:W1:Y:S01]  /*18bc0*/  MUFU.TANH R153, R153 ;  /* 0x0000009900997308 */ /* 0x000e620000002400 */
[C---:B------:R-:W-:Y:S02]  /*18bd0*/  ISETP.GE.AND P6, PT, R7.reuse, R0, PT ;  /* 0x000000000700720c */ /* 0x040fe40003fc6270 */
[----:B------:R-:W-:-:S02]  /*18be0*/  ISETP.GE.AND P1, PT, R7, R2, PT ;  /* 0x000000020700720c */ /* 0x000fc40003f26270 */
[C---:B------:R-:W-:Y:S01]  /*18bf0*/  ISETP.GE.AND P5, PT, R5.reuse, R0, PT ;  /* 0x000000000500720c */ /* 0x040fe20003fa6270 */
[----:B----4-:R-:W-:Y:S02]  /*18c00*/  FMUL.FTZ R154, R176, R133 ;  /* 0x00000085b09a7220 */ /* 0x010fe40000410000 */
[----:B------:R-:W2:Y:S01]  /*18c10*/  MUFU.TANH R138, R138 ;  /* 0x0000008a008a7308 */ /* 0x000ea20000002400 */
[----:B------:R-:W-:Y:S02]  /*18c20*/  ISETP.GE.AND P2, PT, R5, R2, PT ;  /* 0x000000020500720c */ /* 0x000fe40003f46270 */
[C---:B------:R-:W-:Y:S02]  /*18c30*/  IADD3 R7, R19.reuse, 0x28, RZ ;  /* 0x0000002813077810 */ /* 0x040fe40007ffe0ff */
[----:B------:R-:W-:-:S03]  /*18c40*/  IADD3 R5, R19, 0x29, RZ ;  /* 0x0000002913057810 */ /* 0x000fc60007ffe0ff */
[----:B------:R-:W3:Y:S01]  /*18c50*/  MUFU.TANH R139, R139 ;  /* 0x0000008b008b7308 */ /* 0x000ee20000002400 */
[----:B-----5:R-:W-:Y:S02]  /*18c60*/  FSEL R173, R11, -INF , !P6 ;  /* 0xff8000000bad7808 */ /* 0x020fe40007000000 */
[----:B------:R-:W-:Y:S02]  /*18c70*/  FSEL R169, R169, -INF , !P1 ;  /* 0xff800000a9a97808 */ /* 0x000fe40004800000 */
[----:B------:R-:W-:Y:S02]  /*18c80*/  FSEL R172, R17, -INF , !P5 ;  /* 0xff80000011ac7808 */ /* 0x000fe40006800000 */
[----:B------:R-:W-:Y:S01]  /*18c90*/  FSEL R168, R168, -INF , !P2 ;  /* 0xff800000a8a87808 */ /* 0x000fe20005000000 */
[----:B------:R-:W4:Y:S01]  /*18ca0*/  MUFU.TANH R154, R154 ;  /* 0x0000009a009a7308 */ /* 0x000f220000002400 */
[C---:B------:R-:W-:Y:S02]  /*18cb0*/  ISETP.GE.AND P6, PT, R7.reuse, R0, PT ;  /* 0x000000000700720c */ /* 0x040fe40003fc6270 */
[----:B------:R-:W-:-:S02]  /*18cc0*/  ISETP.GE.AND P1, PT, R7, R2, PT ;  /* 0x000000020700720c */ /* 0x000fc40003f26270 */
[----:B------:R-:W-:-:S03]  /*18cd0*/  ISETP.GE.AND P5, PT, R5, R0, PT ;  /* 0x000000000500720c */ /* 0x000fc60003fa6270 */
[----:B------:R-:W5:Y:S01]  /*18ce0*/  MUFU.TANH R137, R137 ;  /* 0x0000008900897308 */ /* 0x000f620000002400 */
[----:B------:R-:W-:Y:S01]  /*18cf0*/  ISETP.GE.AND P2, PT, R5, R2, PT ;  /* 0x000000020500720c */ /* 0x000fe20003f46270 */
[----:B------:R-:W-:Y:S01]  /*18d00*/  FMUL.FTZ R155, R155, R133 ;  /* 0x000000859b9b7220 */ /* 0x000fe20000410000 */
[C---:B------:R-:W-:Y:S02]  /*18d10*/  IADD3 R5, R19.reuse, 0x30, RZ ;  /* 0x0000003013057810 */ /* 0x040fe40007ffe0ff */
[----:B------:R-:W-:-:S03]  /*18d20*/  IADD3 R7, R19, 0x31, RZ ;  /* 0x0000003113077810 */ /* 0x000fc60007ffe0ff */
[----:B------:R-:W2:Y:S01]  /*18d30*/  MUFU.TANH R144, R144 ;  /* 0x0000009000907308 */ /* 0x000ea20000002400 */
[----:B------:R-:W-:Y:S01]  /*18d40*/  FSEL R171, R171, -INF , !P6 ;  /* 0xff800000abab7808 */ /* 0x000fe20007000000 */
[----:B------:R-:W-:Y:S01]  /*18d50*/  FMUL.FTZ R136, R175, R133 ;  /* 0x00000085af887220 */ /* 0x000fe20000410000 */
[----:B------:R-:W-:Y:S02]  /*18d60*/  FSEL R167, R167, -INF , !P1 ;  /* 0xff800000a7a77808 */ /* 0x000fe40004800000 */
[C---:B------:R-:W-:Y:S02]  /*18d70*/  ISETP.GE.AND P6, PT, R5.reuse, R0, PT ;  /* 0x000000000500720c */ /* 0x040fe40003fc6270 */
[----:B------:R-:W-:Y:S01]  /*18d80*/  ISETP.GE.AND P1, PT, R5, R2, PT ;  /* 0x000000020500720c */ /* 0x000fe20003f26270 */
[----:B------:R-:W4:Y:S01]  /*18d90*/  MUFU.TANH R163, R155 ;  /* 0x0000009b00a37308 */ /* 0x000f220000002400 */
[----:B------:R-:W-:Y:S02]  /*18da0*/  IADD3 R5, R19, 0x38, RZ ;  /* 0x0000003813057810 */ /* 0x000fe40007ffe0ff */
[----:B------:R-:W-:-:S02]  /*18db0*/  FSEL R170, R170, -INF , !P5 ;  /* 0xff800000aaaa7808 */ /* 0x000fc40006800000 */
[-C--:B------:R-:W-:Y:S01]  /*18dc0*/  ISETP.GE.AND P5, PT, R7, R0.reuse, PT ;  /* 0x000000000700720c */ /* 0x080fe20003fa6270 */
[-C--:B------:R-:W-:Y:S01]  /*18dd0*/  FMUL.FTZ R152, R177, R133.reuse ;  /* 0x00000085b1987220 */ /* 0x080fe20000410000 */
[----:B-1----:R-:W-:Y:S01]  /*18de0*/  FSEL R153, R153, -INF , !P6 ;  /* 0xff80000099997808 */ /* 0x002fe20007000000 */
[----:B------:R-:W-:Y:S01]  /*18df0*/  FMUL.FTZ R149, R179, R133 ;  /* 0x00000085b3957220 */ /* 0x000fe20000410000 */
[----:B--2---:R-:W-:Y:S01]  /*18e00*/  FSEL R138, R138, -INF , !P1 ;  /* 0xff8000008a8a7808 */ /* 0x004fe20004800000 */
[----:B------:R-:W1:Y:S01]  /*18e10*/  MUFU.TANH R136, R136 ;  /* 0x0000008800887308 */ /* 0x000e620000002400 */
[C---:B------:R-:W-:Y:S02]  /*18e20*/  ISETP.GE.AND P6, PT, R5.reuse, R0, PT ;  /* 0x000000000500720c */ /* 0x040fe40003fc6270 */
[----:B------:R-:W-:Y:S02]  /*18e30*/  ISETP.GE.AND P1, PT, R5, R2, PT ;  /* 0x000000020500720c */ /* 0x000fe40003f26270 */
[----:B---3--:R-:W-:-:S02]  /*18e40*/  FSEL R139, R139, -INF , !P5 ;  /* 0xff8000008b8b7808 */ /* 0x008fc40006800000 */
[C---:B------:R-:W-:Y:S02]  /*18e50*/  IADD3 R5, R19.reuse, 0x39, RZ ;  /* 0x0000003913057810 */ /* 0x040fe40007ffe0ff */
[-C--:B------:R-:W-:Y:S02]  /*18e60*/  ISETP.GE.AND P5, PT, R19, R0.reuse, PT ;  /* 0x000000001300720c */ /* 0x080fe40003fa6270 */
[----:B----4-:R-:W-:Y:S02]  /*18e70*/  FSEL R154, R154, -INF , !P6 ;  /* 0xff8000009a9a7808 */ /* 0x010fe40007000000 */
[----:B-----5:R-:W-:Y:S01]  /*18e80*/  FSEL R137, R137, -INF , !P1 ;  /* 0xff80000089897808 */ /* 0x020fe20004800000 */
[----:B------:R-:W-:Y:S01]  /*18e90*/  MUFU.TANH R145, R145 ;  /* 0x0000009100917308 */ /* 0x000fe20000002400 */
[C---:B------:R-:W-:Y:S01]  /*18ea0*/  ISETP.GE.AND P6, PT, R5.reuse, R0, PT ;  /* 0x000000000500720c */ /* 0x040fe20003fc6270 */
[----:B------:R-:W-:Y:S01]  /*18eb0*/  BAR.SYNC.DEFER_BLOCKING 0x0 ;  /* 0x0000000000007b1d */ /* 0x000fe20000010000 */
[----:B------:R-:W-:-:S02]  /*18ec0*/  ISETP.GE.AND P1, PT, R5, R2, PT ;  /* 0x000000020500720c */ /* 0x000fc40003f26270 */
[----:B------:R-:W-:Y:S02]  /*18ed0*/  FSEL R5, R144, -INF , !P5 ;  /* 0xff80000090057808 */ /* 0x000fe40006800000 */
[----:B------:R-:W-:Y:S01]  /*18ee0*/  ISETP.GT.AND P5, PT, R222, R211, PT ;  /* 0x000000d3de00720c */ /* 0x000fe20003fa4270 */
[----:B------:R-:W2:Y:S01]  /*18ef0*/  MUFU.TANH R152, R152 ;  /* 0x0000009800987308 */ /* 0x000ea20000002400 */
[----:B------:R-:W-:-:S07]  /*18f00*/  FSEL R163, R163, -INF , !P2 ;  /* 0xff800000a3a37808 */ /* 0x000fce0005000000 */
[----:B------:R-:W3:Y:S01]  /*18f10*/  MUFU.TANH R149, R149 ;  /* 0x0000009500957308 */ /* 0x000ee20000002400 */
[-C--:B------:R-:W-:Y:S01]  /*18f20*/  ISETP.GE.AND P2, PT, R7, R2.reuse, PT ;  /* 0x000000020700720c */ /* 0x080fe20003f46270 */
[----:B------:R-:W-:Y:S03]  /*18f30*/  BSSY B1, `(.L_x_2088) ;  /* 0x00000b1000017945 */ /* 0x000fe60003800000 */
[----:B-1----:R-:W-:Y:S02]  /*18f40*/  FSEL R136, R136, -INF , !P2 ;  /* 0xff80000088887808 */ /* 0x002fe40005000000 */
[----:B------:R-:W-:Y:S01]  /*18f50*/  ISETP.GE.AND P2, PT, R19, R2, PT ;  /* 0x000000021300720c */ /* 0x000fe20003f46270 */
[----:B------:R-:W-:Y:S01]  /*18f60*/  IMAD.MOV.U32 R164, RZ, RZ, R134 ;  /* 0x000000ffffa47224 */ /* 0x000fe200078e0086 */
[----:B--2---:R-:W-:Y:S01]  /*18f70*/  FSEL R152, R152, -INF , !P6 ;  /* 0xff80000098987808 */ /* 0x004fe20007000000 */
[----:B------:R-:W-:Y:S01]  /*18f80*/  IMAD.MOV.U32 R165, RZ, RZ, R135 ;  /* 0x000000ffffa57224 */ /* 0x000fe200078e0087 */
[----:B------:R-:W-:-:S02]  /*18f90*/  FSEL R0, R145, -INF , !P2 ;  /* 0xff80000091007808 */ /* 0x000fc40005000000 */
[----:B---3--:R-:W-:Y:S01]  /*18fa0*/  FSEL R149, R149, -INF , !P1 ;  /* 0xff80000095957808 */ /* 0x008fe20004800000 */
[----:B------:R-:W-:Y:S05]  /*18fb0*/  @!P5 BRA `(.L_x_2089) ;  /* 0x00000a800000d947 */ /* 0x000fea0003800000 */
[----:B------:R-:W-:Y:S01]  /*18fc0*/  BSSY B0, `(.L_x_2090) ;  /* 0x0000043000007945 */ /* 0x000fe20003800000 */
[----:B------:R-:W-:Y:S05]  /*18fd0*/  @!P0 BRA `(.L_x_2091) ;  /* 0x000003d000008947 */ /* 0x000fea0003800000 */
[----:B------:R-:W-:Y:S02]  /*18fe0*/  ULDC.64 UR4, c[0x0][0x118] ;  /* 0x0000460000047ab9 */ /* 0x000fe40000000a00 */
[----:B------:R-:W2:Y:S01]  /*18ff0*/  LD.E R14, [R236.64+0x170] ;  /* 0x00017004ec0e7980 */ /* 0x000ea2000c101900 */
[----:B------:R-:W-:-:S05]  /*19000*/  IMAD.SHL.U32 R6, R222, 0x40, RZ ;  /* 0x00000040de067824 */ /* 0x000fca00078e00ff */
[----:B------:R-:W-:Y:S02]  /*19010*/  IABS R10, R6 ;  /* 0x00000006000a7213 */ /* 0x000fe40000000000 */
[-C--:B--2---:R-:W-:Y:S02]  /*19020*/  IABS R9, R14.reuse ;  /* 0x0000000e00097213 */ /* 0x084fe40000000000 */
[----:B------:R-:W-:Y:S02]  /*19030*/  IABS R7, R14 ;  /* 0x0000000e00077213 */ /* 0x000fe40000000000 */
[----:B------:R-:W1:Y:S03]  /*19040*/  I2F.RP R11, R9 ;  /* 0x00000009000b7306 */ /* 0x000e660000209400 */
[----:B------:R-:W-:-:S05]  /*19050*/  IMAD.MOV R7, RZ, RZ, -R7 ;  /* 0x000000ffff077224 */ /* 0x000fca00078e0a07 */
[----:B-1----:R-:W1:Y:S02]  /*19060*/  MUFU.RCP R16, R11 ;  /* 0x0000000b00107308 */ /* 0x002e640000001000 */
[----:B-1----:R-:W-:Y:S02]  /*19070*/  IADD3 R16, R16, 0xffffffe, RZ ;  /* 0x0ffffffe10107810 */ /* 0x002fe40007ffe0ff */
[----:B------:R-:W-:-:S04]  /*19080*/  IADD3 R11, R6, -0x40, RZ ;  /* 0xffffffc0060b7810 */ /* 0x000fc80007ffe0ff */
[----:B------:R-:W1:Y:S01]  /*19090*/  F2I.FTZ.U32.TRUNC.NTZ R17, R16 ;  /* 0x0000001000117305 */ /* 0x000e62000021f000 */
[-C--:B------:R-:W-:Y:S01]  /*190a0*/  LOP3.LUT R6, R6, R14.reuse, RZ, 0x3c, !PT ;  /* 0x0000000e06067212 */ /* 0x080fe200078e3cff */
[--C-:B-1----:R-:W-:Y:S02]  /*190b0*/  IMAD.MOV R2, RZ, RZ, -R17.reuse ;  /* 0x000000ffff027224 */ /* 0x102fe400078e0a11 */
[----:B------:R-:W-:Y:S02]  /*190c0*/  IMAD.MOV.U32 R16, RZ, RZ, RZ ;  /* 0x000000ffff107224 */ /* 0x000fe400078e00ff */
[----:B------:R-:W-:Y:S01]  /*190d0*/  IMAD R13, R2, R9, RZ ;  /* 0x00000009020d7224 */ /* 0x000fe200078e02ff */
[----:B------:R-:W-:Y:S02]  /*190e0*/  IABS R2, R11 ;  /* 0x0000000b00027213 */ /* 0x000fe40000000000 */
[----:B------:R-:W-:Y:S01]  /*190f0*/  LOP3.LUT R11, R11, R14, RZ, 0x3c, !PT ;  /* 0x0000000e0b0b7212 */ /* 0x000fe200078e3cff */
[----:B------:R-:W-:-:S06]  /*19100*/  IMAD.HI.U32 R13, R17, R13, R16 ;  /* 0x0000000d110d7227 */ /* 0x000fcc00078e0010 */
[----:B------:R-:W-:-:S04]  /*19110*/  IMAD.HI.U32 R12, R13, R10, RZ ;  /* 0x0000000a0d0c7227 */ /* 0x000fc800078e00ff */
        /* <DEDUP_REMOVED lines=12> */
[----:B------:R-:W-:Y:S02]  /*191e0*/  ISETP.NE.AND P1, PT, R14, RZ, PT ;  /* 0x000000ff0e00720c */ /* 0x000fe40003f25270 */
[----:B------:R-:W-:Y:S02]  /*191f0*/  LOP3.LUT R6, RZ, R14, RZ, 0x33, !PT ;  /* 0x0000000eff067212 */ /* 0x000fe400078e33ff */
[----:B------:R-:W-:Y:S02]  /*19200*/  @P0 IADD3 R12, R12, 0x1, RZ ;  /* 0x000000010c0c0810 */ /* 0x000fe40007ffe0ff */
[----:B------:R-:W-:Y:S02]  /*19210*/  ISETP.GE.AND P0, PT, R11, RZ, PT ;  /* 0x000000ff0b00720c */ /* 0x000fe40003f06270 */
[----:B------:R-:W2:Y:S01]  /*19220*/  LD.E.64 R10, [R236.64+0x38] ;  /* 0x00003804ec0a7980 */ /* 0x000ea2000c101b00 */
[----:B------:R-:W-:Y:S02]  /*19230*/  @!P2 IMAD.MOV R12, RZ, RZ, -R12 ;  /* 0x000000ffff0ca224 */ /* 0x000fe400078e0a0c */
[----:B------:R-:W-:-:S03]  /*19240*/  @P6 IADD3 R13, R13, 0x1, RZ ;  /* 0x000000010d0d6810 */ /* 0x000fc60007ffe0ff */
[----:B------:R-:W-:-:S05]  /*19250*/  SEL R9, R6, R12, !P1 ;  /* 0x0000000c06097207 */ /* 0x000fca0004800000 */
[----:B------:R-:W-:Y:S01]  /*19260*/  @!P0 IADD3 R13, -R13, RZ, RZ ;  /* 0x000000ff0d0d8210 */ /* 0x000fe20007ffe1ff */
[----:B------:R-:W-:-:S03]  /*19270*/  IMAD.WIDE R18, R9, 0x4, R220 ;  /* 0x0000000409127825 */ /* 0x000fc600078e02dc */
[----:B------:R-:W-:Y:S02]  /*19280*/  SEL R6, R6, R13, !P1 ;  /* 0x0000000d06067207 */ /* 0x000fe40004800000 */
[----:B------:R-:W3:Y:S03]  /*19290*/  LD.E R7, [R18.64] ;  /* 0x0000000412077980 */ /* 0x000ee6000c101900 */
[----:B------:R-:W-:Y:S01]  /*192a0*/  IMAD.WIDE R16, R6, 0x4, R220 ;  /* 0x0000000406107825 */ /* 0x000fe200078e02dc */
[----:B------:R-:W4:Y:S04]  /*192b0*/  LD.E.64 R12, [R236.64+0x20] ;  /* 0x00002004ec0c7980 */ /* 0x000f28000c101b00 */
[----:B------:R-:W3:Y:S01]  /*192c0*/  LD.E R2, [R16.64] ;  /* 0x0000000410027980 */ /* 0x000ee2000c101900 */
[----:B------:R-:W-:-:S04]  /*192d0*/  IMAD.IADD R9, R9, 0x1, -R6 ;  /* 0x0000000109097824 */ /* 0x000fc800078e0a06 */
[----:B------:R-:W-:-:S05]  /*192e0*/  IMAD R14, R14, R9, -0x40 ;  /* 0xffffffc00e0e7424 */ /* 0x000fca00078e0209 */
[----:B------:R-:W-:Y:S01]  /*192f0*/  SHF.R.S32.HI R9, RZ, 0x1f, R14 ;  /* 0x0000001fff097819 */ /* 0x000fe2000001140e */
[-C--:B--2---:R-:W-:Y:S02]  /*19300*/  IMAD R6, R11, R14.reuse, RZ ;  /* 0x0000000e0b067224 */ /* 0x084fe400078e02ff */
[----:B------:R-:W-:-:S04]  /*19310*/  IMAD.WIDE.U32 R14, R10, R14, RZ ;  /* 0x0000000e0a0e7225 */ /* 0x000fc800078e00ff */
[----:B------:R-:W-:-:S05]  /*19320*/  IMAD R6, R10, R9, R6 ;  /* 0x000000090a067224 */ /* 0x000fca00078e0206 */
[----:B------:R-:W-:Y:S01]  /*19330*/  IADD3 R15, R15, R6, RZ ;  /* 0x000000060f0f7210 */ /* 0x000fe20007ffe0ff */
[----:B---3--:R-:W-:-:S04]  /*19340*/  IMAD.IADD R7, R2, 0x1, -R7 ;  /* 0x0000000102077824 */ /* 0x008fc800078e0a07 */
[----:B----4-:R-:W-:Y:S01]  /*19350*/  IMAD R9, R13, R7, RZ ;  /* 0x000000070d097224 */ /* 0x010fe200078e02ff */
[----:B------:R-:W-:Y:S01]  /*19360*/  SHF.R.S32.HI R2, RZ, 0x1f, R7 ;  /* 0x0000001fff027819 */ /* 0x000fe20000011407 */
[----:B------:R-:W-:-:S04]  /*19370*/  IMAD.WIDE.U32 R10, R7, R12, R14 ;  /* 0x0000000c070a7225 */ /* 0x000fc800078e000e */
[----:B------:R-:W-:-:S04]  /*19380*/  IMAD R9, R12, R2, R9 ;  /* 0x000000020c097224 */ /* 0x000fc800078e0209 */
[----:B------:R-:W-:Y:S01]  /*19390*/  IMAD.IADD R9, R11, 0x1, R9 ;  /* 0x000000010b097824 */ /* 0x000fe200078e0209 */
[----:B------:R-:W-:Y:S05]  /*193a0*/  BRA `(.L_x_2092) ;  /* 0x0000004000007947 */ /* 0x000fea0003800000 */
.L_x_2091:
[----:B------:R-:W-:Y:S02]  /*193b0*/  ULDC.64 UR4, c[0x0][0x118] ;  /* 0x0000460000047ab9 */ /* 0x000fe40000000a00 */
[----:B------:R-:W2:Y:S02]  /*193c0*/  LD.E R10, [R236.64+0x38] ;  /* 0x00003804ec0a7980 */ /* 0x000ea4000c101900 */
[----:B--2---:R-:W-:-:S04]  /*193d0*/  LEA R10, -R10, RZ, 0x6 ;  /* 0x000000ff0a0a7211 */ /* 0x004fc800078e31ff */
[----:B------:R-:W-:Y:S02]  /*193e0*/  SHF.R.S32.HI R9, RZ, 0x1f, R10 ;  /* 0x0000001fff097819 */ /* 0x000fe4000001140a */
.L_x_2092:
[----:B------:R-:W-:Y:S05]  /*193f0*/  BSYNC B0 ;  /* 0x0000000000007941 */ /* 0x000fea0003800000 */
.L_x_2090:
        /* <DEDUP_REMOVED lines=13> */
[--C-:B------:R-:W-:Y:S02]  /*194d0*/  IADD3.X R6, R210, R210, R9.reuse, P6, P1 ;  /* 0x000000d2d2067210 */ /* 0x100fe400037e2409 */
[----:B------:R-:W-:-:S02]  /*194e0*/  LEA.HI.X R31, R10, R213, R9, 0x1, P0 ;  /* 0x000000d50a1f7211 */ /* 0x000fc400000f0c09 */
[CC--:B------:R-:W-:Y:S02]  /*194f0*/  @!P2 LEA R28, P6, R7.reuse, R212.reuse, 0x1 ;  /* 0x000000d4071ca211 */ /* 0x0c0fe400078c08ff */
[CC--:B------:R-:W-:Y:S01]  /*19500*/  @P4 LEA R14, P0, R7.reuse, R212.reuse, 0x1 ;  /* 0x000000d4070e4211 */ /* 0x0c0fe200078008ff */
[----:B------:R-:W-:Y:S01]  /*19510*/  @!PT LDS RZ, [RZ] ;  /* 0x00000000fffff984 */ /* 0x000fe20000000800 */
[----:B------:R-:W-:Y:S01]  /*19520*/  @!PT LDS RZ, [RZ] ;  /* 0x00000000fffff984 */ /* 0x000fe20000000800 */
[----:B------:R-:W-:Y:S01]  /*19530*/  @!PT LDS RZ, [RZ] ;  /* 0x00000000fffff984 */ /* 0x000fe20000000800 */
[----:B------:R1:W-:Y:S01]  /*19540*/  @!P2 LDGSTS.E.BYPASS.LTC128B.128 [R218+0x6000], [R30.64] ;  /* 0x060000001edaafae */ /* 0x0003e2000b901d44 */
[CCC-:B------:R-:W-:Y:S02]  /*19550*/  @!P2 LEA.HI.X R29, R7.reuse, R213.reuse, R6.reuse, 0x1, P6 ;  /* 0x000000d5071da211 */ /* 0x1c0fe400030f0c06 */
[C---:B------:R-:W-:Y:S01]  /*19560*/  @P4 LEA.HI.X R15, R7.reuse, R213, R6, 0x1, P0 ;  /* 0x000000d5070f4211 */ /* 0x040fe200000f0c06 */
[----:B------:R1:W-:Y:S01]  /*19570*/  @P2 STS.128 [R218+0x6000], RZ ;  /* 0x006000ffda002388 */ /* 0x0003e20000000c00 */
[C---:B------:R-:W-:Y:S02]  /*19580*/  @P3 LEA R12, P1, R7.reuse, R212, 0x1 ;  /* 0x000000d4070c3211 */ /* 0x040fe400078208ff */
[----:B------:R-:W-:-:S02]  /*19590*/  IADD3 R2, P6, R7, R209, RZ ;  /* 0x000000d107027210 */ /* 0x000fc40007fde0ff */
[----:B------:R-:W-:Y:S02]  /*195a0*/  @!P2 IADD3 R10, P0, R10, R209, RZ ;  /* 0x000000d10a0aa210 */ /* 0x000fe40007f1e0ff */
[-C--:B------:R-:W-:Y:S01]  /*195b0*/  @P3 LEA.HI.X R13, R7, R213.reuse, R6, 0x1, P1 ;  /* 0x000000d5070d3211 */ /* 0x080fe200008f0c06 */
[--C-:B------:R-:W-:Y:S01]  /*195c0*/  IMAD.X R6, R6, 0x1, R210.reuse, P6 ;  /* 0x0000000106067824 */ /* 0x100fe200030e06d2 */
[CC--:B------:R-:W-:Y:S01]  /*195d0*/  @!P2 LEA R34, P6, R2.reuse, R212.reuse, 0x1 ;  /* 0x000000d40222a211 */ /* 0x0c0fe200078c08ff */
[----:B------:R-:W-:Y:S01]  /*195e0*/  @!P2 IMAD.X R9, R9, 0x1, R210, P0 ;  /* 0x000000010909a824 */ /* 0x000fe200000e06d2 */
[CC--:B------:R-:W-:Y:S01]  /*195f0*/  @P4 LEA R140, P1, R2.reuse, R212.reuse, 0x1 ;  /* 0x000000d4028c4211 */ /* 0x0c0fe200078208ff */
[----:B------:R-:W-:Y:S01]  /*19600*/  @P4 IMAD.MOV.U32 R7, RZ, RZ, R31 ;  /* 0x000000ffff074224 */ /* 0x000fe200078e001f */
[C---:B------:R-:W-:Y:S02]  /*19610*/  @P3 LEA R134, P0, R2.reuse, R212, 0x1 ;  /* 0x000000d402863211 */ /* 0x040fe400078008ff */
[----:B------:R-:W-:-:S02]  /*19620*/  @!P2 LEA.HI.X R35, R2, R213, R6, 0x1, P6 ;  /* 0x000000d50223a211 */ /* 0x000fc400030f0c06 */
[CCC-:B------:R-:W-:Y:S02]  /*19630*/  @P4 LEA.HI.X R141, R2.reuse, R213.reuse, R6.reuse, 0x1, P1 ;  /* 0x000000d5028d4211 */ /* 0x1c0fe400008f0c06 */
[----:B------:R-:W-:Y:S01]  /*19640*/  @P3 LEA.HI.X R135, R2, R213, R6, 0x1, P0 ;  /* 0x000000d502873211 */ /* 0x000fe200000f0c06 */
[--C-:B------:R-:W-:Y:S01]  /*19650*/  @P4 IMAD.MOV.U32 R6, RZ, RZ, R30.reuse ;  /* 0x000000ffff064224 */ /* 0x100fe200078e001e */
[----:B------:R-:W-:Y:S01]  /*19660*/  @!P2 LEA R142, P6, R10, R212, 0x1 ;  /* 0x000000d40a8ea211 */ /* 0x000fe200078c08ff */
[----:B------:R-:W-:-:S03]  /*19670*/  IMAD.MOV.U32 R212, RZ, RZ, R30 ;  /* 0x000000ffffd47224 */ /* 0x000fc600078e001e */
[----:B------:R-:W-:Y:S01]  /*19680*/  @!PT LDS RZ, [RZ] ;  /* 0x00000000fffff984 */ /* 0x000fe20000000800 */
[----:B------:R-:W-:Y:S01]  /*19690*/  @!PT LDS RZ, [RZ] ;  /* 0x00000000fffff984 */ /* 0x000fe20000000800 */
[----:B------:R-:W-:Y:S01]  /*196a0*/  @!PT LDS RZ, [RZ] ;  /* 0x00000000fffff984 */ /* 0x000fe20000000800 */
[----:B------:R2:W-:Y:S01]  /*196b0*/  @P4 LDGSTS.E.BYPASS.LTC128B.128 [R218+0x8000], [R6.64+0x80] ;  /* 0x0800008006da4fae */ /* 0x0005e2000b901d44 */
[----:B------:R-:W-:Y:S01]  /*196c0*/  @!P2 LEA.HI.X R143, R10, R213, R9, 0x1, P6 ;  /* 0x000000d50a8fa211 */ /* 0x000fe200030f0c09 */
[--C-:B------:R-:W-:Y:S02]  /*196d0*/  IMAD.MOV.U32 R213, RZ, RZ, R31.reuse ;  /* 0x000000ffffd57224 */ /* 0x100fe400078e001f */
        /* <DEDUP_REMOVED lines=54> */
.L_x_2089:
[----:B------:R-:W-:Y:S05]  /*19a40*/  BSYNC B1 ;  /* 0x0000000000017941 */ /* 0x000fea0003800000 */
.L_x_2088:
[----:B------:R-:W-:Y:S01]  /*19a50*/  ULDC.64 UR4, c[0x0][0x118] ;  /* 0x0000460000047ab9 */ /* 0x000fe20000000a00 */
[----:B-1----:R-:W-:Y:S01]  /*19a60*/  FMNMX.FTZ R7, R132, R5, !PT ;  /* 0x0000000584077209 */ /* 0x002fe20007810000 */
[----:B------:R-:W2:Y:S01]  /*19a70*/  LD.E R151, [R236.64+0xdc] ;  /* 0x0000dc04ec977980 */ /* 0x000ea2000c101900 */
[----:B------:R-:W-:-:S02]  /*19a80*/  FMNMX.FTZ R2, R3, R0, !PT ;  /* 0x0000000003027209 */ /* 0x000fc40007810000 */
[----:B------:R-:W-:Y:S01]  /*19a90*/  FMNMX.FTZ R7, R160, R7, !PT ;  /* 0x00000007a0077209 */ /* 0x000fe20007810000 */
[----:B------:R-:W-:Y:S03]  /*19aa0*/  LDSM.16.MT88.4 R12, [R205+0xc000] ;  /* 0x00c00000cd0c783b */ /* 0x000fe60000004200 */
[----:B------:R-:W-:Y:S01]  /*19ab0*/  FMNMX.FTZ R7, R162, R7, !PT ;  /* 0x00000007a2077209 */ /* 0x000fe20007810000 */
[----:B------:R-:W-:Y:S03]  /*19ac0*/  LDSM.16.MT88.4 R16, [R206+0xc000] ;  /* 0x00c00000ce10783b */ /* 0x000fe60000004200 */
        /* <DEDUP_REMOVED lines=47> */
[----:B------:R-:W-:Y:S01]  /*19dc0*/  FSEL R5, R146, RZ, P1 ;  /* 0x000000ff92057208 */ /* 0x000fe20000800000 */
[-C--:B------:R-:W-:Y:S01]  /*19dd0*/  FFMA.FTZ R141, R4, R151.reuse, -R156 ;  /* 0x00000097048d7223 */ /* 0x080fe2000001089c */
[----:B------:R-:W1:Y:S01]  /*19de0*/  MUFU.EX2 R3, R3 ;  /* 0x0000000300037308 */ /* 0x000e620000000800 */
[-C--:B------:R-:W-:Y:S02]  /*19df0*/  FFMA.FTZ R140, R0, R151.reuse, -R150 ;  /* 0x00000097008c7223 */ /* 0x080fe40000010896 */
[----:B------:R-:W-:Y:S02]  /*19e00*/  FADD.FTZ R4, R132, -R5 ;  /* 0x8000000584047221 */ /* 0x000fe40000010000 */
[-CC-:B------:R-:W-:Y:S01]  /*19e10*/  FFMA.FTZ R143, R160, R151.reuse, -R156.reuse ;  /* 0x00000097a08f7223 */ /* 0x180fe2000001089c */
[----:B------:R-:W-:Y:S01]  /*19e20*/  LDSM.16.MT88.4 R132, [R205+0xc800] ;  /* 0x00c80000cd84783b */ /* 0x000fe20000004200 */
[-C--:B------:R-:W-:Y:S01]  /*19e30*/  FFMA.FTZ R142, R162, R151.reuse, -R156 ;  /* 0x00000097a28e7223 */ /* 0x080fe2000001089c */
[----:B------:R-:W-:Y:S01]  /*19e40*/  MUFU.EX2 R144, R144 ;  /* 0x0000009000907308 */ /* 0x000fe20000000800 */
[----:B------:R-:W-:-:S02]  /*19e50*/  FFMA.FTZ R2, R161, R151, -R150 ;  /* 0x00000097a1027223 */ /* 0x000fc40000010896 */
[-CC-:B------:R-:W-:Y:S02]  /*19e60*/  FFMA.FTZ R0, R32, R151.reuse, -R150.reuse ;  /* 0x0000009720007223 */ /* 0x180fe40000010896 */
[----:B------:R-:W-:Y:S01]  /*19e70*/  FFMA.FTZ R147, R8, R151, -R150 ;  /* 0x0000009708937223 */ /* 0x000fe20000010896 */
[----:B------:R-:W-:Y:S01]  /*19e80*/  LDSM.16.MT88.4 R32, [R204+0xc800] ;  /* 0x00c80000cc20783b */ /* 0x000fe20000004200 */
[----:B------:R-:W-:Y:S01]  /*19e90*/  FMUL.FTZ R148, R151, R4 ;  /* 0x0000000497947220 */ /* 0x000fe20000410000 */
[----:B------:R-:W2:Y:S01]  /*19ea0*/  MUFU.EX2 R143, R143 ;  /* 0x0000008f008f7308 */ /* 0x000ea20000000800 */
[-C--:B-1----:R-:W-:Y:S01]  /*19eb0*/  FMUL.FTZ R122, R122, R3.reuse ;  /* 0x000000037a7a7220 */ /* 0x082fe20000410000 */
[----:B------:R-:W1:Y:S01]  /*19ec0*/  LDSM.16.MT88.4 R8, [R204+0xc000] ;  /* 0x00c00000cc08783b */ /* 0x000e620000004200 */
[-C--:B------:R-:W-:Y:S02]  /*19ed0*/  FMUL.FTZ R123, R123, R3.reuse ;  /* 0x000000037b7b7220 */ /* 0x080fe40000410000 */
[----:B------:R-:W-:-:S02]  /*19ee0*/  FMUL.FTZ R118, R118, R3 ;  /* 0x0000000376767220 */ /* 0x000fc40000410000 */
[-C--:B------:R-:W-:Y:S01]  /*19ef0*/  FMUL.FTZ R119, R119, R3.reuse ;  /* 0x0000000377777220 */ /* 0x080fe20000410000 */
[----:B------:R-:W-:Y:S01]  /*19f00*/  MUFU.EX2 R142, R142 ;  /* 0x0000008e008e7308 */ /* 0x000fe20000000800 */
[-C--:B------:R-:W-:Y:S02]  /*19f10*/  FMUL.FTZ R130, R130, R3.reuse ;  /* 0x0000000382827220 */ /* 0x080fe40000410000 */
[-C--:B------:R-:W-:Y:S02]  /*19f20*/  FMUL.FTZ R131, R131, R3.reuse ;  /* 0x0000000383837220 */ /* 0x080fe40000410000 */
[-C--:B------:R-:W-:Y:S02]  /*19f30*/  FMUL.FTZ R126, R126, R3.reuse ;  /* 0x000000037e7e7220 */ /* 0x080fe40000410000 */
[-C--:B------:R-:W-:Y:S01]  /*19f40*/  FMUL.FTZ R127, R127, R3.reuse ;  /* 0x000000037f7f7220 */ /* 0x080fe20000410000 */
[----:B------:R-:W3:Y:S01]  /*19f50*/  MUFU.EX2 R141, R141 ;  /* 0x0000008d008d7308 */ /* 0x000ee20000000800 */
[----:B--2---:R-:W-:Y:S01]  /*19f60*/  F2FP.BF16.PACK_AB R4, R143, R144 ;  /* 0x000000908f04723e */ /* 0x004fe200000010ff */
[----:B------:R-:W-:-:S02]  /*19f70*/  FMUL.FTZ R114, R114, R3 ;  /* 0x0000000372727220 */ /* 0x000fc40000410000 */
[-C--:B------:R-:W-:Y:S02]  /*19f80*/  FMUL.FTZ R115, R115, R3.reuse ;  /* 0x0000000373737220 */ /* 0x080fe40000410000 */
[-C--:B------:R-:W-:Y:S02]  /*19f90*/  FMUL.FTZ R110, R110, R3.reuse ;  /* 0x000000036e6e7220 */ /* 0x080fe40000410000 */
[----:B------:R-:W-:Y:S01]  /*19fa0*/  MUFU.EX2 R140, R140 ;  /* 0x0000008c008c7308 */ /* 0x000fe20000000800 */
[-C--:B------:R-:W-:Y:S02]  /*19fb0*/  FMUL.FTZ R111, R111, R3.reuse ;  /* 0x000000036f6f7220 */ /* 0x080fe40000410000 */
[-C--:B------:R-:W-:Y:S02]  /*19fc0*/  FMUL.FTZ R38, R38, R3.reuse ;  /* 0x0000000326267220 */ /* 0x080fe40000410000 */
[-C--:B------:R-:W-:Y:S02]  /*19fd0*/  FMUL.FTZ R39, R39, R3.reuse ;  /* 0x0000000327277220 */ /* 0x080fe40000410000 */
[-C--:B------:R-:W-:Y:S01]  /*19fe0*/  FMUL.FTZ R42, R42, R3.reuse ;  /* 0x000000032a2a7220 */ /* 0x080fe20000410000 */
[----:B------:R-:W2:Y:S01]  /*19ff0*/  MUFU.EX2 R2, R2 ;  /* 0x0000000200027308 */ /* 0x000ea20000000800 */
[----:B---3--:R-:W-:Y:S01]  /*1a000*/  F2FP.BF16.PACK_AB R6, R141, R142 ;  /* 0x0000008e8d06723e */ /* 0x008fe200000010ff */
        /* <DEDUP_REMOVED lines=13> */
[----:B------:R-:W2:Y:S01]  /*1a0e0*/  MUFU.EX2 R148, R148 ;  /* 0x0000009400947308 */ /* 0x000ea20000000800 */
[-C--:B------:R-:W-:Y:S02]  /*1a0f0*/  FMUL.FTZ R63, R63, R3.reuse ;  /* 0x000000033f3f7220 */ /* 0x080fe40000410000 */
[-C--:B------:R-:W-:Y:S02]  /*1a100*/  FMUL.FTZ R66, R66, R3.reuse ;  /* 0x0000000342427220 */ /* 0x080fe40000410000 */
[-C--:B------:R-:W-:Y:S02]  /*1a110*/  FMUL.FTZ R67, R67, R3.reuse ;  /* 0x0000000343437220 */ /* 0x080fe40000410000 */
[-C--:B------:R-:W-:Y:S01]  /*1a120*/  FMUL.FTZ R54, R54, R3.reuse ;  /* 0x0000000336367220 */ /* 0x080fe20000410000 */
[----:B---3--:R-:W-:Y:S01]  /*1a130*/  F2FP.BF16.PACK_AB R7, R147, R0 ;  /* 0x000000009307723e */ /* 0x008fe200000010ff */
[----:B------:R-:W-:-:S02]  /*1a140*/  FMUL.FTZ R55, R55, R3 ;  /* 0x0000000337377220 */ /* 0x000fc40000410000 */
[-C--:B------:R-:W-:Y:S02]  /*1a150*/  FMUL.FTZ R58, R58, R3.reuse ;  /* 0x000000033a3a7220 */ /* 0x080fe40000410000 */
[-C--:B------:R-:W-:Y:S02]  /*1a160*/  FMUL.FTZ R59, R59, R3.reuse ;  /* 0x000000033b3b7220 */ /* 0x080fe40000410000 */
[----:B------:R-:W-:Y:S02]  /*1a170*/  FMUL.FTZ R70, R70, R3 ;  /* 0x0000000346467220 */ /* 0x000fe40000410000 */
[-C--:B--2---:R-:W-:Y:S02]  /*1a180*/  FMUL.FTZ R120, R120, R148.reuse ;  /* 0x0000009478787220 */ /* 0x084fe40000410000 */
[-C--:B------:R-:W-:Y:S02]  /*1a190*/  FMUL.FTZ R121, R121, R148.reuse ;  /* 0x0000009479797220 */ /* 0x080fe40000410000 */
[----:B------:R-:W-:-:S02]  /*1a1a0*/  FMUL.FTZ R116, R116, R148 ;  /* 0x0000009474747220 */ /* 0x000fc40000410000 */
[-C--:B------:R-:W-:Y:S02]  /*1a1b0*/  FMUL.FTZ R117, R117, R148.reuse ;  /* 0x0000009475757220 */ /* 0x080fe40000410000 */
[-C--:B------:R-:W-:Y:S01]  /*1a1c0*/  FMUL.FTZ R128, R128, R148.reuse ;  /* 0x0000009480807220 */ /* 0x080fe20000410000 */
        /* <DEDUP_REMOVED lines=41> */
[----:B---3--:R-:W-:Y:S01]  /*1a460*/  HMMA.16816.F32.BF16 R104, R4, R16, R104 ;  /* 0x000000100468723c */ /* 0x008fe20000041868 */
[----:B------:R-:W-:-:S02]  /*1a470*/  FMUL.FTZ R71, R71, R3 ;  /* 0x0000000347477220 */ /* 0x000fc40000410000 */
[-C--:B------:R-:W-:Y:S02]  /*1a480*/  FMUL.FTZ R72, R72, R148.reuse ;  /* 0x0000009448487220 */ /* 0x080fe40000410000 */
[-C--:B------:R-:W-:Y:S02]  /*1a490*/  FMUL.FTZ R73, R73, R148.reuse ;  /* 0x0000009449497220 */ /* 0x080fe40000410000 */
[-C--:B------:R-:W-:Y:S01]  /*1a4a0*/  FMUL.FTZ R74, R74, R3.reuse ;  /* 0x000000034a4a7220 */ /* 0x080fe20000410000 */
[----:B------:R-:W-:Y:S01]  /*1a4b0*/  HMMA.16816.F32.BF16 R100, R4, R18, R100 ;  /* 0x000000120464723c */ /* 0x000fe20000041864 */
[----:B------:R-:W3:Y:S01]  /*1a4c0*/  LDSM.16.MT88.4 R16, [R204+0xe000] ;  /* 0x00e00000cc10783b */ /* 0x000ee20000004200 */
[----:B------:R-:W-:Y:S02]  /*1a4d0*/  FMUL.FTZ R75, R75, R3 ;  /* 0x000000034b4b7220 */ /* 0x000fe40000410000 */
[-C--:B------:R-:W-:Y:S02]  /*1a4e0*/  FMUL.FTZ R84, R84, R148.reuse ;  /* 0x0000009454547220 */ /* 0x080fe40000410000 */
[----:B------:R-:W-:-:S02]  /*1a4f0*/  FMUL.FTZ R85, R85, R148 ;  /* 0x0000009455557220 */ /* 0x000fc40000410000 */
[C---:B-1----:R-:W-:Y:S01]  /*1a500*/  HMMA.16816.F32.BF16 R44, R4.reuse, R8, R44 ;  /* 0x00000008042c723c */ /* 0x042fe2000004182c */
[-C--:B------:R-:W-:Y:S02]  /*1a510*/  FMUL.FTZ R86, R86, R3.reuse ;  /* 0x0000000356567220 */ /* 0x080fe40000410000 */
[-C--:B------:R-:W-:Y:S02]  /*1a520*/  FMUL.FTZ R87, R87, R3.reuse ;  /* 0x0000000357577220 */ /* 0x080fe40000410000 */
[-C--:B------:R-:W-:Y:S02]  /*1a530*/  FMUL.FTZ R88, R88, R148.reuse ;  /* 0x0000009458587220 */ /* 0x080fe40000410000 */
[----:B------:R-:W-:Y:S01]  /*1a540*/  FMUL.FTZ R89, R89, R148 ;  /* 0x0000009459597220 */ /* 0x000fe20000410000 */
[----:B------:R-:W-:Y:S01]  /*1a550*/  HMMA.16816.F32.BF16 R48, R4, R10, R48 ;  /* 0x0000000a0430723c */ /* 0x000fe20000041830 */
[----:B------:R-:W1:Y:S01]  /*1a560*/  LDSM.16.MT88.4 R8, [R206+0x10000] ;  /* 0x01000000ce08783b */ /* 0x000e620000004200 */
[----:B------:R-:W-:-:S02]  /*1a570*/  FMUL.FTZ R90, R90, R3 ;  /* 0x000000035a5a7220 */ /* 0x000fc40000410000 */
[----:B------:R-:W-:Y:S02]  /*1a580*/  FMUL.FTZ R91, R91, R3 ;  /* 0x000000035b5b7220 */ /* 0x000fe40000410000 */
[-CC-:B------:R-:W-:Y:S02]  /*1a590*/  FFMA.FTZ R155, R27, R151.reuse, -R156.reuse ;  /* 0x000000971b9b7223 */ /* 0x180fe4000001089c */
[-CC-:B------:R-:W-:Y:S01]  /*1a5a0*/  FFMA.FTZ R158, R25, R151.reuse, -R156.reuse ;  /* 0x00000097199e7223 */ /* 0x180fe2000001089c */
[C---:B--2---:R-:W-:Y:S01]  /*1a5b0*/  HMMA.16816.F32.BF16 R60, R4.reuse, R12, R60 ;  /* 0x0000000c043c723c */ /* 0x044fe2000004183c */
        /* <DEDUP_REMOVED lines=14> */
[----:B---3--:R-:W-:Y:S01]  /*1a6a0*/  HMMA.16816.F32.BF16 R52, R4, R16, R52 ;  /* 0x000000100434723c */ /* 0x008fe20000041834 */
[----:B------:R-:W-:-:S02]  /*1a6b0*/  FMUL.FTZ R78, R78, R3 ;  /* 0x000000034e4e7220 */ /* 0x000fc40000410000 */
[-C--:B------:R-:W-:Y:S01]  /*1a6c0*/  FMUL.FTZ R79, R79, R3.reuse ;  /* 0x000000034f4f7220 */ /* 0x080fe20000410000 */
[----:B------:R-:W-:Y:S01]  /*1a6d0*/  MUFU.EX2 R157, R157 ;  /* 0x0000009d009d7308 */ /* 0x000fe20000000800 */
[-C--:B------:R-:W-:Y:S02]  /*1a6e0*/  FMUL.FTZ R80, R80, R148.reuse ;  /* 0x0000009450507220 */ /* 0x080fe40000410000 */
[----:B------:R-:W-:Y:S01]  /*1a6f0*/  FMUL.FTZ R81, R81, R148 ;  /* 0x0000009451517220 */ /* 0x000fe20000410000 */
[----:B------:R-:W-:Y:S01]  /*1a700*/  HMMA.16816.F32.BF16 R56, R4, R18, R56 ;  /* 0x000000120438723c */ /* 0x000fe20000041838 */
[----:B------:R-:W3:Y:S01]  /*1a710*/  LDSM.16.MT88.4 R16, [R205+0x10000] ;  /* 0x01000000cd10783b */ /* 0x000ee20000004200 */
[-C--:B------:R-:W-:Y:S02]  /*1a720*/  FMUL.FTZ R82, R82, R3.reuse ;  /* 0x0000000352527220 */ /* 0x080fe40000410000 */
[----:B------:R-:W-:Y:S01]  /*1a730*/  MUFU.EX2 R160, R160 ;  /* 0x000000a000a07308 */ /* 0x000fe20000000800 */
        /* <DEDUP_REMOVED lines=23> */
[----:B------:R-:W1:Y:S01]  /*1a8b0*/  MUFU.EX2 R166, R166 ;  /* 0x000000a600a67308 */ /* 0x000e620000000800 */
[-CC-:B------:R-:W-:Y:S02]  /*1a8c0*/  FFMA.FTZ R168, R168, R151.reuse, -R150.reuse ;  /* 0x00000097a8a87223 */ /* 0x180fe40000010896 */
[-CC-:B------:R-:W-:Y:S02]  /*1a8d0*/  FFMA.FTZ R167, R167, R151.reuse, -R150.reuse ;  /* 0x00000097a7a77223 */ /* 0x180fe40000010896 */
[-C--:B------:R-:W-:Y:S01]  /*1a8e0*/  FFMA.FTZ R174, R163, R151.reuse, -R150 ;  /* 0x00000097a3ae7223 */ /* 0x080fe20000010896 */
[----:B---3--:R-:W-:Y:S01]  /*1a8f0*/  HMMA.16816.F32.BF16 R76, R4, R16, R76 ;  /* 0x00000010044c723c */ /* 0x008fe2000004184c */
[-CC-:B------:R-:W-:Y:S01]  /*1a900*/  FFMA.FTZ R153, R153, R151.reuse, -R156.reuse ;  /* 0x0000009799997223 */ /* 0x180fe2000001089c */
[----:B------:R-:W-:Y:S01]  /*1a910*/  MUFU.EX2 R173, R173 ;  /* 0x000000ad00ad7308 */ /* 0x000fe20000000800 */
[----:B------:R-:W-:-:S02]  /*1a920*/  FFMA.FTZ R176, R139, R151, -R156 ;  /* 0x000000978bb07223 */ /* 0x000fc4000001089c */
[-CC-:B------:R-:W-:Y:S02]  /*1a930*/  FFMA.FTZ R154, R154, R151.reuse, -R156.reuse ;  /* 0x000000979a9a7223 */ /* 0x180fe4000001089c */
[-C--:B------:R-:W-:Y:S01]  /*1a940*/  FFMA.FTZ R163, R152, R151.reuse, -R156 ;  /* 0x0000009798a37223 */ /* 0x080fe2000001089c */
[C---:B------:R-:W-:Y:S01]  /*1a950*/  HMMA.16816.F32.BF16 R80, R4.reuse, R18, R80 ;  /* 0x000000120450723c */ /* 0x040fe20000041850 */
[----:B------:R-:W3:Y:S01]  /*1a960*/  LDSM.16.MT88.4 R16, [R204+0xe800] ;  /* 0x00e80000cc10783b */ /* 0x000ee20000004200 */
[----:B------:R-:W2:Y:S01]  /*1a970*/  MUFU.EX2 R172, R172 ;  /* 0x000000ac00ac7308 */ /* 0x000ea20000000800 */
[-CC-:B------:R-:W-:Y:S02]  /*1a980*/  FFMA.FTZ R152, R138, R151.reuse, -R150.reuse ;  /* 0x000000978a987223 */ /* 0x180fe40000010896 */
[-CC-:B------:R-:W-:Y:S02]  /*1a990*/  FFMA.FTZ R175, R136, R151.reuse, -R150.reuse ;  /* 0x0000009788af7223 */ /* 0x180fe40000010896 */
[-CC-:B------:R-:W-:Y:S01]  /*1a9a0*/  FFMA.FTZ R156, R137, R151.reuse, -R150.reuse ;  /* 0x00000097899c7223 */ /* 0x180fe20000010896 */
[----:B-1----:R-:W-:Y:S01]  /*1a9b0*/  HMMA.16816.F32.BF16 R92, R4, R8, R92 ;  /* 0x00000008045c723c */ /* 0x002fe2000004185c */
        /* <DEDUP_REMOVED lines=17> */
[----:B------:R-:W-:Y:S01]  /*1aad0*/  F2FP.BF16.PACK_AB R7, R166, R161 ;  /* 0x000000a1a607723e */ /* 0x000fe200000010ff */
[----:B------:R-:W-:-:S02]  /*1aae0*/  FADD.FTZ R2, R147, R2 ;  /* 0x0000000293027221 */ /* 0x000fc40000010000 */
[----:B------:R-:W-:Y:S02]  /*1aaf0*/  FADD.FTZ R155, R155, R0 ;  /* 0x000000009b9b7221 */ /* 0x000fe40000010000 */
[----:B------:R-:W1:Y:S01]  /*1ab00*/  MUFU.EX2 R168, R168 ;  /* 0x000000a800a87308 */ /* 0x000e620000000800 */
[----:B------:R-:W-:Y:S01]  /*1ab10*/  FADD.FTZ R159, R159, R2 ;  /* 0x000000029f9f7221 */ /* 0x000fe20000010000 */
[C---:B--2---:R-:W-:Y:S01]  /*1ab20*/  HMMA.16816.F32.BF16 R128, R4.reuse, R12, R128 ;  /* 0x0000000c0480723c */ /* 0x044fe20000041880 */
[----:B------:R-:W-:Y:S02]  /*1ab30*/  FADD.FTZ R158, R158, R155 ;  /* 0x0000009b9e9e7221 */ /* 0x000fe40000010000 */
[----:B------:R-:W-:Y:S02]  /*1ab40*/  FADD.FTZ R162, R162, R159 ;  /* 0x0000009fa2a27221 */ /* 0x000fe40000010000 */
[----:B------:R-:W-:Y:S01]  /*1ab50*/  FADD.FTZ R157, R157, R158 ;  /* 0x0000009e9d9d7221 */ /* 0x000fe20000010000 */
[----:B------:R-:W-:Y:S01]  /*1ab60*/  MUFU.EX2 R167, R167 ;  /* 0x000000a700a77308 */ /* 0x000fe20000000800 */
[----:B------:R-:W-:Y:S01]  /*1ab70*/  FADD.FTZ R161, R161, R162 ;  /* 0x000000a2a1a17221 */ /* 0x000fe20000010000 */
[----:B------:R-:W-:Y:S01]  /*1ab80*/  HMMA.16816.F32.BF16 R124, R4, R14, R124 ;  /* 0x0000000e047c723c */ /* 0x000fe2000004187c */
[----:B------:R-:W2:Y:S01]  /*1ab90*/  LDSM.16.MT88.4 R12, [R206+0x10800] ;  /* 0x01080000ce0c783b */ /* 0x000ea20000004200 */
[----:B------:R-:W-:-:S02]  /*1aba0*/  FADD.FTZ R160, R160, R157 ;  /* 0x0000009da0a07221 */ /* 0x000fc40000010000 */
[----:B------:R-:W-:Y:S02]  /*1abb0*/  FADD.FTZ R166, R166, R161 ;  /* 0x000000a1a6a67221 */ /* 0x000fe40000010000 */
[----:B------:R-:W4:Y:S02]  /*1abc0*/  MUFU.EX2 R174, R174 ;  /* 0x000000ae00ae7308 */ /* 0x000f240000000800 */
[C---:B------:R-:W-:Y:S06]  /*1abd0*/  HMMA.16816.F32.BF16 R36, R4.reuse, R24, R36 ;  /* 0x000000180424723c */ /* 0x040fec0000041824 */
[----:B------:R-:W-:Y:S02]  /*1abe0*/  MUFU.EX2 R153, R153 ;  /* 0x0000009900997308 */ /* 0x000fe40000000800 */
[C---:B------:R-:W-:Y:S01]  /*1abf0*/  HMMA.16816.F32.BF16 R40, R4.reuse, R26, R40 ;  /* 0x0000001a0428723c */ /* 0x040fe20000041828 */
[----:B------:R-:W5:Y:S05]  /*1ac00*/  LDSM.16.MT88.4 R24, [R205+0x10800] ;  /* 0x01080000cd18783b */ /* 0x000f6a0000004200 */
[----:B------:R-:W1:Y:S02]  /*1ac10*/  MUFU.EX2 R176, R176 ;  /* 0x000000b000b07308 */ /* 0x000e640000000800 */
[C---:B------:R-:W-:Y:S06]  /*1ac20*/  HMMA.16816.F32.BF16 R44, R4.reuse, R20, R44 ;  /* 0x00000014042c723c */ /* 0x040fec000004182c */
[----:B------:R-:W-:Y:S02]  /*1ac30*/  MUFU.EX2 R154, R154 ;  /* 0x0000009a009a7308 */ /* 0x000fe40000000800 */
[C---:B------:R-:W-:Y:S01]  /*1ac40*/  HMMA.16816.F32.BF16 R48, R4.reuse, R22, R48 ;  /* 0x000000160430723c */ /* 0x040fe20000041830 */
[----:B------:R-:W1:Y:S05]  /*1ac50*/  LDSM.16.MT88.4 R20, [R204+0x10800] ;  /* 0x01080000cc14783b */ /* 0x000e6a0000004200 */
[----:B------:R-:W-:Y:S02]  /*1ac60*/  MUFU.EX2 R163, R163 ;  /* 0x000000a300a37308 */ /* 0x000fe40000000800 */
[C---:B---3--:R-:W-:Y:S06]  /*1ac70*/  HMMA.16816.F32.BF16 R52, R4.reuse, R16, R52 ;  /* 0x000000100434723c */ /* 0x048fec0000041834 */
[----:B------:R-:W-:Y:S02]  /*1ac80*/  MUFU.EX2 R152, R152 ;  /* 0x0000009800987308 */ /* 0x000fe40000000800 */
[C---:B------:R-:W-:Y:S01]  /*1ac90*/  HMMA.16816.F32.BF16 R56, R4.reuse, R18, R56 ;  /* 0x000000120438723c */ /* 0x040fe20000041838 */
[----:B------:R-:W3:Y:S05]  /*1aca0*/  LDSM.16.MT88.4 R16, [R203+0x10800] ;  /* 0x01080000cb10783b */ /* 0x000eea0000004200 */
[----:B------:R-:W1:Y:S02]  /*1acb0*/  MUFU.EX2 R175, R175 ;  /* 0x000000af00af7308 */ /* 0x000e640000000800 */
[C---:B--2---:R-:W-:Y:S06]  /*1acc0*/  HMMA.16816.F32.BF16 R68, R4.reuse, R12, R68 ;  /* 0x0000000c0444723c */ /* 0x044fec0000041844 */
[----:B------:R-:W-:Y:S02]  /*1acd0*/  MUFU.EX2 R156, R156 ;  /* 0x0000009c009c7308 */ /* 0x000fe40000000800 */
[C---:B------:R-:W-:Y:S01]  /*1ace0*/  HMMA.16816.F32.BF16 R72, R4.reuse, R14, R72 ;  /* 0x0000000e0448723c */ /* 0x040fe20000041848 */
[----:B------:R-:W2:Y:S05]  /*1acf0*/  LDSM.16.MT88.4 R12, [R206+0xd000] ;  /* 0x00d00000ce0c783b */ /* 0x000eaa0000004200 */
        /* <DEDUP_REMOVED lines=13> */
[C---:B-----5:R-:W-:Y:S08]  /*1add0*/  HMMA.16816.F32.BF16 R76, R4.reuse, R24, R76 ;  /* 0x00000018044c723c */ /* 0x060ff0000004184c */
[C---:B------:R-:W-:Y:S01]  /*1ade0*/  HMMA.16816.F32.BF16 R80, R4.reuse, R26, R80 ;  /* 0x0000001a0450723c */ /* 0x040fe20000041850 */
[----:B------:R-:W5:Y:S07]  /*1adf0*/  LDSM.16.MT88.4 R24, [R206+0xf000] ;  /* 0x00f00000ce18783b */ /* 0x000f6e0000004200 */
[C---:B-1----:R-:W-:Y:S08]  /*1ae00*/  HMMA.16816.F32.BF16 R84, R4.reuse, R20, R84 ;  /* 0x000000140454723c */ /* 0x042ff00000041854 */
[C---:B------:R-:W-:Y:S01]  /*1ae10*/  HMMA.16816.F32.BF16 R88, R4.reuse, R22, R88 ;  /* 0x000000160458723c */ /* 0x040fe20000041858 */
[----:B------:R-:W-:Y:S07]  /*1ae20*/  LDSM.16.MT88.4 R20, [R205+0xf000] ;  /* 0x00f00000cd14783b */ /* 0x000fee0000004200 */
[C---:B---3--:R-:W-:Y:S08]  /*1ae30*/  HMMA.16816.F32.BF16 R92, R4.reuse, R16, R92 ;  /* 0x00000010045c723c */ /* 0x048ff0000004185c */
[----:B------:R-:W-:Y:S01]  /*1ae40*/  HMMA.16816.F32.BF16 R96, R4, R18, R96 ;  /* 0x000000120460723c */ /* 0x000fe20000041860 */
[----:B------:R-:W1:Y:S06]  /*1ae50*/  LDSM.16.MT88.4 R16, [R204+0xf000] ;  /* 0x00f00000cc10783b */ /* 0x000e6c0000004200 */
[----:B------:R-:W-:Y:S01]  /*1ae60*/  F2FP.BF16.PACK_AB R4, R172, R173 ;  /* 0x000000adac04723e */ /* 0x000fe200000010ff */
[----:B------:R-:W-:Y:S01]  /*1ae70*/  FADD.FTZ R173, R173, R160 ;  /* 0x000000a0adad7221 */ /* 0x000fe20000010000 */
[----:B------:R-:W-:Y:S01]  /*1ae80*/  F2FP.BF16.PACK_AB R5, R168, R169 ;  /* 0x000000a9a805723e */ /* 0x000fe200000010ff */
[----:B------:R-:W-:Y:S01]  /*1ae90*/  FADD.FTZ R169, R169, R166 ;  /* 0x000000a6a9a97221 */ /* 0x000fe20000010000 */
[----:B------:R-:W-:Y:S01]  /*1aea0*/  F2FP.BF16.PACK_AB R6, R170, R171 ;  /* 0x000000abaa06723e */ /* 0x000fe200000010ff */
[----:B------:R-:W-:Y:S01]  /*1aeb0*/  FADD.FTZ R172, R172, R173 ;  /* 0x000000adacac7221 */ /* 0x000fe20000010000 */
[----:B----4-:R-:W-:Y:S01]  /*1aec0*/  F2FP.BF16.PACK_AB R7, R174, R167 ;  /* 0x000000a7ae07723e */ /* 0x010fe200000010ff */
[----:B------:R-:W-:-:S02]  /*1aed0*/  FADD.FTZ R168, R168, R169 ;  /* 0x000000a9a8a87221 */ /* 0x000fc40000010000 */
[----:B------:R-:W-:Y:S02]  /*1aee0*/  FADD.FTZ R171, R171, R172 ;  /* 0x000000acabab7221 */ /* 0x000fe40000010000 */
[----:B------:R-:W-:Y:S02]  /*1aef0*/  FADD.FTZ R3, R167, R168 ;  /* 0x000000a8a7037221 */ /* 0x000fe40000010000 */
[----:B--2---:R-:W-:Y:S01]  /*1af00*/  HMMA.16816.F32.BF16 R128, R4, R12, R128 ;  /* 0x0000000c0480723c */ /* 0x004fe20000041880 */
[----:B------:R-:W-:Y:S02]  /*1af10*/  FADD.FTZ R170, R170, R171 ;  /* 0x000000abaaaa7221 */ /* 0x000fe40000010000 */
[----:B------:R-:W-:-:S05]  /*1af20*/  FADD.FTZ R3, R174, R3 ;  /* 0x00000003ae037221 */ /* 0x000fca0000010000 */
[C---:B------:R-:W-:Y:S01]  /*1af30*/  HMMA.16816.F32.BF16 R124, R4.reuse, R14, R124 ;  /* 0x0000000e047c723c */ /* 0x040fe2000004187c */
[----:B------:R-:W2:Y:S07]  /*1af40*/  LDSM.16.MT88.4 R12, [R203+0xf000] ;  /* 0x00f00000cb0c783b */ /* 0x000eae0000004200 */
[C---:B------:R-:W-:Y:S08]  /*1af50*/  HMMA.16816.F32.BF16 R120, R4.reuse, R8, R120 ;  /* 0x000000080478723c */ /* 0x040ff00000041878 */
[C---:B------:R-:W-:Y:S01]  /*1af60*/  HMMA.16816.F32.BF16 R116, R4.reuse, R10, R116 ;  /* 0x0000000a0474723c */ /* 0x040fe20000041874 */
[----:B------:R-:W3:Y:S07]  /*1af70*/  LDSM.16.MT88.4 R8, [R206+0x11000] ;  /* 0x01100000ce08783b */ /* 0x000eee0000004200 */
[C---:B-----5:R-:W-:Y:S08]  /*1af80*/  HMMA.16816.F32.BF16 R36, R4.reuse, R24, R36 ;  /* 0x000000180424723c */ /* 0x060ff00000041824 */
[C---:B------:R-:W-:Y:S01]  /*1af90*/  HMMA.16816.F32.BF16 R40, R4.reuse, R26, R40 ;  /* 0x0000001a0428723c */ /* 0x040fe20000041828 */
[----:B------:R-:W4:Y:S07]  /*1afa0*/  LDSM.16.MT88.4 R24, [R205+0x11000] ;  /* 0x01100000cd18783b */ /* 0x000f2e0000004200 */
[C---:B-1----:R-:W-:Y:S08]  /*1afb0*/  HMMA.16816.F32.BF16 R52, R4.reuse, R16, R52 ;  /* 0x000000100434723c */ /* 0x042ff00000041834 */
[C---:B--2---:R-:W-:Y:S08]  /*1afc0*/  HMMA.16816.F32.BF16 R60, R4.reuse, R12, R60 ;  /* 0x0000000c043c723c */ /* 0x044ff0000004183c */
[C---:B------:R-:W-:Y:S01]  /*1afd0*/  HMMA.16816.F32.BF16 R64, R4.reuse, R14, R64 ;  /* 0x0000000e0440723c */ /* 0x040fe20000041840 */
[----:B------:R-:W1:Y:S07]  /*1afe0*/  LDSM.16.MT88.4 R12, [R203+0x11000] ;  /* 0x01100000cb0c783b */ /* 0x000e6e0000004200 */
[C---:B------:R-:W-:Y:S01]  /*1aff0*/  HMMA.16816.F32.BF16 R56, R4.reuse, R18, R56 ;  /* 0x000000120438723c */ /* 0x040fe20000041838 */
[----:B------:R-:W2:Y:S07]  /*1b000*/  LDSM.16.MT88.4 R16, [R204+0x11000] ;  /* 0x01100000cc10783b */ /* 0x000eae0000004200 */
[C---:B---3--:R-:W-:Y:S08]  /*1b010*/  HMMA.16816.F32.BF16 R68, R4.reuse, R8, R68 ;  /* 0x000000080444723c */ /* 0x048ff00000041844 */
        /* <DEDUP_REMOVED lines=55> */
[C---:B----4-:R-:W-:Y:S08]  /*1b390*/  HMMA.16816.F32.BF16 R84, R4.reuse, R24, R84 ;  /* 0x000000180454723c */ /* 0x050ff00000041854 */
[C---:B------:R-:W-:Y:S08]  /*1b3a0*/  HMMA.16816.F32.BF16 R88, R4.reuse, R26, R88 ;  /* 0x0000001a0458723c */ /* 0x040ff00000041858 */
[C---:B-1----:R-:W-:Y:S08]  /*1b3b0*/  HMMA.16816.F32.BF16 R92, R4.reuse, R12, R92 ;  /* 0x0000000c045c723c */ /* 0x042ff0000004185c */
[C---:B------:R-:W-:Y:S08]  /*1b3c0*/  HMMA.16816.F32.BF16 R96, R4.reuse, R14, R96 ;  /* 0x0000000e0460723c */ /* 0x040ff00000041860 */
[----:B------:R-:W-:Y:S07]  /*1b3d0*/  HMMA.16816.F32.BF16 R112, R4, R132, R112 ;  /* 0x000000840470723c */ /* 0x000fee0000041870 */
[----:B------:R-:W-:Y:S11]  /*1b3e0*/  MOV R132, R146 ;  /* 0x0000009200847202 */ /* 0x000ff60000000f00 */
[----:B------:R-:W-:Y:S01]  /*1b3f0*/  @!UPT UIADD3 URZ, URZ, URZ, URZ ;  /* 0x0000003f3f3ff290 */ /* 0x000fe2000fffe03f */
.L_x_2084:
[----:B------:R-:W-:Y:S05]  /*1b400*/  @!P5 BRA `(.L_x_2093) ;  /* 0x00003d000000d947 */ /* 0x000fea0003800000 */
[----:B------:R-:W-:Y:S02]  /*1b410*/  MOV R0, R3 ;  /* 0x0000000300007202 */ /* 0x000fe40000000f00 */
[----:B------:R-:W-:-:S02]  /*1b420*/  MOV R137, R132 ;  /* 0x0000008400897202 */ /* 0x000fc40000000f00 */
.L_x_2102:
        /* <DEDUP_REMOVED lines=76> */
.L_x_2095:
[----:B------:R-:W-:Y:S02]  /*1b8f0*/  ULDC.64 UR4, c[0x0][0x118] ;  /* 0x0000460000047ab9 */ /* 0x000fe40000000a00 */
[----:B------:R-:W2:Y:S02]  /*1b900*/  LD.E R10, [R2.64+0x40] ;  /* 0x00004004020a7980 */ /* 0x000ea4000c101900 */
[----:B--2---:R-:W-:Y:S04]  /*1b910*/  LEA R10, -R10, RZ, 0x6 ;  /* 0x000000ff0a0a7211 */ /* 0x004fe800078e31ff */
[----:B------:R-:W-:Y:S02]  /*1b920*/  SHF.R.S32.HI R7, RZ, 0x1f, R10 ;  /* 0x0000001fff077819 */ /* 0x000fe4000001140a */
.L_x_2096:
[----:B------:R-:W-:Y:S05]  /*1b930*/  BSYNC B0 ;  /* 0x0000000000007941 */ /* 0x000fea0003800000 */
.L_x_2094:
        /* <DEDUP_REMOVED lines=61> */
[----:B------:R-:W-:Y:S01]  /*1bd10*/  ISETP.GT.AND P0, PT, R222, R211, PT ;  /* 0x000000d3de00720c */ /* 0x000fe20003f04270 */
        /* <DEDUP_REMOVED lines=161> */
[C---:B------:R-:W-:Y:S07]  /*1c730*/  HMMA.16816.F32.BF16 R4, R160.reuse, R164, R4 ;  /* 0x000000a4a004723c */ /* 0x040fee0000041804 */
[----:B------:R-:W-:Y:S01]  /*1c740*/  MOV R164, R138 ;  /* 0x0000008a00a47202 */ /* 0x000fe20000000f00 */
[C---:B------:R-:W-:Y:S04]  /*1c750*/  HMMA.16816.F32.BF16 R8, R160.reuse, R166, R8 ;  /* 0x000000a6a008723c */ /* 0x040fe80000041808 */
[----:B------:R-:W-:Y:S04]  /*1c760*/  MOV R165, R139 ;  /* 0x0000008b00a57202 */ /* 0x000fe80000000f00 */
        /* <DEDUP_REMOVED lines=14> */
[----:B------:R-:W-:Y:S08]  /*1c850*/  HMMA.16816.F32.BF16 R32, R168, R150, R32 ;  /* 0x00000096a820723c */ /* 0x000ff00000041820 */
[C---:B------:R-:W-:Y:S08]  /*1c860*/  HMMA.16816.F32.BF16 R4, R176.reuse, R180, R4 ;  /* 0x000000b4b004723c */ /* 0x040ff00000041804 */
        /* <DEDUP_REMOVED lines=81> */
[----:B------:R-:W-:Y:S02]  /*1cd80*/  ULDC.64 UR4, c[0x0][0x118] ;  /* 0x0000460000047ab9 */ /* 0x000fe40000000a00 */
[----:B-1----:R-:W2:Y:S02]  /*1cd90*/  LD.E R13, [R2.64+0x170] ;  /* 0x00017004020d7980 */ /* 0x002ea4000c101900 */
[-C--:B--2---:R-:W-:Y:S02]  /*1cda0*/  IABS R8, R13.reuse ;  /* 0x0000000d00087213 */ /* 0x084fe40000000000 */
[-C--:B------:R-:W-:Y:S02]  /*1cdb0*/  IABS R6, R13.reuse ;  /* 0x0000000d00067213 */ /* 0x080fe40000000000 */
[----:B------:R-:W1:Y:S03]  /*1cdc0*/  I2F.RP R9, R8 ;  /* 0x0000000800097306 */ /* 0x000e660000209400 */
[----:B------:R-:W-:Y:S07]  /*1cdd0*/  IMAD.MOV R6, RZ, RZ, -R6 ;  /* 0x000000ffff067224 */ /* 0x000fee00078e0a06 */
[----:B-1----:R-:W1:Y:S02]  /*1cde0*/  MUFU.RCP R4, R9 ;  /* 0x0000000900047308 */ /* 0x002e640000001000 */
[----:B-1-3--:R-:W-:Y:S01]  /*1cdf0*/  IADD3 R14, R4, 0xffffffe, RZ ;  /* 0x0ffffffe040e7810 */ /* 0x00afe20007ffe0ff */
[----:B------:R-:W-:Y:S07]  /*1ce00*/  IMAD.SHL.U32 R4, R222, 0x40, RZ ;  /* 0x00000040de047824 */ /* 0x000fee00078e00ff */
[----:B------:R-:W1:Y:S01]  /*1ce10*/  F2I.FTZ.U32.TRUNC.NTZ R15, R14 ;  /* 0x0000000e000f7305 */ /* 0x000e62000021f000 */
[C---:B------:R-:W-:Y:S02]  /*1ce20*/  IADD3 R10, R4.reuse, -0x40, RZ ;  /* 0xffffffc0040a7810 */ /* 0x040fe40007ffe0ff */
[----:B------:R-:W-:Y:S02]  /*1ce30*/  IABS R7, R4 ;  /* 0x0000000400077213 */ /* 0x000fe40000000000 */
[-C--:B------:R-:W-:Y:S01]  /*1ce40*/  LOP3.LUT R4, R4, R13.reuse, RZ, 0x3c, !PT ;  /* 0x0000000d04047212 */ /* 0x080fe200078e3cff */
        /* <DEDUP_REMOVED lines=50> */
.L_x_2100:
[----:B------:R-:W-:Y:S02]  /*1d170*/  ULDC.64 UR4, c[0x0][0x118] ;  /* 0x0000460000047ab9 */ /* 0x000fe40000000a00 */
[----:B------:R-:W2:Y:S02]  /*1d180*/  LD.E R10, [R2.64+0x38] ;  /* 0x00003804020a7980 */ /* 0x000ea4000c101900 */
[----:B--2---:R-:W-:Y:S04]  /*1d190*/  LEA R10, -R10, RZ, 0x6 ;  /* 0x000000ff0a0a7211 */ /* 0x004fe800078e31ff */
[----:B------:R-:W-:Y:S02]  /*1d1a0*/  SHF.R.S32.HI R7, RZ, 0x1f, R10 ;  /* 0x0000001fff077819 */ /* 0x000fe4000001140a */
.L_x_2101:
[----:B------:R-:W-:Y:S05]  /*1d1b0*/  BSYNC B0 ;  /* 0x0000000000007941 */ /* 0x000fea0003800000 */
.L_x_2099:
        /* <DEDUP_REMOVED lines=90> */
.L_x_2098:
[----:B--2-4-:R-:W-:Y:S05]  /*1d760*/  BSYNC B1 ;  /* 0x0000000000017941 */ /* 0x014fea0003800000 */
.L_x_2097:
[----:B------:R-:W-:Y:S01]  /*1d770*/  ULDC.64 UR4, c[0x0][0x118] ;  /* 0x0000460000047ab9 */ /* 0x000fe20000000a00 */
[----:B-1----:R-:W-:Y:S01]  /*1d780*/  FMNMX.FTZ R5, R170, R137, !PT ;  /* 0x00000089aa057209 */ /* 0x002fe20007810000 */
[----:B------:R1:W2:Y:S01]  /*1d790*/  LD.E R134, [R2.64+0xdc] ;  /* 0x0000dc0402867980 */ /* 0x0002a2000c101900 */
[----:B------:R-:W-:Y:S02]  /*1d7a0*/  FMNMX.FTZ R6, R169, R0, !PT ;  /* 0x00000000a9067209 */ /* 0x000fe40007810000 */
[----:B------:R-:W-:Y:S01]  /*1d7b0*/  FMNMX.FTZ R5, R168, R5, !PT ;  /* 0x00000005a8057209 */ /* 0x000fe20007810000 */
[----:B---3--:R-:W-:Y:S01]  /*1d7c0*/  LDSM.16.MT88.4 R12, [R206+0xc000] ;  /* 0x00c00000ce0c783b */ /* 0x008fe20000004200 */
        /* <DEDUP_REMOVED lines=9> */
[----:B------:R-:W-:Y:S04]  /*1d860*/  FMNMX.FTZ R5, R235, R6, !PT ;  /* 0x00000006eb057209 */ /* 0x000fe80007810000 */
        /* <DEDUP_REMOVED lines=25> */
[----:B------:R-:W1:Y:S08]  /*1da00*/  SHFL.BFLY PT, R5, R8, 0x2, 0x1f ;  /* 0x0c401f0008057f89 */ /* 0x000e7000000e0000 */
        /* <DEDUP_REMOVED lines=21> */
[----:B------:R-:W-:Y:S01]  /*1db60*/  ISETP.GT.AND P0, PT, R222, R211, PT ;  /* 0x000000d3de00720c */ /* 0x000fe20003f04270 */
[-CC-:B------:R-:W-:Y:S02]  /*1db70*/  FFMA.FTZ R169, R169, R134.reuse, -R145.reuse ;  /* 0x00000086a9a97223 */ /* 0x180fe40000010891 */
[-C--:B------:R-:W-:Y:S02]  /*1db80*/  FFMA.FTZ R168, R167, R134.reuse, -R145 ;  /* 0x00000086a7a87223 */ /* 0x080fe40000010891 */
[-CC-:B------:R-:W-:Y:S02]  /*1db90*/  FFMA.FTZ R171, R166, R134.reuse, -R147.reuse ;  /* 0x00000086a6ab7223 */ /* 0x180fe40000010893 */
[-C--:B------:R-:W-:Y:S01]  /*1dba0*/  FFMA.FTZ R170, R240, R134.reuse, -R147 ;  /* 0x00000086f0aa7223 */ /* 0x080fe20000010893 */
[----:B------:R-:W2:Y:S01]  /*1dbb0*/  MUFU.EX2 R0, R0 ;  /* 0x0000000000007308 */ /* 0x000ea20000000800 */
[-CC-:B------:R-:W-:Y:S02]  /*1dbc0*/  FFMA.FTZ R167, R239, R134.reuse, -R145.reuse ;  /* 0x00000086efa77223 */ /* 0x180fe40000010891 */
[-C--:B------:R-:W-:Y:S02]  /*1dbd0*/  FFMA.FTZ R166, R238, R134.reuse, -R145 ;  /* 0x00000086eea67223 */ /* 0x080fe40000010891 */
[-C--:B------:R-:W-:Y:S02]  /*1dbe0*/  FFMA.FTZ R176, R237, R134.reuse, -R147 ;  /* 0x00000086edb07223 */ /* 0x080fe40000010893 */
[-C--:B------:R-:W-:Y:S02]  /*1dbf0*/  FFMA.FTZ R237, R160, R134.reuse, -R145 ;  /* 0x00000086a0ed7223 */ /* 0x080fe40000010891 */
[-C--:B------:R-:W-:Y:S01]  /*1dc00*/  FFMA.FTZ R177, R236, R134.reuse, -R147 ;  /* 0x00000086ecb17223 */ /* 0x080fe20000010893 */
[----:B------:R-:W-:Y:S01]  /*1dc10*/  MUFU.EX2 R173, R173 ;  /* 0x000000ad00ad7308 */ /* 0x000fe20000000800 */
[-CC-:B------:R-:W-:Y:S02]  /*1dc20*/  FFMA.FTZ R178, R235, R134.reuse, -R145.reuse ;  /* 0x00000086ebb27223 */ /* 0x180fe40000010891 */
[----:B------:R-:W-:Y:S02]  /*1dc30*/  FFMA.FTZ R179, R234, R134, -R145 ;  /* 0x00000086eab37223 */ /* 0x000fe40000010891 */
        /* <DEDUP_REMOVED lines=28> */
[--C-:B------:R-:W-:Y:S02]  /*1de00*/  FFMA.FTZ R234, R163, R134, -R147.reuse ;  /* 0x00000086a3ea7223 */ /* 0x100fe40000010893 */
[C---:B------:R-:W-:Y:S01]  /*1de10*/  FMUL.FTZ R36, R2.reuse, R36 ;  /* 0x0000002402247220 */ /* 0x040fe20000410000 */
[----:B------:R-:W-:Y:S01]  /*1de20*/  LDSM.16.MT88.4 R100, [R204+0xe000] ;  /* 0x00e00000cc64783b */ /* 0x000fe20000004200 */
[----:B------:R-:W1:Y:S01]  /*1de30*/  MUFU.EX2 R170, R170 ;  /* 0x000000aa00aa7308 */ /* 0x000e620000000800 */
[----:B------:R-:W-:Y:S02]  /*1de40*/  FMUL.FTZ R37, R2, R37 ;  /* 0x0000002502257220 */ /* 0x000fe40000410000 */
[----:B------:R-:W-:Y:S01]  /*1de50*/  FMUL.FTZ R38, R0, R38 ;  /* 0x0000002600267220 */ /* 0x000fe20000410000 */
        /* <DEDUP_REMOVED lines=12> */
[----:B------:R-:W-:Y:S01]  /*1df20*/  FMUL.FTZ R48, R2, R48 ;  /* 0x0000003002307220 */ /* 0x000fe20000410000 */
[----:B-1----:R-:W-:Y:S01]  /*1df30*/  F2FP.BF16.PACK_AB R130, R170, R171 ;  /* 0x000000abaa82723e */ /* 0x002fe200000010ff */
        /* <DEDUP_REMOVED lines=17> */
[C---:B------:R-:W-:Y:S05]  /*1e050*/  HMMA.16816.F32.BF16 R4, R128.reuse, R12, R4 ;  /* 0x0000000c8004723c */ /* 0x040fea0000041804 */
[----:B------:R-:W-:Y:S02]  /*1e060*/  FMUL.FTZ R62, R0, R62 ;  /* 0x0000003e003e7220 */ /* 0x000fe40000410000 */
[C---:B------:R-:W-:Y:S01]  /*1e070*/  FMUL.FTZ R12, R2.reuse, R120 ;  /* 0x00000078020c7220 */ /* 0x040fe20000410000 */
[C---:B------:R-:W-:Y:S01]  /*1e080*/  HMMA.16816.F32.BF16 R8, R128.reuse, R14, R8 ;  /* 0x0000000e8008723c */ /* 0x040fe20000041808 */
[----:B------:R-:W2:Y:S03]  /*1e090*/  MUFU.EX2 R179, R179 ;  /* 0x000000b300b37308 */ /* 0x000ea60000000800 */
[----:B------:R-:W-:Y:S02]  /*1e0a0*/  FMUL.FTZ R13, R2, R121 ;  /* 0x00000079020d7220 */ /* 0x000fe40000410000 */
[C---:B------:R-:W-:Y:S02]  /*1e0b0*/  FMUL.FTZ R63, R0.reuse, R63 ;  /* 0x0000003f003f7220 */ /* 0x040fe40000410000 */
[C---:B------:R-:W-:Y:S03]  /*1e0c0*/  FMUL.FTZ R14, R0.reuse, R122 ;  /* 0x0000007a000e7220 */ /* 0x040fe60000410000 */
[----:B------:R-:W-:Y:S01]  /*1e0d0*/  MUFU.EX2 R237, R237 ;  /* 0x000000ed00ed7308 */ /* 0x000fe20000000800 */
[----:B------:R-:W-:Y:S02]  /*1e0e0*/  FMUL.FTZ R15, R0, R123 ;  /* 0x0000007b000f7220 */ /* 0x000fe40000410000 */
[----:B------:R-:W3:Y:S01]  /*1e0f0*/  LDSM.16.MT88.4 R120, [R203+0xc000] ;  /* 0x00c00000cb78783b */ /* 0x000ee20000004200 */
[C---:B------:R-:W-:Y:S02]  /*1e100*/  FMUL.FTZ R64, R2.reuse, R64 ;  /* 0x0000004002407220 */ /* 0x040fe40000410000 */
[----:B------:R-:W-:Y:S02]  /*1e110*/  FMUL.FTZ R65, R2, R65 ;  /* 0x0000004102417220 */ /* 0x000fe40000410000 */
[C---:B------:R-:W-:Y:S02]  /*1e120*/  HMMA.16816.F32.BF16 R12, R128.reuse, R20, R12 ;  /* 0x00000014800c723c */ /* 0x040fe4000004180c */
[----:B------:R-:W-:Y:S01]  /*1e130*/  MUFU.EX2 R234, R234 ;  /* 0x000000ea00ea7308 */ /* 0x000fe20000000800 */
[C---:B------:R-:W-:Y:S02]  /*1e140*/  FMUL.FTZ R66, R0.reuse, R66 ;  /* 0x0000004200427220 */ /* 0x040fe40000410000 */
[----:B------:R-:W-:Y:S02]  /*1e150*/  FMUL.FTZ R67, R0, R67 ;  /* 0x0000004300437220 */ /* 0x000fe40000410000 */
[C---:B------:R-:W-:Y:S01]  /*1e160*/  FMUL.FTZ R20, R2.reuse, R112 ;  /* 0x0000007002147220 */ /* 0x040fe20000410000 */
[C---:B------:R-:W-:Y:S04]  /*1e170*/  HMMA.16816.F32.BF16 R16, R128.reuse, R22, R16 ;  /* 0x000000168010723c */ /* 0x040fe80000041810 */
[C---:B------:R-:W-:Y:S02]  /*1e180*/  FMUL.FTZ R21, R2.reuse, R113 ;  /* 0x0000007102157220 */ /* 0x040fe40000410000 */
[----:B------:R-:W-:Y:S02]  /*1e190*/  FMUL.FTZ R68, R2, R68 ;  /* 0x0000004402447220 */ /* 0x000fe40000410000 */
[C---:B------:R-:W-:Y:S04]  /*1e1a0*/  FMUL.FTZ R22, R0.reuse, R114 ;  /* 0x0000007200167220 */ /* 0x040fe80000410000 */
[----:B------:R-:W-:Y:S02]  /*1e1b0*/  FMUL.FTZ R23, R0, R115 ;  /* 0x0000007300177220 */ /* 0x000fe40000410000 */
[----:B------:R-:W4:Y:S01]  /*1e1c0*/  LDSM.16.MT88.4 R112, [R206+0xe000] ;  /* 0x00e00000ce70783b */ /* 0x000f220000004200 */
        /* <DEDUP_REMOVED lines=11> */
[----:B------:R-:W5:Y:S01]  /*1e280*/  LDSM.16.MT88.4 R104, [R205+0xe000] ;  /* 0x00e00000cd68783b */ /* 0x000f620000004200 */
[C---:B------:R-:W-:Y:S02]  /*1e290*/  FMUL.FTZ R74, R0.reuse, R74 ;  /* 0x0000004a004a7220 */ /* 0x040fe40000410000 */
[----:B------:R-:W-:Y:S02]  /*1e2a0*/  FMUL.FTZ R75, R0, R75 ;  /* 0x0000004b004b7220 */ /* 0x000fe40000410000 */
[C---:B---3--:R-:W-:Y:S03]  /*1e2b0*/  HMMA.16816.F32.BF16 R28, R128.reuse, R120, R28 ;  /* 0x00000078801c723c */ /* 0x048fe6000004181c */
[C---:B------:R-:W-:Y:S02]  /*1e2c0*/  FMUL.FTZ R84, R2.reuse, R84 ;  /* 0x0000005402547220 */ /* 0x040fe40000410000 */
[----:B------:R-:W-:Y:S02]  /*1e2d0*/  FMUL.FTZ R85, R2, R85 ;  /* 0x0000005502557220 */ /* 0x000fe40000410000 */
[C---:B------:R-:W-:Y:S01]  /*1e2e0*/  FMUL.FTZ R86, R0.reuse, R86 ;  /* 0x0000005600567220 */ /* 0x040fe20000410000 */
[C---:B------:R-:W-:Y:S01]  /*1e2f0*/  HMMA.16816.F32.BF16 R32, R128.reuse, R122, R32 ;  /* 0x0000007a8020723c */ /* 0x040fe20000041820 */
[----:B------:R-:W-:Y:S03]  /*1e300*/  LDSM.16.MT88.4 R120, [R203+0xc800] ;  /* 0x00c80000cb78783b */ /* 0x000fe60000004200 */
[----:B------:R-:W-:Y:S02]  /*1e310*/  FMUL.FTZ R87, R0, R87 ;  /* 0x0000005700577220 */ /* 0x000fe40000410000 */
[-CC-:B------:R-:W-:Y:S02]  /*1e320*/  FFMA.FTZ R181, R181, R134.reuse, -R147.reuse ;  /* 0x00000086b5b57223 */ /* 0x180fe40000010893 */
[C---:B----4-:R-:W-:Y:S04]  /*1e330*/  HMMA.16816.F32.BF16 R36, R128.reuse, R112, R36 ;  /* 0x000000708024723c */ /* 0x050fe80000041824 */
[-C--:B------:R-:W-:Y:S01]  /*1e340*/  FFMA.FTZ R180, R180, R134.reuse, -R147 ;  /* 0x00000086b4b47223 */ /* 0x080fe20000010893 */
[----:B------:R-:W-:Y:S01]  /*1e350*/  MUFU.EX2 R181, R181 ;  /* 0x000000b500b57308 */ /* 0x000fe20000000800 */
[-CC-:B------:R-:W-:Y:S02]  /*1e360*/  FFMA.FTZ R182, R182, R134.reuse, -R145.reuse ;  /* 0x00000086b6b67223 */ /* 0x180fe40000010891 */
[C---:B------:R-:W-:Y:S01]  /*1e370*/  HMMA.16816.F32.BF16 R40, R128.reuse, R114, R40 ;  /* 0x000000728028723c */ /* 0x040fe20000041828 */
[----:B------:R-:W-:Y:S03]  /*1e380*/  LDSM.16.MT88.4 R112, [R206+0xc800] ;  /* 0x00c80000ce70783b */ /* 0x000fe60000004200 */
[----:B------:R-:W-:Y:S02]  /*1e390*/  FFMA.FTZ R183, R183, R134, -R145 ;  /* 0x00000086b7b77223 */ /* 0x000fe40000010891 */
[C---:B------:R-:W-:Y:S01]  /*1e3a0*/  FMUL.FTZ R88, R2.reuse, R88 ;  /* 0x0000005802587220 */ /* 0x040fe20000410000 */
[----:B------:R-:W3:Y:S01]  /*1e3b0*/  MUFU.EX2 R180, R180 ;  /* 0x000000b400b47308 */ /* 0x000ee20000000800 */
[----:B------:R-:W-:Y:S01]  /*1e3c0*/  FMUL.FTZ R89, R2, R89 ;  /* 0x0000005902597220 */ /* 0x000fe20000410000 */
[C---:B-----5:R-:W-:Y:S03]  /*1e3d0*/  HMMA.16816.F32.BF16 R44, R128.reuse, R104, R44 ;  /* 0x00000068802c723c */ /* 0x060fe6000004182c */
[C---:B------:R-:W-:Y:S02]  /*1e3e0*/  FMUL.FTZ R90, R0.reuse, R90 ;  /* 0x0000005a005a7220 */ /* 0x040fe40000410000 */
[----:B------:R-:W-:Y:S03]  /*1e3f0*/  FMUL.FTZ R91, R0, R91 ;  /* 0x0000005b005b7220 */ /* 0x000fe60000410000 */
[----:B------:R-:W-:Y:S01]  /*1e400*/  MUFU.EX2 R182, R182 ;  /* 0x000000b600b67308 */ /* 0x000fe20000000800 */
[C---:B------:R-:W-:Y:S01]  /*1e410*/  FMUL.FTZ R92, R2.reuse, R92 ;  /* 0x0000005c025c7220 */ /* 0x040fe20000410000 */
[C---:B------:R-:W-:Y:S01]  /*1e420*/  HMMA.16816.F32.BF16 R48, R128.reuse, R106, R48 ;  /* 0x0000006a8030723c */ /* 0x040fe20000041830 */
[----:B------:R-:W4:Y:S02]  /*1e430*/  LDSM.16.MT88.4 R104, [R206+0x10000] ;  /* 0x01000000ce68783b */ /* 0x000f240000004200 */
[----:B------:R-:W-:Y:S02]  /*1e440*/  FMUL.FTZ R93, R2, R93 ;  /* 0x0000005d025d7220 */ /* 0x000fe40000410000 */
[C---:B------:R-:W-:Y:S03]  /*1e450*/  FMUL.FTZ R94, R0.reuse, R94 ;  /* 0x0000005e005e7220 */ /* 0x040fe60000410000 */
[C---:B------:R-:W-:Y:S01]  /*1e460*/  HMMA.16816.F32.BF16 R52, R128.reuse, R100, R52 ;  /* 0x000000648034723c */ /* 0x040fe20000041834 */
[----:B------:R-:W5:Y:S03]  /*1e470*/  MUFU.EX2 R183, R183 ;  /* 0x000000b700b77308 */ /* 0x000f660000000800 */
[----:B------:R-:W-:Y:S02]  /*1e480*/  FMUL.FTZ R95, R0, R95 ;  /* 0x0000005f005f7220 */ /* 0x000fe40000410000 */
[C---:B------:R-:W-:Y:S02]  /*1e490*/  FMUL.FTZ R96, R2.reuse, R96 ;  /* 0x0000006002607220 */ /* 0x040fe40000410000 */
[C---:B------:R-:W-:Y:S01]  /*1e4a0*/  HMMA.16816.F32.BF16 R56, R128.reuse, R102, R56 ;  /* 0x000000668038723c */ /* 0x040fe20000041838 */
[----:B------:R-:W1:Y:S03]  /*1e4b0*/  LDSM.16.MT88.4 R100, [R205+0x10000] ;  /* 0x01000000cd64783b */ /* 0x000e660000004200 */
[----:B------:R-:W-:Y:S02]  /*1e4c0*/  FMUL.FTZ R97, R2, R97 ;  /* 0x0000006102617220 */ /* 0x000fe40000410000 */
[C---:B------:R-:W-:Y:S02]  /*1e4d0*/  FMUL.FTZ R98, R0.reuse, R98 ;  /* 0x0000006200627220 */ /* 0x040fe40000410000 */
[C---:B------:R-:W-:Y:S04]  /*1e4e0*/  HMMA.16816.F32.BF16 R60, R128.reuse, R108, R60 ;  /* 0x0000006c803c723c */ /* 0x040fe8000004183c */
[----:B------:R-:W-:Y:S02]  /*1e4f0*/  FMUL.FTZ R99, R0, R99 ;  /* 0x0000006300637220 */ /* 0x000fe40000410000 */
[-CC-:B------:R-:W-:Y:S02]  /*1e500*/  FFMA.FTZ R232, R232, R134.reuse, -R147.reuse ;  /* 0x00000086e8e87223 */ /* 0x180fe40000010893 */
[C---:B------:R-:W-:Y:S01]  /*1e510*/  HMMA.16816.F32.BF16 R64, R128.reuse, R110, R64 ;  /* 0x0000006e8040723c */ /* 0x040fe20000041840 */
[----:B------:R-:W2:Y:S03]  /*1e520*/  LDSM.16.MT88.4 R108, [R204+0x10000] ;  /* 0x01000000cc6c783b */ /* 0x000ea60000004200 */
[-C--:B------:R-:W-:Y:S01]  /*1e530*/  FFMA.FTZ R233, R233, R134.reuse, -R147 ;  /* 0x00000086e9e97223 */ /* 0x080fe20000010893 */
[----:B------:R-:W-:Y:S01]  /*1e540*/  MUFU.EX2 R232, R232 ;  /* 0x000000e800e87308 */ /* 0x000fe20000000800 */
[-CC-:B------:R-:W-:Y:S02]  /*1e550*/  FFMA.FTZ R231, R231, R134.reuse, -R145.reuse ;  /* 0x00000086e7e77223 */ /* 0x180fe40000010891 */
[-C--:B------:R-:W-:Y:S01]  /*1e560*/  FFMA.FTZ R230, R230, R134.reuse, -R145 ;  /* 0x00000086e6e67223 */ /* 0x080fe20000010891 */
[C---:B----4-:R-:W-:Y:S03]  /*1e570*/  HMMA.16816.F32.BF16 R68, R128.reuse, R104, R68 ;  /* 0x000000688044723c */ /* 0x050fe60000041844 */
[-CC-:B------:R-:W-:Y:S02]  /*1e580*/  FFMA.FTZ R229, R229, R134.reuse, -R147.reuse ;  /* 0x00000086e5e57223 */ /* 0x180fe40000010893 */
[-C--:B------:R-:W-:Y:S01]  /*1e590*/  FFMA.FTZ R228, R228, R134.reuse, -R147 ;  /* 0x00000086e4e47223 */ /* 0x080fe20000010893 */
[----:B------:R-:W-:Y:S01]  /*1e5a0*/  MUFU.EX2 R233, R233 ;  /* 0x000000e900e97308 */ /* 0x000fe20000000800 */
[--C-:B------:R-:W-:Y:S01]  /*1e5b0*/  FFMA.FTZ R226, R226, R134, -R145.reuse ;  /* 0x00000086e2e27223 */ /* 0x100fe20000010891 */
[C---:B------:R-:W-:Y:S01]  /*1e5c0*/  HMMA.16816.F32.BF16 R72, R128.reuse, R106, R72 ;  /* 0x0000006a8048723c */ /* 0x040fe20000041848 */
[----:B------:R-:W4:Y:S03]  /*1e5d0*/  LDSM.16.MT88.4 R104, [R203+0x10000] ;  /* 0x01000000cb68783b */ /* 0x000f260000004200 */
[C---:B------:R-:W-:Y:S02]  /*1e5e0*/  FMUL.FTZ R76, R2.reuse, R76 ;  /* 0x0000004c024c7220 */ /* 0x040fe40000410000 */
[----:B------:R-:W-:Y:S02]  /*1e5f0*/  FMUL.FTZ R77, R2, R77 ;  /* 0x0000004d024d7220 */ /* 0x000fe40000410000 */
[C---:B------:R-:W-:Y:S01]  /*1e600*/  FMUL.FTZ R78, R0.reuse, R78 ;  /* 0x0000004e004e7220 */ /* 0x040fe20000410000 */
[----:B------:R-:W-:Y:S03]  /*1e610*/  MUFU.EX2 R231, R231 ;  /* 0x000000e700e77308 */ /* 0x000fe60000000800 */
[----:B------:R-:W-:Y:S02]  /*1e620*/  FMUL.FTZ R79, R0, R79 ;  /* 0x0000004f004f7220 */ /* 0x000fe40000410000 */
[-CC-:B------:R-:W-:Y:S02]  /*1e630*/  FFMA.FTZ R235, R224, R134.reuse, -R145.reuse ;  /* 0x00000086e0eb7223 */ /* 0x180fe40000010891 */
[-C--:B------:R-:W-:Y:S02]  /*1e640*/  FFMA.FTZ R224, R162, R134.reuse, -R145 ;  /* 0x00000086a2e07223 */ /* 0x080fe40000010891 */
[--C-:B------:R-:W-:Y:S01]  /*1e650*/  FFMA.FTZ R174, R174, R134, -R147.reuse ;  /* 0x00000086aeae7223 */ /* 0x100fe20000010893 */
[C---:B-1----:R-:W-:Y:S01]  /*1e660*/  HMMA.16816.F32.BF16 R76, R128.reuse, R100, R76 ;  /* 0x00000064804c723c */ /* 0x042fe2000004184c */
[----:B------:R-:W-:Y:S02]  /*1e670*/  MUFU.EX2 R230, R230 ;  /* 0x000000e600e67308 */ /* 0x000fe40000000800 */
[C---:B------:R-:W-:Y:S02]  /*1e680*/  FMUL.FTZ R80, R2.reuse, R80 ;  /* 0x0000005002507220 */ /* 0x040fe40000410000 */
[----:B------:R-:W-:Y:S02]  /*1e690*/  FMUL.FTZ R81, R2, R81 ;  /* 0x0000005102517220 */ /* 0x000fe40000410000 */
[C---:B------:R-:W-:Y:S01]  /*1e6a0*/  FMUL.FTZ R82, R0.reuse, R82 ;  /* 0x0000005200527220 */ /* 0x040fe20000410000 */
[----:B------:R-:W-:Y:S01]  /*1e6b0*/  F2FP.BF16.PACK_AB R100, R177, R176 ;  /* 0x000000b0b164723e */ /* 0x000fe200000010ff */
[----:B------:R-:W-:Y:S02]  /*1e6c0*/  FMUL.FTZ R83, R0, R83 ;  /* 0x0000005300537220 */ /* 0x000fe40000410000 */
[----:B------:R-:W-:Y:S01]  /*1e6d0*/  MUFU.EX2 R229, R229 ;  /* 0x000000e500e57308 */ /* 0x000fe20000000800 */
[----:B--2---:R-:W-:Y:S01]  /*1e6e0*/  F2FP.BF16.PACK_AB R101, R179, R178 ;  /* 0x000000b2b365723e */ /* 0x004fe200000010ff */
[-CC-:B------:R-:W-:Y:S02]  /*1e6f0*/  FFMA.FTZ R175, R175, R134.reuse, -R147.reuse ;  /* 0x00000086afaf7223 */ /* 0x180fe40000010893 */
[-C--:B------:R-:W-:Y:S01]  /*1e700*/  FFMA.FTZ R147, R161, R134.reuse, -R147 ;  /* 0x00000086a1937223 */ /* 0x080fe20000010893 */
[C---:B------:R-:W-:Y:S01]  /*1e710*/  HMMA.16816.F32.BF16 R80, R128.reuse, R102, R80 ;  /* 0x000000668050723c */ /* 0x040fe20000041850 */
[----:B------:R-:W-:Y:S02]  /*1e720*/  LDSM.16.MT88.4 R160, [R206+0x11800] ;  /* 0x01180000cea0783b */ /* 0x000fe40000004200 */
[-CC-:B------:R-:W-:Y:S02]  /*1e730*/  FFMA.FTZ R135, R135, R134.reuse, -R145.reuse ;  /* 0x0000008687877223 */ /* 0x180fe40000010891 */
[----:B------:R-:W-:Y:S01]  /*1e740*/  FFMA.FTZ R145, R133, R134, -R145 ;  /* 0x0000008685917223 */ /* 0x000fe20000010891 */
[----:B------:R-:W-:Y:S01]  /*1e750*/  MUFU.EX2 R239, R147 ;  /* 0x0000009300ef7308 */ /* 0x000fe20000000800 */
[----:B---3--:R-:W-:Y:S01]  /*1e760*/  F2FP.BF16.PACK_AB R102, R180, R181 ;  /* 0x000000b5b466723e */ /* 0x008fe200000010ff */
[C---:B------:R-:W-:Y:S04]  /*1e770*/  HMMA.16816.F32.BF16 R84, R128.reuse, R108, R84 ;  /* 0x0000006c8054723c */ /* 0x040fe80000041854 */
[----:B-----5:R-:W-:Y:S01]  /*1e780*/  F2FP.BF16.PACK_AB R103, R183, R182 ;  /* 0x000000b6b767723e */ /* 0x020fe200000010ff */
[----:B------:R-:W-:Y:S02]  /*1e790*/  FFMA.FTZ R173, R2, R227, R173 ;  /* 0x000000e302ad7223 */ /* 0x000fe400000100ad */
[----:B------:R-:W-:Y:S01]  /*1e7a0*/  FFMA.FTZ R169, R0, R225, R169 ;  /* 0x000000e100a97223 */ /* 0x000fe200000100a9 */
[C---:B------:R-:W-:Y:S01]  /*1e7b0*/  HMMA.16816.F32.BF16 R88, R128.reuse, R110, R88 ;  /* 0x0000006e8058723c */ /* 0x040fe20000041858 */
[----:B------:R-:W1:Y:S01]  /*1e7c0*/  LDSM.16.MT88.4 R108, [R205+0xc800] ;  /* 0x00c80000cd6c783b */ /* 0x000e620000004200 */
[----:B------:R2:W-:Y:S02]  /*1e7d0*/  MUFU.EX2 R134, R145 ;  /* 0x0000009100867308 */ /* 0x0005e40000000800 */
[----:B------:R-:W-:Y:S02]  /*1e7e0*/  FADD.FTZ R172, R172, R173 ;  /* 0x000000adacac7221 */ /* 0x000fe40000010000 */
[----:B------:R-:W-:Y:S02]  /*1e7f0*/  FADD.FTZ R168, R168, R169 ;  /* 0x000000a9a8a87221 */ /* 0x000fe40000010000 */
[C---:B----4-:R-:W-:Y:S04]  /*1e800*/  HMMA.16816.F32.BF16 R92, R128.reuse, R104, R92 ;  /* 0x00000068805c723c */ /* 0x050fe8000004185c */
[----:B------:R-:W-:Y:S04]  /*1e810*/  MUFU.EX2 R228, R228 ;  /* 0x000000e400e47308 */ /* 0x000fe80000000800 */
[----:B------:R-:W-:Y:S01]  /*1e820*/  HMMA.16816.F32.BF16 R96, R128, R106, R96 ;  /* 0x0000006a8060723c */ /* 0x000fe20000041860 */
[----:B------:R-:W3:Y:S05]  /*1e830*/  LDSM.16.MT88.4 R104, [R203+0xe800] ;  /* 0x00e80000cb68783b */ /* 0x000eea0000004200 */
[----:B------:R-:W-:Y:S02]  /*1e840*/  MUFU.EX2 R226, R226 ;  /* 0x000000e200e27308 */ /* 0x000fe40000000800 */
[C---:B------:R-:W-:Y:S01]  /*1e850*/  HMMA.16816.F32.BF16 R4, R100.reuse, R112, R4 ;  /* 0x000000706404723c */ /* 0x040fe20000041804 */
[----:B--2---:R-:W-:Y:S07]  /*1e860*/  LDSM.16.MT88.4 R144, [R206+0xf800] ;  /* 0x00f80000ce90783b */ /* 0x004fee0000004200 */
[C---:B------:R-:W-:Y:S01]  /*1e870*/  HMMA.16816.F32.BF16 R8, R100.reuse, R114, R8 ;  /* 0x000000726408723c */ /* 0x040fe20000041808 */
[----:B------:R-:W-:Y:S01]  /*1e880*/  MUFU.EX2 R235, R235 ;  /* 0x000000eb00eb7308 */ /* 0x000fe20000000800 */
[----:B------:R-:W-:Y:S06]  /*1e890*/  LDSM.16.MT88.4 R112, [R205+0x10800] ;  /* 0x01080000cd70783b */ /* 0x000fec0000004200 */
[C---:B-1----:R-:W-:Y:S03]  /*1e8a0*/  HMMA.16816.F32.BF16 R12, R100.reuse, R108, R12 ;  /* 0x0000006c640c723c */ /* 0x042fe6000004180c */
[----:B------:R-:W-:Y:S05]  /*1e8b0*/  MUFU.EX2 R174, R174 ;  /* 0x000000ae00ae7308 */ /* 0x000fea0000000800 */
[C---:B------:R-:W-:Y:S01]  /*1e8c0*/  HMMA.16816.F32.BF16 R16, R100.reuse, R110, R16 ;  /* 0x0000006e6410723c */ /* 0x040fe20000041810 */
[----:B------:R-:W1:Y:S04]  /*1e8d0*/  LDSM.16.MT88.4 R108, [R206+0x10800] ;  /* 0x01080000ce6c783b */ /* 0x000e680000004200 */
[----:B------:R-:W2:Y:S03]  /*1e8e0*/  MUFU.EX2 R175, R175 ;  /* 0x000000af00af7308 */ /* 0x000ea60000000800 */
[C---:B------:R-:W-:Y:S07]  /*1e8f0*/  HMMA.16816.F32.BF16 R20, R100.reuse, R116, R20 ;  /* 0x000000746414723c */ /* 0x040fee0000041814 */
[----:B------:R-:W4:Y:S01]  /*1e900*/  MUFU.EX2 R224, R224 ;  /* 0x000000e000e07308 */ /* 0x000f220000000800 */
[C---:B------:R-:W-:Y:S01]  /*1e910*/  HMMA.16816.F32.BF16 R24, R100.reuse, R118, R24 ;  /* 0x000000766418723c */ /* 0x040fe20000041818 */
[----:B------:R-:W-:Y:S07]  /*1e920*/  LDSM.16.MT88.4 R116, [R203+0x10800] ;  /* 0x01080000cb74783b */ /* 0x000fee0000004200 */
[C---:B------:R-:W-:Y:S01]  /*1e930*/  HMMA.16816.F32.BF16 R28, R100.reuse, R120, R28 ;  /* 0x00000078641c723c */ /* 0x040fe2000004181c */
[----:B------:R-:W5:Y:S07]  /*1e940*/  MUFU.EX2 R135, R135 ;  /* 0x0000008700877308 */ /* 0x000f6e0000000800 */
[C---:B------:R-:W-:Y:S01]  /*1e950*/  HMMA.16816.F32.BF16 R32, R100.reuse, R122, R32 ;  /* 0x0000007a6420723c */ /* 0x040fe20000041820 */
[----:B------:R-:W-:Y:S07]  /*1e960*/  LDSM.16.MT88.4 R120, [R205+0xd000] ;  /* 0x00d00000cd78783b */ /* 0x000fee0000004200 */
[C---:B------:R-:W-:Y:S08]  /*1e970*/  HMMA.16816.F32.BF16 R36, R100.reuse, R124, R36 ;  /* 0x0000007c6424723c */ /* 0x040ff00000041824 */
[C---:B------:R-:W-:Y:S01]  /*1e980*/  HMMA.16816.F32.BF16 R40, R100.reuse, R126, R40 ;  /* 0x0000007e6428723c */ /* 0x040fe20000041828 */
[----:B------:R-:W-:Y:S07]  /*1e990*/  LDSM.16.MT88.4 R124, [R203+0xd000] ;  /* 0x00d00000cb7c783b */ /* 0x000fee0000004200 */
[C---:B------:R-:W-:Y:S07]  /*1e9a0*/  HMMA.16816.F32.BF16 R44, R100.reuse, R136, R44 ;  /* 0x00000088642c723c */ /* 0x040fee000004182c */
[----:B--2---:R-:W-:Y:S01]  /*1e9b0*/  F2FP.BF16.PACK_AB R136, R175, R174 ;  /* 0x000000aeaf88723e */ /* 0x004fe200000010ff */
[C---:B------:R-:W-:Y:S04]  /*1e9c0*/  HMMA.16816.F32.BF16 R48, R100.reuse, R138, R48 ;  /* 0x0000008a6430723c */ /* 0x040fe80000041830 */
[----:B----4-:R-:W-:Y:S03]  /*1e9d0*/  F2FP.BF16.PACK_AB R137, R237, R224 ;  /* 0x000000e0ed89723e */ /* 0x010fe600000010ff */
[----:B------:R-:W-:Y:S01]  /*1e9e0*/  F2FP.BF16.PACK_AB R138, R239, R234 ;  /* 0x000000eaef8a723e */ /* 0x000fe200000010ff */
[C---:B------:R-:W-:Y:S04]  /*1e9f0*/  HMMA.16816.F32.BF16 R52, R100.reuse, R140, R52 ;  /* 0x0000008c6434723c */ /* 0x040fe80000041834 */
[----:B-----5:R-:W-:Y:S04]  /*1ea00*/  F2FP.BF16.PACK_AB R139, R134, R135 ;  /* 0x00000087868b723e */ /* 0x020fe800000010ff */
[C---:B------:R-:W-:Y:S01]  /*1ea10*/  HMMA.16816.F32.BF16 R56, R100.reuse, R142, R56 ;  /* 0x0000008e6438723c */ /* 0x040fe20000041838 */
[----:B------:R-:W-:Y:S07]  /*1ea20*/  LDSM.16.MT88.4 R140, [R203+0xd800] ;  /* 0x00d80000cb8c783b */ /* 0x000fee0000004200 */
[C---:B---3--:R-:W-:Y:S08]  /*1ea30*/  HMMA.16816.F32.BF16 R60, R100.reuse, R104, R60 ;  /* 0x00000068643c723c */ /* 0x048ff0000004183c */
[C---:B------:R-:W-:Y:S01]  /*1ea40*/  HMMA.16816.F32.BF16 R64, R100.reuse, R106, R64 ;  /* 0x0000006a6440723c */ /* 0x040fe20000041840 */
[----:B------:R-:W2:Y:S07]  /*1ea50*/  LDSM.16.MT88.4 R104, [R204+0x10800] ;  /* 0x01080000cc68783b */ /* 0x000eae0000004200 */
[C---:B-1----:R-:W-:Y:S08]  /*1ea60*/  HMMA.16816.F32.BF16 R68, R100.reuse, R108, R68 ;  /* 0x0000006c6444723c */ /* 0x042ff00000041844 */
[C---:B------:R-:W-:Y:S01]  /*1ea70*/  HMMA.16816.F32.BF16 R72, R100.reuse, R110, R72 ;  /* 0x0000006e6448723c */ /* 0x040fe20000041848 */
[----:B------:R-:W1:Y:S07]  /*1ea80*/  LDSM.16.MT88.4 R108, [R206+0xd000] ;  /* 0x00d00000ce6c783b */ /* 0x000e6e0000004200 */
[C---:B------:R-:W-:Y:S08]  /*1ea90*/  HMMA.16816.F32.BF16 R76, R100.reuse, R112, R76 ;  /* 0x00000070644c723c */ /* 0x040ff0000004184c */
[C---:B------:R-:W-:Y:S01]  /*1eaa0*/  HMMA.16816.F32.BF16 R80, R100.reuse, R114, R80 ;  /* 0x000000726450723c */ /* 0x040fe20000041850 */
[----:B------:R-:W3:Y:S07]  /*1eab0*/  LDSM.16.MT88.4 R112, [R204+0xd000] ;  /* 0x00d00000cc70783b */ /* 0x000eee0000004200 */
[C---:B--2---:R-:W-:Y:S08]  /*1eac0*/  HMMA.16816.F32.BF16 R84, R100.reuse, R104, R84 ;  /* 0x000000686454723c */ /* 0x044ff00000041854 */
[C---:B------:R-:W-:Y:S01]  /*1ead0*/  HMMA.16816.F32.BF16 R88, R100.reuse, R106, R88 ;  /* 0x0000006a6458723c */ /* 0x040fe20000041858 */
[----:B------:R-:W2:Y:S07]  /*1eae0*/  LDSM.16.MT88.4 R104, [R206+0xf000] ;  /* 0x00f00000ce68783b */ /* 0x000eae0000004200 */
[C---:B------:R-:W-:Y:S08]  /*1eaf0*/  HMMA.16816.F32.BF16 R92, R100.reuse, R116, R92 ;  /* 0x00000074645c723c */ /* 0x040ff0000004185c */
[----:B------:R-:W-:Y:S01]  /*1eb00*/  HMMA.16816.F32.BF16 R96, R100, R118, R96 ;  /* 0x000000766460723c */ /* 0x000fe20000041860 */
[----:B------:R-:W4:Y:S06]  /*1eb10*/  LDSM.16.MT88.4 R116, [R205+0xf000] ;  /* 0x00f00000cd74783b */ /* 0x000f2c0000004200 */
[----:B------:R-:W-:Y:S02]  /*1eb20*/  F2FP.BF16.PACK_AB R100, R233, R232 ;  /* 0x000000e8e964723e */ /* 0x000fe400000010ff */
[----:B------:R-:W-:Y:S03]  /*1eb30*/  F2FP.BF16.PACK_AB R101, R230, R231 ;  /* 0x000000e7e665723e */ /* 0x000fe600000010ff */
[----:B------:R-:W-:Y:S02]  /*1eb40*/  F2FP.BF16.PACK_AB R102, R228, R229 ;  /* 0x000000e5e466723e */ /* 0x000fe400000010ff */
[----:B------:R-:W-:Y:S07]  /*1eb50*/  F2FP.BF16.PACK_AB R103, R235, R226 ;  /* 0x000000e2eb67723e */ /* 0x000fee00000010ff */
[C---:B-1----:R-:W-:Y:S08]  /*1eb60*/  HMMA.16816.F32.BF16 R4, R100.reuse, R108, R4 ;  /* 0x0000006c6404723c */ /* 0x042ff00000041804 */
[C---:B------:R-:W-:Y:S01]  /*1eb70*/  HMMA.16816.F32.BF16 R8, R100.reuse, R110, R8 ;  /* 0x0000006e6408723c */ /* 0x040fe20000041808 */
[----:B------:R-:W1:Y:S07]  /*1eb80*/  LDSM.16.MT88.4 R108, [R204+0xf000] ;  /* 0x00f00000cc6c783b */ /* 0x000e6e0000004200 */
        /* <DEDUP_REMOVED lines=8> */
[C---:B--2---:R-:W-:Y:S08]  /*1ec10*/  HMMA.16816.F32.BF16 R36, R100.reuse, R104, R36 ;  /* 0x000000686424723c */ /* 0x044ff00000041824 */
[C---:B------:R-:W-:Y:S01]  /*1ec20*/  HMMA.16816.F32.BF16 R40, R100.reuse, R106, R40 ;  /* 0x0000006a6428723c */ /* 0x040fe20000041828 */
[----:B------:R-:W2:Y:S07]  /*1ec30*/  LDSM.16.MT88.4 R104, [R206+0x11000] ;  /* 0x01100000ce68783b */ /* 0x000eae0000004200 */
[C---:B----4-:R-:W-:Y:S08]  /*1ec40*/  HMMA.16816.F32.BF16 R44, R100.reuse, R116, R44 ;  /* 0x00000074642c723c */ /* 0x050ff0000004182c */
[C---:B------:R-:W-:Y:S01]  /*1ec50*/  HMMA.16816.F32.BF16 R48, R100.reuse, R118, R48 ;  /* 0x000000766430723c */ /* 0x040fe20000041830 */
[----:B------:R-:W4:Y:S07]  /*1ec60*/  LDSM.16.MT88.4 R116, [R205+0x11000] ;  /* 0x01100000cd74783b */ /* 0x000f2e0000004200 */
        /* <DEDUP_REMOVED lines=8> */
[----:B------:R-:W-:Y:S07]  /*1ecf0*/  LDSM.16.MT88.4 R104, [R204+0xd800] ;  /* 0x00d80000cc68783b */ /* 0x000fee0000004200 */
[C---:B----4-:R-:W-:Y:S08]  /*1ed00*/  HMMA.16816.F32.BF16 R76, R100.reuse, R116, R76 ;  /* 0x00000074644c723c */ /* 0x050ff0000004184c */
[C---:B------:R-:W-:Y:S01]  /*1ed10*/  HMMA.16816.F32.BF16 R80, R100.reuse, R118, R80 ;  /* 0x000000766450723c */ /* 0x040fe20000041850 */
[----:B------:R-:W2:Y:S07]  /*1ed20*/  LDSM.16.MT88.4 R116, [R205+0xd800] ;  /* 0x00d80000cd74783b */ /* 0x000eae0000004200 */
[C---:B-1----:R-:W-:Y:S08]  /*1ed30*/  HMMA.16816.F32.BF16 R84, R100.reuse, R108, R84 ;  /* 0x0000006c6454723c */ /* 0x042ff00000041854 */
[C---:B------:R-:W-:Y:S08]  /*1ed40*/  HMMA.16816.F32.BF16 R88, R100.reuse, R110, R88 ;  /* 0x0000006e6458723c */ /* 0x040ff00000041858 */
[C---:B---3--:R-:W-:Y:S08]  /*1ed50*/  HMMA.16816.F32.BF16 R92, R100.reuse, R112, R92 ;  /* 0x00000070645c723c */ /* 0x048ff0000004185c */
[----:B------:R-:W-:Y:S08]  /*1ed60*/  HMMA.16816.F32.BF16 R96, R100, R114, R96 ;  /* 0x000000726460723c */ /* 0x000ff00000041860 */
[C---:B------:R-:W-:Y:S01]  /*1ed70*/  HMMA.16816.F32.BF16 R128, R136.reuse, R124, R4 ;  /* 0x0000007c8880723c */ /* 0x040fe20000041804 */
[----:B------:R-:W1:Y:S07]  /*1ed80*/  LDSM.16.MT88.4 R4, [R205+0x11800] ;  /* 0x01180000cd04783b */ /* 0x000e6e0000004200 */
[C---:B------:R-:W-:Y:S01]  /*1ed90*/  HMMA.16816.F32.BF16 R124, R136.reuse, R126, R8 ;  /* 0x0000007e887c723c */ /* 0x040fe20000041808 */
[----:B------:R-:W3:Y:S07]  /*1eda0*/  LDSM.16.MT88.4 R8, [R204+0x11800] ;  /* 0x01180000cc08783b */ /* 0x000eee0000004200 */
[C---:B--2---:R-:W-:Y:S01]  /*1edb0*/  HMMA.16816.F32.BF16 R120, R136.reuse, R116, R12 ;  /* 0x000000748878723c */ /* 0x044fe2000004180c */
[----:B------:R-:W2:Y:S07]  /*1edc0*/  LDSM.16.MT88.4 R12, [R203+0x11800] ;  /* 0x01180000cb0c783b */ /* 0x000eae0000004200 */
        /* <DEDUP_REMOVED lines=31> */
[C---:B--2---:R-:W-:Y:S03]  /*1efc0*/  HMMA.16816.F32.BF16 R92, R136.reuse, R12, R92 ;  /* 0x0000000c885c723c */ /* 0x044fe6000004185c */
[----:B------:R-:W-:Y:S02]  /*1efd0*/  FADD.FTZ R232, R232, R5 ;  /* 0x00000005e8e87221 */ /* 0x000fe40000010000 */
[----:B------:R-:W-:Y:S02]  /*1efe0*/  FADD.FTZ R5, R231, R0 ;  /* 0x00000000e7057221 */ /* 0x000fe40000010000 */
[----:B------:R-:W-:Y:S01]  /*1eff0*/  FADD.FTZ R0, R233, R232 ;  /* 0x000000e8e9007221 */ /* 0x000fe20000010000 */
[----:B------:R-:W-:Y:S04]  /*1f000*/  HMMA.16816.F32.BF16 R96, R136, R14, R96 ;  /* 0x0000000e8860723c */ /* 0x000fe80000041860 */
[----:B------:R-:W-:Y:S02]  /*1f010*/  FADD.FTZ R5, R230, R5 ;  /* 0x00000005e6057221 */ /* 0x000fe40000010000 */
[----:B------:R-:W-:Y:S01]  /*1f020*/  FADD.FTZ R229, R229, R0 ;  /* 0x00000000e5e57221 */ /* 0x000fe20000010000 */
[----:B------:R-:W-:Y:S01]  /*1f030*/  MOV R0, R3 ;  /* 0x0000000300007202 */ /* 0x000fe20000000f00 */
[----:B------:R-:W-:Y:S01]  /*1f040*/  FADD.FTZ R226, R226, R5 ;  /* 0x00000005e2e27221 */ /* 0x000fe20000010000 */
[----:B------:R-:W-:Y:S03]  /*1f050*/  MOV R137, R132 ;  /* 0x0000008400897202 */ /* 0x000fe60000000f00 */
[----:B------:R-:W-:Y:S02]  /*1f060*/  FADD.FTZ R5, R228, R229 ;  /* 0x000000e5e4057221 */ /* 0x000fe40000010000 */
        /* <DEDUP_REMOVED lines=8> */
[----:B------:R-:W-:Y:S01]  /*1f0f0*/  FADD.FTZ R225, R134, R135 ;  /* 0x0000008786e17221 */ /* 0x000fe20000010000 */
[----:B------:R-:W-:-:S05]  /*1f100*/  @P0 BRA `(.L_x_2102) ;  /* 0xffffc32000000947 */ /* 0x000fca000383ffff */
.L_x_2093:
        /* <DEDUP_REMOVED lines=11> */
.L_x_2121:
[----:B--23--:R-:W-:Y:S01]  /*1f1c0*/  FADD.FTZ R227, R10, R227 ;  /* 0x000000e30ae37221 */ /* 0x00cfe20000010000 */
[----:B------:R-:W-:Y:S05]  /*1f1d0*/  BRA.DIV ~URZ, `(.L_x_2104) ;  /* 0x000019327f007947 */ /* 0x000fea000b800000 */
[----:B------:R-:W2:Y:S04]  /*1f1e0*/  SHFL.BFLY PT, R6, R225, 0x2, 0x1f ;  /* 0x0c401f00e1067f89 */ /* 0x000ea800000e0000 */
[----:B------:R-:W3:Y:S01]  /*1f1f0*/  SHFL.BFLY PT, R2, R227, 0x1, 0x1f ;  /* 0x0c201f00e3027f89 */ /* 0x000ee200000e0000 */
[----:B--2---:R-:W-:Y:S02]  /*1f200*/  FADD.FTZ R11, R6, R225 ;  /* 0x000000e1060b7221 */ /* 0x004fe40000010000 */
[----:B---3--:R-:W-:-:S03]  /*1f210*/  FADD.FTZ R2, R227, R2 ;  /* 0x00000002e3027221 */ /* 0x008fc60000010000 */
[----:B------:R2:W3:Y:S04]  /*1f220*/  SHFL.BFLY PT, R10, R11, 0x1, 0x1f ;  /* 0x0c201f000b0a7f89 */ /* 0x0004e800000e0000 */
.L_x_2122:
        /* <DEDUP_REMOVED lines=176> */
[----:B------:R-:W-:Y:S04]  /*1fd30*/  STS.64 [R7+0x8000], R80 ;  /* 0x0080005007007388 */ /* 0x000fe80000000a00 */
[----:B------:R-:W-:Y:S04]  /*1fd40*/  STS.64 [R7+0x8800], R82 ;  /* 0x0088005207007388 */ /* 0x000fe80000000a00 */
        /* <DEDUP_REMOVED lines=8> */
[----:B--2---:R-:W2:Y:S04]  /*1fdd0*/  LD.E.64 R14, [R4.64+0xb0] ;  /* 0x0000b004040e7980 */ /* 0x004ea8000c101b00 */
[----:B------:R-:W2:Y:S04]  /*1fde0*/  LD.E R112, [R4.64+0x60] ;  /* 0x0000600404707980 */ /* 0x000ea8000c101900 */
[----:B---3--:R-:W3:Y:S01]  /*1fdf0*/  S2R R8, SR_TID.X ;  /* 0x0000000000087919 */ /* 0x008ee20000002100 */
[----:B------:R-:W-:-:S03]  /*1fe00*/  LEA.HI R16, R10, R9, RZ, 0x4 ;  /* 0x000000090a107211 */ /* 0x000fc600078f20ff */
[----:B------:R1:W5:Y:S01]  /*1fe10*/  LD.E R13, [R4.64+0xcc] ;  /* 0x0000cc04040d7980 */ /* 0x000362000c101900 */
[----:B------:R-:W-:-:S03]  /*1fe20*/  LOP3.LUT R16, R16, 0xfffffff0, RZ, 0xc0, !PT ;  /* 0xfffffff010107812 */ /* 0x000fc600078ec0ff */
[----:B------:R1:W5:Y:S01]  /*1fe30*/  LD.E.64 R116, [R4.64+0x78] ;  /* 0x0000780404747980 */ /* 0x000362000c101b00 */
[----:B------:R-:W-:-:S03]  /*1fe40*/  IADD3 R113, -R16, R9, RZ ;  /* 0x0000000910717210 */ /* 0x000fc60007ffe1ff */
[----:B------:R1:W5:Y:S01]  /*1fe50*/  LD.E.64 R118, [R4.64+0xa8] ;  /* 0x0000a80404767980 */ /* 0x000362000c101b00 */
[----:B------:R-:W-:Y:S01]  /*1fe60*/  LOP3.LUT R12, R12, 0xffffffe0, RZ, 0xc0, !PT ;  /* 0xffffffe00c0c7812 */ /* 0x000fe200078ec0ff */
[----:B------:R-:W-:Y:S01]  /*1fe70*/  @P4 MUFU.LG2 R2, R2 ;  /* 0x0000000200024308 */ /* 0x000fe20000000c00 */
[----:B----4-:R-:W-:Y:S01]  /*1fe80*/  LEA.HI R18, R113, R113, RZ, 0x1 ;  /* 0x0000007171127211 */ /* 0x010fe200078f08ff */
[----:B------:R-:W-:Y:S01]  /*1fe90*/  BSSY B0, `(.L_x_2105) ;  /* 0x000004d000007945 */ /* 0x000fe20003800000 */
[----:B------:R-:W-:Y:S02]  /*1fea0*/  IADD3 R12, -R12, R9, RZ ;  /* 0x000000090c0c7210 */ /* 0x000fe40007ffe1ff */
[C---:B------:R-:W-:Y:S02]  /*1feb0*/  SHF.L.U32 R17, R18.reuse, 0x2, RZ ;  /* 0x0000000212117819 */ /* 0x040fe400000006ff */
[----:B------:R-:W-:Y:S01]  /*1fec0*/  LOP3.LUT R18, R18, 0xffffffe, RZ, 0xc0, !PT ;  /* 0x0ffffffe12127812 */ /* 0x000fe200078ec0ff */
[----:B------:R-:W4:Y:S01]  /*1fed0*/  @P3 MUFU.LG2 R6, R6 ;  /* 0x0000000600063308 */ /* 0x000f220000000c00 */
[----:B------:R-:W-:-:S02]  /*1fee0*/  SHF.R.S32.HI R114, RZ, 0x1f, R11 ;  /* 0x0000001fff727819 */ /* 0x000fc4000001140b */
[----:B---3--:R-:W-:Y:S02]  /*1fef0*/  SHF.R.S32.HI R7, RZ, 0x1f, R8 ;  /* 0x0000001fff077819 */ /* 0x008fe40000011408 */
[----:B------:R-:W-:Y:S02]  /*1ff00*/  LOP3.LUT P0, RZ, R12, 0x3, RZ, 0xc0, !PT ;  /* 0x000000030cff7812 */ /* 0x000fe4000780c0ff */
[CC--:B------:R-:W-:Y:S02]  /*1ff10*/  LEA.HI R10, R7.reuse, R8.reuse, RZ, 0x4 ;  /* 0x00000008070a7211 */ /* 0x0c0fe400078f20ff */
[----:B------:R-:W-:Y:S02]  /*1ff20*/  LEA.HI R7, R7, R8, RZ, 0x5 ;  /* 0x0000000807077211 */ /* 0x000fe400078f28ff */
[----:B------:R-:W-:Y:S02]  /*1ff30*/  SHF.R.S32.HI R10, RZ, 0x4, R10 ;  /* 0x00000004ff0a7819 */ /* 0x000fe4000001140a */
[----:B------:R-:W-:-:S02]  /*1ff40*/  LOP3.LUT R7, R7, 0xffffffe0, RZ, 0xc0, !PT ;  /* 0xffffffe007077812 */ /* 0x000fc400078ec0ff */
[----:B------:R-:W-:Y:S01]  /*1ff50*/  SHF.L.U32 R16, R10, 0x6, RZ ;  /* 0x000000060a107819 */ /* 0x000fe200000006ff */
[----:B----4-:R-:W-:Y:S01]  /*1ff60*/  @P3 FMUL.FTZ R6, R6, 0.69314718246459960938 ;  /* 0x3f31721806063820 */ /* 0x010fe20000410000 */
[----:B------:R-:W-:Y:S02]  /*1ff70*/  IADD3 R7, -R7, R8, RZ ;  /* 0x0000000807077210 */ /* 0x000fe40007ffe1ff */
[----:B------:R-:W-:Y:S02]  /*1ff80*/  LOP3.LUT R16, R16, 0x1c0, RZ, 0xc0, !PT ;  /* 0x000001c010107812 */ /* 0x000fe400078ec0ff */
[----:B------:R-:W-:Y:S02]  /*1ff90*/  IADD3 R115, R113, -R18, RZ ;  /* 0x8000001271737210 */ /* 0x000fe40007ffe0ff */
[----:B------:R-:W-:Y:S02]  /*1ffa0*/  LOP3.LUT R17, R16, 0x38, R17, 0xf8, !PT ;  /* 0x0000003810117812 */ /* 0x000fe400078ef811 */
[----:B------:R-:W-:-:S02]  /*1ffb0*/  SHF.R.U32.HI R16, RZ, 0x3, R16 ;  /* 0x00000003ff107819 */ /* 0x000fc40000011610 */
[----:B------:R-:W-:Y:S02]  /*1ffc0*/  LEA.HI R114, R114, R11, RZ, 0x2 ;  /* 0x0000000b72727211 */ /* 0x000fe400078f10ff */
[----:B------:R-:W-:Y:S02]  /*1ffd0*/  LOP3.LUT R16, R17, R16, RZ, 0x3c, !PT ;  /* 0x0000001011107212 */ /* 0x000fe400078e3cff */
[----:B------:R-:W-:Y:S02]  /*1ffe0*/  SHF.R.S32.HI R8, RZ, 0x1f, R7 ;  /* 0x0000001fff087819 */ /* 0x000fe40000011407 */
[----:B------:R-:W-:Y:S01]  /*1fff0*/  LEA R115, R115, R16, 0x2 ;  /* 0x0000001073737211 */ /* 0x000fe200078e10ff */
[----:B------:R-:W-:Y:S01]  /*20000*/  BAR.SYNC.DEFER_BLOCKING 0x0 ;  /* 0x0000000000007b1d */ /* 0x000fe20000010000 */
[----:B------:R-:W-:Y:S02]  /*20010*/  LOP3.LUT R114, R114, 0xffffffc, RZ, 0xc0, !PT ;  /* 0x0ffffffc72727812 */ /* 0x000fe400078ec0ff */
[----:B------:R-:W-:-:S02]  /*20020*/  LEA.HI R8, R8, R7, RZ, 0x2 ;  /* 0x0000000708087211 */ /* 0x000fc400078f10ff */
[----:B------:R-:W-:Y:S02]  /*20030*/  SHF.L.U32 R7, R215, 0x6, RZ ;  /* 0x00000006d7077819 */ /* 0x000fe400000006ff */
[----:B------:R-:W-:Y:S01]  /*20040*/  SHF.L.U32 R120, R113, 0x2, RZ ;  /* 0x0000000271787819 */ /* 0x000fe200000006ff */
[----:B------:R-:W-:Y:S01]  /*20050*/  @P4 FMUL.FTZ R113, R2, 0.69314718246459960938 ;  /* 0x3f31721802714820 */ /* 0x000fe20000410000 */
[----:B------:R-:W-:Y:S02]  /*20060*/  IADD3 R114, R11, -R114, RZ ;  /* 0x800000720b727210 */ /* 0x000fe40007ffe0ff */
[----:B------:R-:W-:Y:S01]  /*20070*/  MOV R9, 0xff800000 ;  /* 0xff80000000097802 */ /* 0x000fe20000000f00 */
[-C--:B-----5:R-:W-:Y:S01]  /*20080*/  @P4 FFMA.FTZ R9, R132, R0.reuse, R113 ;  /* 0x0000000084094223 */ /* 0x0a0fe20000010071 */
[----:B------:R-:W-:Y:S01]  /*20090*/  MOV R11, 0xff800000 ;  /* 0xff800000000b7802 */ /* 0x000fe20000000f00 */
[----:B------:R-:W-:Y:S01]  /*200a0*/  @P3 FFMA.FTZ R11, R3, R0, R6 ;  /* 0x00000000030b3223 */ /* 0x000fe20000010006 */
[----:B------:R-:W-:Y:S01]  /*200b0*/  SHF.R.S32.HI R121, RZ, 0x1f, R120 ;  /* 0x0000001fff797819 */ /* 0x000fe20000011478 */
[----:B------:R-:W3:Y:S04]  /*200c0*/  LDS.128 R108, [R115.X4] ;  /* 0x00000000736c7984 */ /* 0x000ee80000004c00 */
        /* <DEDUP_REMOVED lines=23> */
[----:B---3--:R-:W-:-:S04]  /*20240*/  SHF.R.S32.HI R115, RZ, 0x2, R8 ;  /* 0x00000002ff737819 */ /* 0x008fc80000011408 */
[----:B------:R-:W-:Y:S01]  /*20250*/  LEA R114, R114, R115, 0x4 ;  /* 0x0000007372727211 */ /* 0x000fe200078e20ff */
[----:B--2---:R-:W-:-:S04]  /*20260*/  IMAD R14, R14, UR8, R219 ;  /* 0x000000080e0e7c24 */ /* 0x004fc8000f8e02db */
[----:B------:R-:W-:-:S04]  /*20270*/  IMAD R14, R14, R112, R217 ;  /* 0x000000700e0e7224 */ /* 0x000fc800078e02d9 */
[----:B------:R-:W-:Y:S01]  /*20280*/  IMAD R14, R15, R14, R7 ;  /* 0x0000000e0f0e7224 */ /* 0x000fe200078e0207 */
[----:B------:R-:W-:Y:S05]  /*20290*/  @P0 BRA `(.L_x_2106) ;  /* 0x000000c000000947 */ /* 0x000fea0003800000 */
[----:B-1--4-:R-:W-:Y:S01]  /*202a0*/  IMAD R3, R215, -0x40, R216 ;  /* 0xffffffc0d7037824 */ /* 0x012fe200078e02d8 */
        /* <DEDUP_REMOVED lines=11> */
.L_x_2106:
[----:B-1--4-:R-:W-:Y:S05]  /*20360*/  BSYNC B0 ;  /* 0x0000000000007941 */ /* 0x012fea0003800000 */
.L_x_2105:
        /* <DEDUP_REMOVED lines=22> */
.L_x_2108:
[----:B------:R-:W-:Y:S05]  /*204d0*/  BSYNC B0 ;  /* 0x0000000000007941 */ /* 0x000fea0003800000 */
.L_x_2107:
        /* <DEDUP_REMOVED lines=12> */
.L_x_2110:
[----:B------:R-:W-:Y:S05]  /*205a0*/  BSYNC B0 ;  /* 0x0000000000007941 */ /* 0x000fea0003800000 */
.L_x_2109:
        /* <DEDUP_REMOVED lines=12> */
.L_x_2112:
[----:B------:R-:W-:Y:S05]  /*20670*/  BSYNC B0 ;  /* 0x0000000000007941 */ /* 0x000fea0003800000 */
.L_x_2111:
        /* <DEDUP_REMOVED lines=12> */
.L_x_2114:
[----:B------:R-:W-:Y:S05]  /*20740*/  BSYNC B0 ;  /* 0x0000000000007941 */ /* 0x000fea0003800000 */
.L_x_2113:
        /* <DEDUP_REMOVED lines=12> */
.L_x_2116:
[----:B------:R-:W-:Y:S05]  /*20810*/  BSYNC B0 ;  /* 0x0000000000007941 */ /* 0x000fea0003800000 */
.L_x_2115:
        /* <DEDUP_REMOVED lines=12> */
.L_x_2118:
[----:B------:R-:W-:Y:S05]  /*208e0*/  BSYNC B0 ;  /* 0x0000000000007941 */ /* 0x000fea0003800000 */
.L_x_2117:
        /* <DEDUP_REMOVED lines=12> */
.L_x_2120:
[----:B------:R-:W-:Y:S05]  /*209b0*/  BSYNC B0 ;  /* 0x0000000000007941 */ /* 0x000fea0003800000 */
.L_x_2119:
[----:B------:R-:W-:-:S04]  /*209c0*/  IADD3 R10, R10, 0x38, RZ ;  /* 0x000000380a0a7810 */ /* 0x000fc80007ffe0ff */
[----:B------:R-:W-:Y:S01]  /*209d0*/  ISETP.GE.AND P0, PT, R10, R215, PT ;  /* 0x000000d70a00720c */ /* 0x000fe20003f06270 */
[----:B------:R-:W-:-:S12]  /*209e0*/  IMAD.MOV.U32 R215, RZ, RZ, 0x0 ;  /* 0x00000000ffd77424 */ /* 0x000fd800078e00ff */
[----:B------:R-:W-:Y:S05]  /*209f0*/  @P0 RET.REL.NODEC R214 `(_ZN5flash24flash_fwd_splitkv_kernelI23Flash_fwd_kernel_traitsILi192ELi64ELi64ELi4ELb0ELb0EN7cutlass10bfloat16_tE19Flash_kernel_traitsILi192ELi64ELi64ELi4ES3_EELb1ELb0ELb0ELb0ELb0ELb1ELb1ELb1EEEvNS_16Flash_fwd_paramsE) ;  /* 0xfffdf600d6000950 */ /* 0x000fea0003c3ffff */
        /* <DEDUP_REMOVED lines=8> */
[----:B------:R-:W-:Y:S05]  /*20a80*/  @P0 RET.REL.NODEC R214 `(_ZN5flash24flash_fwd_splitkv_kernelI23Flash_fwd_kernel_traitsILi192ELi64ELi64ELi4ELb0ELb0EN7cutlass10bfloat16_tE19Flash_kernel_traitsILi192ELi64ELi64ELi4ES3_EELb1ELb0ELb0ELb0ELb0ELb1ELb1ELb1EEEvNS_16Flash_fwd_paramsE) ;  /* 0xfffdf570d6000950 */ /* 0x000fea0003c3ffff */
[----:B------:R-:W-:Y:S01]  /*20a90*/  MOV R215, 0x0 ;  /* 0x0000000000d77802 */ /* 0x000fe20000000f00 */
[----:B------:R-:W-:-:S02]  /*20aa0*/  ULDC.64 UR4, c[0x0][0x118] ;  /* 0x0000460000047ab9 */ /* 0x000fc40000000a00 */
[----:B------:R3:W-:Y:S01]  /*20ab0*/  ST.E.128 [R6.64+0xaa00], R16 ;  /* 0x00aa001006007985 */ /* 0x0007e2000c101d04 */
[----:B------:R-:W-:Y:S05]  /*20ac0*/  RET.REL.NODEC R214 `(_ZN5flash24flash_fwd_splitkv_kernelI23Flash_fwd_kernel_traitsILi192ELi64ELi64ELi4ELb0ELb0EN7cutlass10bfloat16_tE19Flash_kernel_traitsILi192ELi64ELi64ELi4ES3_EELb1ELb0ELb0ELb0ELb0ELb1ELb1ELb1EEEvNS_16Flash_fwd_paramsE) ;  /* 0xfffdf530d6007950 */ /* 0x000fea0003c3ffff */
.L_x_2103:
[----:B------:R-:W-:Y:S02]  /*20ad0*/  MOV R9, 0x2 ;  /* 0x0000000200097802 */ /* 0x000fe40000000f00 */
[----:B------:R-:W-:Y:S02]  /*20ae0*/  MOV R8, 0x20b00 ;  /* 0x00020b0000087802 */ /* 0x000fe40000000f00 */
[----:B-1---5:R-:W-:Y:S05]  /*20af0*/  CALL.REL.NOINC `($__internal_17_$__cuda_sm70_shflsync_bfly_p) ;  /* 0x000000f000007944 */ /* 0x022fea0003c00000 */
[----:B-12---:R-:W-:Y:S05]  /*20b00*/  BRA `(.L_x_2121) ;  /* 0xffffe6b000007947 */ /* 0x006fea000383ffff */
.L_x_2104:
[----:B------:R-:W-:Y:S02]  /*20b10*/  MOV R9, 0x1 ;  /* 0x0000000100097802 */ /* 0x000fe40000000f00 */
[----:B------:R-:W-:Y:S02]  /*20b20*/  MOV R8, 0x20b40 ;  /* 0x00020b4000087802 */ /* 0x000fe40000000f00 */
[----:B-1---5:R-:W-:Y:S05]  /*20b30*/  CALL.REL.NOINC `($__internal_17_$__cuda_sm70_shflsync_bfly_p) ;  /* 0x000000b000007944 */ /* 0x022fea0003c00000 */
[----:B--2---:R-:W-:Y:S01]  /*20b40*/  FADD.FTZ R2, R227, R10 ;  /* 0x0000000ae3027221 */ /* 0x004fe20000010000 */
[----:B-1----:R-:W-:Y:S02]  /*20b50*/  MOV R227, R225 ;  /* 0x000000e100e37202 */ /* 0x002fe40000000f00 */
[----:B------:R-:W-:Y:S02]  /*20b60*/  MOV R9, 0x2 ;  /* 0x0000000200097802 */ /* 0x000fe40000000f00 */
[----:B------:R-:W-:-:S02]  /*20b70*/  MOV R8, 0x20b90 ;  /* 0x00020b9000087802 */ /* 0x000fc40000000f00 */
[----:B------:R-:W-:Y:S05]  /*20b80*/  CALL.REL.NOINC `($__internal_17_$__cuda_sm70_shflsync_bfly_p) ;  /* 0x0000006000007944 */ /* 0x000fea0003c00000 */
[----:B--2---:R-:W-:Y:S01]  /*20b90*/  FADD.FTZ R11, R225, R10 ;  /* 0x0000000ae10b7221 */ /* 0x004fe20000010000 */
[----:B-1----:R-:W-:-:S02]  /*20ba0*/  MOV R9, 0x1 ;  /* 0x0000000100097802 */ /* 0x002fc40000000f00 */
[----:B------:R-:W-:Y:S02]  /*20bb0*/  MOV R8, 0x20be0 ;  /* 0x00020be000087802 */ /* 0x000fe40000000f00 */
[----:B------:R-:W-:Y:S02]  /*20bc0*/  MOV R227, R11 ;  /* 0x0000000b00e37202 */ /* 0x000fe40000000f00 */
[----:B------:R-:W-:Y:S05]  /*20bd0*/  CALL.REL.NOINC `($__internal_17_$__cuda_sm70_shflsync_bfly_p) ;  /* 0x0000001000007944 */ /* 0x000fea0003c00000 */
[----:B-12---:R-:W-:Y:S05]  /*20be0*/  BRA `(.L_x_2122) ;  /* 0xffffe64000007947 */ /* 0x006fea000383ffff */
        .weak           $__internal_17_$__cuda_sm70_shflsync_bfly_p
        .type           $__internal_17_$__cuda_sm70_shflsync_bfly_p,@function
        .size           $__internal_17_$__cuda_sm70_shflsync_bfly_p,(.L_x_4389 - $__internal_17_$__cuda_sm70_shflsync_bfly_p)
$__internal_17_$__cuda_sm70_shflsync_bfly_p:
[----:B------:R-:W-:Y:S01]  /*20bf0*/  MOV R12, R8 ;  /* 0x00000008000c7202 */ /* 0x000fe20000000f00 */
[----:B------:R-:W-:Y:S04]  /*20c00*/  WARPSYNC R6 ;  /* 0x0000000600007348 */ /* 0x000fe80003800000 */
[----:B------:R-:W-:Y:S01]  /*20c10*/  MOV R13, 0x0 ;  /* 0x00000000000d7802 */ /* 0x000fe20000000f00 */
[----:B------:R1:W2:Y:S03]  /*20c20*/  SHFL.BFLY PT, R10, R227, R9, R7 ;  /* 0x0c000009e30a7389 */ /* 0x0002a600000e0007 */
[----:B------:R-:W-:Y:S05]  /*20c30*/  RET.REL.NODEC R12 `(_ZN5flash24flash_fwd_splitkv_kernelI23Flash_fwd_kernel_traitsILi192ELi64ELi64ELi4ELb0ELb0EN7cutlass10bfloat16_tE19Flash_kernel_traitsILi192ELi64ELi64ELi4ES3_EELb1ELb0ELb0ELb0ELb0ELb1ELb1ELb1EEEvNS_16Flash_fwd_paramsE) ;  /* 0xfffdf3c00c007950 */ /* 0x000fea0003c3ffff */
.L_x_2123:
        /* <DEDUP_REMOVED lines=12> */
.L_x_4389:


//--------------------- .text._ZN5flash24flash_fwd_splitkv_kernelI23Flash_fwd_kernel_traitsILi192ELi64ELi64ELi4ELb0ELb0EN7cutlass10bfloat16_tE19Flash_kernel_traitsILi192ELi64ELi64ELi4ES3_EELb1ELb0ELb0ELb0ELb1ELb0ELb0ELb0EEEvNS_16Flash_fwd_paramsE --------------------------
	.section	.text._ZN5flash24flash_fwd_splitkv_kernelI23Flash_fwd_kernel_traitsILi192ELi64ELi64ELi4ELb0ELb0EN7cutlass10bfloat16_tE19Flash_kernel_traitsILi192ELi64ELi64ELi4ES3_EELb1ELb0ELb0ELb0ELb1ELb0ELb0ELb0EEEvNS_16Flash_fwd_paramsE,"ax",@progbits
	.sectioninfo	@"SHI_REGISTERS=226"
	.align	128
        .global         _ZN5flash24flash_fwd_splitkv_kernelI23Flash_fwd_kernel_traitsILi192ELi64ELi64ELi4ELb0ELb0EN7cutlass10bfloat16_tE19Flash_kernel_traitsILi192ELi64ELi64ELi4ES3_EELb1ELb0ELb0ELb0ELb1ELb0ELb0ELb0EEEvNS_16Flash_fwd_paramsE
        .type           _ZN5flash24flash_fwd_splitkv_kernelI23Flash_fwd_kernel_traitsILi192ELi64ELi64ELi4ELb0ELb0EN7cutlass10bfloat16_tE19Flash_kernel_traitsILi192ELi64ELi64ELi4ES3_EELb1ELb0ELb0ELb0ELb1ELb0ELb0ELb0EEEvNS_16Flash_fwd_paramsE,@function
        .size           _ZN5flash24flash_fwd_splitkv_kernelI23Flash_fwd_kernel_traitsILi192ELi64ELi64ELi4ELb0ELb0EN7cutlass10bfloat16_tE19Flash_kernel_traitsILi192ELi64ELi64ELi4ES3_EELb1ELb0ELb0ELb0ELb1ELb0ELb0ELb0EEEvNS_16Flash_fwd_paramsE,(.L_x_4428 - _ZN5flash24flash_fwd_splitkv_kernelI23Flash_fwd_kernel_traitsILi192ELi64ELi64ELi4ELb0ELb0EN7cutlass10bfloat16_tE19Flash_kernel_traitsILi192ELi64ELi64ELi4ES3_EELb1ELb0ELb0ELb0ELb1ELb0ELb0ELb0EEEvNS_16Flash_fwd_paramsE)
        .other          _ZN5flash24flash_fwd_splitkv_kernelI23Flash_fwd_kernel_traitsILi192ELi64ELi64ELi4ELb0ELb0EN7cutlass10bfloat16_tE19Flash_kernel_traitsILi192ELi64ELi64ELi4ES3_EELb1ELb0ELb0ELb0ELb1ELb0ELb0ELb0EEEvNS_16Flash_fwd_paramsE,@"STO_CUDA_ENTRY STV_DEFAULT"
_ZN5flash24flash_fwd_splitkv_kernelI23Flash_fwd_kernel_traitsILi192ELi64ELi64ELi4ELb0ELb0EN7cutlass10bfloat16_tE19Flash_kernel_traitsILi192ELi64ELi64ELi4ES3_EELb1ELb0ELb0ELb0ELb1ELb0ELb0ELb0EEEvNS_16Flash_fwd_paramsE:
.text._ZN5flash24flash_fwd_splitkv_kernelI23Flash_fwd_kernel_traitsILi192ELi64ELi64ELi4ELb0ELb0EN7cutlass10bfloat16_tE19Flash_kernel_traitsILi192ELi64ELi64ELi4ES3_EELb1ELb0ELb0ELb0ELb1ELb0ELb0ELb0EEEvNS_16Flash_fwd_paramsE:
        /* <DEDUP_REMOVED lines=24> */
[----:B------:R-:W4:Y:S04]  /*0180*/  S2R R28, SR_CTAID.Z ;  /* 0x00000000001c7919 */ /* 0x000f280000002700 */
[----:B------:R-:W1:Y:S01]  /*0190*/  S2R R86, SR_TID.X ;  /* 0x0000000000567919 */ /* 0x000e620000002100 */
[----:B------:R-:W-:Y:S01]  /*01a0*/  ISETP.NE.AND.EX P0, PT, RZ, c[0x0][0x24c], PT, P0 ;  /* 0x00009300ff007a0c */ /* 0x000fe20003f05300 */
[----:B--2---:R-:W-:-:S02]  /*01b0*/  @P2 IMAD.IADD R90, R3, 0x1, -R202 ;  /* 0x00000001035a2824 */ /* 0x004fc400078e0aca */
[----:B------:R-:W-:-:S10]  /*01c0*/  @!P2 IMAD.MOV.U32 R90, RZ, RZ, c[0x0][0x214] ;  /* 0x00008500ff5aa624 */ /* 0x000fd400078e00ff */
[----:B------:R-:W-:Y:S05]  /*01d0*/  @!P0 BRA `(.L_x_2124) ;  /* 0x0000004000008947 */ /* 0x000fea0003800000 */
[----:B-1-34-:R-:W2:Y:S02]  /*01e0*/  @P3 LDG.E R0, [R6.64+0x4] ;  /* 0x0000040606003981 */ /* 0x01aea4000c1e1900 */
[----:B--2--5:R-:W-:-:S06]  /*01f0*/  @P3 IADD3 R0, R0, -R9, RZ ;  /* 0x8000000900003210 */ /* 0x024fcc0007ffe0ff */
[----:B------:R1:W5:Y:S01]  /*0200*/  @!P3 LDG.E R0, [R6.64] ;  /* 0x000000060600b981 */ /* 0x000362000c1e1900 */
[----:B------:R-:W-:Y:S05]  /*0210*/  BRA `(.L_x_2125) ;  /* 0x0000001000007947 */ /* 0x000fea0003800000 */
.L_x_2124:
[----:B-1-34-:R-:W-:Y:S02]  /*0220*/  MOV R0, c[0x0][0x218] ;  /* 0x0000860000007a02 */ /* 0x01afe40000000f00 */
.L_x_2125:
[----:B------:R-:W-:-:S04]  /*0230*/  ISETP.NE.U32.AND P2, PT, RZ, c[0x0][0x258], PT ;  /* 0x00009600ff007a0c */ /* 0x000fc80003f45070 */
[----:B------:R-:W-:-:S13]  /*0240*/  ISETP.NE.AND.EX P2, PT, RZ, c[0x0][0x25c], PT, P2 ;  /* 0x00009700ff007a0c */ /* 0x000fda0003f45320 */
[----:B-1----:R-:W-:-:S05]  /*0250*/  @P2 IMAD.WIDE R6, R13, R4, c[0x0][0x258] ;  /* 0x000096000d062625 */ /* 0x002fca00078e0204 */
        /* <DEDUP_REMOVED lines=9> */
[----:B------:R-:W-:Y:S01]  /*02f0*/  ULDC UR5, c[0x0][0x218] ;  /* 0x0000860000057ab9 */ /* 0x000fe20000000800 */
[----:B------:R-:W-:Y:S01]  /*0300*/  IADD3 R3, -R90, 0x7f, R89 ;  /* 0x0000007f5a037810 */ /* 0x000fe20007ffe159 */
[----:B------:R-:W-:Y:S01]  /*0310*/  UIADD3 UR5, UR5, 0x3f, URZ ;  /* 0x0000003f05057890 */ /* 0x000fe2000fffe03f */
[----:B------:R-:W-:Y:S02]  /*0320*/  IADD3 R6, R84, 0x3f, RZ ;  /* 0x0000003f54067810 */ /* 0x000fe40007ffe0ff */
[----:B------:R-:W-:Y:S01]  /*0330*/  IADD3 R3, R3, c[0x0][0x2e8], R84 ;  /* 0x0000ba0003037a10 */ /* 0x000fe20007ffe054 */
[----:B------:R-:W-:Y:S01]  /*0340*/  USHF.R.S32.HI UR4, URZ, 0x1f, UR5 ;  /* 0x0000001f3f047899 */ /* 0x000fe20008011405 */
[----:B------:R-:W-:Y:S02]  /*0350*/  SHF.R.S32.HI R5, RZ, 0x1f, R6 ;  /* 0x0000001fff057819 */ /* 0x000fe40000011406 */
[----:B------:R-:W-:Y:S01]  /*0360*/  SHF.R.S32.HI R0, RZ, 0x1f, R3 ;  /* 0x0000001fff007819 */ /* 0x000fe20000011403 */
[----:B------:R-:W-:Y:S01]  /*0370*/  ULEA.HI UR4, UR4, UR5, URZ, 0x6 ;  /* 0x0000000504047291 */ /* 0x000fe2000f8f303f */
[----:B------:R-:W-:-:S02]  /*0380*/  LEA.HI R5, R5, R6, RZ, 0x6 ;  /* 0x0000000605057211 */ /* 0x000fc400078f30ff */
[----:B------:R-:W-:Y:S01]  /*0390*/  LEA.HI R0, R0, R3, RZ, 0x6 ;  /* 0x0000000300007211 */ /* 0x000fe200078f30ff */
[----:B------:R-:W-:Y:S01]  /*03a0*/  USHF.R.S32.HI UR4, URZ, 0x6, UR4 ;  /* 0x000000063f047899 */ /* 0x000fe20008011404 */
[----:B------:R-:W-:Y:S02]  /*03b0*/  SHF.R.S32.HI R5, RZ, 0x6, R5 ;  /* 0x00000006ff057819 */ /* 0x000fe40000011405 */
[----:B------:R-:W-:-:S03]  /*03c0*/  SHF.R.S32.HI R0, RZ, 0x6, R0 ;  /* 0x00000006ff007819 */ /* 0x000fc60000011400 */
[----:B------:R-:W-:-:S04]  /*03d0*/  IMNMX R5, R5, UR4, PT ;  /* 0x0000000405057c17 */ /* 0x000fc8000b800200 */
[----:B------:R-:W-:-:S04]  /*03e0*/  IMNMX R133, R5, R0, PT ;  /* 0x0000000005857217 */ /* 0x000fc80003800200 */
[----:B------:R-:W-:-:S13]  /*03f0*/  ISETP.GT.AND P0, PT, R133, RZ, PT ;  /* 0x000000ff8500720c */ /* 0x000fda0003f04270 */
[----:B------:R-:W-:Y:S05]  /*0400*/  @P0 BRA `(.L_x_2126) ;  /* 0x0000075000000947 */ /* 0x000fea0003800000 */
[----:B------:R-:W-:Y:S01]  /*0410*/  ISETP.NE.AND P0, PT, R202, -0x1, PT ;  /* 0xffffffffca00780c */ /* 0x000fe20003f05270 */
[----:B------:R-:W-:Y:S01]  /*0420*/  BSSY B0, `(.L_x_2127) ;  /* 0x000002b000007945 */ /* 0x000fe20003800000 */
[----:B------:R-:W-:Y:S02]  /*0430*/  SHF.R.S32.HI R3, RZ, 0x1f, R86 ;  /* 0x0000001fff037819 */ /* 0x000fe40000011456 */
[----:B------:R-:W-:Y:S02]  /*0440*/  SHF.R.S32.HI R0, RZ, 0x1f, R89 ;  /* 0x0000001fff007819 */ /* 0x000fe40000011459 */
[----:B------:R-:W-:Y:S02]  /*0450*/  LEA.HI R2, R3, R86, RZ, 0x3 ;  /* 0x0000005603027211 */ /* 0x000fe400078f18ff */
[----:B------:R-:W-:Y:S01]  /*0460*/  IADD3 R90, -R89, R90, RZ ;  /* 0x0000005a595a7210 */ /* 0x000fe20007ffe1ff */
[----:B------:R-:W-:Y:S01]  /*0470*/  IMAD R0, R0, c[0x0][0x1e8], RZ ;  /* 0x00007a0000007a24 */ /* 0x000fe200078e02ff */
[----:B------:R-:W-:-:S03]  /*0480*/  LOP3.LUT R3, R2, 0x1ffffff8, RZ, 0xc0, !PT ;  /* 0x1ffffff802037812 */ /* 0x000fc600078ec0ff */
[----:B------:R-:W-:Y:S01]  /*0490*/  @!P0 SHF.R.S32.HI R8, RZ, 0x1f, R13 ;  /* 0x0000001fff088819 */ /* 0x000fe2000001140d */
[----:B------:R-:W-:-:S04]  /*04a0*/  @P0 IMAD.WIDE.U32 R6, R202, c[0x0][0x1e8], RZ ;  /* 0x00007a00ca060a25 */ /* 0x000fc800078e00ff */
[----:B------:R-:W-:Y:S02]  /*04b0*/  IMAD.IADD R4, R86, 0x1, -R3 ;  /* 0x0000000156047824 */ /* 0x000fe400078e0a03 */
[----:B------:R-:W-:Y:S02]  /*04c0*/  @!P0 IMAD R8, R8, c[0x0][0x1e0], RZ ;  /* 0x0000780008088a24 */ /* 0x000fe400078e02ff */
[----:B------:R-:W-:Y:S02]  /*04d0*/  IMAD.SHL.U32 R4, R4, 0x8, RZ ;  /* 0x0000000804047824 */ /* 0x000fe400078e00ff */
[----:B------:R-:W-:-:S03]  /*04e0*/  @!P0 IMAD.WIDE.U32 R10, R13, c[0x0][0x1e0], RZ ;  /* 0x000078000d0a8a25 */ /* 0x000fc600078e00ff */
[----:B------:R-:W-:Y:S01]  /*04f0*/  SHF.R.S32.HI R5, RZ, 0x1f, R4 ;  /* 0x0000001fff057819 */ /* 0x000fe20000011404 */
[----:B------:R-:W-:Y:S01]  /*0500*/  @!P0 IMAD R3, R13, c[0x0][0x1e4], R8 ;  /* 0x000079000d038a24 */ /* 0x000fe200078e0208 */
[----:B------:R-:W-:Y:S01]  /*0510*/  @!P0 MOV R6, R10 ;  /* 0x0000000a00068202 */ /* 0x000fe20000000f00 */
[----:B------:R-:W-:Y:S02]  /*0520*/  @P0 IMAD R202, R202, c[0x0][0x1ec], R7 ;  /* 0x00007b00caca0a24 */ /* 0x000fe400078e0207 */
[----:B------:R-:W-:Y:S01]  /*0530*/  @!P0 IMAD.IADD R202, R11, 0x1, R3 ;  /* 0x000000010bca8824 */ /* 0x000fe200078e0203 */
[----:B------:R-:W-:Y:S01]  /*0540*/  SHF.R.S32.HI R3, RZ, 0x1f, R28 ;  /* 0x0000001fff037819 */ /* 0x000fe2000001141c */
[----:B------:R-:W-:-:S04]  /*0550*/  IMAD.WIDE.U32 R4, R89, c[0x0][0x1e8], R4 ;  /* 0x00007a0059047a25 */ /* 0x000fc800078e0004 */
[----:B------:R-:W-:Y:S01]  /*0560*/  IMAD R7, R89, c[0x0][0x1ec], R0 ;  /* 0x00007b0059077a24 */ /* 0x000fe200078e0200 */
[----:B------:R-:W-:Y:S01]  /*0570*/  IADD3 R6, P0, R6, R4, RZ ;  /* 0x0000000406067210 */ /* 0x000fe20007f1e0ff */
[----:B------:R-:W-:Y:S01]  /*0580*/  IMAD R9, R3, c[0x0][0x1f0], RZ ;  /* 0x00007c0003097a24 */ /* 0x000fe200078e02ff */
[----:B------:R-:W-:Y:S01]  /*0590*/  SHF.R.S32.HI R3, RZ, 0x3, R2 ;  /* 0x00000003ff037819 */ /* 0x000fe20000011402 */
[----:B------:R-:W-:Y:S01]  /*05a0*/  IMAD R0, R13, c[0x0][0x1c0], R28 ;  /* 0x000070000d007a24 */ /* 0x000fe200078e021c */
[----:B------:R-:W-:Y:S01]  /*05b0*/  IADD3.X R7, R202, R5, R7, P0, !PT ;  /* 0x00000005ca077210 */ /* 0x000fe200007fe407 */
[----:B------:R-:W-:Y:S01]  /*05c0*/  IMAD R9, R28, c[0x0][0x1f4], R9 ;  /* 0x00007d001c097a24 */ /* 0x000fe200078e0209 */
[----:B------:R-:W-:Y:S01]  /*05d0*/  ISETP.GE.AND P0, PT, R3, R90, PT ;  /* 0x0000005a0300720c */ /* 0x000fe20003f06270 */
[----:B------:R-:W-:Y:S01]  /*05e0*/  IMAD R89, R0, c[0x0][0x214], R89 ;  /* 0x0000850000597a24 */ /* 0x000fe200078e0259 */
[----:B------:R-:W-:Y:S01]  /*05f0*/  SHF.R.S32.HI R2, RZ, 0x1f, R3 ;  /* 0x0000001fff027819 */ /* 0x000fe20000011403 */
[----:B------:R-:W-:-:S05]  /*0600*/  IMAD.WIDE.U32 R28, R28, c[0x0][0x1f0], R6 ;  /* 0x00007c001c1c7a25 */ /* 0x000fca00078e0006 */
[----:B------:R-:W-:-:S05]  /*0610*/  IADD3 R13, R29, R9, RZ ;  /* 0x000000091d0d7210 */ /* 0x000fca0007ffe0ff */
[----:B------:R-:W-:Y:S05]  /*0620*/  @P0 BRA `(.L_x_2128) ;  /* 0x000000a000000947 */ /* 0x000fea0003800000 */
[----:B------:R-:W-:Y:S01]  /*0630*/  MOV R12, R28 ;  /* 0x0000001c000c7202 */ /* 0x000fe20000000f00 */
[----:B------:R-:W-:-:S04]  /*0640*/  IMAD R0, R2, c[0x0][0x1e8], RZ ;  /* 0x00007a0002007a24 */ /* 0x000fc800078e02ff */
[----:B------:R-:W-:-:S04]  /*0650*/  IMAD.WIDE.U32 R4, R3, c[0x0][0x1e8], R12 ;  /* 0x00007a0003047a25 */ /* 0x000fc800078e000c */
[----:B------:R-:W-:Y:S01]  /*0660*/  IMAD R0, R3, c[0x0][0x1ec], R0 ;  /* 0x00007b0003007a24 */ /* 0x000fe200078e0200 */
[----:B------:R-:W-:-:S04]  /*0670*/  LEA R6, P0, R4, c[0x0][0x1d0], 0x1 ;  /* 0x0000740004067a11 */ /* 0x000fc800078008ff */
[----:B------:R-:W-:-:S04]  /*0680*/  IADD3 R0, R5, R0, RZ ;  /* 0x0000000005007210 */ /* 0x000fc80007ffe0ff */
[----:B------:R-:W-:-:S05]  /*0690*/  LEA.HI.X R7, R4, c[0x0][0x1d4], R0, 0x1, P0 ;  /* 0x0000750004077a11 */ /* 0x000fca00000f0c00 */
[----:B------:R1:W-:Y:S04]  /*06a0*/  STG.E.128 [R6.64], RZ ;  /* 0x000000ff06007986 */ /* 0x0003e8000c101d06 */
[----:B------:R1:W-:Y:S04]  /*06b0*/  STG.E.128 [R6.64+0x80], RZ ;  /* 0x000080ff06007986 */ /* 0x0003e8000c101d06 */
[----:B------:R1:W-:Y:S02]  /*06c0*/  STG.E.128 [R6.64+0x100], RZ ;  /* 0x000100ff06007986 */ /* 0x0003e4000c101d06 */
.L_x_2128:
[----:B------:R-:W-:Y:S05]  /*06d0*/  BSYNC B0 ;  /* 0x0000000000007941 */ /* 0x000fea0003800000 */
.L_x_2127:
[----:B------:R-:W-:Y:S01]  /*06e0*/  IADD3 R9, R3, 0x10, RZ ;  /* 0x0000001003097810 */ /* 0x000fe20007ffe0ff */
[----:B------:R-:W-:Y:S03]  /*06f0*/  BSSY B0, `(.L_x_2129) ;  /* 0x0000010000007945 */ /* 0x000fe60003800000 */
[----:B------:R-:W-:-:S13]  /*0700*/  ISETP.GE.AND P0, PT, R9, R90, PT ;  /* 0x0000005a0900720c */ /* 0x000fda0003f06270 */
[----:B------:R-:W-:Y:S05]  /*0710*/  @P0 BRA `(.L_x_2130) ;  /* 0x000000d000000947 */ /* 0x000fea0003800000 */
[----:B------:R-:W-:Y:S01]  /*0720*/  IADD3 R5, P0, R3, 0x10, RZ ;  /* 0x0000001003057810 */ /* 0x000fe20007f1e0ff */
[----:B-1----:R-:W-:Y:S01]  /*0730*/  IMAD.MOV.U32 R6, RZ, RZ, R28 ;  /* 0x000000ffff067224 */ /* 0x002fe200078e001c */
[----:B------:R-:W-:-:S03]  /*0740*/  MOV R7, R13 ;  /* 0x0000000d00077202 */ /* 0x000fc60000000f00 */
[----:B------:R-:W-:Y:S02]  /*0750*/  IMAD.X R0, RZ, RZ, R2, P0 ;  /* 0x000000ffff007224 */ /* 0x000fe400000e0602 */
[----:B------:R-:W-:-:S04]  /*0760*/  IMAD.WIDE.U32 R6, R5, c[0x0][0x1e8], R6 ;  /* 0x00007a0005067a25 */ /* 0x000fc800078e0006 */
[----:B------:R-:W-:Y:S01]  /*0770*/  IMAD R0, R0, c[0x0][0x1e8], RZ ;  /* 0x00007a0000007a24 */ /* 0x000fe200078e02ff */
[----:B------:R-:W-:-:S03]  /*0780*/  LEA R4, P0, R6, c[0x0][0x1d0], 0x1 ;  /* 0x0000740006047a11 */ /* 0x000fc600078008ff */
[----:B------:R-:W-:-:S05]  /*0790*/  IMAD R0, R5, c[0x0][0x1ec], R0 ;  /* 0x00007b0005007a24 */ /* 0x000fca00078e0200 */
[----:B------:R-:W-:-:S04]  /*07a0*/  IADD3 R5, R7, R0, RZ ;  /* 0x0000000007057210 */ /* 0x000fc80007ffe0ff */
[----:B------:R-:W-:-:S05]  /*07b0*/  LEA.HI.X R5, R6, c[0x0][0x1d4], R5, 0x1, P0 ;  /* 0x0000750006057a11 */ /* 0x000fca00000f0c05 */
[----:B------:R1:W-:Y:S04]  /*07c0*/  STG.E.128 [R4.64], RZ ;  /* 0x000000ff04007986 */ /* 0x0003e8000c101d06 */
[----:B------:R1:W-:Y:S04]  /*07d0*/  STG.E.128 [R4.64+0x80], RZ ;  /* 0x000080ff04007986 */ /* 0x0003e8000c101d06 */
[----:B------:R1:W-:Y:S02]  /*07e0*/  STG.E.128 [R4.64+0x100], RZ ;  /* 0x000100ff04007986 */ /* 0x0003e4000c101d06 */
.L_x_2130:
[----:B------:R-:W-:Y:S05]  /*07f0*/  BSYNC B0 ;  /* 0x0000000000007941 */ /* 0x000fea0003800000 */
.L_x_2129:
[----:B-1----:R-:W-:Y:S01]  /*0800*/  IADD3 R7, R3, 0x20, RZ ;  /* 0x0000002003077810 */ /* 0x002fe20007ffe0ff */
[----:B------:R-:W-:Y:S03]  /*0810*/  BSSY B0, `(.L_x_2131) ;  /* 0x0000010000007945 */ /* 0x000fe60003800000 */
[----:B------:R-:W-:-:S13]  /*0820*/  ISETP.GE.AND P0, PT, R7, R90, PT ;  /* 0x0000005a0700720c */ /* 0x000fda0003f06270 */
[----:B------:R-:W-:Y:S05]  /*0830*/  @P0 BRA `(.L_x_2132) ;  /* 0x000000d000000947 */ /* 0x000fea0003800000 */
[----:B------:R-:W-:Y:S01]  /*0840*/  IADD3 R5, P0, R3, 0x20, RZ ;  /* 0x0000002003057810 */ /* 0x000fe20007f1e0ff */
[----:B------:R-:W-:Y:S01]  /*0850*/  IMAD.MOV.U32 R10, RZ, RZ, R28 ;  /* 0x000000ffff0a7224 */ /* 0x000fe200078e001c */
        /* <DEDUP_REMOVED lines=11> */
.L_x_2132:
[----:B------:R-:W-:Y:S05]  /*0910*/  BSYNC B0 ;  /* 0x0000000000007941 */ /* 0x000fea0003800000 */
.L_x_2131:
[----:B------:R-:W-:Y:S01]  /*0920*/  IADD3 R11, R3, 0x30, RZ ;  /* 0x00000030030b7810 */ /* 0x000fe20007ffe0ff */
[----:B------:R-:W-:Y:S03]  /*0930*/  BSSY B0, `(.L_x_2133) ;  /* 0x000000f000007945 */ /* 0x000fe60003800000 */
[----:B------:R-:W-:-:S13]  /*0940*/  ISETP.GE.AND P0, PT, R11, R90, PT ;  /* 0x0000005a0b00720c */ /* 0x000fda0003f06270 */
[----:B------:R-:W-:Y:S05]  /*0950*/  @P0 BRA `(.L_x_2134) ;  /* 0x000000c000000947 */ /* 0x000fea0003800000 */
[----:B-1----:R-:W-:Y:S02]  /*0960*/  IADD3 R5, P0, R3, 0x30, RZ ;  /* 0x0000003003057810 */ /* 0x002fe40007f1e0ff */
[----:B------:R-:W-:Y:S02]  /*0970*/  MOV R12, R28 ;  /* 0x0000001c000c7202 */ /* 0x000fe40000000f00 */
[----:B------:R-:W-:-:S03]  /*0980*/  IADD3.X R0, RZ, R2, RZ, P0, !PT ;  /* 0x00000002ff007210 */ /* 0x000fc600007fe4ff */
        /* <DEDUP_REMOVED lines=9> */
.L_x_2134:
[----:B------:R-:W-:Y:S05]  /*0a20*/  BSYNC B0 ;  /* 0x0000000000007941 */ /* 0x000fea0003800000 */
.L_x_2133:
[----:B------:R-:W-:-:S04]  /*0a30*/  LOP3.LUT P4, RZ, R86, 0x7, RZ, 0xc0, !PT ;  /* 0x0000000756ff7812 */ /* 0x000fc8000788c0ff */
[-C--:B------:R-:W-:Y:S02]  /*0a40*/  ISETP.GE.OR P3, PT, R3, R90.reuse, P4 ;  /* 0x0000005a0300720c */ /* 0x080fe40002766670 */
[-C--:B------:R-:W-:Y:S02]  /*0a50*/  ISETP.GE.OR P2, PT, R9, R90.reuse, P4 ;  /* 0x0000005a0900720c */ /* 0x080fe40002746670 */
[-C--:B------:R-:W-:Y:S02]  /*0a60*/  ISETP.GE.OR P1, PT, R7, R90.reuse, P4 ;  /* 0x0000005a0700720c */ /* 0x080fe40002726670 */
[----:B------:R-:W-:Y:S02]  /*0a70*/  IADD3 R3, P0, R89, R3, RZ ;  /* 0x0000000359037210 */ /* 0x000fe40007f1e0ff */
[----:B------:R-:W-:Y:S02]  /*0a80*/  ISETP.GE.OR P4, PT, R11, R90, P4 ;  /* 0x0000005a0b00720c */ /* 0x000fe40002786670 */
[----:B------:R-:W-:-:S02]  /*0a90*/  LEA.HI.X.SX32 R2, R89, R2, 0x1, P0 ;  /* 0x0000000259027211 */ /* 0x000fc400000f0eff */
[----:B-1----:R-:W-:-:S04]  /*0aa0*/  LEA R4, P0, R3, c[0x0][0x200], 0x2 ;  /* 0x0000800003047a11 */ /* 0x002fc800078010ff */
[----:B------:R-:W-:Y:S01]  /*0ab0*/  LEA.HI.X R5, R3, c[0x0][0x204], R2, 0x2, P0 ;  /* 0x0000810003057a11 */ /* 0x000fe200000f1402 */
[----:B------:R-:W-:Y:S02]  /*0ac0*/  @!P3 IMAD.MOV.U32 R3, RZ, RZ, 0x7f800000 ;  /* 0x7f800000ff03b424 */ /* 0x000fe400078e00ff */
[----:B------:R-:W-:Y:S02]  /*0ad0*/  @!P2 IMAD.MOV.U32 R2, RZ, RZ, 0x7f800000 ;  /* 0x7f800000ff02a424 */ /* 0x000fe400078e00ff */
[----:B------:R-:W-:Y:S01]  /*0ae0*/  @!P1 IMAD.MOV.U32 R0, RZ, RZ, 0x7f800000 ;  /* 0x7f800000ff009424 */ /* 0x000fe200078e00ff */
[----:B------:R1:W-:Y:S04]  /*0af0*/  @!P3 STG.E [R4.64], R3 ;  /* 0x000000030400b986 */ /* 0x0003e8000c101906 */
[----:B------:R1:W-:Y:S04]  /*0b00*/  @!P2 STG.E [R4.64+0x40], R2 ;  /* 0x000040020400a986 */ /* 0x0003e8000c101906 */
[----:B------:R1:W-:Y:S01]  /*0b10*/  @!P1 STG.E [R4.64+0x80], R0 ;  /* 0x0000800004009986 */ /* 0x0003e2000c101906 */
[----:B------:R-:W-:Y:S05]  /*0b20*/  @P4 EXIT ;  /* 0x000000000000494d */ /* 0x000fea0003800000 */
[----:B-1----:R-:W-:-:S05]  /*0b30*/  MOV R3, 0x7f800000 ;  /* 0x7f80000000037802 */ /* 0x002fca0000000f00 */
[----:B------:R-:W-:Y:S01]  /*0b40*/  STG.E [R4.64+0xc0], R3 ;  /* 0x0000c00304007986 */ /* 0x000fe2000c101906 */
[----:B------:R-:W-:Y:S05]  /*0b50*/  EXIT ;  /* 0x000000000000794d */ /* 0x000fea0003800000 */
.L_x_2126:
[----:B------:R-:W-:Y:S01]  /*0b60*/  ISETP.NE.U32.AND P2, PT, RZ, c[0x0][0x2c0], PT ;  /* 0x0000b000ff007a0c */ /* 0x000fe20003f45070 */
[----:B------:R-:W-:Y:S01]  /*0b70*/  IMAD.MOV.U32 R0, RZ, RZ, R13 ;  /* 0x000000ffff007224 */ /* 0x000fe200078e000d */
[----:B------:R-:W-:Y:S02]  /*0b80*/  ISETP.NE.U32.AND P0, PT, RZ, c[0x0][0x2b8], PT ;  /* 0x0000ae00ff007a0c */ /* 0x000fe40003f05070 */
[----:B------:R-:W-:Y:S02]  /*0b90*/  ISETP.NE.AND.EX P2, PT, RZ, c[0x0][0x2c4], PT, P2 ;  /* 0x0000b100ff007a0c */ /* 0x000fe40003f45320 */
[----:B------:R-:W-:-:S11]  /*0ba0*/  ISETP.NE.AND.EX P0, PT, RZ, c[0x0][0x2bc], PT, P0 ;  /* 0x0000af00ff007a0c */ /* 0x000fd60003f05300 */
[----:B------:R-:W-:Y:S02]  /*0bb0*/  @P2 SHF.R.S32.HI R6, RZ, 0x1f, R13 ;  /* 0x0000001fff062819 */ /* 0x000fe4000001140d */
[----:B------:R-:W-:-:S04]  /*0bc0*/  @P0 IMAD.WIDE R10, R13, R4, c[0x0][0x2b8] ;  /* 0x0000ae000d0a0625 */ /* 0x000fc800078e0204 */
[----:B------:R-:W-:Y:S01]  /*0bd0*/  @P2 IMAD R6, R6, c[0x0][0x2c8], RZ ;  /* 0x0000b20006062a24 */ /* 0x000fe200078e02ff */
[----:B------:R-:W-:Y:S01]  /*0be0*/  CS2R R206, SRZ ;  /* 0x0000000000ce7805 */ /* 0x000fe2000001ff00 */
[C---:B------:R-:W-:Y:S01]  /*0bf0*/  @P2 IMAD.WIDE.U32 R4, R13.reuse, c[0x0][0x2c8], RZ ;  /* 0x0000b2000d042a25 */ /* 0x040fe200078e00ff */
[----:B------:R1:W5:Y:S01]  /*0c00*/  @P0 LDG.E R0, [R10.64] ;  /* 0x000000060a000981 */ /* 0x000362000c1e1900 */
[----:B------:R-:W-:Y:S02]  /*0c10*/  PLOP3.LUT P0, PT, PT, PT, PT, 0x8, 0x0 ;  /* 0x000000000000781c */ /* 0x000fe40003f0e170 */
[----:B------:R-:W-:Y:S01]  /*0c20*/  @P2 IMAD R3, R13, c[0x0][0x2cc], R6 ;  /* 0x0000b3000d032a24 */ /* 0x000fe200078e0206 */
[----:B------:R-:W-:-:S03]  /*0c30*/  @P2 LEA R206, P1, R4, c[0x0][0x2c0], 0x2 ;  /* 0x0000b00004ce2a11 */ /* 0x000fc600078210ff */
[----:B------:R-:W-:-:S05]  /*0c40*/  @P2 IMAD.IADD R3, R5, 0x1, R3 ;  /* 0x0000000105032824 */ /* 0x000fca00078e0203 */
[----:B------:R-:W-:Y:S02]  /*0c50*/  @P2 SHF.L.U64.HI R3, R4, 0x2, R3 ;  /* 0x0000000204032819 */ /* 0x000fe40000010203 */
[----:B------:R-:W-:Y:S02]  /*0c60*/  IABS R4, c[0x0][0x2d0] ;  /* 0x0000b40000047a13 */ /* 0x000fe40000000000 */
[----:B------:R-:W-:Y:S02]  /*0c70*/  @P2 IADD3.X R207, R3, c[0x0][0x2c4], RZ, P1, !PT ;  /* 0x0000b10003cf2a10 */ /* 0x000fe40000ffe4ff */
[----:B------:R-:W-:-:S04]  /*0c80*/  @P2 ISETP.NE.U32.AND P1, PT, R206, RZ, PT ;  /* 0x000000ffce00220c */ /* 0x000fc80003f25070 */
[----:B------:R-:W-:-:S13]  /*0c90*/  @P2 ISETP.NE.AND.EX P0, PT, R207, RZ, PT, P1 ;  /* 0x000000ffcf00220c */ /* 0x000fda0003f05310 */
[----:B------:R-:W-:Y:S05]  /*0ca0*/  @!P0 BRA `(.L_x_2135) ;  /* 0x0000047000008947 */ /* 0x000fea0003800000 */
[----:B-1----:R-:W1:Y:S01]  /*0cb0*/  I2F.RP R5, R4 ;  /* 0x0000000400057306 */ /* 0x002e620000209400 */
        /* <DEDUP_REMOVED lines=70> */
.L_x_2135:
[----:B-1----:R-:W-:-:S13]  /*1120*/  ISETP.NE.AND P4, PT, R9, -0x1, PT ;  /* 0xffffffff0900780c */ /* 0x002fda0003f85270 */
        /* <DEDUP_REMOVED lines=16> */
.L_x_2137:
[----:B------:R-:W-:Y:S02]  /*1230*/  IABS R7, c[0x0][0x1c8] ;  /* 0x0000720000077a13 */ /* 0x000fe40000000000 */
[----:B------:R-:W-:Y:S02]  /*1240*/  MOV R15, R3 ;  /* 0x00000003000f7202 */ /* 0x000fe40000000f00 */
[----:B------:R-:W1:Y:S08]  /*1250*/  I2F.RP R14, R7 ;  /* 0x00000007000e7306 */ /* 0x000e700000209400 */
[----:B-1----:R-:W1:Y:S02]  /*1260*/  MUFU.RCP R10, R14 ;  /* 0x0000000e000a7308 */ /* 0x002e640000001000 */
[----:B-1----:R-:W-:Y:S01]  /*1270*/  IADD3 R10, R10, 0xffffffe, RZ ;  /* 0x0ffffffe0a0a7810 */ /* 0x002fe20007ffe0ff */
[----:B------:R-:W-:-:S02]  /*1280*/  IMAD.MOV.U32 R14, RZ, RZ, R8 ;  /* 0x000000ffff0e7224 */ /* 0x000fc400078e0008 */
[----:B------:R-:W-:-:S03]  /*1290*/  @P4 IMAD.IADD R8, R2, 0x1, R9 ;  /* 0x0000000102084824 */ /* 0x000fc600078e0209 */
[----:B------:R-:W1:Y:S01]  /*12a0*/  F2I.FTZ.U32.TRUNC.NTZ R11, R10 ;  /* 0x0000000a000b7305 */ /* 0x000e62000021f000 */
[----:B------:R-:W-:-:S04]  /*12b0*/  @P4 IMAD.WIDE.U32 R16, R8, c[0x0][0x1a0], RZ ;  /* 0x0000680008104a25 */ /* 0x000fc800078e00ff */
[----:B------:R-:W-:Y:S02]  /*12c0*/  @P4 IMAD R8, R8, c[0x0][0x1a4], R17 ;  /* 0x0000690008084a24 */ /* 0x000fe400078e0211 */
[----:B-1----:R-:W-:Y:S02]  /*12d0*/  IMAD.MOV R5, RZ, RZ, -R11 ;  /* 0x000000ffff057224 */ /* 0x002fe400078e0a0b */
[----:B------:R-:W-:Y:S02]  /*12e0*/  IMAD.MOV.U32 R10, RZ, RZ, RZ ;  /* 0x000000ffff0a7224 */ /* 0x000fe400078e00ff */
        /* <DEDUP_REMOVED lines=38> */
.L_x_2136:
[----:B------:R-:W-:Y:S01]  /*1550*/  ISETP.NE.AND P1, PT, R202, -0x1, PT ;  /* 0xffffffffca00780c */ /* 0x000fe20003f25270 */
[----:B------:R-:W-:Y:S01]  /*1560*/  IMAD.IADD R199, R90, 0x1, -R89 ;  /* 0x000000015ac77824 */ /* 0x000fe200078e0a59 */
[----:B------:R-:W-:Y:S01]  /*1570*/  SHF.R.S32.HI R87, RZ, 0x1f, R86 ;  /* 0x0000001fff577819 */ /* 0x000fe20000011456 */
[----:B------:R-:W-:Y:S01]  /*1580*/  IMAD R11, R11, c[0x0][0x1b8], RZ ;  /* 0x00006e000b0b7a24 */ /* 0x000fe200078e02ff */
[----:B------:R-:W-:Y:S01]  /*1590*/  IADD3 R203, R133, -0x1, RZ ;  /* 0xffffffff85cb7810 */ /* 0x000fe20007ffe0ff */
[----:B------:R-:W-:Y:S01]  /*15a0*/  IMAD.SHL.U32 R216, R86, 0x2, RZ ;  /* 0x0000000256d87824 */ /* 0x000fe200078e00ff */
[----:B------:R-:W-:Y:S01]  /*15b0*/  LEA.HI R14, R87, R86, RZ, 0x3 ;  /* 0x00000056570e7211 */ /* 0x000fe200078f18ff */
[----:B------:R-:W-:-:S03]  /*15c0*/  IMAD R11, R12, c[0x0][0x1bc], R11 ;  /* 0x00006f000c0b7a24 */ /* 0x000fc600078e020b */
[----:B------:R-:W-:Y:S02]  /*15d0*/  LOP3.LUT R3, R14, 0xfffffff8, RZ, 0xc0, !PT ;  /* 0xfffffff80e037812 */ /* 0x000fe400078ec0ff */
[----:B------:R-:W-:Y:S01]  /*15e0*/  SHF.R.S32.HI R14, RZ, 0x3, R14 ;  /* 0x00000003ff0e7819 */ /* 0x000fe2000001140e */
[----:B------:R-:W-:Y:S01]  /*15f0*/  @!P1 IMAD.WIDE.U32 R22, R13, c[0x0][0x178], RZ ;  /* 0x00005e000d169a25 */ /* 0x000fe200078e00ff */
[----:B------:R-:W-:Y:S02]  /*1600*/  @!P1 SHF.R.S32.HI R2, RZ, 0x1f, R13 ;  /* 0x0000001fff029819 */ /* 0x000fe4000001140d */
[----:B------:R-:W-:Y:S01]  /*1610*/  SHF.R.S32.HI R15, RZ, 0x1f, R14 ;  /* 0x0000001fff0f7819 */ /* 0x000fe2000001140e */
[----:B-----5:R-:W-:Y:S01]  /*1620*/  IMAD.IADD R0, R86, 0x1, -R3 ;  /* 0x0000000156007824 */ /* 0x020fe200078e0a03 */
[----:B------:R-:W-:Y:S01]  /*1630*/  SHF.R.S32.HI R3, RZ, 0x1f, R28 ;  /* 0x0000001fff037819 */ /* 0x000fe2000001141c */
[----:B------:R-:W-:Y:S01]  /*1640*/  @!P1 IMAD R2, R2, c[0x0][0x178], RZ ;  /* 0x00005e0002029a24 */ /* 0x000fe200078e02ff */
[----:B------:R-:W-:Y:S01]  /*1650*/  LOP3.LUT R216, R216, 0x6, RZ, 0xc0, !PT ;  /* 0x00000006d8d87812 */ /* 0x000fe200078ec0ff */
[----:B------:R-:W-:-:S02]  /*1660*/  IMAD.SHL.U32 R10, R14, 0x40, RZ ;  /* 0x000000400e0a7824 */ /* 0x000fc400078e00ff */
[----:B------:R-:W-:-:S03]  /*1670*/  @P1 IMAD.WIDE.U32 R18, R202, c[0x0][0x190], RZ ;  /* 0x00006400ca121a25 */ /* 0x000fc600078e00ff */
[----:B------:R-:W-:Y:S01]  /*1680*/  LOP3.LUT R10, R10, 0x1c0, RZ, 0xc0, !PT ;  /* 0x000001c00a0a7812 */ /* 0x000fe200078ec0ff */
[----:B------:R-:W-:Y:S02]  /*1690*/  @!P1 IMAD R2, R13, c[0x0][0x17c], R2 ;  /* 0x00005f000d029a24 */ /* 0x000fe400078e0202 */
[----:B------:R-:W-:Y:S01]  /*16a0*/  @!P1 IMAD.MOV.U32 R18, RZ, RZ, R22 ;  /* 0x000000ffff129224 */ /* 0x000fe200078e0016 */
[----:B------:R-:W-:Y:S01]  /*16b0*/  SHF.R.U32.HI R205, RZ, 0x3, R10 ;  /* 0x00000003ffcd7819 */ /* 0x000fe2000001160a */
[----:B------:R-:W-:Y:S02]  /*16c0*/  IMAD.SHL.U32 R13, R0, 0x8, RZ ;  /* 0x00000008000d7824 */ /* 0x000fe400078e00ff */
[----:B------:R-:W-:Y:S02]  /*16d0*/  @P1 IMAD R9, R202, c[0x0][0x194], R19 ;  /* 0x00006500ca091a24 */ /* 0x000fe400078e0213 */
[----:B------:R-:W-:Y:S01]  /*16e0*/  @!P1 IMAD.IADD R9, R23, 0x1, R2 ;  /* 0x0000000117099824 */ /* 0x000fe200078e0202 */
[----:B------:R-:W-:Y:S01]  /*16f0*/  IADD3 R16, P2, R13, R16, RZ ;  /* 0x000000100d107210 */ /* 0x000fe20007f5e0ff */
[----:B------:R-:W-:Y:S01]  /*1700*/  IMAD R3, R3, c[0x0][0x1a8], RZ ;  /* 0x00006a0003037a24 */ /* 0x000fe200078e02ff */
[----:B------:R-:W-:Y:S01]  /*1710*/  LOP3.LUT R2, R10, 0x38, R13, 0xf8, !PT ;  /* 0x000000380a027812 */ /* 0x000fe200078ef80d */
[----:B------:R-:W-:Y:S01]  /*1720*/  IMAD.WIDE R32, R33, 0x40, R14 ;  /* 0x0000004021207825 */ /* 0x000fe200078e020e */
[----:B------:R-:W-:-:S02]  /*1730*/  IADD3 R20, P3, R13, R20, RZ ;  /* 0x000000140d147210 */ /* 0x000fc40007f7e0ff */
[----:B------:R-:W-:Y:S01]  /*1740*/  IADD3 R18, P1, R13, R18, RZ ;  /* 0x000000120d127210 */ /* 0x000fe20007f3e0ff */
[----:B------:R-:W-:Y:S01]  /*1750*/  IMAD R26, R28, c[0x0][0x1ac], R3 ;  /* 0x00006b001c1a7a24 */ /* 0x000fe200078e0203 */
[----:B------:R-:W-:Y:S01]  /*1760*/  SHF.R.S32.HI R13, RZ, 0x1f, R13 ;  /* 0x0000001fff0d7819 */ /* 0x000fe2000001140d */
[----:B------:R-:W-:Y:S01]  /*1770*/  IMAD R135, R15, c[0x0][0x198], RZ ;  /* 0x000066000f877a24 */ /* 0x000fe200078e02ff */
[----:B------:R-:W-:Y:S02]  /*1780*/  IADD3 R10, R14, 0x10, RZ ;  /* 0x000000100e0a7810 */ /* 0x000fe40007ffe0ff */
[----:B------:R-:W-:Y:S01]  /*1790*/  LOP3.LUT R205, R2, R205, RZ, 0x3c, !PT ;  /* 0x000000cd02cd7212 */ /* 0x000fe200078e3cff */
[C---:B------:R-:W-:Y:S01]  /*17a0*/  IMAD.X R17, R13.reuse, 0x1, R8, P2 ;  /* 0x000000010d117824 */ /* 0x040fe200010e0608 */
[C---:B------:R-:W-:Y:S01]  /*17b0*/  IADD3 R8, R14.reuse, 0x20, RZ ;  /* 0x000000200e087810 */ /* 0x040fe20007ffe0ff */
[C---:B------:R-:W-:Y:S01]  /*17c0*/  IMAD.X R19, R13.reuse, 0x1, R9, P1 ;  /* 0x000000010d137824 */ /* 0x040fe200008e0609 */
[----:B------:R-:W-:Y:S01]  /*17d0*/  IADD3 R146, P1, R14, R7, RZ ;  /* 0x000000070e927210 */ /* 0x000fe20007f3e0ff */
[----:B------:R-:W-:Y:S01]  /*17e0*/  IMAD.X R21, R13, 0x1, R6, P3 ;  /* 0x000000010d157824 */ /* 0x000fe200018e0606 */
[-C--:B------:R-:W-:Y:S01]  /*17f0*/  ISETP.GE.AND P5, PT, R8, R199.reuse, PT ;  /* 0x000000c70800720c */ /* 0x080fe20003fa6270 */
[----:B------:R-:W-:Y:S01]  /*1800*/  IMAD.WIDE.U32 R28, R28, c[0x0][0x1a8], R18 ;  /* 0x00006a001c1c7a25 */ /* 0x000fe200078e0012 */
[----:B------:R-:W-:-:S02]  /*1810*/  ISETP.GE.AND P2, PT, R10, R199, PT ;  /* 0x000000c70a00720c */ /* 0x000fc40003f46270 */
[C---:B------:R-:W-:Y:S01]  /*1820*/  IADD3 R6, R14.reuse, 0x30, RZ ;  /* 0x000000300e067810 */ /* 0x040fe20007ffe0ff */
[----:B------:R-:W-:Y:S01]  /*1830*/  IMAD.X R5, R15, 0x1, R5, P1 ;  /* 0x000000010f057824 */ /* 0x000fe200008e0605 */
[CC--:B------:R-:W-:Y:S01]  /*1840*/  ISETP.GE.AND P1, PT, R14.reuse, R199.reuse, PT ;  /* 0x000000c70e00720c */ /* 0x0c0fe20003f26270 */
[----:B------:R-:W-:Y:S01]  /*1850*/  IMAD.WIDE.U32 R20, R14, c[0x0][0x198], R20 ;  /* 0x000066000e147a25 */ /* 0x000fe200078e0014 */
[----:B------:R-:W-:Y:S02]  /*1860*/  ISETP.GE.AND P4, PT, R6, R199, PT ;  /* 0x000000c70600720c */ /* 0x000fe40003f86270 */
[----:B------:R-:W-:Y:S01]  /*1870*/  LEA.HI R2, R87, R86, RZ, 0x6 ;  /* 0x0000005657027211 */ /* 0x000fe200078f30ff */
[----:B------:R-:W-:Y:S02]  /*1880*/  IMAD.MOV.U32 R134, RZ, RZ, R20 ;  /* 0x000000ffff867224 */ /* 0x000fe400078e0014 */
[C---:B------:R-:W-:Y:S01]  /*1890*/  @!P5 IADD3 R18, P6, R32.reuse, 0x20, RZ ;  /* 0x000000202012d810 */ /* 0x040fe20007fde0ff */
[----:B------:R-:W-:Y:S01]  /*18a0*/  IMAD.IADD R27, R29, 0x1, R26 ;  /* 0x000000011d1b7824 */ /* 0x000fe200078e021a */
[----:B------:R-:W-:Y:S01]  /*18b0*/  @!P2 IADD3 R20, P3, R32, 0x10, RZ ;  /* 0x000000102014a810 */ /* 0x000fe20007f7e0ff */
[----:B------:R-:W-:-:S02]  /*18c0*/  @!P5 IMAD.MOV.U32 R24, RZ, RZ, R28 ;  /* 0x000000ffff18d224 */ /* 0x000fc400078e001c */
[--C-:B------:R-:W-:Y:S02]  /*18d0*/  @!P5 IMAD.X R13, RZ, RZ, R33.reuse, P6 ;  /* 0x000000ffff0dd224 */ /* 0x100fe400030e0621 */
[----:B------:R-:W-:Y:S02]  /*18e0*/  @!P1 IMAD R3, R33, c[0x0][0x190], RZ ;  /* 0x0000640021039a24 */ /* 0x000fe400078e02ff */
[----:B------:R-:W-:Y:S02]  /*18f0*/  @!P1 IMAD.MOV.U32 R26, RZ, RZ, R28 ;  /* 0x000000ffff1a9224 */ /* 0x000fe400078e001c */
[----:B------:R-:W-:Y:S01]  /*1900*/  @!P2 IMAD.X R9, RZ, RZ, R33, P3 ;  /* 0x000000ffff09a224 */ /* 0x000fe200018e0621 */
[----:B------:R-:W-:Y:S01]  /*1910*/  @!P4 IADD3 R7, P3, R32, 0x30, RZ ;  /* 0x000000302007c810 */ /* 0x000fe20007f7e0ff */
[--C-:B------:R-:W-:Y:S02]  /*1920*/  @!P2 IMAD.MOV.U32 R31, RZ, RZ, R27.reuse ;  /* 0x000000ffff1fa224 */ /* 0x100fe400078e001b */
[----:B------:R-:W-:-:S02]  /*1930*/  @!P5 IMAD.MOV.U32 R25, RZ, RZ, R27 ;  /* 0x000000ffff19d224 */ /* 0x000fc400078e001b */
[----:B------:R-:W-:Y:S02]  /*1940*/  @!P4 IMAD.MOV.U32 R29, RZ, RZ, R27 ;  /* 0x000000ffff1dc224 */ /* 0x000fe400078e001b */
[----:B------:R-:W-:Y:S02]  /*1950*/  @!P5 IMAD R13, R13, c[0x0][0x190], RZ ;  /* 0x000064000d0dda24 */ /* 0x000fe400078e02ff */
[C---:B------:R-:W-:Y:S02]  /*1960*/  @!P1 IMAD R3, R32.reuse, c[0x0][0x194], R3 ;  /* 0x0000650020039a24 */ /* 0x040fe400078e0203 */
[----:B------:R-:W-:-:S04]  /*1970*/  @!P1 IMAD.WIDE.U32 R26, R32, c[0x0][0x190], R26 ;  /* 0x00006400201a9a25 */ /* 0x000fc800078e001a */
[C---:B------:R-:W-:Y:S02]  /*1980*/  @!P5 IMAD R13, R18.reuse, c[0x0][0x194], R13 ;  /* 0x00006500120dda24 */ /* 0x040fe400078e020d */
[----:B------:R-:W-:Y:S02]  /*1990*/  @!P4 IMAD.X R22, RZ, RZ, R33, P3 ;  /* 0x000000ffff16c224 */ /* 0x000fe400018e0621 */
[----:B------:R-:W-:Y:S01]  /*19a0*/  @!P5 IMAD.WIDE.U32 R18, R18, c[0x0][0x190], R24 ;  /* 0x000064001212da25 */ /* 0x000fe200078e0018 */
[----:B------:R-:W-:-:S03]  /*19b0*/  @!P1 LEA R24, P3, R26, c[0x0][0x160], 0x1 ;  /* 0x000058001a189a11 */ /* 0x000fc600078608ff */
[----:B------:R-:W-:Y:S02]  /*19c0*/  @!P1 IMAD.IADD R3, R27, 0x1, R3 ;  /* 0x000000011b039824 */ /* 0x000fe400078e0203 */
[----:B------:R-:W-:Y:S02]  /*19d0*/  IMAD.SHL.U32 R2, R2, 0x8, RZ ;  /* 0x0000000802027824 */ /* 0x000fe400078e00ff */
[----:B------:R-:W-:Y:S01]  /*19e0*/  IMAD R135, R14, c[0x0][0x19c], R135 ;  /* 0x000067000e877a24 */ /* 0x000fe200078e0287 */
[----:B------:R-:W-:Y:S01]  /*19f0*/  @!P1 LEA.HI.X R25, R26, c[0x0][0x164], R3, 0x1, P3 ;  /* 0x000059001a199a11 */ /* 0x000fe200018f0c03 */
[----:B------:R-:W-:Y:S01]  /*1a00*/  @!P2 IMAD R9, R9, c[0x0][0x190], RZ ;  /* 0x000064000909aa24 */ /* 0x000fe200078e02ff */
[----:B------:R-:W-:Y:S01]  /*1a10*/  LOP3.LUT R205, R205, 0xfffffe00, R2, 0xf8, !PT ;  /* 0xfffffe00cdcd7812 */ /* 0x000fe200078ef802 */
[----:B------:R-:W-:Y:S01]  /*1a20*/  @!P2 IMAD.MOV.U32 R30, RZ, RZ, R28 ;  /* 0x000000ffff1ea224 */ /* 0x000fe200078e001c */
[----:B------:R-:W-:Y:S01]  /*1a30*/  @!P5 LEA R26, P3, R18, c[0x0][0x160], 0x1 ;  /* 0x00005800121ada11 */ /* 0x000fe200078608ff */
[----:B------:R-:W-:-:S02]  /*1a40*/  @!P4 IMAD R22, R22, c[0x0][0x190], RZ ;  /* 0x000064001616ca24 */ /* 0x000fc400078e02ff */
[----:B------:R-:W-:Y:S02]  /*1a50*/  IMAD.SHL.U32 R3, R203, 0x40, RZ ;  /* 0x00000040cb037824 */ /* 0x000fe400078e00ff */
[----:B------:R-:W-:Y:S02]  /*1a60*/  IMAD.IADD R135, R21, 0x1, R135 ;  /* 0x0000000115877824 */ /* 0x000fe400078e0287 */
[C---:B------:R-:W-:Y:S02]  /*1a70*/  @!P2 IMAD R2, R20.reuse, c[0x0][0x194], R9 ;  /* 0x000065001402aa24 */ /* 0x040fe400078e0209 */
[----:B------:R-:W-:-:S04]  /*1a80*/  @!P2 IMAD.WIDE.U32 R20, R20, c[0x0][0x190], R30 ;  /* 0x000064001414aa25 */ /* 0x000fc800078e001e */
[C---:B------:R-:W-:Y:S02]  /*1a90*/  @!P4 IMAD R9, R7.reuse, c[0x0][0x194], R22 ;  /* 0x000065000709ca24 */ /* 0x040fe400078e0216 */
[----:B------:R-:W-:Y:S01]  /*1aa0*/  @!P4 IMAD.WIDE.U32 R22, R7, c[0x0][0x190], R28 ;  /* 0x000064000716ca25 */ /* 0x000fe200078e001c */
[----:B------:R-:W-:-:S03]  /*1ab0*/  @!P2 LEA R28, P6, R20, c[0x0][0x160], 0x1 ;  /* 0x00005800141caa11 */ /* 0x000fc600078c08ff */
[----:B------:R-:W-:Y:S02]  /*1ac0*/  @!P5 IMAD.IADD R13, R19, 0x1, R13 ;  /* 0x00000001130dd824 */ /* 0x000fe400078e020d */
[----:B------:R-:W-:Y:S02]  /*1ad0*/  IMAD.IADD R7, R84, 0x1, -R3 ;  /* 0x0000000154077824 */ /* 0x000fe400078e0a03 */
[----:B------:R-:W-:Y:S01]  /*1ae0*/  @!P2 IMAD.IADD R2, R21, 0x1, R2 ;  /* 0x000000011502a824 */ /* 0x000fe200078e0202 */
[----:B------:R-:W-:Y:S01]  /*1af0*/  @!P5 LEA.HI.X R27, R18, c[0x0][0x164], R13, 0x1, P3 ;  /* 0x00005900121bda11 */ /* 0x000fe200018f0c0d */
[----:B------:R-:W-:Y:S01]  /*1b00*/  IMAD.SHL.U32 R205, R205, 0x2, RZ ;  /* 0x00000002cdcd7824 */ /* 0x000fe200078e00ff */
[----:B------:R-:W-:Y:S01]  /*1b10*/  ISETP.GE.AND P3, PT, R10, R7, PT ;  /* 0x000000070a00720c */ /* 0x000fe20003f66270 */
[----:B------:R-:W-:Y:S01]  /*1b20*/  @!P4 IMAD.IADD R9, R23, 0x1, R9 ;  /* 0x000000011709c824 */ /* 0x000fe200078e0209 */
[----:B------:R-:W-:Y:S01]  /*1b30*/  @!P2 LEA.HI.X R29, R20, c[0x0][0x164], R2, 0x1, P6 ;  /* 0x00005900141daa11 */ /* 0x000fe200030f0c02 */
[----:B------:R-:W-:Y:S01]  /*1b40*/  IMAD.MOV.U32 R2, RZ, RZ, c[0x0][0x198] ;  /* 0x00006600ff027624 */ /* 0x000fe200078e00ff */
[----:B------:R-:W-:Y:S01]  /*1b50*/  @!P4 LEA R20, P6, R22, c[0x0][0x160], 0x1 ;  /* 0x000058001614ca11 */ /* 0x000fe200078c08ff */
[----:B------:R-:W-:Y:S01]  /*1b60*/  @!PT LDS RZ, [RZ] ;  /* 0x00000000fffff984 */ /* 0x000fe20000000800 */
[----:B------:R-:W-:Y:S01]  /*1b70*/  @!PT LDS RZ, [RZ] ;  /* 0x00000000fffff984 */ /* 0x000fe20000000800 */
[----:B------:R-:W-:Y:S01]  /*1b80*/  @!PT LDS RZ, [RZ] ;  /* 0x00000000fffff984 */ /* 0x000fe20000000800 */
[----:B------:R1:W-:Y:S01]  /*1b90*/  @!P1 LDGSTS.E.BYPASS.LTC128B.128 [R205], [R24.64] ;  /* 0x0000000018cd9fae */ /* 0x0003e2000b901d46 */
[----:B------:R-:W-:-:S02]  /*1ba0*/  IMAD.MOV.U32 R13, RZ, RZ, c[0x0][0x19c] ;  /* 0x00006700ff0d7624 */ /* 0x000fc400078e00ff */
[----:B------:R-:W-:Y:S01]  /*1bb0*/  @!P4 LEA.HI.X R21, R22, c[0x0][0x164], R9, 0x1, P6 ;  /* 0x000059001615ca11 */ /* 0x000fe200030f0c09 */
[----:B------:R1:W-:Y:S01]  /*1bc0*/  @!P1 LDGSTS.E.BYPASS.LTC128B.128 [R205+0x2000], [R24.64+0x80] ;  /* 0x0200008018cd9fae */ /* 0x0003e2000b901d46 */
[-C--:B------:R-:W-:Y:S01]  /*1bd0*/  ISETP.GE.AND P6, PT, R14, R7.reuse, PT ;  /* 0x000000070e00720c */ /* 0x080fe20003fc6270 */
[----:B------:R-:W-:Y:S02]  /*1be0*/  IMAD.WIDE.U32 R16, R12, c[0x0][0x1b8], R16 ;  /* 0x00006e000c107a25 */ /* 0x000fe400078e0010 */
[----:B------:R1:W-:Y:S01]  /*1bf0*/  @!P1 LDGSTS.E.BYPASS.LTC128B.128 [R205+0x4000], [R24.64+0x100] ;  /* 0x0400010018cd9fae */ /* 0x0003e2000b901d46 */
[----:B------:R-:W-:Y:S01]  /*1c00*/  ISETP.GE.AND P1, PT, R8, R7, PT ;  /* 0x000000070800720c */ /* 0x000fe20003f26270 */
[----:B------:R-:W-:Y:S02]  /*1c10*/  IMAD.IADD R17, R17, 0x1, R11 ;  /* 0x0000000111117824 */ /* 0x000fe400078e020b */
[----:B------:R2:W-:Y:S01]  /*1c20*/  @!P2 LDGSTS.E.BYPASS.LTC128B.128 [R205+0x800], [R28.64] ;  /* 0x008000001ccdafae */ /* 0x0005e2000b901d46 */
[----:B------:R-:W-:-:S03]  /*1c30*/  IMAD R5, R5, c[0x0][0x1a0], RZ ;  /* 0x0000680005057a24 */ /* 0x000fc600078e02ff */
[----:B------:R2:W-:Y:S04]  /*1c40*/  @!P2 LDGSTS.E.BYPASS.LTC128B.128 [R205+0x2800], [R28.64+0x80] ;  /* 0x028000801ccdafae */ /* 0x0005e8000b901d46 */
[----:B------:R2:W-:Y:S01]  /*1c50*/  @!P2 LDGSTS.E.BYPASS.LTC128B.128 [R205+0x4800], [R28.64+0x100] ;  /* 0x048001001ccdafae */ /* 0x0005e2000b901d46 */
[----:B------:R-:W-:-:S03]  /*1c60*/  @!P3 LEA R15, P2, R2, R134, 0x4 ;  /* 0x00000086020fb211 */ /* 0x000fc600078420ff */
[----:B------:R3:W-:Y:S01]  /*1c70*/  @!P5 LDGSTS.E.BYPASS.LTC128B.128 [R205+0x1000], [R26.64] ;  /* 0x010000001acddfae */ /* 0x0007e2000b901d46 */
[C---:B------:R-:W-:Y:S02]  /*1c80*/  @!P3 LEA.HI.X R18, R2.reuse, R135, R13, 0x4, P2 ;  /* 0x000000870212b211 */ /* 0x040fe400010f240d */
[C---:B------:R-:W-:Y:S01]  /*1c90*/  @!P3 LEA R22, P2, R15.reuse, c[0x0][0x168], 0x1 ;  /* 0x00005a000f16ba11 */ /* 0x040fe200078408ff */
[----:B------:R3:W-:Y:S03]  /*1ca0*/  @!P5 LDGSTS.E.BYPASS.LTC128B.128 [R205+0x3000], [R26.64+0x80] ;  /* 0x030000801acddfae */ /* 0x0007e6000b901d46 */
[----:B------:R-:W-:Y:S01]  /*1cb0*/  @!P3 LEA.HI.X R23, R15, c[0x0][0x16c], R18, 0x1, P2 ;  /* 0x00005b000f17ba11 */ /* 0x000fe200010f0c12 */
[----:B------:R3:W-:Y:S01]  /*1cc0*/  @!P5 LDGSTS.E.BYPASS.LTC128B.128 [R205+0x5000], [R26.64+0x100] ;  /* 0x050001001acddfae */ /* 0x0007e2000b901d46 */
[----:B------:R-:W-:Y:S01]  /*1cd0*/  IMAD.SHL.U32 R18, R13, 0x20, RZ ;  /* 0x000000200d127824 */ /* 0x000fe200078e00ff */
[CC--:B------:R-:W-:Y:S01]  /*1ce0*/  LEA.HI R15, R87.reuse, R86.reuse, RZ, 0x4 ;  /* 0x00000056570f7211 */ /* 0x0c0fe200078f20ff */
[----:B-1----:R-:W-:Y:S01]  /*1cf0*/  IMAD.WIDE.U32 R24, R2, 0x20, RZ ;  /* 0x0000002002187825 */ /* 0x002fe200078e00ff */
[----:B------:R1:W-:Y:S01]  /*1d00*/  @!P4 LDGSTS.E.BYPASS.LTC128B.128 [R205+0x1800], [R20.64] ;  /* 0x0180000014cdcfae */ /* 0x0003e2000b901d46 */
[----:B------:R-:W-:-:S03]  /*1d10*/  LEA.HI R87, R87, R86, RZ, 0x5 ;  /* 0x0000005657577211 */ /* 0x000fc600078f28ff */
[C---:B------:R-:W-:Y:S01]  /*1d20*/  @!P1 IADD3 R9, P2, R134.reuse, R24, RZ ;  /* 0x0000001886099210 */ /* 0x040fe20007f5e0ff */
[----:B------:R1:W-:Y:S01]  /*1d30*/  @!P4 LDGSTS.E.BYPASS.LTC128B.128 [R205+0x3800], [R20.64+0x80] ;  /* 0x0380008014cdcfae */ /* 0x0003e2000b901d46 */
[----:B------:R-:W-:Y:S02]  /*1d40*/  SHF.R.S32.HI R88, RZ, 0x5, R87 ;  /* 0x00000005ff587819 */ /* 0x000fe40000011457 */
[----:B------:R-:W-:Y:S01]  /*1d50*/  @!P1 IADD3.X R18, R135, R25, R18, P2, !PT ;  /* 0x0000001987129210 */ /* 0x000fe200017fe412 */
[----:B------:R1:W-:Y:S01]  /*1d60*/  @!P4 LDGSTS.E.BYPASS.LTC128B.128 [R205+0x5800], [R20.64+0x100] ;  /* 0x0580010014cdcfae */ /* 0x0003e2000b901d46 */
[----:B------:R-:W-:Y:S02]  /*1d70*/  @!P1 LEA R24, P2, R9, c[0x0][0x168], 0x1 ;  /* 0x00005a0009189a11 */ /* 0x000fe400078408ff */
[----:B--2---:R-:W-:Y:S02]  /*1d80*/  @!P6 LEA R28, P5, R134, c[0x0][0x168], 0x1 ;  /* 0x00005a00861cea11 */ /* 0x004fe400078a08ff */
[----:B------:R-:W-:-:S02]  /*1d90*/  ISETP.GE.AND P4, PT, R8, R7, PT ;  /* 0x000000070800720c */ /* 0x000fc40003f86270 */
[----:B------:R-:W-:Y:S02]  /*1da0*/  @!P6 LEA.HI.X R29, R134, c[0x0][0x16c], R135, 0x1, P5 ;  /* 0x00005b00861dea11 */ /* 0x000fe400028f0c87 */
[----:B------:R-:W-:Y:S02]  /*1db0*/  ISETP.GE.AND P5, PT, R10, R7, PT ;  /* 0x000000070a00720c */ /* 0x000fe40003fa6270 */
[----:B------:R-:W-:Y:S01]  /*1dc0*/  SHF.R.S32.HI R10, RZ, 0x4, R15 ;  /* 0x00000004ff0a7819 */ /* 0x000fe2000001140f */
[----:B------:R2:W-:Y:S01]  /*1dd0*/  @!P6 LDGSTS.E.BYPASS.LTC128B.128 [R205+0x6000], [R28.64] ;  /* 0x060000001ccdefae */ /* 0x0005e2000b901d46 */
[----:B------:R-:W-:Y:S02]  /*1de0*/  @!P1 LEA.HI.X R25, R9, c[0x0][0x16c], R18, 0x1, P2 ;  /* 0x00005b0009199a11 */ /* 0x000fe400010f0c12 */
[C---:B------:R-:W-:Y:S01]  /*1df0*/  LEA.HI R8, R15.reuse, R10, RZ, 0x1 ;  /* 0x0000000a0f087211 */ /* 0x040fe200078f08ff */
[----:B------:R2:W-:Y:S01]  /*1e00*/  @!P6 LDGSTS.E.BYPASS.LTC128B.128 [R205+0x8000], [R28.64+0x80] ;  /* 0x080000801ccdefae */ /* 0x0005e2000b901d46 */
[----:B------:R-:W-:-:S02]  /*1e10*/  LOP3.LUT R15, R15, 0xfffffff0, RZ, 0xc0, !PT ;  /* 0xfffffff00f0f7812 */ /* 0x000fc400078ec0ff */
[-C--:B------:R-:W-:Y:S01]  /*1e20*/  ISETP.GE.AND P2, PT, R6, R7.reuse, PT ;  /* 0x000000070600720c */ /* 0x080fe20003f46270 */
[----:B------:R2:W-:Y:S01]  /*1e30*/  @!P6 LDGSTS.E.BYPASS.LTC128B.128 [R205+0xa000], [R28.64+0x100] ;  /* 0x0a0001001ccdefae */ /* 0x0005e2000b901d46 */
[----:B------:R-:W-:Y:S01]  /*1e40*/  LOP3.LUT R9, R8, 0xfffffffe, RZ, 0xc0, !PT ;  /* 0xfffffffe08097812 */ /* 0x000fe200078ec0ff */
[----:B------:R-:W-:Y:S01]  /*1e50*/  IMAD.IADD R15, R86, 0x1, -R15 ;  /* 0x00000001560f7824 */ /* 0x000fe200078e0a0f */
[----:B------:R-:W-:Y:S01]  /*1e60*/  ISETP.GE.AND P6, PT, R14, R7, PT ;  /* 0x000000070e00720c */ /* 0x000fe20003fc6270 */
[----:B------:R1:W-:Y:S01]  /*1e70*/  @!P3 LDGSTS.E.BYPASS.LTC128B.128 [R205+0x6800], [R22.64] ;  /* 0x0680000016cdbfae */ /* 0x0003e2000b901d46 */
[----:B------:R-:W-:Y:S01]  /*1e80*/  LOP3.LUT R87, R87, 0xffffffe0, RZ, 0xc0, !PT ;  /* 0xffffffe057577812 */ /* 0x000fe200078ec0ff */
[----:B------:R-:W-:Y:S01]  /*1e90*/  IMAD.IADD R10, R10, 0x1, -R9 ;  /* 0x000000010a0a7824 */ /* 0x000fe200078e0a09 */
[----:B------:R-:W-:Y:S01]  /*1ea0*/  SHF.R.S32.HI R8, RZ, 0x1f, R15 ;  /* 0x0000001fff087819 */ /* 0x000fe2000001140f */
[----:B------:R1:W-:Y:S01]  /*1eb0*/  @!P3 LDGSTS.E.BYPASS.LTC128B.128 [R205+0x8800], [R22.64+0x80] ;  /* 0x0880008016cdbfae */ /* 0x0003e2000b901d46 */
[----:B------:R-:W-:-:S02]  /*1ec0*/  IMAD.SHL.U32 R9, R14, 0x8, RZ ;  /* 0x000000080e097824 */ /* 0x000fc400078e00ff */
[----:B------:R-:W-:Y:S01]  /*1ed0*/  LEA.HI R8, R8, R15, RZ, 0x3 ;  /* 0x0000000f08087211 */ /* 0x000fe200078f18ff */
[----:B------:R-:W-:Y:S01]  /*1ee0*/  @!P2 IMAD R13, R13, 0x30, RZ ;  /* 0x000000300d0da824 */ /* 0x000fe200078e02ff */
[----:B------:R1:W-:Y:S01]  /*1ef0*/  @!P3 LDGSTS.E.BYPASS.LTC128B.128 [R205+0xa800], [R22.64+0x100] ;  /* 0x0a80010016cdbfae */ /* 0x0003e2000b901d46 */
[----:B------:R-:W-:Y:S01]  /*1f00*/  @!P2 IMAD.WIDE.U32 R18, R2, 0x30, R134 ;  /* 0x000000300212a825 */ /* 0x000fe200078e0086 */
[----:B------:R-:W-:Y:S02]  /*1f10*/  LOP3.LUT R12, R8, 0xfffffff8, RZ, 0xc0, !PT ;  /* 0xfffffff8080c7812 */ /* 0x000fe400078ec0ff */
[----:B------:R3:W-:Y:S01]  /*1f20*/  @!P1 LDGSTS.E.BYPASS.LTC128B.128 [R205+0x7000], [R24.64] ;  /* 0x0700000018cd9fae */ /* 0x0007e2000b901d46 */
[----:B------:R-:W-:Y:S01]  /*1f30*/  @!P2 IMAD.IADD R11, R19, 0x1, R13 ;  /* 0x00000001130ba824 */ /* 0x000fe200078e020d */
[----:B------:R-:W-:Y:S01]  /*1f40*/  ISETP.GE.AND P3, PT, R6, R7, PT ;  /* 0x000000070600720c */ /* 0x000fe20003f66270 */
[----:B------:R-:W-:Y:S01]  /*1f50*/  IMAD.IADD R7, R15, 0x1, -R12 ;  /* 0x000000010f077824 */ /* 0x000fe200078e0a0c */
[----:B------:R3:W-:Y:S01]  /*1f60*/  @!P1 LDGSTS.E.BYPASS.LTC128B.128 [R205+0x9000], [R24.64+0x80] ;  /* 0x0900008018cd9fae */ /* 0x0007e2000b901d46 */
[----:B------:R-:W-:-:S02]  /*1f70*/  IMAD.SHL.U32 R6, R0, 0x40, RZ ;  /* 0x0000004000067824 */ /* 0x000fc400078e00ff */
[----:B------:R-:W-:Y:S01]  /*1f80*/  IMAD.SHL.U32 R85, R8, 0x40, RZ ;  /* 0x0000004008557824 */ /* 0x000fe200078e00ff */
[----:B------:R3:W-:Y:S01]  /*1f90*/  @!P1 LDGSTS.E.BYPASS.LTC128B.128 [R205+0xb000], [R24.64+0x100] ;  /* 0x0b00010018cd9fae */ /* 0x0007e2000b901d46 */
[----:B------:R-:W-:Y:S02]  /*1fa0*/  @!P2 LEA R14, P1, R18, c[0x0][0x168], 0x1 ;  /* 0x00005a00120eaa11 */ /* 0x000fe400078208ff */
[----:B------:R-:W-:Y:S02]  /*1fb0*/  LOP3.LUT R6, R6, 0x1c0, RZ, 0xc0, !PT ;  /* 0x000001c006067812 */ /* 0x000fe400078ec0ff */
[----:B------:R-:W-:Y:S01]  /*1fc0*/  @!P2 LEA.HI.X R15, R18, c[0x0][0x16c], R11, 0x1, P1 ;  /* 0x00005b00120faa11 */ /* 0x000fe200008f0c0b */
[----:B------:R-:W-:Y:S01]  /*1fd0*/  IMAD R11, R146, c[0x0][0x1a4], R5 ;  /* 0x00006900920b7a24 */ /* 0x000fe200078e0205 */
[----:B------:R-:W-:Y:S01]  /*1fe0*/  LOP3.LUT R9, R6, 0x8, R9, 0xf8, !PT ;  /* 0x0000000806097812 */ /* 0x000fe200078ef809 */
[----:B------:R-:W-:Y:S01]  /*1ff0*/  IMAD.WIDE.U32 R146, R146, c[0x0][0x1a0], R16 ;  /* 0x0000680092927a25 */ /* 0x000fe200078e0010 */
[----:B------:R-:W-:Y:S01]  /*2000*/  SHF.R.U32.HI R6, RZ, 0x3, R6 ;  /* 0x00000003ff067819 */ /* 0x000fe20000011606 */
[----:B------:R4:W-:Y:S01]  /*2010*/  @!P2 LDGSTS.E.BYPASS.LTC128B.128 [R205+0x7800], [R14.64] ;  /* 0x078000000ecdafae */ /* 0x0009e2000b901d46 */
[----:B------:R-:W-:Y:S01]  /*2020*/  LOP3.LUT R85, R85, 0xfffffe00, RZ, 0xc0, !PT ;  /* 0xfffffe0055557812 */ /* 0x000fe200078ec0ff */
[----:B------:R-:W-:Y:S01]  /*2030*/  IMAD.MOV.U32 R5, RZ, RZ, 0x20 ;  /* 0x00000020ff057424 */ /* 0x000fe200078e00ff */
[----:B------:R-:W-:Y:S01]  /*2040*/  LOP3.LUT R9, R9, R6, RZ, 0x3c, !PT ;  /* 0x0000000609097212 */ /* 0x000fe200078e3cff */
[----:B------:R4:W-:Y:S01]  /*2050*/  @!P2 LDGSTS.E.BYPASS.LTC128B.128 [R205+0x9800], [R14.64+0x80] ;  /* 0x098000800ecdafae */ /* 0x0009e2000b901d46 */
[----:B------:R-:W-:Y:S01]  /*2060*/  IMAD.SHL.U32 R6, R7, 0x40, RZ ;  /* 0x0000004007067824 */ /* 0x000fe200078e00ff */
[----:B------:R-:W-:Y:S01]  /*2070*/  LEA R200, P1, R146, c[0x0][0x170], 0x1 ;  /* 0x00005c0092c87a11 */ /* 0x000fe200078208ff */
[----:B------:R-:W-:Y:S01]  /*2080*/  IMAD.IADD R144, R147, 0x1, R11 ;  /* 0x0000000193907824 */ /* 0x000fe200078e020b */
[----:B------:R4:W-:Y:S01]  /*2090*/  @!P2 LDGSTS.E.BYPASS.LTC128B.128 [R205+0xb800], [R14.64+0x100] ;  /* 0x0b8001000ecdafae */ /* 0x0009e2000b901d46 */
[----:B------:R-:W-:Y:S01]  /*20a0*/  IMAD R197, R10, 0x200, R9 ;  /* 0x000002000ac57824 */ /* 0x000fe200078e0209 */
[----:B------:R-:W-:Y:S01]  /*20b0*/  LOP3.LUT R6, R6, 0x1c0, RZ, 0xc0, !PT ;  /* 0x000001c006067812 */ /* 0x000fe200078ec0ff */
[----:B------:R-:W-:Y:S01]  /*20c0*/  IMAD.SHL.U32 R9, R10, 0x8, RZ ;  /* 0x000000080a097824 */ /* 0x000fe200078e00ff */
[----:B------:R-:W0:Y:S01]  /*20d0*/  LDGDEPBAR ;  /* 0x00000000000079af */ /* 0x000e220000000000 */
[----:B------:R-:W-:Y:S01]  /*20e0*/  @!P4 IMAD.MOV.U32 R11, RZ, RZ, c[0x0][0x1a0] ;  /* 0x00006800ff0bc624 */ /* 0x000fe200078e00ff */
[----:B------:R-:W-:Y:S01]  /*20f0*/  LEA.HI.X R201, R146, c[0x0][0x174], R144, 0x1, P1 ;  /* 0x00005d0092c97a11 */ /* 0x000fe200008f0c90 */
[----:B------:R-:W-:Y:S01]  /*2100*/  IMAD R12, R5, c[0x0][0x1a4], RZ ;  /* 0x00006900050c7a24 */ /* 0x000fe200078e02ff */
[----:B------:R-:W-:Y:S01]  /*2110*/  LOP3.LUT R9, R6, 0x8, R9, 0xf8, !PT ;  /* 0x0000000806097812 */ /* 0x000fe200078ef809 */
[----:B------:R-:W-:Y:S01]  /*2120*/  @!P4 IMAD.MOV.U32 R10, RZ, RZ, c[0x0][0x1a4] ;  /* 0x00006900ff0ac624 */ /* 0x000fe200078e00ff */
[----:B------:R-:W-:Y:S01]  /*2130*/  SHF.R.U32.HI R6, RZ, 0x3, R6 ;  /* 0x00000003ff067819 */ /* 0x000fe20000011606 */
[----:B------:R-:W-:-:S02]  /*2140*/  @!P3 IMAD.MOV.U32 R18, RZ, RZ, c[0x0][0x1a0] ;  /* 0x00006800ff12b624 */ /* 0x000fc400078e00ff */
[----:B------:R-:W-:Y:S01]  /*2150*/  IMAD.SHL.U32 R197, R197, 0x2, RZ ;  /* 0x00000002c5c57824 */ /* 0x000fe200078e00ff */
[----:B------:R-:W-:Y:S01]  /*2160*/  LOP3.LUT R6, R9, R6, RZ, 0x3c, !PT ;  /* 0x0000000609067212 */ /* 0x000fe200078e3cff */
[----:B------:R-:W-:Y:S02]  /*2170*/  @!P3 IMAD.MOV.U32 R9, RZ, RZ, c[0x0][0x1a4] ;  /* 0x00006900ff09b624 */ /* 0x000fe400078e00ff */
[----:B------:R-:W-:Y:S01]  /*2180*/  @!P3 IMAD.WIDE.U32 R18, R18, 0x60, R200 ;  /* 0x000000601212b825 */ /* 0x000fe200078e00c8 */
[----:B------:R-:W-:-:S03]  /*2190*/  IADD3 R195, R197, 0x6020, RZ ;  /* 0x00006020c5c37810 */ /* 0x000fc60007ffe0ff */
[----:B------:R-:W-:Y:S02]  /*21a0*/  @!P3 IMAD R9, R9, 0x60, RZ ;  /* 0x000000600909b824 */ /* 0x000fe400078e02ff */
[----:B------:R-:W-:Y:S02]  /*21b0*/  @!P3 IMAD.MOV.U32 R8, RZ, RZ, R18 ;  /* 0x000000ffff08b224 */ /* 0x000fe400078e0012 */
[----:B------:R-:W-:Y:S02]  /*21c0*/  @!P3 IMAD.IADD R9, R19, 0x1, R9 ;  /* 0x000000011309b824 */ /* 0x000fe400078e0209 */
[----:B----4-:R-:W-:Y:S01]  /*21d0*/  IMAD.WIDE.U32 R14, R5, c[0x0][0x1a0], RZ ;  /* 0x00006800050e7a25 */ /* 0x010fe200078e00ff */
[----:B------:R-:W-:-:S04]  /*21e0*/  DEPBAR.LE SB0, 0x0 ;  /* 0x000080000000791a */ /* 0x000fc80000000000 */
[----:B------:R-:W-:Y:S01]  /*21f0*/  BAR.SYNC.DEFER_BLOCKING 0x0 ;  /* 0x0000000000007b1d */ /* 0x000fe20000010000 */
[----:B------:R-:W-:Y:S02]  /*2200*/  @!P5 IADD3 R16, P2, R200, R14, RZ ;  /* 0x0000000ec810d210 */ /* 0x000fe40007f5e0ff */
[----:B------:R-:W-:Y:S02]  /*2210*/  @!P4 LEA R14, P1, R11, R200, 0x6 ;  /* 0x000000c80b0ec211 */ /* 0x000fe400078230ff */
[----:B------:R-:W-:Y:S02]  /*2220*/  @!P5 IADD3.X R17, R201, R15, R12, P2, !PT ;  /* 0x0000000fc911d210 */ /* 0x000fe400017fe40c */
[----:B------:R-:W-:Y:S01]  /*2230*/  @!P4 LEA.HI.X R15, R11, R201, R10, 0x6, P1 ;  /* 0x000000c90b0fc211 */ /* 0x000fe200008f340a */
[----:B------:R-:W-:-:S04]  /*2240*/  IMAD R11, R88, 0x400, R85 ;  /* 0x00000400580b7824 */ /* 0x000fc800078e0255 */
[----:B------:R-:W-:-:S04]  /*2250*/  IMAD.IADD R198, R6, 0x1, R11 ;  /* 0x0000000106c67824 */ /* 0x000fc800078e020b */
[----:B------:R-:W-:Y:S01]  /*2260*/  IMAD.SHL.U32 R198, R198, 0x2, RZ ;  /* 0x00000002c6c67824 */ /* 0x000fe200078e00ff */
[----:B------:R-:W-:Y:S01]  /*2270*/  R2P PR, R7, 0x6 ;  /* 0x0000000607007804 */ /* 0x000fe20000000000 */
[----:B------:R-:W-:-:S04]  /*2280*/  IMAD.MOV.U32 R7, RZ, RZ, 0x10 ;  /* 0x00000010ff077424 */ /* 0x000fc800078e00ff */
[----:B------:R-:W-:Y:S01]  /*2290*/  SEL R5, R5, 0xffffffe0, !P2 ;  /* 0xffffffe005057807 */ /* 0x000fe20005000000 */
[----:B------:R-:W-:Y:S01]  /*22a0*/  @P6 STS.128 [R205+0xc000], RZ ;  /* 0x00c000ffcd006388 */ /* 0x000fe20000000c00 */
[----:B------:R-:W-:Y:S02]  /*22b0*/  SEL R7, R7, 0xfffffff0, !P1 ;  /* 0xfffffff007077807 */ /* 0x000fe40004800000 */
[----:B------:R-:W-:Y:S01]  /*22c0*/  R2P PR, R0, 0x6 ;  /* 0x0000000600007804 */ /* 0x000fe20000000000 */
[----:B------:R-:W-:Y:S01]  /*22d0*/  @P6 STS.128 [R205+0xe000], RZ ;  /* 0x00e000ffcd006388 */ /* 0x000fe20000000c00 */
[----:B------:R-:W-:Y:S01]  /*22e0*/  IADD3 R0, R197, 0x6000, RZ ;  /* 0x00006000c5007810 */ /* 0x000fe20007ffe0ff */
[--C-:B------:R-:W-:Y:S02]  /*22f0*/  IMAD R196, R7, 0x2, R198.reuse ;  /* 0x0000000207c47824 */ /* 0x100fe400078e02c6 */
[----:B------:R-:W-:Y:S01]  /*2300*/  @P6 STS.128 [R205+0x10000], RZ ;  /* 0x010000ffcd006388 */ /* 0x000fe20000000c00 */
[----:B------:R-:W-:-:S02]  /*2310*/  IMAD R194, R5, 0x2, R198 ;  /* 0x0000000205c27824 */ /* 0x000fc400078e02c6 */
[----:B------:R-:W-:Y:S01]  /*2320*/  IMAD R193, R5, 0x2, R196 ;  /* 0x0000000205c17824 */ /* 0x000fe200078e02c4 */
[----:B------:R-:W-:Y:S01]  /*2330*/  @!PT LDS RZ, [RZ] ;  /* 0x00000000fffff984 */ /* 0x000fe20000000800 */
[----:B------:R-:W-:Y:S01]  /*2340*/  @!PT LDS RZ, [RZ] ;  /* 0x00000000fffff984 */ /* 0x000fe20000000800 */
[----:B------:R-:W-:Y:S01]  /*2350*/  @!PT LDS RZ, [RZ] ;  /* 0x00000000fffff984 */ /* 0x000fe20000000800 */
[----:B------:R4:W-:Y:S04]  /*2360*/  @!P6 LDGSTS.E.BYPASS.LTC128B.128 [R205+0xc000], [R200.64] ;  /* 0x0c000000c8cdefae */ /* 0x0009e8000b901d46 */
[----:B------:R4:W-:Y:S01]  /*2370*/  @!P6 LDGSTS.E.BYPASS.LTC128B.128 [R205+0xe000], [R200.64+0x80] ;  /* 0x0e000080c8cdefae */ /* 0x0009e2000b901d46 */
[----:B------:R-:W-:Y:S01]  /*2380*/  @P1 IADD3 R195, R0, -0x20, RZ ;  /* 0xffffffe000c31810 */ /* 0x000fe20007ffe0ff */
[----:B------:R-:W-:Y:S02]  /*2390*/  IMAD.MOV.U32 R0, RZ, RZ, 0x40 ;  /* 0x00000040ff007424 */ /* 0x000fe400078e00ff */
[----:B------:R4:W-:Y:S01]  /*23a0*/  @!P6 LDGSTS.E.BYPASS.LTC128B.128 [R205+0x10000], [R200.64+0x100] ;  /* 0x10000100c8cdefae */ /* 0x0009e2000b901d46 */
[----:B------:R-:W-:-:S02]  /*23b0*/  IADD3 R187, R195, 0x800, RZ ;  /* 0x00000800c3bb7810 */ /* 0x000fc40007ffe0ff */
[----:B------:R-:W-:Y:S01]  /*23c0*/  SEL R0, R0, 0xffffffc0, !P2 ;  /* 0xffffffc000007807 */ /* 0x000fe20005000000 */
[----:B------:R-:W-:Y:S01]  /*23d0*/  @P5 STS.128 [R205+0xc800], RZ ;  /* 0x00c800ffcd005388 */ /* 0x000fe20000000c00 */
[C---:B------:R-:W-:Y:S02]  /*23e0*/  IADD3 R186, R195.reuse, 0x1000, RZ ;  /* 0x00001000c3ba7810 */ /* 0x040fe40007ffe0ff */
[----:B------:R-:W-:Y:S01]  /*23f0*/  IADD3 R185, R195, 0x1800, RZ ;  /* 0x00001800c3b97810 */ /* 0x000fe20007ffe0ff */
[----:B------:R-:W-:Y:S01]  /*2400*/  @P5 STS.128 [R205+0xe800], RZ ;  /* 0x00e800ffcd005388 */ /* 0x000fe20000000c00 */
[----:B------:R-:W-:Y:S01]  /*2410*/  IMAD.IADD R191, R197, 0x1, R0 ;  /* 0x00000001c5bf7824 */ /* 0x000fe200078e0200 */
[C---:B------:R-:W-:Y:S01]  /*2420*/  IADD3 R183, R195.reuse, 0x2000, RZ ;  /* 0x00002000c3b77810 */ /* 0x040fe20007ffe0ff */
[----:B------:R-:W-:Y:S01]  /*2430*/  IMAD.IADD R184, R0, 0x1, R195 ;  /* 0x0000000100b87824 */ /* 0x000fe200078e02c3 */
[----:B------:R-:W-:Y:S01]  /*2440*/  @P5 STS.128 [R205+0x10800], RZ ;  /* 0x010800ffcd005388 */ /* 0x000fe20000000c00 */
[----:B------:R-:W-:Y:S01]  /*2450*/  IMAD.IADD R0, R86, 0x1, -R87 ;  /* 0x0000000156007824 */ /* 0x000fe200078e0a57 */
[----:B------:R-:W-:-:S02]  /*2460*/  IADD3 R182, R195, 0x2800, RZ ;  /* 0x00002800c3b67810 */ /* 0x000fc40007ffe0ff */
[----:B------:R-:W-:Y:S01]  /*2470*/  @!PT LDS RZ, [RZ] ;  /* 0x00000000fffff984 */ /* 0x000fe20000000800 */
[----:B------:R-:W-:Y:S01]  /*2480*/  @!PT LDS RZ, [RZ] ;  /* 0x00000000fffff984 */ /* 0x000fe20000000800 */
[----:B------:R-:W-:Y:S01]  /*2490*/  @!PT LDS RZ, [RZ] ;  /* 0x00000000fffff984 */ /* 0x000fe20000000800 */
[----:B------:R1:W-:Y:S01]  /*24a0*/  @!P5 LDGSTS.E.BYPASS.LTC128B.128 [R205+0xc800], [R16.64] ;  /* 0x0c80000010cddfae */ /* 0x0003e2000b901d46 */
[C---:B------:R-:W-:Y:S02]  /*24b0*/  IADD3 R181, R195.reuse, 0x3000, RZ ;  /* 0x00003000c3b57810 */ /* 0x040fe40007ffe0ff */
[C---:B------:R-:W-:Y:S01]  /*24c0*/  IADD3 R180, R195.reuse, 0x3800, RZ ;  /* 0x00003800c3b47810 */ /* 0x040fe20007ffe0ff */
[----:B------:R1:W-:Y:S01]  /*24d0*/  @!P5 LDGSTS.E.BYPASS.LTC128B.128 [R205+0xe800], [R16.64+0x80] ;  /* 0x0e80008010cddfae */ /* 0x0003e2000b901d46 */
[C---:B------:R-:W-:Y:S02]  /*24e0*/  IADD3 R179, R195.reuse, 0x4000, RZ ;  /* 0x00004000c3b37810 */ /* 0x040fe40007ffe0ff */
[C---:B------:R-:W-:Y:S01]  /*24f0*/  IADD3 R178, R195.reuse, 0x4800, RZ ;  /* 0x00004800c3b27810 */ /* 0x040fe20007ffe0ff */
[----:B------:R1:W-:Y:S01]  /*2500*/  @!P5 LDGSTS.E.BYPASS.LTC128B.128 [R205+0x10800], [R16.64+0x100] ;  /* 0x1080010010cddfae */ /* 0x0003e2000b901d46 */
[C---:B------:R-:W-:Y:S02]  /*2510*/  IADD3 R177, R195.reuse, 0x5000, RZ ;  /* 0x00005000c3b17810 */ /* 0x040fe40007ffe0ff */
[----:B------:R-:W-:Y:S01]  /*2520*/  IADD3 R176, R195, 0x5800, RZ ;  /* 0x00005800c3b07810 */ /* 0x000fe20007ffe0ff */
[----:B------:R-:W-:Y:S04]  /*2530*/  @P4 STS.128 [R205+0xd000], RZ ;  /* 0x00d000ffcd004388 */ /* 0x000fe80000000c00 */
[----:B------:R-:W-:Y:S04]  /*2540*/  @P4 STS.128 [R205+0xf000], RZ ;  /* 0x00f000ffcd004388 */ /* 0x000fe80000000c00 */
[----:B------:R-:W-:Y:S04]  /*2550*/  @P4 STS.128 [R205+0x11000], RZ ;  /* 0x011000ffcd004388 */ /* 0x000fe80000000c00 */
[----:B------:R-:W-:Y:S01]  /*2560*/  @!PT LDS RZ, [RZ] ;  /* 0x00000000fffff984 */ /* 0x000fe20000000800 */
[----:B------:R-:W-:Y:S01]  /*2570*/  @!PT LDS RZ, [RZ] ;  /* 0x00000000fffff984 */ /* 0x000fe20000000800 */
[----:B------:R-:W-:Y:S01]  /*2580*/  @!PT LDS RZ, [RZ] ;  /* 0x00000000fffff984 */ /* 0x000fe20000000800 */
[----:B------:R1:W-:Y:S04]  /*2590*/  @!P4 LDGSTS.E.BYPASS.LTC128B.128 [R205+0xd000], [R14.64] ;  /* 0x0d0000000ecdcfae */ /* 0x0003e8000b901d46 */
[----:B------:R1:W-:Y:S04]  /*25a0*/  @!P4 LDGSTS.E.BYPASS.LTC128B.128 [R205+0xf000], [R14.64+0x80] ;  /* 0x0f0000800ecdcfae */ /* 0x0003e8000b901d46 */
[----:B------:R1:W-:Y:S04]  /*25b0*/  @!P4 LDGSTS.E.BYPASS.LTC128B.128 [R205+0x11000], [R14.64+0x100] ;  /* 0x110001000ecdcfae */ /* 0x0003e8000b901d46 */
        /* <DEDUP_REMOVED lines=9> */
[----:B---3--:R-:W-:Y:S04]  /*2650*/  LDSM.16.M88.4 R24, [R198] ;  /* 0x00000000c618783b */ /* 0x008fe80000000200 */
[----:B------:R-:W3:Y:S04]  /*2660*/  LDSM.16.M88.4 R60, [R197+0x6800] ;  /* 0x00680000c53c783b */ /* 0x000ee80000000200 */
[----:B-1----:R-:W1:Y:S04]  /*2670*/  LDSM.16.M88.4 R16, [R197+0x6000] ;  /* 0x00600000c510783b */ /* 0x002e680000000200 */
[----:B------:R-:W1:Y:S04]  /*2680*/  LDSM.16.M88.4 R52, [R197+0x7000] ;  /* 0x00700000c534783b */ /* 0x000e680000000200 */
[----:B------:R-:W-:Y:S04]  /*2690*/  LDSM.16.M88.4 R40, [R196] ;  /* 0x00000000c428783b */ /* 0x000fe80000000200 */
[----:B------:R-:W-:Y:S04]  /*26a0*/  LDSM.16.M88.4 R32, [R197+0x7800] ;  /* 0x00780000c520783b */ /* 0x000fe80000000200 */
[----:B--2---:R-:W2:Y:S04]  /*26b0*/  LDSM.16.M88.4 R8, [R195+0x800] ;  /* 0x00080000c308783b */ /* 0x004ea80000000200 */
[----:B------:R-:W2:Y:S04]  /*26c0*/  LDSM.16.M88.4 R28, [R195] ;  /* 0x00000000c31c783b */ /* 0x000ea80000000200 */
[----:B------:R-:W2:Y:S04]  /*26d0*/  LDSM.16.M88.4 R12, [R195+0x1000] ;  /* 0x00100000c30c783b */ /* 0x000ea80000000200 */
[----:B------:R-:W2:Y:S04]  /*26e0*/  LDSM.16.M88.4 R72, [R195+0x1800] ;  /* 0x00180000c348783b */ /* 0x000ea80000000200 */
[----:B------:R-:W-:Y:S01]  /*26f0*/  LDSM.16.M88.4 R44, [R194] ;  /* 0x00000000c22c783b */ /* 0x000fe20000000200 */
[C---:B---3--:R-:W-:Y:S03]  /*2700*/  HMMA.16816.F32.BF16 R64, R24.reuse, R60, RZ ;  /* 0x0000003c1840723c */ /* 0x048fe600000418ff */
[----:B------:R-:W3:Y:S04]  /*2710*/  LDSM.16.M88.4 R36, [R191+0x6000] ;  /* 0x00600000bf24783b */ /* 0x000ee80000000200 */
[----:B------:R-:W-:Y:S01]  /*2720*/  LDSM.16.M88.4 R68, [R193] ;  /* 0x00000000c144783b */ /* 0x000fe20000000200 */
[C---:B------:R-:W-:Y:S03]  /*2730*/  HMMA.16816.F32.BF16 R60, R24.reuse, R62, RZ ;  /* 0x0000003e183c723c */ /* 0x040fe600000418ff */
[----:B------:R-:W-:Y:S04]  /*2740*/  LDSM.16.M88.4 R76, [R195+0x2800] ;  /* 0x00280000c34c783b */ /* 0x000fe80000000200 */
[----:B------:R-:W-:Y:S01]  /*2750*/  LDSM.16.M88.4 R80, [R193+0x2000] ;  /* 0x00200000c150783b */ /* 0x000fe20000000200 */
[C---:B-1----:R-:W-:Y:S03]  /*2760*/  HMMA.16816.F32.BF16 R20, R24.reuse, R16, RZ ;  /* 0x000000101814723c */ /* 0x042fe600000418ff */
[----:B------:R-:W0:Y:S05]  /*2770*/  LDGDEPBAR ;  /* 0x00000000000079af */ /* 0x000e2a0000000000 */
[C---:B------:R-:W-:Y:S08]  /*2780*/  HMMA.16816.F32.BF16 R16, R24.reuse, R18, RZ ;  /* 0x000000121810723c */ /* 0x040ff000000418ff */
[C---:B------:R-:W-:Y:S08]  /*2790*/  HMMA.16816.F32.BF16 R56, R24.reuse, R52, RZ ;  /* 0x000000341838723c */ /* 0x040ff000000418ff */
[----:B------:R-:W-:Y:S08]  /*27a0*/  HMMA.16816.F32.BF16 R52, R24, R54, RZ ;  /* 0x000000361834723c */ /* 0x000ff000000418ff */
[C---:B--2---:R-:W-:Y:S08]  /*27b0*/  HMMA.16816.F32.BF16 R64, R40.reuse, R8, R64 ;  /* 0x000000082840723c */ /* 0x044ff00000041840 */
[----:B------:R-:W-:Y:S01]  /*27c0*/  HMMA.16816.F32.BF16 R60, R40, R10, R60 ;  /* 0x0000000a283c723c */ /* 0x000fe2000004183c */
[----:B------:R-:W1:Y:S07]  /*27d0*/  LDSM.16.M88.4 R8, [R191+0x7000] ;  /* 0x00700000bf08783b */ /* 0x000e6e0000000200 */
[C---:B------:R-:W-:Y:S08]  /*27e0*/  HMMA.16816.F32.BF16 R48, R24.reuse, R32, RZ ;  /* 0x000000201830723c */ /* 0x040ff000000418ff */
[----:B------:R-:W-:Y:S01]  /*27f0*/  HMMA.16816.F32.BF16 R24, R24, R34, RZ ;  /* 0x000000221818723c */ /* 0x000fe200000418ff */
[----:B------:R-:W2:Y:S07]  /*2800*/  LDSM.16.M88.4 R32, [R191+0x6800] ;  /* 0x00680000bf20783b */ /* 0x000eae0000000200 */
[C---:B------:R-:W-:Y:S08]  /*2810*/  HMMA.16816.F32.BF16 R20, R40.reuse, R28, R20 ;  /* 0x0000001c2814723c */ /* 0x040ff00000041814 */
[C---:B------:R-:W-:Y:S01]  /*2820*/  HMMA.16816.F32.BF16 R16, R40.reuse, R30, R16 ;  /* 0x0000001e2810723c */ /* 0x040fe20000041810 */
[----:B------:R-:W1:Y:S07]  /*2830*/  LDSM.16.M88.4 R28, [R191+0x7800] ;  /* 0x00780000bf1c783b */ /* 0x000e6e0000000200 */
[C---:B------:R-:W-:Y:S08]  /*2840*/  HMMA.16816.F32.BF16 R56, R40.reuse, R12, R56 ;  /* 0x0000000c2838723c */ /* 0x040ff00000041838 */
[C---:B------:R-:W-:Y:S01]  /*2850*/  HMMA.16816.F32.BF16 R52, R40.reuse, R14, R52 ;  /* 0x0000000e2834723c */ /* 0x040fe20000041834 */
[----:B------:R-:W2:Y:S07]  /*2860*/  LDSM.16.M88.4 R12, [R184] ;  /* 0x00000000b80c783b */ /* 0x000eae0000000200 */
[C---:B------:R-:W-:Y:S08]  /*2870*/  HMMA.16816.F32.BF16 R48, R40.reuse, R72, R48 ;  /* 0x000000482830723c */ /* 0x040ff00000041830 */
[----:B------:R-:W-:Y:S01]  /*2880*/  HMMA.16816.F32.BF16 R24, R40, R74, R24 ;  /* 0x0000004a2818723c */ /* 0x000fe20000041818 */
[----:B------:R-:W4:Y:S04]  /*2890*/  LDSM.16.M88.4 R40, [R184+0x800] ;  /* 0x00080000b828783b */ /* 0x000f280000000200 */
[----:B------:R-:W-:Y:S03]  /*28a0*/  LDSM.16.M88.4 R72, [R184+0x1800] ;  /* 0x00180000b848783b */ /* 0x000fe60000000200 */
[C---:B---3--:R-:W-:Y:S08]  /*28b0*/  HMMA.16816.F32.BF16 R20, R44.reuse, R36, R20 ;  /* 0x000000242c14723c */ /* 0x048ff00000041814 */
[C---:B------:R-:W-:Y:S01]  /*28c0*/  HMMA.16816.F32.BF16 R16, R44.reuse, R38, R16 ;  /* 0x000000262c10723c */ /* 0x040fe20000041810 */
[----:B------:R-:W-:Y:S07]  /*28d0*/  LDSM.16.M88.4 R36, [R197+0x8000] ;  /* 0x00800000c524783b */ /* 0x000fee0000000200 */
[C---:B-1----:R-:W-:Y:S08]  /*28e0*/  HMMA.16816.F32.BF16 R56, R44.reuse, R8, R56 ;  /* 0x000000082c38723c */ /* 0x042ff00000041838 */
[C---:B------:R-:W-:Y:S01]  /*28f0*/  HMMA.16816.F32.BF16 R52, R44.reuse, R10, R52 ;  /* 0x0000000a2c34723c */ /* 0x040fe20000041834 */
[----:B------:R-:W1:Y:S07]  /*2900*/  LDSM.16.M88.4 R8, [R184+0x1000] ;  /* 0x00100000b808783b */ /* 0x000e6e0000000200 */
[C---:B--2---:R-:W-:Y:S08]  /*2910*/  HMMA.16816.F32.BF16 R64, R44.reuse, R32, R64 ;  /* 0x000000202c40723c */ /* 0x044ff00000041840 */
[C---:B------:R-:W-:Y:S01]  /*2920*/  HMMA.16816.F32.BF16 R60, R44.reuse, R34, R60 ;  /* 0x000000222c3c723c */ /* 0x040fe2000004183c */
[----:B------:R-:W-:Y:S07]  /*2930*/  LDSM.16.M88.4 R32, [R197+0x8800] ;  /* 0x00880000c520783b */ /* 0x000fee0000000200 */
[C---:B------:R-:W-:Y:S08]  /*2940*/  HMMA.16816.F32.BF16 R48, R44.reuse, R28, R48 ;  /* 0x0000001c2c30723c */ /* 0x040ff00000041830 */
[----:B------:R-:W-:Y:S01]  /*2950*/  HMMA.16816.F32.BF16 R44, R44, R30, R24 ;  /* 0x0000001e2c2c723c */ /* 0x000fe20000041818 */
[----:B------:R-:W2:Y:S04]  /*2960*/  LDSM.16.M88.4 R24, [R198+0x2000] ;  /* 0x00200000c618783b */ /* 0x000ea80000000200 */
[----:B------:R-:W-:Y:S03]  /*2970*/  LDSM.16.M88.4 R28, [R197+0x9800] ;  /* 0x00980000c51c783b */ /* 0x000fe60000000200 */
[C---:B------:R-:W-:Y:S08]  /*2980*/  HMMA.16816.F32.BF16 R20, R68.reuse, R12, R20 ;  /* 0x0000000c4414723c */ /* 0x040ff00000041814 */
[C---:B------:R-:W-:Y:S01]  /*2990*/  HMMA.16816.F32.BF16 R16, R68.reuse, R14, R16 ;  /* 0x0000000e4410723c */ /* 0x040fe20000041810 */
[----:B------:R-:W3:Y:S07]  /*29a0*/  LDSM.16.M88.4 R12, [R197+0x9000] ;  /* 0x00900000c50c783b */ /* 0x000eee0000000200 */
[C---:B----4-:R-:W-:Y:S08]  /*29b0*/  HMMA.16816.F32.BF16 R64, R68.reuse, R40, R64 ;  /* 0x000000284440723c */ /* 0x050ff00000041840 */
[C---:B------:R-:W-:Y:S01]  /*29c0*/  HMMA.16816.F32.BF16 R60, R68.reuse, R42, R60 ;  /* 0x0000002a443c723c */ /* 0x040fe2000004183c */
[----:B------:R-:W-:Y:S07]  /*29d0*/  LDSM.16.M88.4 R40, [R196+0x2000] ;  /* 0x00200000c428783b */ /* 0x000fee0000000200 */
[C---:B-1----:R-:W-:Y:S08]  /*29e0*/  HMMA.16816.F32.BF16 R56, R68.reuse, R8, R56 ;  /* 0x000000084438723c */ /* 0x042ff00000041838 */
[C---:B------:R-:W-:Y:S01]  /*29f0*/  HMMA.16816.F32.BF16 R52, R68.reuse, R10, R52 ;  /* 0x0000000a4434723c */ /* 0x040fe20000041834 */
[----:B------:R-:W1:Y:S07]  /*2a00*/  LDSM.16.M88.4 R8, [R195+0x2000] ;  /* 0x00200000c308783b */ /* 0x000e6e0000000200 */
[C---:B------:R-:W-:Y:S08]  /*2a10*/  HMMA.16816.F32.BF16 R48, R68.reuse, R72, R48 ;  /* 0x000000484430723c */ /* 0x040ff00000041830 */
[----:B------:R-:W-:Y:S01]  /*2a20*/  HMMA.16816.F32.BF16 R44, R68, R74, R44 ;  /* 0x0000004a442c723c */ /* 0x000fe2000004182c */
[----:B------:R-:W4:Y:S04]  /*2a30*/  LDSM.16.M88.4 R68, [R195+0x3800] ;  /* 0x00380000c344783b */ /* 0x000f280000000200 */
[----:B------:R-:W1:Y:S03]  /*2a40*/  LDSM.16.M88.4 R72, [R195+0x3000] ;  /* 0x00300000c348783b */ /* 0x000e660000000200 */
[C---:B--2---:R-:W-:Y:S08]  /*2a50*/  HMMA.16816.F32.BF16 R20, R24.reuse, R36, R20 ;  /* 0x000000241814723c */ /* 0x044ff00000041814 */
[C---:B------:R-:W-:Y:S01]  /*2a60*/  HMMA.16816.F32.BF16 R16, R24.reuse, R38, R16 ;  /* 0x000000261810723c */ /* 0x040fe20000041810 */
[----:B------:R-:W-:Y:S07]  /*2a70*/  LDSM.16.M88.4 R36, [R191+0x8000] ;  /* 0x00800000bf24783b */ /* 0x000fee0000000200 */
[C---:B---3--:R-:W-:Y:S08]  /*2a80*/  HMMA.16816.F32.BF16 R56, R24.reuse, R12, R56 ;  /* 0x0000000c1838723c */ /* 0x048ff00000041838 */
[C---:B------:R-:W-:Y:S01]  /*2a90*/  HMMA.16816.F32.BF16 R52, R24.reuse, R14, R52 ;  /* 0x0000000e1834723c */ /* 0x040fe20000041834 */
[----:B------:R-:W2:Y:S07]  /*2aa0*/  LDSM.16.M88.4 R12, [R194+0x2000] ;  /* 0x00200000c20c783b */ /* 0x000eae0000000200 */
[C---:B------:R-:W-:Y:S08]  /*2ab0*/  HMMA.16816.F32.BF16 R48, R24.reuse, R28, R48 ;  /* 0x0000001c1830723c */ /* 0x040ff00000041830 */
[C---:B------:R-:W-:Y:S08]  /*2ac0*/  HMMA.16816.F32.BF16 R64, R24.reuse, R32, R64 ;  /* 0x000000201840723c */ /* 0x040ff00000041840 */
[C---:B------:R-:W-:Y:S01]  /*2ad0*/  HMMA.16816.F32.BF16 R60, R24.reuse, R34, R60 ;  /* 0x00000022183c723c */ /* 0x040fe2000004183c */
[----:B------:R-:W-:Y:S07]  /*2ae0*/  LDSM.16.M88.4 R32, [R191+0x8800] ;  /* 0x00880000bf20783b */ /* 0x000fee0000000200 */
[----:B------:R-:W-:Y:S01]  /*2af0*/  HMMA.16816.F32.BF16 R44, R24, R30, R44 ;  /* 0x0000001e182c723c */ /* 0x000fe2000004182c */
[----:B------:R-:W3:Y:S04]  /*2b00*/  LDSM.16.M88.4 R24, [R191+0x9800] ;  /* 0x00980000bf18783b */ /* 0x000ee80000000200 */
[----:B------:R-:W2:Y:S03]  /*2b10*/  LDSM.16.M88.4 R28, [R191+0x9000] ;  /* 0x00900000bf1c783b */ /* 0x000ea60000000200 */
[C---:B-1----:R-:W-:Y:S08]  /*2b20*/  HMMA.16816.F32.BF16 R20, R40.reuse, R8, R20 ;  /* 0x000000082814723c */ /* 0x042ff00000041814 */
[C---:B------:R-:W-:Y:S01]  /*2b30*/  HMMA.16816.F32.BF16 R16, R40.reuse, R10, R16 ;  /* 0x0000000a2810723c */ /* 0x040fe20000041810 */
[----:B------:R-:W1:Y:S07]  /*2b40*/  LDSM.16.M88.4 R8, [R184+0x2000] ;  /* 0x00200000b808783b */ /* 0x000e6e0000000200 */
[C---:B----4-:R-:W-:Y:S08]  /*2b50*/  HMMA.16816.F32.BF16 R48, R40.reuse, R68, R48 ;  /* 0x000000442830723c */ /* 0x050ff00000041830 */
[C---:B------:R-:W-:Y:S08]  /*2b60*/  HMMA.16816.F32.BF16 R64, R40.reuse, R76, R64 ;  /* 0x0000004c2840723c */ /* 0x040ff00000041840 */
[C---:B------:R-:W-:Y:S01]  /*2b70*/  HMMA.16816.F32.BF16 R60, R40.reuse, R78, R60 ;  /* 0x0000004e283c723c */ /* 0x040fe2000004183c */
[----:B------:R-:W-:Y:S07]  /*2b80*/  LDSM.16.M88.4 R76, [R184+0x2800] ;  /* 0x00280000b84c783b */ /* 0x000fee0000000200 */
[C---:B------:R-:W-:Y:S01]  /*2b90*/  HMMA.16816.F32.BF16 R44, R40.reuse, R70, R44 ;  /* 0x00000046282c723c */ /* 0x040fe2000004182c */
[----:B------:R-:W4:Y:S07]  /*2ba0*/  LDSM.16.M88.4 R68, [R184+0x3800] ;  /* 0x00380000b844783b */ /* 0x000f2e0000000200 */
        /* <DEDUP_REMOVED lines=8> */
[C---:B------:R-:W-:Y:S08]  /*2c30*/  HMMA.16816.F32.BF16 R64, R12.reuse, R32, R64 ;  /* 0x000000200c40723c */ /* 0x040ff00000041840 */
[C---:B------:R-:W-:Y:S01]  /*2c40*/  HMMA.16816.F32.BF16 R60, R12.reuse, R34, R60 ;  /* 0x000000220c3c723c */ /* 0x040fe2000004183c */
[----:B------:R-:W3:Y:S07]  /*2c50*/  LDSM.16.M88.4 R32, [R197+0xa800] ;  /* 0x00a80000c520783b */ /* 0x000eee0000000200 */
[C---:B------:R-:W-:Y:S01]  /*2c60*/  HMMA.16816.F32.BF16 R44, R12.reuse, R26, R44 ;  /* 0x0000001a0c2c723c */ /* 0x040fe2000004182c */
[----:B------:R-:W2:Y:S07]  /*2c70*/  LDSM.16.M88.4 R24, [R197+0xb800] ;  /* 0x00b80000c518783b */ /* 0x000eae0000000200 */
[C---:B------:R-:W-:Y:S08]  /*2c80*/  HMMA.16816.F32.BF16 R56, R12.reuse, R28, R56 ;  /* 0x0000001c0c38723c */ /* 0x040ff00000041838 */
[----:B------:R-:W-:Y:S01]  /*2c90*/  HMMA.16816.F32.BF16 R52, R12, R30, R52 ;  /* 0x0000001e0c34723c */ /* 0x000fe20000041834 */
[----:B------:R-:W2:Y:S04]  /*2ca0*/  LDSM.16.M88.4 R28, [R197+0xb000] ;  /* 0x00b00000c51c783b */ /* 0x000ea80000000200 */
[----:B------:R-:W-:Y:S03]  /*2cb0*/  LDSM.16.M88.4 R12, [R196+0x4000] ;  /* 0x00400000c40c783b */ /* 0x000fe60000000200 */
[C---:B-1----:R-:W-:Y:S08]  /*2cc0*/  HMMA.16816.F32.BF16 R20, R80.reuse, R8, R20 ;  /* 0x000000085014723c */ /* 0x042ff00000041814 */
[C---:B------:R-:W-:Y:S01]  /*2cd0*/  HMMA.16816.F32.BF16 R16, R80.reuse, R10, R16 ;  /* 0x0000000a5010723c */ /* 0x040fe20000041810 */
[----:B------:R-:W1:Y:S07]  /*2ce0*/  LDSM.16.M88.4 R8, [R195+0x4000] ;  /* 0x00400000c308783b */ /* 0x000e6e0000000200 */
[C---:B----4-:R-:W-:Y:S08]  /*2cf0*/  HMMA.16816.F32.BF16 R48, R80.reuse, R68, R48 ;  /* 0x000000445030723c */ /* 0x050ff00000041830 */
[C---:B------:R-:W-:Y:S08]  /*2d00*/  HMMA.16816.F32.BF16 R64, R80.reuse, R76, R64 ;  /* 0x0000004c5040723c */ /* 0x040ff00000041840 */
[C---:B------:R-:W-:Y:S08]  /*2d10*/  HMMA.16816.F32.BF16 R60, R80.reuse, R78, R60 ;  /* 0x0000004e503c723c */ /* 0x040ff0000004183c */
[C---:B------:R-:W-:Y:S01]  /*2d20*/  HMMA.16816.F32.BF16 R68, R80.reuse, R70, R44 ;  /* 0x000000465044723c */ /* 0x040fe2000004182c */
[----:B------:R-:W4:Y:S07]  /*2d30*/  LDSM.16.M88.4 R44, [R195+0x4800] ;  /* 0x00480000c32c783b */ /* 0x000f2e0000000200 */
[C---:B------:R-:W-:Y:S08]  /*2d40*/  HMMA.16816.F32.BF16 R56, R80.reuse, R72, R56 ;  /* 0x000000485038723c */ /* 0x040ff00000041838 */
[----:B------:R-:W-:Y:S08]  /*2d50*/  HMMA.16816.F32.BF16 R52, R80, R74, R52 ;  /* 0x0000004a5034723c */ /* 0x000ff00000041834 */
[C---:B--2---:R-:W-:Y:S08]  /*2d60*/  HMMA.16816.F32.BF16 R20, R40.reuse, R36, R20 ;  /* 0x000000242814723c */ /* 0x044ff00000041814 */
[C---:B------:R-:W-:Y:S01]  /*2d70*/  HMMA.16816.F32.BF16 R16, R40.reuse, R38, R16 ;  /* 0x000000262810723c */ /* 0x040fe20000041810 */
[----:B------:R-:W2:Y:S07]  /*2d80*/  LDSM.16.M88.4 R36, [R195+0x5000] ;  /* 0x00500000c324783b */ /* 0x000eae0000000200 */
[C---:B---3--:R-:W-:Y:S08]  /*2d90*/  HMMA.16816.F32.BF16 R64, R40.reuse, R32, R64 ;  /* 0x000000202840723c */ /* 0x048ff00000041840 */
[C---:B------:R-:W-:Y:S01]  /*2da0*/  HMMA.16816.F32.BF16 R60, R40.reuse, R34, R60 ;  /* 0x00000022283c723c */ /* 0x040fe2000004183c */
[----:B------:R-:W-:Y:S07]  /*2db0*/  LDSM.16.M88.4 R32, [R191+0xa000] ;  /* 0x00a00000bf20783b */ /* 0x000fee0000000200 */
[C---:B------:R-:W-:Y:S08]  /*2dc0*/  HMMA.16816.F32.BF16 R48, R40.reuse, R24, R48 ;  /* 0x000000182830723c */ /* 0x040ff00000041830 */
[C---:B------:R-:W-:Y:S01]  /*2dd0*/  HMMA.16816.F32.BF16 R68, R40.reuse, R26, R68 ;  /* 0x0000001a2844723c */ /* 0x040fe20000041844 */
[----:B------:R-:W3:Y:S07]  /*2de0*/  LDSM.16.M88.4 R24, [R195+0x5800] ;  /* 0x00580000c318783b */ /* 0x000eee0000000200 */
[C---:B------:R-:W-:Y:S08]  /*2df0*/  HMMA.16816.F32.BF16 R56, R40.reuse, R28, R56 ;  /* 0x0000001c2838723c */ /* 0x040ff00000041838 */
[----:B------:R-:W-:Y:S01]  /*2e00*/  HMMA.16816.F32.BF16 R52, R40, R30, R52 ;  /* 0x0000001e2834723c */ /* 0x000fe20000041834 */
[----:B------:R-:W-:Y:S04]  /*2e10*/  LDSM.16.M88.4 R28, [R191+0xa800] ;  /* 0x00a80000bf1c783b */ /* 0x000fe80000000200 */
[----:B------:R-:W-:Y:S03]  /*2e20*/  LDSM.16.M88.4 R40, [R191+0xb000] ;  /* 0x00b00000bf28783b */ /* 0x000fe60000000200 */
[C---:B-1----:R-:W-:Y:S08]  /*2e30*/  HMMA.16816.F32.BF16 R20, R12.reuse, R8, R20 ;  /* 0x000000080c14723c */ /* 0x042ff00000041814 */
[C---:B------:R-:W-:Y:S01]  /*2e40*/  HMMA.16816.F32.BF16 R16, R12.reuse, R10, R16 ;  /* 0x0000000a0c10723c */ /* 0x040fe20000041810 */
[----:B------:R-:W1:Y:S07]  /*2e50*/  LDSM.16.M88.4 R8, [R194+0x4000] ;  /* 0x00400000c208783b */ /* 0x000e6e0000000200 */
[C---:B----4-:R-:W-:Y:S08]  /*2e60*/  HMMA.16816.F32.BF16 R64, R12.reuse, R44, R64 ;  /* 0x0000002c0c40723c */ /* 0x050ff00000041840 */
[C---:B------:R-:W-:Y:S01]  /*2e70*/  HMMA.16816.F32.BF16 R60, R12.reuse, R46, R60 ;  /* 0x0000002e0c3c723c */ /* 0x040fe2000004183c */
[----:B------:R-:W4:Y:S07]  /*2e80*/  LDSM.16.M88.4 R44, [R191+0xb800] ;  /* 0x00b80000bf2c783b */ /* 0x000f2e0000000200 */
[C---:B--2---:R-:W-:Y:S08]  /*2e90*/  HMMA.16816.F32.BF16 R56, R12.reuse, R36, R56 ;  /* 0x000000240c38723c */ /* 0x044ff00000041838 */
[C---:B------:R-:W-:Y:S01]  /*2ea0*/  HMMA.16816.F32.BF16 R72, R12.reuse, R38, R52 ;  /* 0x000000260c48723c */ /* 0x040fe20000041834 */
[----:B------:R-:W-:Y:S04]  /*2eb0*/  LDSM.16.M88.4 R36, [R193+0x4000] ;  /* 0x00400000c124783b */ /* 0x000fe80000000200 */
[----:B------:R-:W2:Y:S03]  /*2ec0*/  LDSM.16.M88.4 R52, [R184+0x4000] ;  /* 0x00400000b834783b */ /* 0x000ea60000000200 */
[C---:B---3--:R-:W-:Y:S07]  /*2ed0*/  HMMA.16816.F32.BF16 R48, R12.reuse, R24, R48 ;  /* 0x000000180c30723c */ /* 0x048fee0000041830 */
[----:B------:R-:W-:Y:S01]  /*2ee0*/  SHF.R.S32.HI R25, RZ, 0x1f, R0 ;  /* 0x0000001fff197819 */ /* 0x000fe20000011400 */
[----:B------:R-:W-:Y:S01]  /*2ef0*/  HMMA.16816.F32.BF16 R68, R12, R26, R68 ;  /* 0x0000001a0c44723c */ /* 0x000fe20000041844 */
[----:B------:R-:W3:Y:S02]  /*2f00*/  LDSM.16.M88.4 R12, [R184+0x4800] ;  /* 0x00480000b80c783b */ /* 0x000ee40000000200 */
[----:B------:R-:W-:-:S02]  /*2f10*/  LEA.HI R0, R25, R0, RZ, 0x2 ;  /* 0x0000000019007211 */ /* 0x000fc400078f10ff */
[----:B------:R-:W2:Y:S02]  /*2f20*/  LDSM.16.M88.4 R24, [R184+0x5000] ;  /* 0x00500000b818783b */ /* 0x000ea40000000200 */
[----:B------:R-:W-:Y:S01]  /*2f30*/  SHF.R.S32.HI R0, RZ, 0x2, R0 ;  /* 0x00000002ff007819 */ /* 0x000fe20000011400 */
[C---:B-1----:R-:W-:Y:S07]  /*2f40*/  HMMA.16816.F32.BF16 R64, R8.reuse, R28, R64 ;  /* 0x0000001c0840723c */ /* 0x042fee0000041840 */
[----:B------:R-:W-:Y:S01]  /*2f50*/  IMAD R29, R88, 0x10, R89 ;  /* 0x00000010581d7824 */ /* 0x000fe200078e0259 */
[----:B------:R-:W-:Y:S04]  /*2f60*/  HMMA.16816.F32.BF16 R20, R8, R32, R20 ;  /* 0x000000200814723c */ /* 0x000fe80000041814 */
[----:B------:R-:W-:Y:S01]  /*2f70*/  IADD3 R29, R29, 0x1, R0 ;  /* 0x000000011d1d7810 */ /* 0x000fe20007ffe000 */
[----:B------:R-:W-:-:S02]  /*2f80*/  IMAD.IADD R0, R85, 0x1, R6 ;  /* 0x0000000155007824 */ /* 0x000fc400078e0206 */
[----:B------:R-:W-:Y:S01]  /*2f90*/  IMAD.IADD R33, R3, 0x1, R216 ;  /* 0x0000000103217824 */ /* 0x000fe200078e02d8 */
[----:B------:R-:W-:Y:S01]  /*2fa0*/  IADD3 R29, R84, R29, -R90 ;  /* 0x0000001d541d7210 */ /* 0x000fe20007ffe85a */
[----:B------:R-:W-:Y:S03]  /*2fb0*/  HMMA.16816.F32.BF16 R16, R8, R34, R16 ;  /* 0x000000220810723c */ /* 0x000fe60000041810 */
[----:B------:R-:W-:-:S04]  /*2fc0*/  IADD3 R29, R29, c[0x0][0x2e8], RZ ;  /* 0x0000ba001d1d7a10 */ /* 0x000fc80007ffe0ff */
[----:B------:R-:W-:Y:S01]  /*2fd0*/  IMNMX R210, R29, R84, PT ;  /* 0x000000541dd27217 */ /* 0x000fe20003800200 */
[C---:B------:R-:W-:Y:S07]  /*2fe0*/  HMMA.16816.F32.BF16 R60, R8.reuse, R30, R60 ;  /* 0x0000001e083c723c */ /* 0x040fee000004183c */
[----:B------:R-:W-:Y:S01]  /*2ff0*/  IADD3 R31, R33, 0x8, RZ ;  /* 0x00000008211f7810 */ /* 0x000fe20007ffe0ff */
[----:B------:R-:W-:Y:S03]  /*3000*/  HMMA.16816.F32.BF16 R56, R8, R40, R56 ;  /* 0x000000280838723c */ /* 0x000fe60000041838 */
[----:B------:R-:W-:-:S05]  /*3010*/  ISETP.GE.AND P1, PT, R31, R210, PT ;  /* 0x000000d21f00720c */ /* 0x000fca0003f26270 */
[C---:B------:R-:W-:Y:S08]  /*3020*/  HMMA.16816.F32.BF16 R72, R8.reuse, R42, R72 ;  /* 0x0000002a0848723c */ /* 0x040ff00000041848 */
[C---:B----4-:R-:W-:Y:S08]  /*3030*/  HMMA.16816.F32.BF16 R48, R8.reuse, R44, R48 ;  /* 0x0000002c0830723c */ /* 0x050ff00000041830 */
[----:B------:R-:W-:Y:S07]  /*3040*/  HMMA.16816.F32.BF16 R68, R8, R46, R68 ;  /* 0x0000002e0844723c */ /* 0x000fee0000041844 */
[----:B------:R-:W-:Y:S01]  /*3050*/  IADD3 R9, R29, 0x8, RZ ;  /* 0x000000081d097810 */ /* 0x000fe20007ffe0ff */
[----:B--2---:R-:W-:Y:S01]  /*3060*/  HMMA.16816.F32.BF16 R20, R36, R52, R20 ;  /* 0x000000342414723c */ /* 0x004fe20000041814 */
[----:B------:R-:W-:-:S02]  /*3070*/  IADD3 R29, R33, 0x1, RZ ;  /* 0x00000001211d7810 */ /* 0x000fc40007ffe0ff */
[----:B------:R-:W-:Y:S02]  /*3080*/  IMNMX R204, R9, R84, PT ;  /* 0x0000005409cc7217 */ /* 0x000fe40003800200 */
[----:B------:R-:W1:Y:S01]  /*3090*/  LDSM.16.M88.4 R8, [R184+0x5800] ;  /* 0x00580000b808783b */ /* 0x000e620000000200 */
[----:B------:R-:W-:Y:S01]  /*30a0*/  ISETP.GE.AND P3, PT, R29, R210, PT ;  /* 0x000000d21d00720c */ /* 0x000fe20003f66270 */
[----:B------:R-:W-:-:S04]  /*30b0*/  DEPBAR.LE SB0, 0x0 ;  /* 0x000080000000791a */ /* 0x000fc80000000000 */
[----:B------:R-:W-:Y:S01]  /*30c0*/  HMMA.16816.F32.BF16 R16, R36, R54, R16 ;  /* 0x000000362410723c */ /* 0x000fe20000041810 */
[-C--:B------:R-:W-:Y:S02]  /*30d0*/  ISETP.GE.AND P2, PT, R31, R204.reuse, PT ;  /* 0x000000cc1f00720c */ /* 0x080fe40003f46270 */
[----:B------:R-:W-:-:S05]  /*30e0*/  ISETP.GE.AND P6, PT, R29, R204, PT ;  /* 0x000000cc1d00720c */ /* 0x000fca0003fc6270 */
[C---:B---3--:R-:W-:Y:S05]  /*30f0*/  HMMA.16816.F32.BF16 R64, R36.reuse, R12, R64 ;  /* 0x0000000c2440723c */ /* 0x048fea0000041840 */
[----:B------:R-:W-:Y:S02]  /*3100*/  FSEL R31, R21, -INF , !P3 ;  /* 0xff800000151f7808 */ /* 0x000fe40005800000 */
[----:B------:R-:W-:Y:S01]  /*3110*/  IADD3 R13, R33, 0x9, RZ ;  /* 0x00000009210d7810 */ /* 0x000fe20007ffe0ff */
[----:B------:R-:W-:Y:S03]  /*3120*/  HMMA.16816.F32.BF16 R60, R36, R14, R60 ;  /* 0x0000000e243c723c */ /* 0x000fe6000004183c */
[----:B------:R-:W-:-:S02]  /*3130*/  ISETP.GE.AND P4, PT, R13, R210, PT ;  /* 0x000000d20d00720c */ /* 0x000fc40003f86270 */
[----:B------:R-:W-:Y:S02]  /*3140*/  ISETP.GE.AND P5, PT, R13, R204, PT ;  /* 0x000000cc0d00720c */ /* 0x000fe40003fa6270 */
[C---:B------:R-:W-:Y:S01]  /*3150*/  IADD3 R13, R33.reuse, 0x10, RZ ;  /* 0x00000010210d7810 */ /* 0x040fe20007ffe0ff */
[C---:B------:R-:W-:Y:S01]  /*3160*/  HMMA.16816.F32.BF16 R56, R36.reuse, R24, R56 ;  /* 0x000000182438723c */ /* 0x040fe20000041838 */
[----:B------:R-:W-:Y:S02]  /*3170*/  IADD3 R15, R33, 0x11, RZ ;  /* 0x00000011210f7810 */ /* 0x000fe40007ffe0ff */
[----:B------:R-:W-:Y:S02]  /*3180*/  FSEL R29, R16, -INF , !P1 ;  /* 0xff800000101d7808 */ /* 0x000fe40004800000 */
[C---:B------:R-:W-:Y:S02]  /*3190*/  ISETP.GE.AND P3, PT, R13.reuse, R210, PT ;  /* 0x000000d20d00720c */ /* 0x040fe40003f66270 */
[----:B------:R-:W-:Y:S01]  /*31a0*/  ISETP.GE.AND P1, PT, R13, R204, PT ;  /* 0x000000cc0d00720c */ /* 0x000fe20003f26270 */
[----:B------:R-:W-:Y:S01]  /*31b0*/  HMMA.16816.F32.BF16 R72, R36, R26, R72 ;  /* 0x0000001a2448723c */ /* 0x000fe20000041848 */
[----:B------:R-:W-:-:S02]  /*31c0*/  FSEL R18, R18, -INF , !P2 ;  /* 0xff80000012127808 */ /* 0x000fc40005000000 */
[----:B------:R-:W-:Y:S02]  /*31d0*/  FSEL R21, R17, -INF , !P4 ;  /* 0xff80000011157808 */ /* 0x000fe40006000000 */
[----:B------:R-:W-:Y:S02]  /*31e0*/  IADD3 R13, R33, 0x18, RZ ;  /* 0x00000018210d7810 */ /* 0x000fe40007ffe0ff */
[C---:B------:R-:W-:Y:S01]  /*31f0*/  ISETP.GE.AND P2, PT, R15.reuse, R210, PT ;  /* 0x000000d20f00720c */ /* 0x040fe20003f46270 */
[----:B-1----:R-:W-:Y:S01]  /*3200*/  HMMA.16816.F32.BF16 R48, R36, R8, R48 ;  /* 0x000000082430723c */ /* 0x002fe20000041830 */
[----:B------:R-:W-:Y:S02]  /*3210*/  ISETP.GE.AND P4, PT, R15, R204, PT ;  /* 0x000000cc0f00720c */ /* 0x000fe40003f86270 */
[----:B------:R-:W-:Y:S02]  /*3220*/  FSEL R6, R19, -INF , !P5 ;  /* 0xff80000013067808 */ /* 0x000fe40006800000 */
[----:B------:R-:W-:-:S02]  /*3230*/  IADD3 R15, R33, 0x19, RZ ;  /* 0x00000019210f7810 */ /* 0x000fc40007ffe0ff */
[----:B------:R-:W-:Y:S01]  /*3240*/  FSEL R19, R64, -INF , !P3 ;  /* 0xff80000040137808 */ /* 0x000fe20005800000 */
[----:B------:R-:W-:Y:S01]  /*3250*/  HMMA.16816.F32.BF16 R68, R36, R10, R68 ;  /* 0x0000000a2444723c */ /* 0x000fe20000041844 */
[C---:B------:R-:W-:Y:S02]  /*3260*/  ISETP.GE.AND P5, PT, R13.reuse, R210, PT ;  /* 0x000000d20d00720c */ /* 0x040fe40003fa6270 */
[----:B------:R-:W-:Y:S02]  /*3270*/  ISETP.GE.AND P3, PT, R13, R204, PT ;  /* 0x000000cc0d00720c */ /* 0x000fe40003f66270 */
[----:B------:R-:W-:Y:S02]  /*3280*/  FSEL R14, R66, -INF , !P1 ;  /* 0xff800000420e7808 */ /* 0x000fe40004800000 */
[----:B------:R-:W-:Y:S02]  /*3290*/  IADD3 R13, R33, 0x20, RZ ;  /* 0x00000020210d7810 */ /* 0x000fe40007ffe0ff */
[----:B------:R-:W-:-:S02]  /*32a0*/  ISETP.GE.AND P1, PT, R15, R210, PT ;  /* 0x000000d20f00720c */ /* 0x000fc40003f26270 */
[----:B------:R-:W-:Y:S02]  /*32b0*/  FSEL R17, R65, -INF , !P2 ;  /* 0xff80000041117808 */ /* 0x000fe40005000000 */
[----:B------:R-:W-:Y:S02]  /*32c0*/  ISETP.GE.AND P2, PT, R15, R204, PT ;  /* 0x000000cc0f00720c */ /* 0x000fe40003f46270 */
[----:B------:R-:W-:Y:S02]  /*32d0*/  IADD3 R25, R33, 0x21, RZ ;  /* 0x0000002121197810 */ /* 0x000fe40007ffe0ff */
[----:B------:R-:W-:Y:S02]  /*32e0*/  FSEL R16, R67, -INF , !P4 ;  /* 0xff80000043107808 */ /* 0x000fe40006000000 */
[----:B------:R-:W-:Y:S02]  /*32f0*/  FSEL R15, R60, -INF , !P5 ;  /* 0xff8000003c0f7808 */ /* 0x000fe40006800000 */
[----:B------:R-:W-:-:S02]  /*3300*/  ISETP.GE.AND P4, PT, R13, R210, PT ;  /* 0x000000d20d00720c */ /* 0x000fc40003f86270 */
[-C--:B------:R-:W-:Y:S02]  /*3310*/  ISETP.GE.AND P5, PT, R13, R204.reuse, PT ;  /* 0x000000cc0d00720c */ /* 0x080fe40003fa6270 */
[----:B------:R-:W-:Y:S02]  /*3320*/  FSEL R13, R61, -INF , !P1 ;  /* 0xff8000003d0d7808 */ /* 0x000fe40004800000 */
[----:B------:R-:W-:Y:S02]  /*3330*/  ISETP.GE.AND P1, PT, R25, R204, PT ;  /* 0x000000cc1900720c */ /* 0x000fe40003f26270 */
[----:B------:R-:W-:Y:S02]  /*3340*/  IADD3 R9, R33, 0x30, RZ ;  /* 0x0000003021097810 */ /* 0x000fe40007ffe0ff */
[----:B------:R-:W-:Y:S02]  /*3350*/  FSEL R12, R62, -INF , !P3 ;  /* 0xff8000003e0c7808 */ /* 0x000fe40005800000 */
[----:B------:R-:W-:-:S02]  /*3360*/  ISETP.GE.AND P3, PT, R25, R210, PT ;  /* 0x000000d21900720c */ /* 0x000fc40003f66270 */
[----:B------:R-:W-:Y:S02]  /*3370*/  IADD3 R25, R33, 0x28, RZ ;  /* 0x0000002821197810 */ /* 0x000fe40007ffe0ff */
[----:B------:R-:W-:Y:S02]  /*3380*/  FSEL R214, R59, -INF , !P1 ;  /* 0xff8000003bd67808 */ /* 0x000fe40004800000 */
[-C--:B------:R-:W-:Y:S02]  /*3390*/  ISETP.GE.AND P1, PT, R9, R210.reuse, PT ;  /* 0x000000d20900720c */ /* 0x080fe40003f26270 */
[----:B------:R-:W-:Y:S02]  /*33a0*/  FSEL R8, R63, -INF , !P2 ;  /* 0xff8000003f087808 */ /* 0x000fe40005000000 */
[----:B------:R-:W-:Y:S02]  /*33b0*/  FSEL R171, R56, -INF , !P4 ;  /* 0xff80000038ab7808 */ /* 0x000fe40006000000 */
[----:B------:R-:W-:-:S02]  /*33c0*/  ISETP.GE.AND P2, PT, R25, R210, PT ;  /* 0x000000d21900720c */ /* 0x000fc40003f46270 */
[----:B------:R-:W-:Y:S02]  /*33d0*/  ISETP.GE.AND P4, PT, R25, R204, PT ;  /* 0x000000cc1900720c */ /* 0x000fe40003f86270 */
[C---:B------:R-:W-:Y:S02]  /*33e0*/  IADD3 R27, R33.reuse, 0x29, RZ ;  /* 0x00000029211b7810 */ /* 0x040fe40007ffe0ff */
[----:B------:R-:W-:Y:S02]  /*33f0*/  IADD3 R11, R33, 0x31, RZ ;  /* 0x00000031210b7810 */ /* 0x000fe40007ffe0ff */
[----:B------:R-:W-:Y:S01]  /*3400*/  FSEL R175, R48, -INF , !P1 ;  /* 0xff80000030af7808 */ /* 0x000fe20004800000 */
[----:B------:R-:W-:Y:S01]  /*3410*/  BAR.SYNC.DEFER_BLOCKING 0x0 ;  /* 0x0000000000007b1d */ /* 0x000fe20000010000 */
[----:B------:R-:W-:Y:S02]  /*3420*/  ISETP.GT.AND P1, PT, R133, 0x1, PT ;  /* 0x000000018500780c */ /* 0x000fe40003f24270 */
[----:B------:R-:W-:-:S02]  /*3430*/  FSEL R168, R58, -INF , !P5 ;  /* 0xff8000003aa87808 */ /* 0x000fc40006800000 */
[----:B------:R-:W-:Y:S02]  /*3440*/  FSEL R165, R57, -INF , !P3 ;  /* 0xff80000039a57808 */ /* 0x000fe40005800000 */
[----:B------:R-:W-:Y:S02]  /*3450*/  FSEL R163, R72, -INF , !P2 ;  /* 0xff80000048a37808 */ /* 0x000fe40005000000 */
[----:B------:R-:W-:Y:S02]  /*3460*/  FSEL R170, R74, -INF , !P4 ;  /* 0xff8000004aaa7808 */ /* 0x000fe40006000000 */
[C---:B------:R-:W-:Y:S02]  /*3470*/  ISETP.GE.AND P5, PT, R27.reuse, R210, PT ;  /* 0x000000d21b00720c */ /* 0x040fe40003fa6270 */
[-C--:B------:R-:W-:Y:S02]  /*3480*/  ISETP.GE.AND P3, PT, R27, R204.reuse, PT ;  /* 0x000000cc1b00720c */ /* 0x080fe40003f66270 */
[----:B------:R-:W-:-:S02]  /*3490*/  ISETP.GE.AND P2, PT, R9, R204, PT ;  /* 0x000000cc0900720c */ /* 0x000fc40003f46270 */
[----:B------:R-:W-:Y:S02]  /*34a0*/  ISETP.GE.AND P4, PT, R11, R210, PT ;  /* 0x000000d20b00720c */ /* 0x000fe40003f86270 */
[----:B------:R-:W-:Y:S02]  /*34b0*/  IADD3 R9, R33, 0x38, RZ ;  /* 0x0000003821097810 */ /* 0x000fe40007ffe0ff */
[----:B------:R-:W-:Y:S02]  /*34c0*/  FSEL R169, R73, -INF , !P5 ;  /* 0xff80000049a97808 */ /* 0x000fe40006800000 */
[----:B------:R-:W-:Y:S02]  /*34d0*/  FSEL R212, R75, -INF , !P3 ;  /* 0xff8000004bd47808 */ /* 0x000fe40005800000 */
[----:B------:R-:W-:Y:S02]  /*34e0*/  FSEL R10, R23, -INF , !P6 ;  /* 0xff800000170a7808 */ /* 0x000fe40007000000 */
[----:B------:R-:W-:-:S02]  /*34f0*/  FSEL R172, R50, -INF , !P2 ;  /* 0xff80000032ac7808 */ /* 0x000fc40005000000 */
[----:B------:R-:W-:Y:S02]  /*3500*/  FSEL R173, R49, -INF , !P4 ;  /* 0xff80000031ad7808 */ /* 0x000fe40006000000 */
[----:B------:R-:W-:Y:S02]  /*3510*/  ISETP.GE.AND P5, PT, R11, R204, PT ;  /* 0x000000cc0b00720c */ /* 0x000fe40003fa6270 */
[C---:B------:R-:W-:Y:S02]  /*3520*/  ISETP.GE.AND P6, PT, R9.reuse, R210, PT ;  /* 0x000000d20900720c */ /* 0x040fe40003fc6270 */
[----:B------:R-:W-:Y:S02]  /*3530*/  ISETP.GE.AND P3, PT, R9, R204, PT ;  /* 0x000000cc0900720c */ /* 0x000fe40003f66270 */
[C---:B------:R-:W-:Y:S02]  /*3540*/  ISETP.GE.AND P2, PT, R33.reuse, R210, PT ;  /* 0x000000d22100720c */ /* 0x040fe40003f46270 */
[----:B------:R-:W-:-:S02]  /*3550*/  ISETP.GE.AND P4, PT, R33, R204, PT ;  /* 0x000000cc2100720c */ /* 0x000fc40003f86270 */
[----:B------:R-:W-:Y:S02]  /*3560*/  IADD3 R9, R33, 0x39, RZ ;  /* 0x0000003921097810 */ /* 0x000fe40007ffe0ff */
[----:B------:R-:W-:Y:S02]  /*3570*/  FSEL R142, R51, -INF , !P5 ;  /* 0xff800000338e7808 */ /* 0x000fe40006800000 */
[----:B------:R-:W-:Y:S02]  /*3580*/  FSEL R20, R20, -INF , !P2 ;  /* 0xff80000014147808 */ /* 0x000fe40005000000 */
[----:B------:R-:W-:Y:S02]  /*3590*/  FSEL R22, R22, -INF , !P4 ;  /* 0xff80000016167808 */ /* 0x000fe40006000000 */
[C---:B------:R-:W-:Y:S02]  /*35a0*/  ISETP.GE.AND P5, PT, R9.reuse, R210, PT ;  /* 0x000000d20900720c */ /* 0x040fe40003fa6270 */
[----:B------:R-:W-:-:S02]  /*35b0*/  ISETP.GE.AND P2, PT, R9, R204, PT ;  /* 0x000000cc0900720c */ /* 0x000fc40003f46270 */
[----:B------:R-:W-:Y:S02]  /*35c0*/  @!P1 LEA R208, P4, R134, c[0x0][0x168], 0x1 ;  /* 0x00005a0086d09a11 */ /* 0x000fe400078808ff */
[----:B------:R-:W-:Y:S02]  /*35d0*/  FSEL R143, R68, -INF , !P6 ;  /* 0xff800000448f7808 */ /* 0x000fe40007000000 */
[----:B------:R-:W-:Y:S02]  /*35e0*/  FSEL R140, R70, -INF , !P3 ;  /* 0xff800000468c7808 */ /* 0x000fe40005800000 */
[----:B------:R-:W-:Y:S02]  /*35f0*/  FSEL R141, R69, -INF , !P5 ;  /* 0xff800000458d7808 */ /* 0x000fe40006800000 */
[----:B------:R-:W-:Y:S02]  /*3600*/  FSEL R166, R71, -INF , !P2 ;  /* 0xff80000047a67808 */ /* 0x000fe40005000000 */
[----:B------:R-:W-:Y:S01]  /*3610*/  @!P1 LEA.HI.X R209, R134, c[0x0][0x16c], R135, 0x1, P4 ;  /* 0x00005b0086d19a11 */ /* 0x000fe200020f0c87 */
[----:B------:R-:W-:Y:S05]  /*3620*/  @!P1 BRA `(.L_x_2138) ;  /* 0x0000059000009947 */ /* 0x000fea0003800000 */
[----:B------:R-:W-:Y:S05]  /*3630*/  @!P0 BRA `(.L_x_2139) ;  /* 0x0000039000008947 */ /* 0x000fea0003800000 */
[----:B------:R-:W1:Y:S01]  /*3640*/  I2F.RP R9, R4 ;  /* 0x0000000400097306 */ /* 0x000e620000209400 */
[----:B------:R-:W-:-:S02]  /*3650*/  IADD3 R26, R3, -0x40, RZ ;  /* 0xffffffc0031a7810 */ /* 0x000fc40007ffe0ff */
[----:B------:R-:W-:Y:S02]  /*3660*/  IABS R24, R3 ;  /* 0x0000000300187213 */ /* 0x000fe40000000000 */
[----:B------:R-:W-:Y:S02]  /*3670*/  IABS R11, R26 ;  /* 0x0000001a000b7213 */ /* 0x000fe40000000000 */
[----:B------:R-:W-:Y:S02]  /*3680*/  LOP3.LUT R3, R3, c[0x0][0x2d0], RZ, 0x3c, !PT ;  /* 0x0000b40003037a12 */ /* 0x000fe400078e3cff */
[----:B------:R-:W-:Y:S02]  /*3690*/  LOP3.LUT R26, R26, c[0x0][0x2d0], RZ, 0x3c, !PT ;  /* 0x0000b4001a1a7a12 */ /* 0x000fe400078e3cff */
[----:B------:R-:W-:Y:S02]  /*36a0*/  ISETP.GE.AND P3, PT, R3, RZ, PT ;  /* 0x000000ff0300720c */ /* 0x000fe40003f66270 */
[----:B------:R-:W-:Y:S01]  /*36b0*/  ISETP.GE.AND P1, PT, R26, RZ, PT ;  /* 0x000000ff1a00720c */ /* 0x000fe20003f26270 */
        /* <DEDUP_REMOVED lines=13> */
[----:B------:R-:W-:Y:S02]  /*3790*/  LOP3.LUT R11, RZ, c[0x0][0x2d0], RZ, 0x33, !PT ;  /* 0x0000b400ff0b7a12 */ /* 0x000fe400078e33ff */
        /* <DEDUP_REMOVED lines=29> */
[----:B------:R-:W-:-:S04]  /*3970*/  SHF.R.S32.HI R4, RZ, 0x1f, R9 ;  /* 0x0000001fff047819 */ /* 0x000fc80000011409 */
[----:B------:R-:W-:Y:S01]  /*3980*/  MOV R3, R26 ;  /* 0x0000001a00037202 */ /* 0x000fe20000000f00 */
[----:B------:R-:W-:-:S04]  /*3990*/  IMAD R4, R4, c[0x0][0x180], RZ ;  /* 0x0000600004047a24 */ /* 0x000fc800078e02ff */
[----:B------:R-:W-:-:S04]  /*39a0*/  IMAD R4, R9, c[0x0][0x184], R4 ;  /* 0x0000610009047a24 */ /* 0x000fc800078e0204 */
[----:B------:R-:W-:Y:S01]  /*39b0*/  IMAD.IADD R4, R27, 0x1, R4 ;  /* 0x000000011b047824 */ /* 0x000fe200078e0204 */
[----:B------:R-:W-:Y:S05]  /*39c0*/  BRA `(.L_x_2140) ;  /* 0x0000002000007947 */ /* 0x000fea0003800000 */
.L_x_2139:
[----:B------:R-:W-:-:S04]  /*39d0*/  LEA R3, -R2, RZ, 0x6 ;  /* 0x000000ff02037211 */ /* 0x000fc800078e31ff */
[----:B------:R-:W-:Y:S02]  /*39e0*/  SHF.R.S32.HI R4, RZ, 0x1f, R3 ;  /* 0x0000001fff047819 */ /* 0x000fe40000011403 */
.L_x_2140:
[----:B------:R-:W-:Y:S01]  /*39f0*/  IADD3 R134, P1, R3, R134, RZ ;  /* 0x0000008603867210 */ /* 0x000fe20007f3e0ff */
[----:B------:R-:W-:Y:S02]  /*3a00*/  IMAD.MOV.U32 R3, RZ, RZ, 0x5 ;  /* 0x00000005ff037424 */ /* 0x000fe400078e00ff */
[----:B------:R-:W-:Y:S01]  /*3a10*/  IMAD.SHL.U32 R9, R2, 0x20, RZ ;  /* 0x0000002002097824 */ /* 0x000fe200078e00ff */
[----:B------:R-:W-:Y:S01]  /*3a20*/  LEA R208, P2, R134, c[0x0][0x168], 0x1 ;  /* 0x00005a0086d07a11 */ /* 0x000fe200078408ff */
[----:B------:R-:W-:Y:S01]  /*3a30*/  IMAD.X R135, R4, 0x1, R135, P1 ;  /* 0x0000000104877824 */ /* 0x000fe200008e0687 */
[----:B------:R-:W-:Y:S02]  /*3a40*/  SHF.L.U64.HI R3, R2, R3, c[0x0][0x19c] ;  /* 0x0000670002037619 */ /* 0x000fe40000010203 */
[----:B------:R-:W-:Y:S02]  /*3a50*/  IADD3 R26, P1, R9, R208, RZ ;  /* 0x000000d0091a7210 */ /* 0x000fe40007f3e0ff */
[----:B------:R-:W-:-:S02]  /*3a60*/  LEA.HI.X R209, R134, c[0x0][0x16c], R135, 0x1, P2 ;  /* 0x00005b0086d17a11 */ /* 0x000fc400010f0c87 */
[----:B------:R-:W-:-:S03]  /*3a70*/  IADD3 R24, P2, R9, R26, RZ ;  /* 0x0000001a09187210 */ /* 0x000fc60007f5e0ff */
[----:B------:R-:W-:Y:S01]  /*3a80*/  IMAD.X R27, R3, 0x1, R209, P1 ;  /* 0x00000001031b7824 */ /* 0x000fe200008e06d1 */
[----:B------:R-:W-:Y:S01]  /*3a90*/  IADD3 R32, P1, R9, R24, RZ ;  /* 0x0000001809207210 */ /* 0x000fe20007f3e0ff */
[----:B------:R-:W-:Y:S01]  /*3aa0*/  @!PT LDS RZ, [RZ] ;  /* 0x00000000fffff984 */ /* 0x000fe20000000800 */
[----:B------:R-:W-:Y:S01]  /*3ab0*/  @!PT LDS RZ, [RZ] ;  /* 0x00000000fffff984 */ /* 0x000fe20000000800 */
[----:B------:R-:W-:Y:S01]  /*3ac0*/  @!PT LDS RZ, [RZ] ;  /* 0x00000000fffff984 */ /* 0x000fe20000000800 */
[----:B------:R1:W-:Y:S02]  /*3ad0*/  LDGSTS.E.BYPASS.LTC128B.128 [R205+0x6000], [R208.64] ;  /* 0x06000000d0cd7fae */ /* 0x0003e4000b901d46 */
[C---:B------:R-:W-:Y:S02]  /*3ae0*/  IMAD.X R25, R3.reuse, 0x1, R27, P2 ;  /* 0x0000000103197824 */ /* 0x040fe400010e061b */
[----:B------:R1:W-:Y:S02]  /*3af0*/  LDGSTS.E.BYPASS.LTC128B.128 [R205+0x8000], [R208.64+0x80] ;  /* 0x08000080d0cd7fae */ /* 0x0003e4000b901d46 */
[----:B------:R-:W-:Y:S02]  /*3b00*/  IMAD.X R33, R3, 0x1, R25, P1 ;  /* 0x0000000103217824 */ /* 0x000fe400008e0619 */
[----:B------:R1:W-:Y:S04]  /*3b10*/  LDGSTS.E.BYPASS.LTC128B.128 [R205+0xa000], [R208.64+0x100] ;  /* 0x0a000100d0cd7fae */ /* 0x0003e8000b901d46 */
[----:B------:R1:W-:Y:S04]  /*3b20*/  LDGSTS.E.BYPASS.LTC128B.128 [R205+0x6800], [R26.64] ;  /* 0x068000001acd7fae */ /* 0x0003e8000b901d46 */
[----:B------:R1:W-:Y:S04]  /*3b30*/  LDGSTS.E.BYPASS.LTC128B.128 [R205+0x8800], [R26.64+0x80] ;  /* 0x088000801acd7fae */ /* 0x0003e8000b901d46 */
[----:B------:R1:W-:Y:S04]  /*3b40*/  LDGSTS.E.BYPASS.LTC128B.128 [R205+0xa800], [R26.64+0x100] ;  /* 0x0a8001001acd7fae */ /* 0x0003e8000b901d46 */
[----:B------:R1:W-:Y:S04]  /*3b50*/  LDGSTS.E.BYPASS.LTC128B.128 [R205+0x7000], [R24.64] ;  /* 0x0700000018cd7fae */ /* 0x0003e8000b901d46 */
[----:B------:R1:W-:Y:S04]  /*3b60*/  LDGSTS.E.BYPASS.LTC128B.128 [R205+0x9000], [R24.64+0x80] ;  /* 0x0900008018cd7fae */ /* 0x0003e8000b901d46 */
[----:B------:R1:W-:Y:S04]  /*3b70*/  LDGSTS.E.BYPASS.LTC128B.128 [R205+0xb000], [R24.64+0x100] ;  /* 0x0b00010018cd7fae */ /* 0x0003e8000b901d46 */
[----:B------:R1:W-:Y:S04]  /*3b80*/  LDGSTS.E.BYPASS.LTC128B.128 [R205+0x7800], [R32.64] ;  /* 0x0780000020cd7fae */ /* 0x0003e8000b901d46 */
[----:B------:R1:W-:Y:S04]  /*3b90*/  LDGSTS.E.BYPASS.LTC128B.128 [R205+0x9800], [R32.64+0x80] ;  /* 0x0980008020cd7fae */ /* 0x0003e8000b901d46 */
[----:B------:R1:W-:Y:S04]  /*3ba0*/  LDGSTS.E.BYPASS.LTC128B.128 [R205+0xb800], [R32.64+0x100] ;  /* 0x0b80010020cd7fae */ /* 0x0003e8000b901d46 */
[----:B------:R-:W0:Y:S02]  /*3bb0*/  LDGDEPBAR ;  /* 0x00000000000079af */ /* 0x000e240000000000 */
.L_x_2138:
[----:B-1----:R-:W-:Y:S02]  /*3bc0*/  FMNMX.FTZ R24, R20, R31, !PT ;  /* 0x0000001f14187209 */ /* 0x002fe40007810000 */
        /* <DEDUP_REMOVED lines=29> */
[----:B------:R-:W-:Y:S01]  /*3da0*/  SHF.L.U32 R192, R0, 0x1, RZ ;  /* 0x0000000100c07819 */ /* 0x000fe200000006ff */
[----:B------:R-:W1:Y:S03]  /*3db0*/  SHFL.BFLY PT, R9, R24, 0x2, 0x1f ;  /* 0x0c401f0018097f89 */ /* 0x000e6600000e0000 */
[-C--:B------:R-:W-:Y:S01]  /*3dc0*/  LEA R189, R5, R192.reuse, 0x1 ;  /* 0x000000c005bd7211 */ /* 0x080fe200078e08ff */
[----:B------:R-:W2:Y:S01]  /*3dd0*/  SHFL.BFLY PT, R4, R11, 0x2, 0x1f ;  /* 0x0c401f000b047f89 */ /* 0x000ea200000e0000 */
[----:B------:R-:W-:-:S03]  /*3de0*/  LEA R190, R7, R192, 0x1 ;  /* 0x000000c007be7211 */ /* 0x000fc600078e08ff */
[----:B------:R-:W-:Y:S01]  /*3df0*/  LDSM.16.MT88.4 R68, [R192+0xe000] ;  /* 0x00e00000c044783b */ /* 0x000fe20000004200 */
[----:B------:R-:W-:-:S03]  /*3e00*/  LEA R188, R5, R190, 0x1 ;  /* 0x000000be05bc7211 */ /* 0x000fc600078e08ff */
[----:B------:R-:W-:Y:S04]  /*3e10*/  LDSM.16.MT88.4 R84, [R189+0xe000] ;  /* 0x00e00000bd54783b */ /* 0x000fe80000004200 */
[----:B------:R-:W-:Y:S04]  /*3e20*/  LDSM.16.MT88.4 R36, [R192+0xc000] ;  /* 0x00c00000c024783b */ /* 0x000fe80000004200 */
[----:B------:R-:W-:Y:S01]  /*3e30*/  LDSM.16.MT88.4 R44, [R190+0xc000] ;  /* 0x00c00000be2c783b */ /* 0x000fe20000004200 */
[----:B-1----:R-:W-:-:S03]  /*3e40*/  FMNMX.FTZ R9, R24, R9, !PT ;  /* 0x0000000918097209 */ /* 0x002fc60007810000 */
[----:B------:R-:W-:Y:S01]  /*3e50*/  LDSM.16.MT88.4 R52, [R189+0xc000] ;  /* 0x00c00000bd34783b */ /* 0x000fe20000004200 */
[----:B--2---:R-:W-:-:S03]  /*3e60*/  FMNMX.FTZ R4, R11, R4, !PT ;  /* 0x000000040b047209 */ /* 0x004fc60007810000 */
[----:B------:R-:W1:Y:S04]  /*3e70*/  SHFL.BFLY PT, R132, R9, 0x1, 0x1f ;  /* 0x0c201f0009847f89 */ /* 0x000e6800000e0000 */
[----:B------:R-:W2:Y:S04]  /*3e80*/  SHFL.BFLY PT, R3, R4, 0x1, 0x1f ;  /* 0x0c201f0004037f89 */ /* 0x000ea800000e0000 */
[----:B------:R-:W3:Y:S04]  /*3e90*/  LDSM.16.MT88.4 R60, [R188+0xc000] ;  /* 0x00c00000bc3c783b */ /* 0x000ee80000004200 */
[----:B------:R-:W4:Y:S04]  /*3ea0*/  LDSM.16.MT88.4 R76, [R190+0xe000] ;  /* 0x00e00000be4c783b */ /* 0x000f280000004200 */
[----:B------:R-:W5:Y:S04]  /*3eb0*/  LDSM.16.MT88.4 R92, [R188+0xe000] ;  /* 0x00e00000bc5c783b */ /* 0x000f680000004200 */
[----:B------:R-:W3:Y:S01]  /*3ec0*/  LDSM.16.MT88.4 R100, [R192+0x10000] ;  /* 0x01000000c064783b */ /* 0x000ee20000004200 */
[----:B-1----:R-:W-:-:S03]  /*3ed0*/  FMNMX.FTZ R132, R9, R132, !PT ;  /* 0x0000008409847209 */ /* 0x002fc60007810000 */
[----:B------:R-:W1:Y:S01]  /*3ee0*/  LDSM.16.MT88.4 R124, [R190+0x10000] ;  /* 0x01000000be7c783b */ /* 0x000e620000004200 */
[----:B--2---:R-:W-:Y:S01]  /*3ef0*/  FMNMX.FTZ R3, R4, R3, !PT ;  /* 0x0000000304037209 */ /* 0x004fe20007810000 */
[C---:B------:R-:W-:Y:S01]  /*3f00*/  FMUL.FTZ R174, R132.reuse, c[0x0][0x23c] ;  /* 0x00008f0084ae7a20 */ /* 0x040fe20000410000 */
[----:B------:R-:W-:Y:S01]  /*3f10*/  FSETP.NEU.FTZ.AND P1, PT, R132, -INF , PT ;  /* 0xff8000008400780b */ /* 0x000fe20003f3d000 */
[----:B------:R-:W2:Y:S02]  /*3f20*/  LDSM.16.MT88.4 R112, [R189+0x10000] ;  /* 0x01000000bd70783b */ /* 0x000ea40000004200 */
[C---:B------:R-:W-:Y:S01]  /*3f30*/  FMUL.FTZ R167, R3.reuse, c[0x0][0x23c] ;  /* 0x00008f0003a77a20 */ /* 0x040fe20000410000 */
[----:B------:R-:W-:Y:S01]  /*3f40*/  FSEL R174, R174, RZ, P1 ;  /* 0x000000ffaeae7208 */ /* 0x000fe20000800000 */
[----:B------:R-:W-:Y:S01]  /*3f50*/  LDSM.16.MT88.4 R136, [R190+0xc800] ;  /* 0x00c80000be88783b */ /* 0x000fe20000004200 */
[----:B------:R-:W-:-:S03]  /*3f60*/  FSETP.NEU.FTZ.AND P1, PT, R3, -INF , PT ;  /* 0xff8000000300780b */ /* 0x000fc60003f3d000 */
[--C-:B------:R-:W-:Y:S01]  /*3f70*/  FFMA.FTZ R158, R20, c[0x0][0x23c], -R174.reuse ;  /* 0x00008f00149e7a23 */ /* 0x100fe200000108ae */
[----:B------:R-:W-:Y:S01]  /*3f80*/  FSEL R167, R167, RZ, P1 ;  /* 0x000000ffa7a77208 */ /* 0x000fe20000800000 */
[--C-:B------:R-:W-:Y:S01]  /*3f90*/  FFMA.FTZ R157, R31, c[0x0][0x23c], -R174.reuse ;  /* 0x00008f001f9d7a23 */ /* 0x100fe200000108ae */
[----:B------:R-:W-:Y:S01]  /*3fa0*/  LDSM.16.MT88.4 R32, [R189+0xc800] ;  /* 0x00c80000bd20783b */ /* 0x000fe20000004200 */
[--C-:B------:R-:W-:Y:S01]  /*3fb0*/  FFMA.FTZ R156, R29, c[0x0][0x23c], -R174.reuse ;  /* 0x00008f001d9c7a23 */ /* 0x100fe200000108ae */
[----:B------:R-:W-:Y:S01]  /*3fc0*/  ISETP.GE.AND P1, PT, R133, 0x2, PT ;  /* 0x000000028500780c */ /* 0x000fe20003f26270 */
[----:B------:R-:W-:Y:S01]  /*3fd0*/  FFMA.FTZ R151, R21, c[0x0][0x23c], -R174 ;  /* 0x00008f0015977a23 */ /* 0x000fe200000108ae */
[----:B------:R-:W-:Y:S01]  /*3fe0*/  MUFU.EX2 R158, R158 ;  /* 0x0000009e009e7308 */ /* 0x000fe20000000800 */
[--C-:B------:R-:W-:Y:S01]  /*3ff0*/  FFMA.FTZ R159, R22, c[0x0][0x23c], -R167.reuse ;  /* 0x00008f00169f7a23 */ /* 0x100fe200000108a7 */
[----:B------:R-:W-:Y:S01]  /*4000*/  LDSM.16.MT88.4 R28, [R188+0xc800] ;  /* 0x00c80000bc1c783b */ /* 0x000fe20000004200 */
[----:B------:R-:W-:-:S02]  /*4010*/  FFMA.FTZ R160, R10, c[0x0][0x23c], -R167 ;  /* 0x00008f000aa07a23 */ /* 0x000fc400000108a7 */
[--C-:B------:R-:W-:Y:S01]  /*4020*/  FFMA.FTZ R161, R18, c[0x0][0x23c], -R167.reuse ;  /* 0x00008f0012a17a23 */ /* 0x100fe200000108a7 */
[----:B------:R-:W-:Y:S01]  /*4030*/  LDSM.16.MT88.4 R20, [R192+0xc800] ;  /* 0x00c80000c014783b */ /* 0x000fe20000004200 */
[--C-:B------:R-:W-:Y:S01]  /*4040*/  FFMA.FTZ R152, R6, c[0x0][0x23c], -R167.reuse ;  /* 0x00008f0006987a23 */ /* 0x100fe200000108a7 */
[----:B------:R-:W1:Y:S01]  /*4050*/  MUFU.EX2 R157, R157 ;  /* 0x0000009d009d7308 */ /* 0x000e620000000800 */
[--C-:B------:R-:W-:Y:S01]  /*4060*/  FFMA.FTZ R154, R19, c[0x0][0x23c], -R174.reuse ;  /* 0x00008f00139a7a23 */ /* 0x100fe200000108ae */
[----:B------:R-:W2:Y:S01]  /*4070*/  LDSM.16.MT88.4 R4, [R188+0x10000] ;  /* 0x01000000bc04783b */ /* 0x000ea20000004200 */
[--C-:B------:R-:W-:Y:S02]  /*4080*/  FFMA.FTZ R149, R17, c[0x0][0x23c], -R174.reuse ;  /* 0x00008f0011957a23 */ /* 0x100fe400000108ae */
[--C-:B------:R-:W-:Y:S01]  /*4090*/  FFMA.FTZ R148, R16, c[0x0][0x23c], -R167.reuse ;  /* 0x00008f0010947a23 */ /* 0x100fe200000108a7 */
[----:B------:R-:W-:Y:S01]  /*40a0*/  LDSM.16.MT88.4 R24, [R190+0xe800] ;  /* 0x00e80000be18783b */ /* 0x000fe20000004200 */
[----:B------:R-:W-:Y:S01]  /*40b0*/  FFMA.FTZ R0, R8, c[0x0][0x23c], -R167 ;  /* 0x00008f0008007a23 */ /* 0x000fe200000108a7 */
[----:B------:R-:W-:Y:S01]  /*40c0*/  MUFU.EX2 R156, R156 ;  /* 0x0000009c009c7308 */ /* 0x000fe20000000800 */
[--C-:B------:R-:W-:Y:S01]  /*40d0*/  FFMA.FTZ R150, R15, c[0x0][0x23c], -R174.reuse ;  /* 0x00008f000f967a23 */ /* 0x100fe200000108ae */
[----:B------:R-:W2:Y:S01]  /*40e0*/  LDSM.16.MT88.4 R8, [R192+0xe800] ;  /* 0x00e80000c008783b */ /* 0x000ea20000004200 */
[----:B------:R-:W-:-:S02]  /*40f0*/  FFMA.FTZ R145, R13, c[0x0][0x23c], -R174 ;  /* 0x00008f000d917a23 */ /* 0x000fc400000108ae */
[--C-:B------:R-:W-:Y:S01]  /*4100*/  FFMA.FTZ R155, R14, c[0x0][0x23c], -R167.reuse ;  /* 0x00008f000e9b7a23 */ /* 0x100fe200000108a7 */
[----:B------:R-:W2:Y:S01]  /*4110*/  LDSM.16.MT88.4 R16, [R189+0xe800] ;  /* 0x00e80000bd10783b */ /* 0x000ea20000004200 */
[----:B------:R-:W-:Y:S01]  /*4120*/  FFMA.FTZ R153, R12, c[0x0][0x23c], -R167 ;  /* 0x00008f000c997a23 */ /* 0x000fe200000108a7 */
[----:B------:R-:W3:Y:S01]  /*4130*/  MUFU.EX2 R151, R151 ;  /* 0x0000009700977308 */ /* 0x000ee20000000800 */
[----:B-1----:R-:W-:Y:S01]  /*4140*/  F2FP.BF16.PACK_AB R116, R157, R158 ;  /* 0x0000009e9d74723e */ /* 0x002fe200000010ff */
[----:B------:R-:W1:Y:S01]  /*4150*/  LDSM.16.MT88.4 R12, [R188+0xe800] ;  /* 0x00e80000bc0c783b */ /* 0x000e620000004200 */
        /* <DEDUP_REMOVED lines=13> */
[----:B------:R-:W-:Y:S01]  /*4230*/  MUFU.EX2 R161, R161 ;  /* 0x000000a100a17308 */ /* 0x000fe20000000800 */
[--C-:B------:R-:W-:Y:S02]  /*4240*/  FFMA.FTZ R173, R143, c[0x0][0x23c], -R174.reuse ;  /* 0x00008f008fad7a23 */ /* 0x100fe400000108ae */
[----:B------:R-:W-:Y:S02]  /*4250*/  FFMA.FTZ R174, R141, c[0x0][0x23c], -R174 ;  /* 0x00008f008dae7a23 */ /* 0x000fe400000108ae */
[--C-:B------:R-:W-:Y:S02]  /*4260*/  FFMA.FTZ R172, R172, c[0x0][0x23c], -R167.reuse ;  /* 0x00008f00acac7a23 */ /* 0x100fe400000108a7 */
[--C-:B------:R-:W-:Y:S01]  /*4270*/  FFMA.FTZ R211, R142, c[0x0][0x23c], -R167.reuse ;  /* 0x00008f008ed37a23 */ /* 0x100fe200000108a7 */
[----:B------:R-:W3:Y:S01]  /*4280*/  MUFU.EX2 R152, R152 ;  /* 0x0000009800987308 */ /* 0x000ee20000000800 */
[----:B----4-:R-:W-:Y:S01]  /*4290*/  F2FP.BF16.PACK_AB R117, R160, R159 ;  /* 0x0000009fa075723e */ /* 0x010fe200000010ff */
        /* <DEDUP_REMOVED lines=8> */
[----:B---3--:R-:W-:Y:S01]  /*4320*/  F2FP.BF16.PACK_AB R119, R152, R161 ;  /* 0x000000a19877723e */ /* 0x008fe200000010ff */
[----:B------:R-:W3:Y:S01]  /*4330*/  MUFU.EX2 R149, R149 ;  /* 0x0000009500957308 */ /* 0x000ee20000000800 */
        /* <DEDUP_REMOVED lines=20> */
[C---:B-----5:R-:W-:Y:S02]  /*4480*/  HMMA.16816.F32.BF16 R88, R116.reuse, R92, RZ ;  /* 0x0000005c7458723c */ /* 0x060fe400000418ff */
[----:B------:R-:W-:Y:S06]  /*4490*/  MUFU.EX2 R164, R164 ;  /* 0x000000a400a47308 */ /* 0x000fec0000000800 */
[C---:B------:R-:W-:Y:S02]  /*44a0*/  HMMA.16816.F32.BF16 R96, R116.reuse, R100, RZ ;  /* 0x000000647460723c */ /* 0x040fe400000418ff */
[----:B------:R-:W-:Y:S06]  /*44b0*/  MUFU.EX2 R168, R168 ;  /* 0x000000a800a87308 */ /* 0x000fec0000000800 */
[C---:B------:R-:W-:Y:S02]  /*44c0*/  HMMA.16816.F32.BF16 R104, R116.reuse, R124, RZ ;  /* 0x0000007c7468723c */ /* 0x040fe400000418ff */
[----:B------:R-:W5:Y:S06]  /*44d0*/  MUFU.EX2 R169, R169 ;  /* 0x000000a900a97308 */ /* 0x000f6c0000000800 */
[C---:B--2---:R-:W-:Y:S02]  /*44e0*/  HMMA.16816.F32.BF16 R108, R116.reuse, R112, RZ ;  /* 0x00000070746c723c */ /* 0x044fe400000418ff */
[----:B------:R-:W-:Y:S06]  /*44f0*/  MUFU.EX2 R170, R170 ;  /* 0x000000aa00aa7308 */ /* 0x000fec0000000800 */
[C---:B------:R-:W-:Y:S02]  /*4500*/  HMMA.16816.F32.BF16 R36, R116.reuse, R38, RZ ;  /* 0x000000267424723c */ /* 0x040fe400000418ff */
[----:B------:R-:W2:Y:S06]  /*4510*/  MUFU.EX2 R171, R171 ;  /* 0x000000ab00ab7308 */ /* 0x000eac0000000800 */
[C---:B------:R-:W-:Y:S02]  /*4520*/  HMMA.16816.F32.BF16 R44, R116.reuse, R46, RZ ;  /* 0x0000002e742c723c */ /* 0x040fe400000418ff */
[----:B------:R-:W-:Y:S06]  /*4530*/  MUFU.EX2 R175, R175 ;  /* 0x000000af00af7308 */ /* 0x000fec0000000800 */
[C---:B------:R-:W-:Y:S02]  /*4540*/  HMMA.16816.F32.BF16 R52, R116.reuse, R54, RZ ;  /* 0x000000367434723c */ /* 0x040fe400000418ff */
[----:B------:R-:W1:Y:S06]  /*4550*/  MUFU.EX2 R212, R212 ;  /* 0x000000d400d47308 */ /* 0x000e6c0000000800 */
[C---:B------:R-:W-:Y:S02]  /*4560*/  HMMA.16816.F32.BF16 R60, R116.reuse, R62, RZ ;  /* 0x0000003e743c723c */ /* 0x040fe400000418ff */
[----:B------:R-:W-:Y:S06]  /*4570*/  MUFU.EX2 R173, R173 ;  /* 0x000000ad00ad7308 */ /* 0x000fec0000000800 */
[C---:B------:R-:W-:Y:S02]  /*4580*/  HMMA.16816.F32.BF16 R76, R116.reuse, R78, RZ ;  /* 0x0000004e744c723c */ /* 0x040fe400000418ff */
[----:B------:R-:W-:Y:S06]  /*4590*/  MUFU.EX2 R174, R174 ;  /* 0x000000ae00ae7308 */ /* 0x000fec0000000800 */
        /* <DEDUP_REMOVED lines=9> */
[----:B---3--:R-:W-:Y:S01]  /*4630*/  F2FP.BF16.PACK_AB R4, R149, R154 ;  /* 0x0000009a9504723e */ /* 0x008fe200000010ff */
[----:B------:R-:W-:Y:S01]  /*4640*/  HMMA.16816.F32.BF16 R116, R116, R6, RZ ;  /* 0x000000067474723c */ /* 0x000fe200000418ff */
[----:B----4-:R-:W-:Y:S01]  /*4650*/  F2FP.BF16.PACK_AB R5, R148, R155 ;  /* 0x0000009b9405723e */ /* 0x010fe200000010ff */
[----:B------:R-:W-:-:S02]  /*4660*/  FADD.FTZ R154, R154, R151 ;  /* 0x000000979a9a7221 */ /* 0x000fc40000010000 */
[----:B------:R-:W-:Y:S02]  /*4670*/  FADD.FTZ R155, R155, R152 ;  /* 0x000000989b9b7221 */ /* 0x000fe40000010000 */
[----:B------:R-:W-:Y:S01]  /*4680*/  FADD.FTZ R149, R149, R154 ;  /* 0x0000009a95957221 */ /* 0x000fe20000010000 */
[----:B------:R-:W-:Y:S01]  /*4690*/  F2FP.BF16.PACK_AB R6, R145, R150 ;  /* 0x000000969106723e */ /* 0x000fe200000010ff */
[----:B------:R-:W-:Y:S01]  /*46a0*/  FADD.FTZ R148, R148, R155 ;  /* 0x0000009b94947221 */ /* 0x000fe20000010000 */
[----:B-1----:R-:W-:Y:S01]  /*46b0*/  F2FP.BF16.PACK_AB R7, R0, R153 ;  /* 0x000000990007723e */ /* 0x002fe200000010ff */
        /* <DEDUP_REMOVED lines=90> */
[C---:B------:R-:W-:Y:S01]  /*4c60*/  F2FP.BF16.PACK_AB R5, R211.reuse, R172 ;  /* 0x000000acd305723e */ /* 0x040fe200000010ff */
[----:B------:R-:W-:Y:S01]  /*4c70*/  FADD.FTZ R172, R172, R171 ;  /* 0x000000abacac7221 */ /* 0x000fe20000010000 */
[----:B------:R-:W-:Y:S01]  /*4c80*/  F2FP.BF16.PACK_AB R6, R174, R173 ;  /* 0x000000adae06723e */ /* 0x000fe200000010ff */
[----:B------:R-:W-:Y:S01]  /*4c90*/  FADD.FTZ R212, R212, R175 ;  /* 0x000000afd4d47221 */ /* 0x000fe20000010000 */
[----:B------:R-:W-:Y:S01]  /*4ca0*/  F2FP.BF16.PACK_AB R7, R166, R213 ;  /* 0x000000d5a607723e */ /* 0x000fe200000010ff */
        /* <DEDUP_REMOVED lines=33> */
[----:B------:R-:W-:-:S04]  /*4ec0*/  DEPBAR.LE SB0, 0x0 ;  /* 0x000080000000791a */ /* 0x000fc80000000000 */
        /* <DEDUP_REMOVED lines=54> */
[----:B--2---:R-:W-:-:S05]  /*5230*/  IMAD.IADD R6, R6, 0x1, -R5 ;  /* 0x0000000106067824 */ /* 0x004fca00078e0a05 */
[----:B------:R-:W-:-:S05]  /*5240*/  SHF.R.S32.HI R5, RZ, 0x1f, R6 ;  /* 0x0000001fff057819 */ /* 0x000fca0000011406 */
[----:B------:R-:W-:-:S04]  /*5250*/  IMAD R5, R5, c[0x0][0x188], RZ ;  /* 0x0000620005057a24 */ /* 0x000fc800078e02ff */
[C---:B------:R-:W-:Y:S02]  /*5260*/  IMAD R5, R6.reuse, c[0x0][0x18c], R5 ;  /* 0x0000630006057a24 */ /* 0x040fe400078e0205 */
[----:B------:R-:W-:-:S04]  /*5270*/  IMAD.WIDE.U32 R6, R6, c[0x0][0x188], R8 ;  /* 0x0000620006067a25 */ /* 0x000fc800078e0008 */
[----:B------:R-:W-:Y:S01]  /*5280*/  IMAD.IADD R8, R7, 0x1, R5 ;  /* 0x0000000107087824 */ /* 0x000fe200078e0205 */
[----:B------:R-:W-:Y:S01]  /*5290*/  MOV R9, R6 ;  /* 0x0000000600097202 */ /* 0x000fe20000000f00 */
[----:B------:R-:W-:Y:S05]  /*52a0*/  BRA `(.L_x_2143) ;  /* 0x0000003000007947 */ /* 0x000fea0003800000 */
.L_x_2142:
[----:B------:R-:W-:-:S05]  /*52b0*/  IMAD.MOV.U32 R9, RZ, RZ, c[0x0][0x1a0] ;  /* 0x00006800ff097624 */ /* 0x000fca00078e00ff */
[----:B------:R-:W-:-:S04]  /*52c0*/  LEA R9, -R9, RZ, 0x6 ;  /* 0x000000ff09097211 */ /* 0x000fc800078e31ff */
[----:B------:R-:W-:Y:S02]  /*52d0*/  SHF.R.S32.HI R8, RZ, 0x1f, R9 ;  /* 0x0000001fff087819 */ /* 0x000fe40000011409 */
.L_x_2143:
[C---:B------:R-:W-:Y:S01]  /*52e0*/  LEA R200, P2, R9.reuse, R200, 0x1 ;  /* 0x000000c809c87211 */ /* 0x040fe200078408ff */
[----:B------:R-:W-:Y:S01]  /*52f0*/  IMAD.MOV.U32 R4, RZ, RZ, c[0x0][0x1a0] ;  /* 0x00006800ff047624 */ /* 0x000fe200078e00ff */
[CC--:B------:R-:W-:Y:S01]  /*5300*/  IADD3 R6, P1, R9.reuse, R146.reuse, RZ ;  /* 0x0000009209067210 */ /* 0x0c0fe20007f3e0ff */
[----:B------:R-:W-:Y:S01]  /*5310*/  IMAD.MOV.U32 R7, RZ, RZ, c[0x0][0x1a4] ;  /* 0x00006900ff077624 */ /* 0x000fe200078e00ff */
[----:B------:R-:W-:Y:S01]  /*5320*/  LEA.HI.X R201, R9, R201, R8, 0x1, P2 ;  /* 0x000000c909c97211 */ /* 0x000fe200010f0c08 */
[----:B------:R-:W-:Y:S01]  /*5330*/  IMAD.MOV.U32 R211, RZ, RZ, 0x5 ;  /* 0x00000005ffd37424 */ /* 0x000fe200078e00ff */
[----:B------:R-:W-:Y:S01]  /*5340*/  LEA R9, P2, R4, R9, 0x4 ;  /* 0x0000000904097211 */ /* 0x000fe200078420ff */
[----:B------:R-:W-:Y:S01]  /*5350*/  IMAD.X R5, R8, 0x1, R144, P1 ;  /* 0x0000000108057824 */ /* 0x000fe200008e0690 */
[----:B------:R-:W-:Y:S01]  /*5360*/  LEA R10, P3, R6, c[0x0][0x170], 0x1 ;  /* 0x00005c00060a7a11 */ /* 0x000fe200078608ff */
[----:B------:R-:W-:Y:S01]  /*5370*/  @!PT LDS RZ, [RZ] ;  /* 0x00000000fffff984 */ /* 0x000fe20000000800 */
[----:B------:R-:W-:Y:S01]  /*5380*/  @!PT LDS RZ, [RZ] ;  /* 0x00000000fffff984 */ /* 0x000fe20000000800 */
[----:B------:R-:W-:Y:S01]  /*5390*/  @!PT LDS RZ, [RZ] ;  /* 0x00000000fffff984 */ /* 0x000fe20000000800 */
[----:B------:R1:W-:Y:S01]  /*53a0*/  LDGSTS.E.BYPASS.LTC128B.128 [R205+0xc000], [R200.64] ;  /* 0x0c000000c8cd7fae */ /* 0x0003e2000b901d46 */
[----:B------:R-:W-:-:S02]  /*53b0*/  IADD3 R9, P1, R9, R146, RZ ;  /* 0x0000009209097210 */ /* 0x000fc40007f3e0ff */
[----:B------:R-:W-:Y:S02]  /*53c0*/  LEA.HI.X R7, R4, R8, R7, 0x4, P2 ;  /* 0x0000000804077211 */ /* 0x000fe400010f2407 */
[----:B------:R-:W-:Y:S01]  /*53d0*/  LEA.HI.X R11, R6, c[0x0][0x174], R5, 0x1, P3 ;  /* 0x00005d00060b7a11 */ /* 0x000fe200018f0c05 */
[C---:B------:R-:W-:Y:S01]  /*53e0*/  IMAD.SHL.U32 R5, R4.reuse, 0x20, RZ ;  /* 0x0000002004057824 */ /* 0x040fe200078e00ff */
[----:B------:R-:W-:Y:S01]  /*53f0*/  SHF.L.U64.HI R4, R4, R211, c[0x0][0x1a4] ;  /* 0x0000690004047619 */ /* 0x000fe200000102d3 */
[----:B------:R-:W-:Y:S01]  /*5400*/  IMAD.X R144, R7, 0x1, R144, P1 ;  /* 0x0000000107907824 */ /* 0x000fe200008e0690 */
[----:B------:R-:W-:Y:S01]  /*5410*/  LEA R6, P1, R9, c[0x0][0x170], 0x1 ;  /* 0x00005c0009067a11 */ /* 0x000fe200078208ff */
[----:B------:R2:W-:Y:S01]  /*5420*/  LDGSTS.E.BYPASS.LTC128B.128 [R205+0xe000], [R10.64+0x80] ;  /* 0x0e0000800acd7fae */ /* 0x0005e2000b901d46 */
[----:B------:R-:W-:Y:S02]  /*5430*/  IADD3 R8, P2, R5, R200, RZ ;  /* 0x000000c805087210 */ /* 0x000fe40007f5e0ff */
[----:B------:R-:W-:Y:S01]  /*5440*/  LEA.HI.X R7, R9, c[0x0][0x174], R144, 0x1, P1 ;  /* 0x00005d0009077a11 */ /* 0x000fe200008f0c90 */
[----:B------:R2:W-:Y:S01]  /*5450*/  LDGSTS.E.BYPASS.LTC128B.128 [R205+0x10000], [R10.64+0x100] ;  /* 0x100001000acd7fae */ /* 0x0005e2000b901d46 */
[-C--:B------:R-:W-:Y:S01]  /*5460*/  IADD3 R12, P1, R8, R5.reuse, RZ ;  /* 0x00000005080c7210 */ /* 0x080fe20007f3e0ff */
[----:B------:R-:W-:Y:S01]  /*5470*/  IMAD.X R9, R4, 0x1, R201, P2 ;  /* 0x0000000104097824 */ /* 0x000fe200010e06c9 */
[----:B------:R-:W-:-:S02]  /*5480*/  IADD3 R18, P3, R6, R5, RZ ;  /* 0x0000000506127210 */ /* 0x000fc40007f7e0ff */
[-C--:B------:R-:W-:Y:S01]  /*5490*/  IADD3 R16, P2, R12, R5.reuse, RZ ;  /* 0x000000050c107210 */ /* 0x080fe20007f5e0ff */
[--C-:B------:R-:W-:Y:S01]  /*54a0*/  IMAD.X R13, R9, 0x1, R4.reuse, P1 ;  /* 0x00000001090d7824 */ /* 0x100fe200008e0604 */
[----:B------:R-:W-:Y:S01]  /*54b0*/  IADD3 R20, P1, R18, R5, RZ ;  /* 0x0000000512147210 */ /* 0x000fe20007f3e0ff */
[--C-:B------:R-:W-:Y:S01]  /*54c0*/  IMAD.X R19, R7, 0x1, R4.reuse, P3 ;  /* 0x0000000107137824 */ /* 0x100fe200018e0604 */
[----:B------:R2:W-:Y:S01]  /*54d0*/  LDGSTS.E.BYPASS.LTC128B.128 [R205+0xc800], [R8.64] ;  /* 0x0c80000008cd7fae */ /* 0x0005e2000b901d46 */
[--C-:B------:R-:W-:Y:S02]  /*54e0*/  IMAD.X R17, R13, 0x1, R4.reuse, P2 ;  /* 0x000000010d117824 */ /* 0x100fe400010e0604 */
[----:B------:R-:W-:Y:S01]  /*54f0*/  IMAD.X R21, R19, 0x1, R4, P1 ;  /* 0x0000000113157824 */ /* 0x000fe200008e0604 */
[----:B------:R3:W-:Y:S01]  /*5500*/  LDGSTS.E.BYPASS.LTC128B.128 [R205+0xe800], [R6.64+0x80] ;  /* 0x0e80008006cd7fae */ /* 0x0007e2000b901d46 */
[----:B------:R-:W-:-:S03]  /*5510*/  ISETP.GE.AND P1, PT, R133, 0x3, PT ;  /* 0x000000038500780c */ /* 0x000fc60003f26270 */
[----:B------:R3:W-:Y:S04]  /*5520*/  LDGSTS.E.BYPASS.LTC128B.128 [R205+0x10800], [R6.64+0x100] ;  /* 0x1080010006cd7fae */ /* 0x0007e8000b901d46 */
[----:B------:R4:W-:Y:S04]  /*5530*/  LDGSTS.E.BYPASS.LTC128B.128 [R205+0xd000], [R12.64] ;  /* 0x0d0000000ccd7fae */ /* 0x0009e8000b901d46 */
[----:B------:R5:W-:Y:S04]  /*5540*/  LDGSTS.E.BYPASS.LTC128B.128 [R205+0xf000], [R18.64+0x80] ;  /* 0x0f00008012cd7fae */ /* 0x000be8000b901d46 */
[----:B------:R5:W-:Y:S04]  /*5550*/  LDGSTS.E.BYPASS.LTC128B.128 [R205+0x11000], [R18.64+0x100] ;  /* 0x1100010012cd7fae */ /* 0x000be8000b901d46 */
[----:B------:R5:W-:Y:S04]  /*5560*/  LDGSTS.E.BYPASS.LTC128B.128 [R205+0xd800], [R16.64] ;  /* 0x0d80000010cd7fae */ /* 0x000be8000b901d46 */
[----:B------:R1:W-:Y:S04]  /*5570*/  LDGSTS.E.BYPASS.LTC128B.128 [R205+0xf800], [R20.64+0x80] ;  /* 0x0f80008014cd7fae */ /* 0x0003e8000b901d46 */
[----:B------:R1:W-:Y:S04]  /*5580*/  LDGSTS.E.BYPASS.LTC128B.128 [R205+0x11800], [R20.64+0x100] ;  /* 0x1180010014cd7fae */ /* 0x0003e8000b901d46 */
[----:B------:R-:W-:Y:S04]  /*5590*/  LDSM.16.M88.4 R172, [R198] ;  /* 0x00000000c6ac783b */ /* 0x000fe80000000200 */
[----:B------:R-:W1:Y:S04]  /*55a0*/  LDSM.16.M88.4 R28, [R197+0x7000] ;  /* 0x00700000c51c783b */ /* 0x000e680000000200 */
[----:B------:R-:W1:Y:S04]  /*55b0*/  LDSM.16.M88.4 R144, [R197+0x6000] ;  /* 0x00600000c590783b */ /* 0x000e680000000200 */
[----:B------:R-:W1:Y:S04]  /*55c0*/  LDSM.16.M88.4 R136, [R197+0x6800] ;  /* 0x00680000c588783b */ /* 0x000e680000000200 */
[----:B------:R-:W-:Y:S04]  /*55d0*/  LDSM.16.M88.4 R212, [R196] ;  /* 0x00000000c4d4783b */ /* 0x000fe80000000200 */
[----:B---3--:R-:W3:Y:S04]  /*55e0*/  LDSM.16.M88.4 R4, [R186] ;  /* 0x00000000ba04783b */ /* 0x008ee80000000200 */
[----:B------:R-:W3:Y:S04]  /*55f0*/  LDSM.16.M88.4 R156, [R197+0x7800] ;  /* 0x00780000c59c783b */ /* 0x000ee80000000200 */
[----:B----4-:R-:W4:Y:S04]  /*5600*/  LDSM.16.M88.4 R12, [R195] ;  /* 0x00000000c30c783b */ /* 0x010f280000000200 */
[----:B--2---:R-:W2:Y:S04]  /*5610*/  LDSM.16.M88.4 R8, [R187] ;  /* 0x00000000bb08783b */ /* 0x004ea80000000200 */
[----:B------:R-:W-:Y:S04]  /*5620*/  LDSM.16.M88.4 R164, [R194] ;  /* 0x00000000c2a4783b */ /* 0x000fe80000000200 */
[----:B-----5:R-:W5:Y:S01]  /*5630*/  LDSM.16.M88.4 R16, [R191+0x7000] ;  /* 0x00700000bf10783b */ /* 0x020f620000000200 */
[C---:B-1----:R-:W-:Y:S03]  /*5640*/  HMMA.16816.F32.BF16 R32, R172.reuse, R28, RZ ;  /* 0x0000001cac20723c */ /* 0x042fe600000418ff */
[----:B------:R-:W1:Y:S04]  /*5650*/  LDSM.16.M88.4 R220, [R185] ;  /* 0x00000000b9dc783b */ /* 0x000e680000000200 */
[----:B------:R-:W1:Y:S01]  /*5660*/  LDSM.16.M88.4 R152, [R191+0x6000] ;  /* 0x00600000bf98783b */ /* 0x000e620000000200 */
[C---:B------:R-:W-:Y:S03]  /*5670*/  HMMA.16816.F32.BF16 R28, R172.reuse, R30, RZ ;  /* 0x0000001eac1c723c */ /* 0x040fe600000418ff */
[----:B------:R-:W1:Y:S04]  /*5680*/  LDSM.16.M88.4 R20, [R191+0x6800] ;  /* 0x00680000bf14783b */ /* 0x000e680000000200 */
[----:B------:R-:W-:Y:S01]  /*5690*/  LDSM.16.M88.4 R168, [R191+0x7800] ;  /* 0x00780000bfa8783b */ /* 0x000fe20000000200 */
[C---:B------:R-:W-:Y:S03]  /*56a0*/  HMMA.16816.F32.BF16 R148, R172.reuse, R144, RZ ;  /* 0x00000090ac94723c */ /* 0x040fe600000418ff */
[----:B------:R-:W-:Y:S04]  /*56b0*/  LDSM.16.M88.4 R160, [R184+0x1800] ;  /* 0x00180000b8a0783b */ /* 0x000fe80000000200 */
[----:B------:R-:W0:Y:S01]  /*56c0*/  LDGDEPBAR ;  /* 0x00000000000079af */ /* 0x000e220000000000 */
[C---:B------:R-:W-:Y:S08]  /*56d0*/  HMMA.16816.F32.BF16 R140, R172.reuse, R136, RZ ;  /* 0x00000088ac8c723c */ /* 0x040ff000000418ff */
[C---:B------:R-:W-:Y:S08]  /*56e0*/  HMMA.16816.F32.BF16 R144, R172.reuse, R146, RZ ;  /* 0x00000092ac90723c */ /* 0x040ff000000418ff */
[----:B------:R-:W-:Y:S08]  /*56f0*/  HMMA.16816.F32.BF16 R136, R172, R138, RZ ;  /* 0x0000008aac88723c */ /* 0x000ff000000418ff */
[C---:B---3--:R-:W-:Y:S08]  /*5700*/  HMMA.16816.F32.BF16 R32, R212.reuse, R4, R32 ;  /* 0x00000004d420723c */ /* 0x048ff00000041820 */
[----:B------:R-:W-:Y:S01]  /*5710*/  HMMA.16816.F32.BF16 R28, R212, R6, R28 ;  /* 0x00000006d41c723c */ /* 0x000fe2000004181c */
[----:B------:R-:W-:Y:S07]  /*5720*/  LDSM.16.M88.4 R4, [R184+0x1000] ;  /* 0x00100000b804783b */ /* 0x000fee0000000200 */
[C---:B------:R-:W-:Y:S08]  /*5730*/  HMMA.16816.F32.BF16 R24, R172.reuse, R156, RZ ;  /* 0x0000009cac18723c */ /* 0x040ff000000418ff */
[----:B------:R-:W-:Y:S01]  /*5740*/  HMMA.16816.F32.BF16 R172, R172, R158, RZ ;  /* 0x0000009eacac723c */ /* 0x000fe200000418ff */
[----:B------:R-:W3:Y:S07]  /*5750*/  LDSM.16.M88.4 R156, [R193] ;  /* 0x00000000c19c783b */ /* 0x000eee0000000200 */
[C---:B----4-:R-:W-:Y:S08]  /*5760*/  HMMA.16816.F32.BF16 R148, R212.reuse, R12, R148 ;  /* 0x0000000cd494723c */ /* 0x050ff00000041894 */
[C---:B------:R-:W-:Y:S01]  /*5770*/  HMMA.16816.F32.BF16 R144, R212.reuse, R14, R144 ;  /* 0x0000000ed490723c */ /* 0x040fe20000041890 */
[----:B------:R-:W4:Y:S07]  /*5780*/  LDSM.16.M88.4 R12, [R184] ;  /* 0x00000000b80c783b */ /* 0x000f2e0000000200 */
[C---:B--2---:R-:W-:Y:S08]  /*5790*/  HMMA.16816.F32.BF16 R140, R212.reuse, R8, R140 ;  /* 0x00000008d48c723c */ /* 0x044ff0000004188c */
[----:B------:R-:W-:Y:S01]  /*57a0*/  HMMA.16816.F32.BF16 R136, R212, R10, R136 ;  /* 0x0000000ad488723c */ /* 0x000fe20000041888 */
[----:B------:R-:W2:Y:S07]  /*57b0*/  LDSM.16.M88.4 R8, [R184+0x800] ;  /* 0x00080000b808783b */ /* 0x000eae0000000200 */
[C---:B-----5:R-:W-:Y:S08]  /*57c0*/  HMMA.16816.F32.BF16 R32, R164.reuse, R16, R32 ;  /* 0x00000010a420723c */ /* 0x060ff00000041820 */
[----:B------:R-:W-:Y:S01]  /*57d0*/  HMMA.16816.F32.BF16 R28, R164, R18, R28 ;  /* 0x00000012a41c723c */ /* 0x000fe2000004181c */
[----:B------:R-:W-:Y:S07]  /*57e0*/  LDSM.16.M88.4 R16, [R197+0x9000] ;  /* 0x00900000c510783b */ /* 0x000fee0000000200 */
[C---:B-1----:R-:W-:Y:S08]  /*57f0*/  HMMA.16816.F32.BF16 R24, R212.reuse, R220, R24 ;  /* 0x000000dcd418723c */ /* 0x042ff00000041818 */
[----:B------:R-:W-:Y:S01]  /*5800*/  HMMA.16816.F32.BF16 R172, R212, R222, R172 ;  /* 0x000000ded4ac723c */ /* 0x000fe200000418ac */
[----:B------:R-:W1:Y:S04]  /*5810*/  LDSM.16.M88.4 R212, [R198+0x2000] ;  /* 0x00200000c6d4783b */ /* 0x000e680000000200 */
[----:B------:R-:W-:Y:S03]  /*5820*/  LDSM.16.M88.4 R220, [R197+0x9800] ;  /* 0x00980000c5dc783b */ /* 0x000fe60000000200 */
[C---:B------:R-:W-:Y:S08]  /*5830*/  HMMA.16816.F32.BF16 R148, R164.reuse, R152, R148 ;  /* 0x00000098a494723c */ /* 0x040ff00000041894 */
[C---:B------:R-:W-:Y:S01]  /*5840*/  HMMA.16816.F32.BF16 R144, R164.reuse, R154, R144 ;  /* 0x0000009aa490723c */ /* 0x040fe20000041890 */
[----:B------:R-:W5:Y:S07]  /*5850*/  LDSM.16.M88.4 R152, [R197+0x8000] ;  /* 0x00800000c598783b */ /* 0x000f6e0000000200 */
[C---:B------:R-:W-:Y:S08]  /*5860*/  HMMA.16816.F32.BF16 R140, R164.reuse, R20, R140 ;  /* 0x00000014a48c723c */ /* 0x040ff0000004188c */
[----:B------:R-:W-:Y:S01]  /*5870*/  HMMA.16816.F32.BF16 R136, R164, R22, R136 ;  /* 0x00000016a488723c */ /* 0x000fe20000041888 */
[----:B------:R-:W1:Y:S07]  /*5880*/  LDSM.16.M88.4 R20, [R197+0x8800] ;  /* 0x00880000c514783b */ /* 0x000e6e0000000200 */
[C---:B---3--:R-:W-:Y:S08]  /*5890*/  HMMA.16816.F32.BF16 R32, R156.reuse, R4, R32 ;  /* 0x000000049c20723c */ /* 0x048ff00000041820 */
[----:B------:R-:W-:Y:S01]  /*58a0*/  HMMA.16816.F32.BF16 R28, R156, R6, R28 ;  /* 0x000000069c1c723c */ /* 0x000fe2000004181c */
[----:B------:R-:W-:Y:S07]  /*58b0*/  LDSM.16.M88.4 R4, [R181] ;  /* 0x00000000b504783b */ /* 0x000fee0000000200 */
[C---:B------:R-:W-:Y:S08]  /*58c0*/  HMMA.16816.F32.BF16 R24, R164.reuse, R168, R24 ;  /* 0x000000a8a418723c */ /* 0x040ff00000041818 */
[----:B------:R-:W-:Y:S01]  /*58d0*/  HMMA.16816.F32.BF16 R172, R164, R170, R172 ;  /* 0x000000aaa4ac723c */ /* 0x000fe200000418ac */
[----:B------:R-:W3:Y:S04]  /*58e0*/  LDSM.16.M88.4 R164, [R196+0x2000] ;  /* 0x00200000c4a4783b */ /* 0x000ee80000000200 */
[----:B------:R-:W-:Y:S03]  /*58f0*/  LDSM.16.M88.4 R168, [R180] ;  /* 0x00000000b4a8783b */ /* 0x000fe60000000200 */
[C---:B----4-:R-:W-:Y:S08]  /*5900*/  HMMA.16816.F32.BF16 R148, R156.reuse, R12, R148 ;  /* 0x0000000c9c94723c */ /* 0x050ff00000041894 */
[C---:B------:R-:W-:Y:S01]  /*5910*/  HMMA.16816.F32.BF16 R144, R156.reuse, R14, R144 ;  /* 0x0000000e9c90723c */ /* 0x040fe20000041890 */
[----:B------:R-:W-:Y:S07]  /*5920*/  LDSM.16.M88.4 R12, [R183] ;  /* 0x00000000b70c783b */ /* 0x000fee0000000200 */
[C---:B--2---:R-:W-:Y:S08]  /*5930*/  HMMA.16816.F32.BF16 R140, R156.reuse, R8, R140 ;  /* 0x000000089c8c723c */ /* 0x044ff0000004188c */
[----:B------:R-:W-:Y:S01]  /*5940*/  HMMA.16816.F32.BF16 R136, R156, R10, R136 ;  /* 0x0000000a9c88723c */ /* 0x000fe20000041888 */
[----:B------:R-:W2:Y:S07]  /*5950*/  LDSM.16.M88.4 R8, [R182] ;  /* 0x00000000b608783b */ /* 0x000eae0000000200 */
[C---:B-1----:R-:W-:Y:S08]  /*5960*/  HMMA.16816.F32.BF16 R32, R212.reuse, R16, R32 ;  /* 0x00000010d420723c */ /* 0x042ff00000041820 */
[----:B------:R-:W-:Y:S01]  /*5970*/  HMMA.16816.F32.BF16 R28, R212, R18, R28 ;  /* 0x00000012d41c723c */ /* 0x000fe2000004181c */
[----:B------:R-:W-:Y:S07]  /*5980*/  LDSM.16.M88.4 R16, [R194+0x2000] ;  /* 0x00200000c210783b */ /* 0x000fee0000000200 */
[C---:B------:R-:W-:Y:S08]  /*5990*/  HMMA.16816.F32.BF16 R24, R156.reuse, R160, R24 ;  /* 0x000000a09c18723c */ /* 0x040ff00000041818 */
[----:B------:R-:W-:Y:S01]  /*59a0*/  HMMA.16816.F32.BF16 R172, R156, R162, R172 ;  /* 0x000000a29cac723c */ /* 0x000fe200000418ac */
[----:B------:R-:W-:Y:S04]  /*59b0*/  LDSM.16.M88.4 R156, [R191+0x8800] ;  /* 0x00880000bf9c783b */ /* 0x000fe80000000200 */
[----:B------:R-:W-:Y:S03]  /*59c0*/  LDSM.16.M88.4 R160, [R191+0x8000] ;  /* 0x00800000bfa0783b */ /* 0x000fe60000000200 */
[C---:B-----5:R-:W-:Y:S08]  /*59d0*/  HMMA.16816.F32.BF16 R148, R212.reuse, R152, R148 ;  /* 0x00000098d494723c */ /* 0x060ff00000041894 */
[C---:B------:R-:W-:Y:S01]  /*59e0*/  HMMA.16816.F32.BF16 R144, R212.reuse, R154, R144 ;  /* 0x0000009ad490723c */ /* 0x040fe20000041890 */
[----:B------:R-:W1:Y:S07]  /*59f0*/  LDSM.16.M88.4 R152, [R191+0x9000] ;  /* 0x00900000bf98783b */ /* 0x000e6e0000000200 */
[C---:B------:R-:W-:Y:S08]  /*5a00*/  HMMA.16816.F32.BF16 R140, R212.reuse, R20, R140 ;  /* 0x00000014d48c723c */ /* 0x040ff0000004188c */
[----:B------:R-:W-:Y:S01]  /*5a10*/  HMMA.16816.F32.BF16 R136, R212, R22, R136 ;  /* 0x00000016d488723c */ /* 0x000fe20000041888 */
[----:B------:R-:W-:Y:S07]  /*5a20*/  LDSM.16.M88.4 R20, [R191+0x9800] ;  /* 0x00980000bf14783b */ /* 0x000fee0000000200 */
[C---:B---3--:R-:W-:Y:S08]  /*5a30*/  HMMA.16816.F32.BF16 R32, R164.reuse, R4, R32 ;  /* 0x00000004a420723c */ /* 0x048ff00000041820 */
[----:B------:R-:W-:Y:S01]  /*5a40*/  HMMA.16816.F32.BF16 R28, R164, R6, R28 ;  /* 0x00000006a41c723c */ /* 0x000fe2000004181c */
[----:B------:R-:W-:Y:S07]  /*5a50*/  LDSM.16.M88.4 R4, [R184+0x3000] ;  /* 0x00300000b804783b */ /* 0x000fee0000000200 */
[C---:B------:R-:W-:Y:S08]  /*5a60*/  HMMA.16816.F32.BF16 R24, R212.reuse, R220, R24 ;  /* 0x000000dcd418723c */ /* 0x040ff00000041818 */
[----:B------:R-:W-:Y:S01]  /*5a70*/  HMMA.16816.F32.BF16 R172, R212, R222, R172 ;  /* 0x000000ded4ac723c */ /* 0x000fe200000418ac */
[----:B------:R-:W3:Y:S04]  /*5a80*/  LDSM.16.M88.4 R212, [R193+0x2000] ;  /* 0x00200000c1d4783b */ /* 0x000ee80000000200 */
[----:B------:R-:W-:Y:S03]  /*5a90*/  LDSM.16.M88.4 R220, [R184+0x3800] ;  /* 0x00380000b8dc783b */ /* 0x000fe60000000200 */
[C---:B--2---:R-:W-:Y:S08]  /*5aa0*/  HMMA.16816.F32.BF16 R140, R164.reuse, R8, R140 ;  /* 0x00000008a48c723c */ /* 0x044ff0000004188c */
[C---:B------:R-:W-:Y:S01]  /*5ab0*/  HMMA.16816.F32.BF16 R136, R164.reuse, R10, R136 ;  /* 0x0000000aa488723c */ /* 0x040fe20000041888 */
[----:B------:R-:W2:Y:S07]  /*5ac0*/  LDSM.16.M88.4 R8, [R184+0x2800] ;  /* 0x00280000b808783b */ /* 0x000eae0000000200 */
        /* <DEDUP_REMOVED lines=9> */
[----:B------:R-:W-:Y:S03]  /*5b60*/  LDSM.16.M88.4 R164, [R197+0xa000] ;  /* 0x00a00000c5a4783b */ /* 0x000fe60000000200 */
[C---:B------:R-:W-:Y:S08]  /*5b70*/  HMMA.16816.F32.BF16 R140, R16.reuse, R156, R140 ;  /* 0x0000009c108c723c */ /* 0x040ff0000004188c */
[C---:B------:R-:W-:Y:S01]  /*5b80*/  HMMA.16816.F32.BF16 R136, R16.reuse, R158, R136 ;  /* 0x0000009e1088723c */ /* 0x040fe20000041888 */
[----:B------:R-:W1:Y:S07]  /*5b90*/  LDSM.16.M88.4 R156, [R197+0xb000] ;  /* 0x00b00000c59c783b */ /* 0x000e6e0000000200 */
[C---:B------:R-:W-:Y:S08]  /*5ba0*/  HMMA.16816.F32.BF16 R144, R16.reuse, R162, R144 ;  /* 0x000000a21090723c */ /* 0x040ff00000041890 */
[----:B------:R-:W-:Y:S01]  /*5bb0*/  HMMA.16816.F32.BF16 R148, R16, R160, R148 ;  /* 0x000000a01094723c */ /* 0x000fe20000041894 */
[----:B------:R-:W5:Y:S07]  /*5bc0*/  LDSM.16.M88.4 R160, [R197+0xa800] ;  /* 0x00a80000c5a0783b */ /* 0x000f6e0000000200 */
[C---:B---3--:R-:W-:Y:S08]  /*5bd0*/  HMMA.16816.F32.BF16 R32, R212.reuse, R4, R32 ;  /* 0x00000004d420723c */ /* 0x048ff00000041820 */
[----:B------:R-:W-:Y:S01]  /*5be0*/  HMMA.16816.F32.BF16 R28, R212, R6, R28 ;  /* 0x00000006d41c723c */ /* 0x000fe2000004181c */
[----:B------:R-:W-:Y:S07]  /*5bf0*/  LDSM.16.M88.4 R4, [R176] ;  /* 0x00000000b004783b */ /* 0x000fee0000000200 */
[C---:B------:R-:W-:Y:S08]  /*5c00*/  HMMA.16816.F32.BF16 R24, R16.reuse, R20, R24 ;  /* 0x000000141018723c */ /* 0x040ff00000041818 */
[----:B------:R-:W-:Y:S01]  /*5c10*/  HMMA.16816.F32.BF16 R172, R16, R22, R172 ;  /* 0x0000001610ac723c */ /* 0x000fe200000418ac */
[----:B------:R-:W-:Y:S04]  /*5c20*/  LDSM.16.M88.4 R20, [R196+0x4000] ;  /* 0x00400000c414783b */ /* 0x000fe80000000200 */
[----:B------:R-:W-:Y:S03]  /*5c30*/  LDSM.16.M88.4 R16, [R179] ;  /* 0x00000000b310783b */ /* 0x000fe60000000200 */
[C---:B--2---:R-:W-:Y:S08]  /*5c40*/  HMMA.16816.F32.BF16 R140, R212.reuse, R8, R140 ;  /* 0x00000008d48c723c */ /* 0x044ff0000004188c */
[C---:B------:R-:W-:Y:S01]  /*5c50*/  HMMA.16816.F32.BF16 R136, R212.reuse, R10, R136 ;  /* 0x0000000ad488723c */ /* 0x040fe20000041888 */
[----:B------:R-:W2:Y:S07]  /*5c60*/  LDSM.16.M88.4 R8, [R177] ;  /* 0x00000000b108783b */ /* 0x000eae0000000200 */
[C---:B----4-:R-:W-:Y:S08]  /*5c70*/  HMMA.16816.F32.BF16 R144, R212.reuse, R14, R144 ;  /* 0x0000000ed490723c */ /* 0x050ff00000041890 */
[----:B------:R-:W-:Y:S01]  /*5c80*/  HMMA.16816.F32.BF16 R148, R212, R12, R148 ;  /* 0x0000000cd494723c */ /* 0x000fe20000041894 */
[----:B------:R-:W3:Y:S07]  /*5c90*/  LDSM.16.M88.4 R12, [R178] ;  /* 0x00000000b20c783b */ /* 0x000eee0000000200 */
[C---:B-1----:R-:W-:Y:S08]  /*5ca0*/  HMMA.16816.F32.BF16 R32, R168.reuse, R156, R32 ;  /* 0x0000009ca820723c */ /* 0x042ff00000041820 */
[----:B------:R-:W-:Y:S01]  /*5cb0*/  HMMA.16816.F32.BF16 R28, R168, R158, R28 ;  /* 0x0000009ea81c723c */ /* 0x000fe2000004181c */
[----:B------:R-:W-:Y:S07]  /*5cc0*/  LDSM.16.M88.4 R156, [R191+0xa000] ;  /* 0x00a00000bf9c783b */ /* 0x000fee0000000200 */
[C---:B------:R-:W-:Y:S08]  /*5cd0*/  HMMA.16816.F32.BF16 R24, R212.reuse, R220, R24 ;  /* 0x000000dcd418723c */ /* 0x040ff00000041818 */
[----:B------:R-:W-:Y:S08]  /*5ce0*/  HMMA.16816.F32.BF16 R172, R212, R222, R172 ;  /* 0x000000ded4ac723c */ /* 0x000ff000000418ac */
[C---:B------:R-:W-:Y:S08]  /*5cf0*/  HMMA.16816.F32.BF16 R144, R168.reuse, R166, R144 ;  /* 0x000000a6a890723c */ /* 0x040ff00000041890 */
[C---:B------:R-:W-:Y:S08]  /*5d00*/  HMMA.16816.F32.BF16 R148, R168.reuse, R164, R148 ;  /* 0x000000a4a894723c */ /* 0x040ff00000041894 */
[C---:B-----5:R-:W-:Y:S08]  /*5d10*/  HMMA.16816.F32.BF16 R140, R168.reuse, R160, R140 ;  /* 0x000000a0a88c723c */ /* 0x060ff0000004188c */
[----:B------:R-:W-:Y:S01]  /*5d20*/  HMMA.16816.F32.BF16 R136, R168, R162, R136 ;  /* 0x000000a2a888723c */ /* 0x000fe20000041888 */
[----:B------:R-:W1:Y:S07]  /*5d30*/  LDSM.16.M88.4 R160, [R194+0x4000] ;  /* 0x00400000c2a0783b */ /* 0x000e6e0000000200 */
[C---:B--2---:R-:W-:Y:S08]  /*5d40*/  HMMA.16816.F32.BF16 R32, R20.reuse, R8, R32 ;  /* 0x000000081420723c */ /* 0x044ff00000041820 */
[----:B------:R-:W-:Y:S01]  /*5d50*/  HMMA.16816.F32.BF16 R28, R20, R10, R28 ;  /* 0x0000000a141c723c */ /* 0x000fe2000004181c */
[----:B------:R-:W2:Y:S07]  /*5d60*/  LDSM.16.M88.4 R8, [R191+0xb000] ;  /* 0x00b00000bf08783b */ /* 0x000eae0000000200 */
[C---:B------:R-:W-:Y:S01]  /*5d70*/  HMMA.16816.F32.BF16 R164, R168.reuse, R152, R24 ;  /* 0x00000098a8a4723c */ /* 0x040fe20000041818 */
[----:B------:R-:W4:Y:S07]  /*5d80*/  LDSM.16.M88.4 R24, [R191+0xa800] ;  /* 0x00a80000bf18783b */ /* 0x000f2e0000000200 */
[----:B------:R-:W-:Y:S01]  /*5d90*/  HMMA.16816.F32.BF16 R172, R168, R154, R172 ;  /* 0x0000009aa8ac723c */ /* 0x000fe200000418ac */
[----:B------:R-:W5:Y:S07]  /*5da0*/  LDSM.16.M88.4 R152, [R191+0xb800] ;  /* 0x00b80000bf98783b */ /* 0x000f6e0000000200 */
[C---:B------:R-:W-:Y:S08]  /*5db0*/  HMMA.16816.F32.BF16 R144, R20.reuse, R18, R144 ;  /* 0x000000121490723c */ /* 0x040ff00000041890 */
[C---:B------:R-:W-:Y:S01]  /*5dc0*/  HMMA.16816.F32.BF16 R148, R20.reuse, R16, R148 ;  /* 0x000000101494723c */ /* 0x040fe20000041894 */
[----:B------:R-:W-:Y:S07]  /*5dd0*/  LDSM.16.M88.4 R16, [R193+0x4000] ;  /* 0x00400000c110783b */ /* 0x000fee0000000200 */
[C---:B---3--:R-:W-:Y:S08]  /*5de0*/  HMMA.16816.F32.BF16 R140, R20.reuse, R12, R140 ;  /* 0x0000000c148c723c */ /* 0x048ff0000004188c */
[C---:B------:R-:W-:Y:S01]  /*5df0*/  HMMA.16816.F32.BF16 R136, R20.reuse, R14, R136 ;  /* 0x0000000e1488723c */ /* 0x040fe20000041888 */
[----:B------:R-:W3:Y:S07]  /*5e00*/  LDSM.16.M88.4 R12, [R184+0x4000] ;  /* 0x00400000b80c783b */ /* 0x000eee0000000200 */
[C---:B------:R-:W-:Y:S08]  /*5e10*/  HMMA.16816.F32.BF16 R164, R20.reuse, R4, R164 ;  /* 0x0000000414a4723c */ /* 0x040ff000000418a4 */
[----:B------:R-:W-:Y:S01]  /*5e20*/  HMMA.16816.F32.BF16 R172, R20, R6, R172 ;  /* 0x0000000614ac723c */ /* 0x000fe200000418ac */
[----:B------:R-:W3:Y:S04]  /*5e30*/  LDSM.16.M88.4 R4, [R184+0x4800] ;  /* 0x00480000b804783b */ /* 0x000ee80000000200 */
[----:B------:R-:W3:Y:S03]  /*5e40*/  LDSM.16.M88.4 R20, [R184+0x5000] ;  /* 0x00500000b814783b */ /* 0x000ee60000000200 */
[C---:B-1----:R-:W-:Y:S08]  /*5e50*/  HMMA.16816.F32.BF16 R144, R160.reuse, R158, R144 ;  /* 0x0000009ea090723c */ /* 0x042ff00000041890 */
[C---:B--2---:R-:W-:Y:S08]  /*5e60*/  HMMA.16816.F32.BF16 R32, R160.reuse, R8, R32 ;  /* 0x00000008a020723c */ /* 0x044ff00000041820 */
[----:B------:R-:W-:Y:S01]  /*5e70*/  HMMA.16816.F32.BF16 R28, R160, R10, R28 ;  /* 0x0000000aa01c723c */ /* 0x000fe2000004181c */
[----:B------:R-:W1:Y:S01]  /*5e80*/  LDSM.16.M88.4 R8, [R184+0x5800] ;  /* 0x00580000b808783b */ /* 0x000e620000000200 */
[----:B------:R-:W-:-:S06]  /*5e90*/  DEPBAR.LE SB0, 0x0 ;  /* 0x000080000000791a */ /* 0x000fcc0000000000 */
[C---:B------:R-:W-:Y:S08]  /*5ea0*/  HMMA.16816.F32.BF16 R148, R160.reuse, R156, R148 ;  /* 0x0000009ca094723c */ /* 0x040ff00000041894 */
[C---:B----4-:R-:W-:Y:S08]  /*5eb0*/  HMMA.16816.F32.BF16 R140, R160.reuse, R24, R140 ;  /* 0x00000018a08c723c */ /* 0x050ff0000004188c */
[C---:B------:R-:W-:Y:S08]  /*5ec0*/  HMMA.16816.F32.BF16 R136, R160.reuse, R26, R136 ;  /* 0x0000001aa088723c */ /* 0x040ff00000041888 */
[----:B-----5:R-:W-:Y:S08]  /*5ed0*/  HMMA.16816.F32.BF16 R164, R160, R152, R164 ;  /* 0x00000098a0a4723c */ /* 0x020ff000000418a4 */
[C---:B---3--:R-:W-:Y:S08]  /*5ee0*/  HMMA.16816.F32.BF16 R144, R16.reuse, R14, R144 ;  /* 0x0000000e1090723c */ /* 0x048ff00000041890 */
[C---:B------:R-:W-:Y:S07]  /*5ef0*/  HMMA.16816.F32.BF16 R148, R16.reuse, R12, R148 ;  /* 0x0000000c1094723c */ /* 0x040fee0000041894 */
[----:B------:R-:W-:Y:S01]  /*5f00*/  IMAD R13, R203, 0x40, R216 ;  /* 0x00000040cb0d7824 */ /* 0x000fe200078e02d8 */
[----:B------:R-:W-:Y:S04]  /*5f10*/  HMMA.16816.F32.BF16 R140, R16, R4, R140 ;  /* 0x00000004108c723c */ /* 0x000fe8000004188c */
[----:B------:R-:W-:-:S02]  /*5f20*/  ISETP.GE.AND P5, PT, R13, R210, PT ;  /* 0x000000d20d00720c */ /* 0x000fc40003fa6270 */
[C---:B------:R-:W-:Y:S02]  /*5f30*/  IADD3 R15, R13.reuse, 0x11, RZ ;  /* 0x000000110d0f7810 */ /* 0x040fe40007ffe0ff */
[C---:B------:R-:W-:Y:S01]  /*5f40*/  IADD3 R5, R13.reuse, 0x1, RZ ;  /* 0x000000010d057810 */ /* 0x040fe20007ffe0ff */
[----:B------:R-:W-:Y:S01]  /*5f50*/  HMMA.16816.F32.BF16 R32, R16, R20, R32 ;  /* 0x000000141020723c */ /* 0x000fe20000041820 */
[----:B------:R-:W-:Y:S02]  /*5f60*/  IADD3 R25, R13, 0x20, RZ ;  /* 0x000000200d197810 */ /* 0x000fe40007ffe0ff */
[C---:B------:R-:W-:Y:S02]  /*5f70*/  ISETP.GE.AND P6, PT, R5.reuse, R210, PT ;  /* 0x000000d20500720c */ /* 0x040fe40003fc6270 */
[----:B------:R-:W-:Y:S02]  /*5f80*/  ISETP.GE.AND P4, PT, R5, R204, PT ;  /* 0x000000cc0500720c */ /* 0x000fe40003f86270 */
[----:B------:R-:W-:Y:S01]  /*5f90*/  IADD3 R5, R13, 0x8, RZ ;  /* 0x000000080d057810 */ /* 0x000fe20007ffe0ff */
[----:B------:R-:W-:Y:S01]  /*5fa0*/  HMMA.16816.F32.BF16 R172, R160, R154, R172 ;  /* 0x0000009aa0ac723c */ /* 0x000fe200000418ac */
[----:B------:R-:W-:-:S02]  /*5fb0*/  FSEL R148, R148, -INF , !P5 ;  /* 0xff80000094947808 */ /* 0x000fc40006800000 */
[C---:B------:R-:W-:Y:S02]  /*5fc0*/  ISETP.GE.AND P2, PT, R5.reuse, R210, PT ;  /* 0x000000d20500720c */ /* 0x040fe40003f46270 */
[-C--:B------:R-:W-:Y:S02]  /*5fd0*/  ISETP.GE.AND P3, PT, R5, R204.reuse, PT ;  /* 0x000000cc0500720c */ /* 0x080fe40003f66270 */
[----:B------:R-:W-:Y:S01]  /*5fe0*/  FSEL R12, R144, -INF , !P2 ;  /* 0xff800000900c7808 */ /* 0x000fe20005000000 */
[----:B------:R-:W-:Y:S01]  /*5ff0*/  HMMA.16816.F32.BF16 R136, R16, R6, R136 ;  /* 0x000000061088723c */ /* 0x000fe20000041888 */
[C---:B------:R-:W-:Y:S02]  /*6000*/  ISETP.GE.AND P2, PT, R13.reuse, R204, PT ;  /* 0x000000cc0d00720c */ /* 0x040fe40003f46270 */
[----:B------:R-:W-:Y:S02]  /*6010*/  IADD3 R5, R13, 0x10, RZ ;  /* 0x000000100d057810 */ /* 0x000fe40007ffe0ff */
[----:B------:R-:W-:-:S02]  /*6020*/  FSEL R4, R149, -INF , !P6 ;  /* 0xff80000095047808 */ /* 0x000fc40007000000 */
[----:B------:R-:W-:Y:S01]  /*6030*/  IADD3 R7, R13, 0x9, RZ ;  /* 0x000000090d077810 */ /* 0x000fe20007ffe0ff */
[C---:B-1----:R-:W-:Y:S01]  /*6040*/  HMMA.16816.F32.BF16 R164, R16.reuse, R8, R164 ;  /* 0x0000000810a4723c */ /* 0x042fe200000418a4 */
[----:B------:R-:W-:Y:S02]  /*6050*/  FSEL R150, R150, -INF , !P2 ;  /* 0xff80000096967808 */ /* 0x000fe40005000000 */
[C---:B------:R-:W-:Y:S02]  /*6060*/  ISETP.GE.AND P5, PT, R7.reuse, R210, PT ;  /* 0x000000d20700720c */ /* 0x040fe40003fa6270 */
[-C--:B------:R-:W-:Y:S02]  /*6070*/  ISETP.GE.AND P6, PT, R7, R204.reuse, PT ;  /* 0x000000cc0700720c */ /* 0x080fe40003fc6270 */
[----:B------:R-:W-:Y:S01]  /*6080*/  ISETP.GE.AND P2, PT, R5, R204, PT ;  /* 0x000000cc0500720c */ /* 0x000fe20003f46270 */
[----:B------:R-:W-:Y:S01]  /*6090*/  HMMA.16816.F32.BF16 R28, R16, R22, R28 ;  /* 0x00000016101c723c */ /* 0x000fe2000004181c */
[----:B------:R-:W-:-:S02]  /*60a0*/  FSEL R7, R151, -INF , !P4 ;  /* 0xff80000097077808 */ /* 0x000fc40006000000 */
[-C--:B------:R-:W-:Y:S02]  /*60b0*/  ISETP.GE.AND P4, PT, R15, R210.reuse, PT ;  /* 0x000000d20f00720c */ /* 0x080fe40003f86270 */
[----:B------:R-:W-:Y:S02]  /*60c0*/  IADD3 R21, R13, 0x21, RZ ;  /* 0x000000210d157810 */ /* 0x000fe40007ffe0ff */
[----:B------:R-:W-:Y:S01]  /*60d0*/  FSEL R23, R142, -INF , !P2 ;  /* 0xff8000008e177808 */ /* 0x000fe20005000000 */
[----:B------:R-:W-:Y:S01]  /*60e0*/  HMMA.16816.F32.BF16 R172, R16, R10, R172 ;  /* 0x0000000a10ac723c */ /* 0x000fe200000418ac */
[----:B------:R-:W-:Y:S02]  /*60f0*/  FSEL R6, R145, -INF , !P5 ;  /* 0xff80000091067808 */ /* 0x000fe40006800000 */
[----:B------:R-:W-:Y:S02]  /*6100*/  ISETP.GE.AND P2, PT, R25, R210, PT ;  /* 0x000000d21900720c */ /* 0x000fe40003f46270 */
[----:B------:R-:W-:-:S02]  /*6110*/  FSEL R24, R141, -INF , !P4 ;  /* 0xff8000008d187808 */ /* 0x000fc40006000000 */
[C---:B------:R-:W-:Y:S02]  /*6120*/  IADD3 R151, R13.reuse, 0x18, RZ ;  /* 0x000000180d977810 */ /* 0x040fe40007ffe0ff */
[----:B------:R-:W-:Y:S01]  /*6130*/  IADD3 R145, R13, 0x30, RZ ;  /* 0x000000300d917810 */ /* 0x000fe20007ffe0ff */
[----:B------:R-:W-:Y:S01]  /*6140*/  BAR.SYNC.DEFER_BLOCKING 0x0 ;  /* 0x0000000000007b1d */ /* 0x000fe20000010000 */
[----:B------:R-:W-:Y:S02]  /*6150*/  ISETP.GE.AND P4, PT, R21, R210, PT ;  /* 0x000000d21500720c */ /* 0x000fe40003f86270 */
[----:B------:R-:W-:Y:S02]  /*6160*/  IADD3 R133, R13, 0x31, RZ ;  /* 0x000000310d857810 */ /* 0x000fe40007ffe0ff */
[----:B------:R-:W-:Y:S02]  /*6170*/  FSEL R9, R147, -INF , !P6 ;  /* 0xff80000093097808 */ /* 0x000fe40007000000 */
[----:B------:R-:W-:-:S02]  /*6180*/  FSEL R212, R32, -INF , !P2 ;  /* 0xff80000020d47808 */ /* 0x000fc40005000000 */
[-C--:B------:R-:W-:Y:S02]  /*6190*/  ISETP.GE.AND P6, PT, R151, R210.reuse, PT ;  /* 0x000000d29700720c */ /* 0x080fe40003fc6270 */
[-C--:B------:R-:W-:Y:S02]  /*61a0*/  ISETP.GE.AND P2, PT, R145, R210.reuse, PT ;  /* 0x000000d29100720c */ /* 0x080fe40003f46270 */
[----:B------:R-:W-:Y:S02]  /*61b0*/  FSEL R214, R33, -INF , !P4 ;  /* 0xff80000021d67808 */ /* 0x000fe40006000000 */
[-C--:B------:R-:W-:Y:S02]  /*61c0*/  ISETP.GE.AND P5, PT, R5, R210.reuse, PT ;  /* 0x000000d20500720c */ /* 0x080fe40003fa6270 */
[----:B------:R-:W-:Y:S02]  /*61d0*/  ISETP.GE.AND P4, PT, R133, R210, PT ;  /* 0x000000d28500720c */ /* 0x000fe40003f86270 */
[----:B------:R-:W-:-:S02]  /*61e0*/  FSEL R5, R146, -INF , !P3 ;  /* 0xff80000092057808 */ /* 0x000fc40005800000 */
[----:B------:R-:W-:Y:S02]  /*61f0*/  IADD3 R27, R13, 0x19, RZ ;  /* 0x000000190d1b7810 */ /* 0x000fe40007ffe0ff */
[-C--:B------:R-:W-:Y:S02]  /*6200*/  ISETP.GE.AND P3, PT, R15, R204.reuse, PT ;  /* 0x000000cc0f00720c */ /* 0x080fe40003f66270 */
[----:B------:R-:W-:Y:S02]  /*6210*/  FSEL R22, R136, -INF , !P6 ;  /* 0xff80000088167808 */ /* 0x000fe40007000000 */
[----:B------:R-:W-:Y:S02]  /*6220*/  FSEL R154, R164, -INF , !P2 ;  /* 0xff800000a49a7808 */ /* 0x000fe40005000000 */
[----:B------:R-:W-:Y:S02]  /*6230*/  FSEL R26, R140, -INF , !P5 ;  /* 0xff8000008c1a7808 */ /* 0x000fe40006800000 */
[----:B------:R-:W-:-:S02]  /*6240*/  ISETP.GE.AND P2, PT, R151, R204, PT ;  /* 0x000000cc9700720c */ /* 0x000fc40003f46270 */
[----:B------:R-:W-:Y:S02]  /*6250*/  FSEL R136, R165, -INF , !P4 ;  /* 0xff800000a5887808 */ /* 0x000fe40006000000 */
[C---:B------:R-:W-:Y:S02]  /*6260*/  ISETP.GE.AND P5, PT, R27.reuse, R210, PT ;  /* 0x000000d21b00720c */ /* 0x040fe40003fa6270 */
[-C--:B------:R-:W-:Y:S02]  /*6270*/  ISETP.GE.AND P4, PT, R27, R204.reuse, PT ;  /* 0x000000cc1b00720c */ /* 0x080fe40003f86270 */
[----:B------:R-:W-:Y:S02]  /*6280*/  FSEL R27, R143, -INF , !P3 ;  /* 0xff8000008f1b7808 */ /* 0x000fe40005800000 */
[----:B------:R-:W-:Y:S02]  /*6290*/  ISETP.GE.AND P3, PT, R25, R204, PT ;  /* 0x000000cc1900720c */ /* 0x000fe40003f66270 */
[----:B------:R-:W-:-:S02]  /*62a0*/  FSEL R25, R138, -INF , !P2 ;  /* 0xff8000008a197808 */ /* 0x000fc40005000000 */
[----:B------:R-:W-:Y:S02]  /*62b0*/  ISETP.GE.AND P2, PT, R21, R204, PT ;  /* 0x000000cc1500720c */ /* 0x000fe40003f46270 */
[C---:B------:R-:W-:Y:S02]  /*62c0*/  IADD3 R149, R13.reuse, 0x28, RZ ;  /* 0x000000280d957810 */ /* 0x040fe40007ffe0ff */
[----:B------:R-:W-:Y:S02]  /*62d0*/  IADD3 R147, R13, 0x29, RZ ;  /* 0x000000290d937810 */ /* 0x000fe40007ffe0ff */
[----:B------:R-:W-:Y:S02]  /*62e0*/  FSEL R20, R137, -INF , !P5 ;  /* 0xff80000089147808 */ /* 0x000fe40006800000 */
[----:B------:R-:W-:Y:S02]  /*62f0*/  FSEL R21, R139, -INF , !P4 ;  /* 0xff8000008b157808 */ /* 0x000fe40006000000 */
[----:B------:R-:W-:-:S02]  /*6300*/  FSEL R213, R34, -INF , !P3 ;  /* 0xff80000022d57808 */ /* 0x000fc40005800000 */
[----:B------:R-:W-:Y:S02]  /*6310*/  FSEL R171, R35, -INF , !P2 ;  /* 0xff80000023ab7808 */ /* 0x000fe40005000000 */
[----:B------:R-:W-:Y:S02]  /*6320*/  IADD3 R15, R13, 0x38, RZ ;  /* 0x000000380d0f7810 */ /* 0x000fe40007ffe0ff */
[-C--:B------:R-:W-:Y:S02]  /*6330*/  ISETP.GE.AND P6, PT, R149, R210.reuse, PT ;  /* 0x000000d29500720c */ /* 0x080fe40003fc6270 */
[----:B------:R-:W-:Y:S02]  /*6340*/  ISETP.GE.AND P5, PT, R147, R210, PT ;  /* 0x000000d29300720c */ /* 0x000fe40003fa6270 */
        /* <DEDUP_REMOVED lines=9> */
[-C--:B------:R-:W-:Y:S02]  /*63e0*/  ISETP.GE.AND P6, PT, R15, R210.reuse, PT ;  /* 0x000000d20f00720c */ /* 0x080fe40003fc6270 */
[----:B------:R-:W-:Y:S02]  /*63f0*/  ISETP.GE.AND P5, PT, R13, R210, PT ;  /* 0x000000d20d00720c */ /* 0x000fe40003fa6270 */
[-C--:B------:R-:W-:Y:S02]  /*6400*/  ISETP.GE.AND P4, PT, R133, R204.reuse, PT ;  /* 0x000000cc8500720c */ /* 0x080fe40003f86270 */
[-C--:B------:R-:W-:Y:S02]  /*6410*/  ISETP.GE.AND P3, PT, R15, R204.reuse, PT ;  /* 0x000000cc0f00720c */ /* 0x080fe40003f66270 */
[----:B------:R-:W-:-:S02]  /*6420*/  ISETP.GE.AND P2, PT, R13, R204, PT ;  /* 0x000000cc0d00720c */ /* 0x000fc40003f46270 */
[----:B------:R-:W-:Y:S02]  /*6430*/  FSEL R139, R167, -INF , !P4 ;  /* 0xff800000a78b7808 */ /* 0x000fe40006000000 */
[----:B------:R-:W-:Y:S02]  /*6440*/  FSEL R155, R172, -INF , !P6 ;  /* 0xff800000ac9b7808 */ /* 0x000fe40007000000 */
[----:B------:R-:W-:Y:S02]  /*6450*/  FSEL R138, R173, -INF , !P5 ;  /* 0xff800000ad8a7808 */ /* 0x000fe40006800000 */
[----:B------:R-:W-:Y:S02]  /*6460*/  FSEL R137, R174, -INF , !P3 ;  /* 0xff800000ae897808 */ /* 0x000fe40005800000 */
[----:B------:R-:W-:Y:S01]  /*6470*/  FSEL R151, R175, -INF , !P2 ;  /* 0xff800000af977808 */ /* 0x000fe20005000000 */
[----:B------:R-:W-:Y:S05]  /*6480*/  @!P1 BRA `(.L_x_2144) ;  /* 0x0000058000009947 */ /* 0x000fea0003800000 */
[----:B------:R-:W-:Y:S05]  /*6490*/  @!P0 BRA `(.L_x_2145) ;  /* 0x0000039000008947 */ /* 0x000fea0003800000 */
[----:B------:R-:W1:Y:S01]  /*64a0*/  I2F.RP R11, R0 ;  /* 0x00000000000b7306 */ /* 0x000e620000209400 */
[----:B------:R-:W-:-:S05]  /*64b0*/  IMAD.SHL.U32 R8, R203, 0x40, RZ ;  /* 0x00000040cb087824 */ /* 0x000fca00078e00ff */
[C---:B------:R-:W-:Y:S02]  /*64c0*/  IADD3 R16, R8.reuse, -0x40, RZ ;  /* 0xffffffc008107810 */ /* 0x040fe40007ffe0ff */
[----:B------:R-:W-:Y:S02]  /*64d0*/  IABS R14, R8 ;  /* 0x00000008000e7213 */ /* 0x000fe40000000000 */
[----:B------:R-:W-:Y:S02]  /*64e0*/  IABS R10, R16 ;  /* 0x00000010000a7213 */ /* 0x000fe40000000000 */
[----:B------:R-:W-:Y:S02]  /*64f0*/  LOP3.LUT R8, R8, c[0x0][0x2d0], RZ, 0x3c, !PT ;  /* 0x0000b40008087a12 */ /* 0x000fe400078e3cff */
[----:B------:R-:W-:Y:S01]  /*6500*/  LOP3.LUT R16, R16, c[0x0][0x2d0], RZ, 0x3c, !PT ;  /* 0x0000b40010107a12 */ /* 0x000fe200078e3cff */
[----:B-1----:R-:W1:Y:S01]  /*6510*/  MUFU.RCP R18, R11 ;  /* 0x0000000b00127308 */ /* 0x002e620000001000 */
[----:B------:R-:W-:-:S02]  /*6520*/  ISETP.GE.AND P3, PT, R8, RZ, PT ;  /* 0x000000ff0800720c */ /* 0x000fc40003f66270 */
[----:B------:R-:W-:Y:S02]  /*6530*/  ISETP.GE.AND P1, PT, R16, RZ, PT ;  /* 0x000000ff1000720c */ /* 0x000fe40003f26270 */
        /* <DEDUP_REMOVED lines=20> */
[----:B------:R-:W-:-:S02]  /*6680*/  ISETP.NE.AND P2, PT, RZ, c[0x0][0x2d0], PT ;  /* 0x0000b400ff007a0c */ /* 0x000fc40003f45270 */
[----:B------:R-:W-:-:S05]  /*6690*/  LOP3.LUT R0, RZ, c[0x0][0x2d0], RZ, 0x33, !PT ;  /* 0x0000b400ff007a12 */ /* 0x000fca00078e33ff */
        /* <DEDUP_REMOVED lines=25> */
.L_x_2145:
[----:B------:R-:W-:-:S04]  /*6830*/  LEA R14, -R2, RZ, 0x6 ;  /* 0x000000ff020e7211 */ /* 0x000fc800078e31ff */
[----:B------:R-:W-:Y:S02]  /*6840*/  SHF.R.S32.HI R0, RZ, 0x1f, R14 ;  /* 0x0000001fff007819 */ /* 0x000fe4000001140e */
.L_x_2146:
[----:B------:R-:W-:Y:S01]  /*6850*/  IADD3 R134, P1, R134, R14, RZ ;  /* 0x0000000e86867210 */ /* 0x000fe20007f3e0ff */
[C---:B------:R-:W-:Y:S01]  /*6860*/  IMAD.SHL.U32 R8, R2.reuse, 0x20, RZ ;  /* 0x0000002002087824 */ /* 0x040fe200078e00ff */
[----:B------:R-:W-:Y:S02]  /*6870*/  SHF.L.U64.HI R211, R2, R211, c[0x0][0x19c] ;  /* 0x0000670002d37619 */ /* 0x000fe400000102d3 */
[----:B------:R-:W-:Y:S01]  /*6880*/  LEA R208, P2, R134, c[0x0][0x168], 0x1 ;  /* 0x00005a0086d07a11 */ /* 0x000fe200078408ff */
[----:B------:R-:W-:-:S03]  /*6890*/  IMAD.X R135, R135, 0x1, R0, P1 ;  /* 0x0000000187877824 */ /* 0x000fc600008e0600 */
[----:B------:R-:W-:Y:S02]  /*68a0*/  IADD3 R10, P1, R8, R208, RZ ;  /* 0x000000d0080a7210 */ /* 0x000fe40007f3e0ff */
[----:B------:R-:W-:Y:S02]  /*68b0*/  LEA.HI.X R209, R134, c[0x0][0x16c], R135, 0x1, P2 ;  /* 0x00005b0086d17a11 */ /* 0x000fe400010f0c87 */
[----:B------:R-:W-:-:S03]  /*68c0*/  IADD3 R14, P2, R8, R10, RZ ;  /* 0x0000000a080e7210 */ /* 0x000fc60007f5e0ff */
[C---:B------:R-:W-:Y:S01]  /*68d0*/  IMAD.X R11, R211.reuse, 0x1, R209, P1 ;  /* 0x00000001d30b7824 */ /* 0x040fe200008e06d1 */
        /* <DEDUP_REMOVED lines=19> */
.L_x_2144:
[----:B-1----:R-:W-:Y:S01]  /*6a10*/  FMNMX.FTZ R11, R132, R148, !PT ;  /* 0x00000094840b7209 */ /* 0x002fe20007810000 */
[----:B------:R-:W-:Y:S01]  /*6a20*/  LDSM.16.MT88.4 R16, [R192+0xc000] ;  /* 0x00c00000c010783b */ /* 0x000fe20000004200 */
[----:B------:R-:W-:-:S02]  /*6a30*/  FMNMX.FTZ R8, R3, R150, !PT ;  /* 0x0000009603087209 */ /* 0x000fc40007810000 */
[----:B------:R-:W-:Y:S01]  /*6a40*/  FMNMX.FTZ R11, R4, R11, !PT ;  /* 0x0000000b040b7209 */ /* 0x000fe20007810000 */
[----:B------:R-:W-:Y:S01]  /*6a50*/  LDSM.16.MT88.4 R32, [R189+0xc800] ;  /* 0x00c80000bd20783b */ /* 0x000fe20000004200 */
        /* <DEDUP_REMOVED lines=39> */
[----:B------:R-:W-:Y:S02]  /*6cd0*/  FSETP.NEU.FTZ.AND P2, PT, R147, -INF , PT ;  /* 0xff8000009300780b */ /* 0x000fe40003f5d000 */
[C---:B------:R-:W-:Y:S01]  /*6ce0*/  FSETP.NEU.FTZ.AND P1, PT, R146.reuse, -INF , PT ;  /* 0xff8000009200780b */ /* 0x040fe20003f3d000 */
[----:B------:R-:W-:Y:S01]  /*6cf0*/  FMUL.FTZ R152, R146, c[0x0][0x23c] ;  /* 0x00008f0092987a20 */ /* 0x000fe20000410000 */
[----:B------:R-:W-:-:S04]  /*6d00*/  FSEL R157, R157, RZ, P2 ;  /* 0x000000ff9d9d7208 */ /* 0x000fc80001000000 */
[----:B------:R-:W-:Y:S01]  /*6d10*/  FSEL R152, R152, RZ, P1 ;  /* 0x000000ff98987208 */ /* 0x000fe20000800000 */
[--C-:B------:R-:W-:Y:S02]  /*6d20*/  FFMA.FTZ R143, R12, c[0x0][0x23c], -R157.reuse ;  /* 0x00008f000c8f7a23 */ /* 0x100fe4000001089d */
[----:B------:R-:W1:Y:S01]  /*6d30*/  LDSM.16.MT88.4 R12, [R190+0xc000] ;  /* 0x00c00000be0c783b */ /* 0x000e620000004200 */
[--C-:B------:R-:W-:Y:S01]  /*6d40*/  FFMA.FTZ R142, R6, c[0x0][0x23c], -R157.reuse ;  /* 0x00008f00068e7a23 */ /* 0x100fe2000001089d */
[----:B------:R-:W-:Y:S01]  /*6d50*/  FSEL R6, R146, RZ, P1 ;  /* 0x000000ff92067208 */ /* 0x000fe20000800000 */
[----:B------:R-:W-:Y:S01]  /*6d60*/  FFMA.FTZ R0, R5, c[0x0][0x23c], -R152 ;  /* 0x00008f0005007a23 */ /* 0x000fe20000010898 */
[----:B------:R-:W-:Y:S01]  /*6d70*/  FSEL R5, R147, RZ, P2 ;  /* 0x000000ff93057208 */ /* 0x000fe20001000000 */
[----:B------:R-:W-:Y:S01]  /*6d80*/  FFMA.FTZ R144, R4, c[0x0][0x23c], -R157 ;  /* 0x00008f0004907a23 */ /* 0x000fe2000001089d */
[----:B------:R-:W-:Y:S01]  /*6d90*/  MUFU.EX2 R143, R143 ;  /* 0x0000008f008f7308 */ /* 0x000fe20000000800 */
[----:B------:R-:W-:-:S02]  /*6da0*/  FADD.FTZ R6, R3, -R6 ;  /* 0x8000000603067221 */ /* 0x000fc40000010000 */
[----:B------:R-:W-:Y:S02]  /*6db0*/  FADD.FTZ R4, R132, -R5 ;  /* 0x8000000584047221 */ /* 0x000fe40000010000 */
[--C-:B------:R-:W-:Y:S01]  /*6dc0*/  FFMA.FTZ R145, R148, c[0x0][0x23c], -R157.reuse ;  /* 0x00008f0094917a23 */ /* 0x100fe2000001089d */
[----:B------:R-:W-:Y:S01]  /*6dd0*/  LDSM.16.MT88.4 R132, [R190+0xc800] ;  /* 0x00c80000be84783b */ /* 0x000fe20000004200 */
[--C-:B------:R-:W-:Y:S01]  /*6de0*/  FFMA.FTZ R141, R150, c[0x0][0x23c], -R152.reuse ;  /* 0x00008f00968d7a23 */ /* 0x100fe20000010898 */
[----:B------:R-:W-:Y:S01]  /*6df0*/  MUFU.EX2 R144, R144 ;  /* 0x0000009000907308 */ /* 0x000fe20000000800 */
[--C-:B------:R-:W-:Y:S02]  /*6e00*/  FFMA.FTZ R140, R7, c[0x0][0x23c], -R152.reuse ;  /* 0x00008f00078c7a23 */ /* 0x100fe40000010898 */
[----:B------:R-:W-:Y:S02]  /*6e10*/  FFMA.FTZ R149, R9, c[0x0][0x23c], -R152 ;  /* 0x00008f0009957a23 */ /* 0x000fe40000010898 */
[----:B------:R-:W-:Y:S01]  /*6e20*/  FMUL.FTZ R150, R4, c[0x0][0x23c] ;  /* 0x00008f0004967a20 */ /* 0x000fe20000410000 */
[----:B------:R-:W2:Y:S01]  /*6e30*/  LDSM.16.MT88.4 R8, [R189+0xc000] ;  /* 0x00c00000bd08783b */ /* 0x000ea20000004200 */
[----:B------:R-:W-:Y:S01]  /*6e40*/  FMUL.FTZ R148, R6, c[0x0][0x23c] ;  /* 0x00008f0006947a20 */ /* 0x000fe20000410000 */
[----:B------:R-:W3:Y:S01]  /*6e50*/  MUFU.EX2 R145, R145 ;  /* 0x0000009100917308 */ /* 0x000ee20000000800 */
[----:B------:R-:W-:-:S02]  /*6e60*/  FFMA.FTZ R3, R26, c[0x0][0x23c], -R157 ;  /* 0x00008f001a037a23 */ /* 0x000fc4000001089d */
[--C-:B------:R-:W-:Y:S02]  /*6e70*/  FFMA.FTZ R156, R24, c[0x0][0x23c], -R157.reuse ;  /* 0x00008f00189c7a23 */ /* 0x100fe4000001089d */
[--C-:B------:R-:W-:Y:S02]  /*6e80*/  FFMA.FTZ R158, R22, c[0x0][0x23c], -R157.reuse ;  /* 0x00008f00169e7a23 */ /* 0x100fe4000001089d */
[----:B------:R-:W-:Y:S01]  /*6e90*/  FFMA.FTZ R159, R20, c[0x0][0x23c], -R157 ;  /* 0x00008f00149f7a23 */ /* 0x000fe2000001089d */
[----:B------:R-:W4:Y:S01]  /*6ea0*/  MUFU.EX2 R142, R142 ;  /* 0x0000008e008e7308 */ /* 0x000f220000000800 */
[--C-:B------:R-:W-:Y:S02]  /*6eb0*/  FFMA.FTZ R160, R23, c[0x0][0x23c], -R152.reuse ;  /* 0x00008f0017a07a23 */ /* 0x100fe40000010898 */
[--C-:B------:R-:W-:Y:S02]  /*6ec0*/  FFMA.FTZ R163, R27, c[0x0][0x23c], -R152.reuse ;  /* 0x00008f001ba37a23 */ /* 0x100fe40000010898 */
[----:B------:R-:W-:-:S02]  /*6ed0*/  FFMA.FTZ R161, R25, c[0x0][0x23c], -R152 ;  /* 0x00008f0019a17a23 */ /* 0x000fc40000010898 */
[----:B------:R-:W-:Y:S01]  /*6ee0*/  FFMA.FTZ R162, R21, c[0x0][0x23c], -R152 ;  /* 0x00008f0015a27a23 */ /* 0x000fe20000010898 */
[----:B------:R-:W-:Y:S01]  /*6ef0*/  MUFU.EX2 R141, R141 ;  /* 0x0000008d008d7308 */ /* 0x000fe20000000800 */
[----:B---3--:R-:W-:Y:S01]  /*6f00*/  F2FP.BF16.PACK_AB R4, R144, R145 ;  /* 0x000000919004723e */ /* 0x008fe200000010ff */
[----:B------:R-:W-:Y:S01]  /*6f10*/  LDSM.16.MT88.4 R24, [R192+0xe800] ;  /* 0x00e80000c018783b */ /* 0x000fe20000004200 */
[--C-:B------:R-:W-:Y:S02]  /*6f20*/  FFMA.FTZ R166, R170, c[0x0][0x23c], -R157.reuse ;  /* 0x00008f00aaa67a23 */ /* 0x100fe4000001089d */
[--C-:B------:R-:W-:Y:S01]  /*6f30*/  FFMA.FTZ R173, R168, c[0x0][0x23c], -R157.reuse ;  /* 0x00008f00a8ad7a23 */ /* 0x100fe2000001089d */
[----:B------:R-:W-:Y:S01]  /*6f40*/  LDSM.16.MT88.4 R20, [R190+0xe800] ;  /* 0x00e80000be14783b */ /* 0x000fe20000004200 */
[--C-:B------:R-:W-:Y:S01]  /*6f50*/  FFMA.FTZ R164, R212, c[0x0][0x23c], -R157.reuse ;  /* 0x00008f00d4a47a23 */ /* 0x100fe2000001089d */
[----:B------:R-:W3:Y:S01]  /*6f60*/  MUFU.EX2 R140, R140 ;  /* 0x0000008c008c7308 */ /* 0x000ee20000000800 */
[----:B----4-:R-:W-:Y:S01]  /*6f70*/  F2FP.BF16.PACK_AB R6, R142, R143 ;  /* 0x0000008f8e06723e */ /* 0x010fe200000010ff */
[----:B------:R-:W-:-:S02]  /*6f80*/  FFMA.FTZ R167, R214, c[0x0][0x23c], -R157 ;  /* 0x00008f00d6a77a23 */ /* 0x000fc4000001089d */
[--C-:B------:R-:W-:Y:S02]  /*6f90*/  FFMA.FTZ R168, R213, c[0x0][0x23c], -R152.reuse ;  /* 0x00008f00d5a87a23 */ /* 0x100fe40000010898 */
[--C-:B------:R-:W-:Y:S02]  /*6fa0*/  FFMA.FTZ R171, R171, c[0x0][0x23c], -R152.reuse ;  /* 0x00008f00abab7a23 */ /* 0x100fe40000010898 */
[----:B------:R-:W-:Y:S01]  /*6fb0*/  MUFU.EX2 R0, R0 ;  /* 0x0000000000007308 */ /* 0x000fe20000000800 */
[--C-:B------:R-:W-:Y:S02]  /*6fc0*/  FFMA.FTZ R169, R169, c[0x0][0x23c], -R152.reuse ;  /* 0x00008f00a9a97a23 */ /* 0x100fe40000010898 */
[----:B------:R-:W-:Y:S02]  /*6fd0*/  FFMA.FTZ R170, R165, c[0x0][0x23c], -R152 ;  /* 0x00008f00a5aa7a23 */ /* 0x000fe40000010898 */
[--C-:B------:R-:W-:Y:S02]  /*6fe0*/  FFMA.FTZ R154, R154, c[0x0][0x23c], -R157.reuse ;  /* 0x00008f009a9a7a23 */ /* 0x100fe4000001089d */
[--C-:B------:R-:W-:Y:S01]  /*6ff0*/  FFMA.FTZ R165, R136, c[0x0][0x23c], -R157.reuse ;  /* 0x00008f0088a57a23 */ /* 0x100fe2000001089d */
[----:B------:R-:W4:Y:S01]  /*7000*/  MUFU.EX2 R149, R149 ;  /* 0x0000009500957308 */ /* 0x000f220000000800 */
[----:B---3--:R-:W-:Y:S01]  /*7010*/  F2FP.BF16.PACK_AB R5, R140, R141 ;  /* 0x0000008d8c05723e */ /* 0x008fe200000010ff */
[----:B------:R-:W-:-:S02]  /*7020*/  FFMA.FTZ R155, R155, c[0x0][0x23c], -R157 ;  /* 0x00008f009b9b7a23 */ /* 0x000fc4000001089d */
[----:B------:R-:W-:Y:S02]  /*7030*/  FFMA.FTZ R172, R138, c[0x0][0x23c], -R157 ;  /* 0x00008f008aac7a23 */ /* 0x000fe4000001089d */
[--C-:B------:R-:W-:Y:S02]  /*7040*/  FFMA.FTZ R153, R153, c[0x0][0x23c], -R152.reuse ;  /* 0x00008f0099997a23 */ /* 0x100fe40000010898 */
[----:B------:R-:W3:Y:S01]  /*7050*/  MUFU.EX2 R150, R150 ;  /* 0x0000009600967308 */ /* 0x000ee20000000800 */
[--C-:B------:R-:W-:Y:S02]  /*7060*/  FFMA.FTZ R174, R139, c[0x0][0x23c], -R152.reuse ;  /* 0x00008f008bae7a23 */ /* 0x100fe40000010898 */
[--C-:B------:R-:W-:Y:S02]  /*7070*/  FFMA.FTZ R157, R137, c[0x0][0x23c], -R152.reuse ;  /* 0x00008f00899d7a23 */ /* 0x100fe40000010898 */
        /* <DEDUP_REMOVED lines=13> */
[----:B------:R-:W-:Y:S02]  /*7150*/  FMUL.FTZ R47, R47, R148 ;  /* 0x000000942f2f7220 */ /* 0x000fe40000410000 */
[-C--:B------:R-:W-:Y:S01]  /*7160*/  FMUL.FTZ R128, R128, R150.reuse ;  /* 0x0000009680807220 */ /* 0x080fe20000410000 */
[C---:B-1----:R-:W-:Y:S01]  /*7170*/  HMMA.16816.F32.BF16 R40, R4.reuse, R12, R40 ;  /* 0x0000000c0428723c */ /* 0x042fe20000041828 */
[----:B------:R-:W-:Y:S01]  /*7180*/  FMUL.FTZ R129, R129, R150 ;  /* 0x0000009681817220 */ /* 0x000fe20000410000 */
[----:B------:R-:W-:Y:S01]  /*7190*/  MUFU.EX2 R158, R158 ;  /* 0x0000009e009e7308 */ /* 0x000fe20000000800 */
[-C--:B------:R-:W-:Y:S02]  /*71a0*/  FMUL.FTZ R130, R130, R148.reuse ;  /* 0x0000009482827220 */ /* 0x080fe40000410000 */
[----:B------:R-:W-:Y:S02]  /*71b0*/  FMUL.FTZ R131, R131, R148 ;  /* 0x0000009483837220 */ /* 0x000fe40000410000 */
[-C--:B------:R-:W-:Y:S01]  /*71c0*/  FMUL.FTZ R36, R36, R150.reuse ;  /* 0x0000009624247220 */ /* 0x080fe20000410000 */
[----:B------:R-:W-:Y:S01]  /*71d0*/  HMMA.16816.F32.BF16 R44, R4, R14, R44 ;  /* 0x0000000e042c723c */ /* 0x000fe2000004182c */
[----:B------:R-:W1:Y:S01]  /*71e0*/  LDSM.16.MT88.4 R12, [R192+0xe000] ;  /* 0x00e00000c00c783b */ /* 0x000e620000004200 */
[----:B------:R-:W-:Y:S01]  /*71f0*/  FMUL.FTZ R37, R37, R150 ;  /* 0x0000009625257220 */ /* 0x000fe20000410000 */
[----:B------:R-:W-:Y:S01]  /*7200*/  MUFU.EX2 R159, R159 ;  /* 0x0000009f009f7308 */ /* 0x000fe20000000800 */
[----:B------:R-:W-:-:S02]  /*7210*/  FMUL.FTZ R38, R38, R148 ;  /* 0x0000009426267220 */ /* 0x000fc40000410000 */
[----:B------:R-:W-:Y:S02]  /*7220*/  FMUL.FTZ R39, R39, R148 ;  /* 0x0000009427277220 */ /* 0x000fe40000410000 */
[-C--:B------:R-:W-:Y:S01]  /*7230*/  FMUL.FTZ R48, R48, R150.reuse ;  /* 0x0000009630307220 */ /* 0x080fe20000410000 */
[C---:B------:R-:W-:Y:S01]  /*7240*/  HMMA.16816.F32.BF16 R128, R4.reuse, R16, R128 ;  /* 0x000000100480723c */ /* 0x040fe20000041880 */
[----:B------:R-:W-:Y:S01]  /*7250*/  FMUL.FTZ R49, R49, R150 ;  /* 0x0000009631317220 */ /* 0x000fe20000410000 */
[----:B------:R-:W-:Y:S01]  /*7260*/  MUFU.EX2 R160, R160 ;  /* 0x000000a000a07308 */ /* 0x000fe20000000800 */
[-C--:B------:R-:W-:Y:S02]  /*7270*/  FMUL.FTZ R50, R50, R148.reuse ;  /* 0x0000009432327220 */ /* 0x080fe40000410000 */
[----:B------:R-:W-:Y:S02]  /*7280*/  FMUL.FTZ R51, R51, R148 ;  /* 0x0000009433337220 */ /* 0x000fe40000410000 */
        /* <DEDUP_REMOVED lines=8> */
[C---:B--2---:R-:W-:Y:S01]  /*7310*/  HMMA.16816.F32.BF16 R48, R4.reuse, R8, R48 ;  /* 0x000000080430723c */ /* 0x044fe20000041830 */
[----:B------:R-:W-:Y:S02]  /*7320*/  FMUL.FTZ R65, R65, R150 ;  /* 0x0000009641417220 */ /* 0x000fe40000410000 */
[-C--:B------:R-:W-:Y:S01]  /*7330*/  FMUL.FTZ R66, R66, R148.reuse ;  /* 0x0000009442427220 */ /* 0x080fe20000410000 */
[----:B------:R-:W-:Y:S01]  /*7340*/  MUFU.EX2 R161, R161 ;  /* 0x000000a100a17308 */ /* 0x000fe20000000800 */
[----:B------:R-:W-:Y:S02]  /*7350*/  FMUL.FTZ R67, R67, R148 ;  /* 0x0000009443437220 */ /* 0x000fe40000410000 */
[-C--:B------:R-:W-:Y:S01]  /*7360*/  FMUL.FTZ R68, R68, R150.reuse ;  /* 0x0000009644447220 */ /* 0x080fe20000410000 */
[----:B------:R-:W-:Y:S01]  /*7370*/  HMMA.16816.F32.BF16 R52, R4, R10, R52 ;  /* 0x0000000a0434723c */ /* 0x000fe20000041834 */
[----:B------:R-:W2:Y:S01]  /*7380*/  LDSM.16.MT88.4 R8, [R190+0xe000] ;  /* 0x00e00000be08783b */ /* 0x000ea20000004200 */
[----:B------:R-:W-:-:S02]  /*7390*/  FMUL.FTZ R69, R69, R150 ;  /* 0x0000009645457220 */ /* 0x000fc40000410000 */
[-C--:B------:R-:W-:Y:S01]  /*73a0*/  FMUL.FTZ R70, R70, R148.reuse ;  /* 0x0000009446467220 */ /* 0x080fe20000410000 */
[----:B------:R-:W2:Y:S01]  /*73b0*/  MUFU.EX2 R162, R162 ;  /* 0x000000a200a27308 */ /* 0x000ea20000000800 */
[----:B------:R-:W-:Y:S02]  /*73c0*/  FMUL.FTZ R71, R71, R148 ;  /* 0x0000009447477220 */ /* 0x000fe40000410000 */
[C---:B-1----:R-:W-:Y:S01]  /*73d0*/  HMMA.16816.F32.BF16 R64, R4.reuse, R12, R64 ;  /* 0x0000000c0440723c */ /* 0x042fe20000041840 */
[-C--:B------:R-:W-:Y:S02]  /*73e0*/  FMUL.FTZ R56, R56, R150.reuse ;  /* 0x0000009638387220 */ /* 0x080fe40000410000 */
[----:B------:R-:W-:Y:S02]  /*73f0*/  FMUL.FTZ R57, R57, R150 ;  /* 0x0000009639397220 */ /* 0x000fe40000410000 */
[-C--:B------:R-:W-:Y:S01]  /*7400*/  FMUL.FTZ R58, R58, R148.reuse ;  /* 0x000000943a3a7220 */ /* 0x080fe20000410000 */
[----:B------:R-:W-:Y:S01]  /*7410*/  MUFU.EX2 R164, R164 ;  /* 0x000000a400a47308 */ /* 0x000fe20000000800 */
[----:B------:R-:W-:Y:S01]  /*7420*/  FMUL.FTZ R59, R59, R148 ;  /* 0x000000943b3b7220 */ /* 0x000fe20000410000 */
[----:B------:R-:W-:Y:S01]  /*7430*/  HMMA.16816.F32.BF16 R68, R4, R14, R68 ;  /* 0x0000000e0444723c */ /* 0x000fe20000041844 */
[----:B------:R-:W1:Y:S01]  /*7440*/  LDSM.16.MT88.4 R12, [R188+0xe000] ;  /* 0x00e00000bc0c783b */ /* 0x000e620000004200 */
[----:B------:R-:W-:-:S02]  /*7450*/  FMUL.FTZ R60, R60, R150 ;  /* 0x000000963c3c7220 */ /* 0x000fc40000410000 */
[----:B------:R-:W-:Y:S02]  /*7460*/  FMUL.FTZ R61, R61, R150 ;  /* 0x000000963d3d7220 */ /* 0x000fe40000410000 */
[-C--:B------:R-:W-:Y:S01]  /*7470*/  FMUL.FTZ R62, R62, R148.reuse ;  /* 0x000000943e3e7220 */ /* 0x080fe20000410000 */
[----:B------:R-:W1:Y:S01]  /*7480*/  MUFU.EX2 R167, R167 ;  /* 0x000000a700a77308 */ /* 0x000e620000000800 */
[----:B------:R-:W-:Y:S02]  /*7490*/  FMUL.FTZ R63, R63, R148 ;  /* 0x000000943f3f7220 */ /* 0x000fe40000410000 */
        /* <DEDUP_REMOVED lines=8> */
[----:B------:R-:W-:Y:S01]  /*7520*/  FMUL.FTZ R77, R77, R150 ;  /* 0x000000964d4d7220 */ /* 0x000fe20000410000 */
[----:B------:R-:W4:Y:S01]  /*7530*/  LDSM.16.MT88.4 R16, [R189+0xe000] ;  /* 0x00e00000bd10783b */ /* 0x000f220000004200 */
[-C--:B------:R-:W-:Y:S01]  /*7540*/  FMUL.FTZ R78, R78, R148.reuse ;  /* 0x000000944e4e7220 */ /* 0x080fe20000410000 */
[----:B------:R-:W-:Y:S01]  /*7550*/  MUFU.EX2 R173, R173 ;  /* 0x000000ad00ad7308 */ /* 0x000fe20000000800 */
[----:B------:R-:W-:Y:S02]  /*7560*/  FMUL.FTZ R79, R79, R148 ;  /* 0x000000944f4f7220 */ /* 0x000fe40000410000 */
[-C--:B------:R-:W-:Y:S01]  /*7570*/  FMUL.FTZ R88, R88, R150.reuse ;  /* 0x0000009658587220 */ /* 0x080fe20000410000 */
[----:B--2---:R-:W-:Y:S01]  /*7580*/  HMMA.16816.F32.BF16 R72, R4, R8, R72 ;  /* 0x000000080448723c */ /* 0x004fe20000041848 */
[----:B------:R-:W-:-:S02]  /*7590*/  FMUL.FTZ R89, R89, R150 ;  /* 0x0000009659597220 */ /* 0x000fc40000410000 */
[-C--:B------:R-:W-:Y:S01]  /*75a0*/  FMUL.FTZ R90, R90, R148.reuse ;  /* 0x000000945a5a7220 */ /* 0x080fe20000410000 */
[----:B------:R-:W-:Y:S01]  /*75b0*/  MUFU.EX2 R168, R168 ;  /* 0x000000a800a87308 */ /* 0x000fe20000000800 */
[----:B------:R-:W-:Y:S02]  /*75c0*/  FMUL.FTZ R91, R91, R148 ;  /* 0x000000945b5b7220 */ /* 0x000fe40000410000 */
[-C--:B------:R-:W-:Y:S01]  /*75d0*/  FMUL.FTZ R92, R92, R150.reuse ;  /* 0x000000965c5c7220 */ /* 0x080fe20000410000 */
[----:B------:R-:W-:Y:S01]  /*75e0*/  HMMA.16816.F32.BF16 R76, R4, R10, R76 ;  /* 0x0000000a044c723c */ /* 0x000fe2000004184c */
[----:B------:R-:W2:Y:S01]  /*75f0*/  LDSM.16.MT88.4 R8, [R192+0x10000] ;  /* 0x01000000c008783b */ /* 0x000ea20000004200 */
[----:B------:R-:W-:Y:S02]  /*7600*/  FMUL.FTZ R93, R93, R150 ;  /* 0x000000965d5d7220 */ /* 0x000fe40000410000 */
[-C--:B------:R-:W-:Y:S01]  /*7610*/  FMUL.FTZ R94, R94, R148.reuse ;  /* 0x000000945e5e7220 */ /* 0x080fe20000410000 */
[----:B------:R-:W2:Y:S01]  /*7620*/  MUFU.EX2 R171, R171 ;  /* 0x000000ab00ab7308 */ /* 0x000ea20000000800 */
[----:B------:R-:W-:-:S02]  /*7630*/  FMUL.FTZ R95, R95, R148 ;  /* 0x000000945f5f7220 */ /* 0x000fc40000410000 */
        /* <DEDUP_REMOVED lines=24> */
[----:B------:R-:W1:Y:S01]  /*77c0*/  MUFU.EX2 R165, R165 ;  /* 0x000000a500a57308 */ /* 0x000e620000000800 */
        /* <DEDUP_REMOVED lines=12> */
[----:B------:R-:W-:Y:S01]  /*7890*/  MUFU.EX2 R172, R172 ;  /* 0x000000ac00ac7308 */ /* 0x000fe20000000800 */
        /* <DEDUP_REMOVED lines=27> */
[----:B------:R-:W-:Y:S01]  /*7a50*/  FFMA.FTZ R145, R219, R150, R145 ;  /* 0x00000096db917223 */ /* 0x000fe20000010091 */
[----:B--2---:R-:W-:Y:S03]  /*7a60*/  HMMA.16816.F32.BF16 R120, R4, R8, R120 ;  /* 0x000000080478723c */ /* 0x004fe60000041878 */
[----:B------:R-:W-:-:S04]  /*7a70*/  FADD.FTZ R144, R144, R145 ;  /* 0x0000009190907221 */ /* 0x000fc80000010000 */
[----:B------:R-:W-:Y:S01]  /*7a80*/  FADD.FTZ R143, R143, R144 ;  /* 0x000000908f8f7221 */ /* 0x000fe20000010000 */
[----:B------:R-:W-:Y:S01]  /*7a90*/  HMMA.16816.F32.BF16 R116, R4, R10, R116 ;  /* 0x0000000a0474723c */ /* 0x000fe20000041874 */
[----:B------:R-:W-:Y:S02]  /*7aa0*/  LDSM.16.MT88.4 R8, [R188+0xe800] ;  /* 0x00e80000bc08783b */ /* 0x000fe40000004200 */
[----:B------:R-:W-:-:S04]  /*7ab0*/  FADD.FTZ R142, R142, R143 ;  /* 0x0000008f8e8e7221 */ /* 0x000fc80000010000 */
[C---:B---3--:R-:W-:Y:S01]  /*7ac0*/  F2FP.BF16.PACK_AB R4, R156.reuse, R3 ;  /* 0x000000039c04723e */ /* 0x048fe200000010ff */
[----:B------:R-:W-:Y:S01]  /*7ad0*/  FADD.FTZ R3, R3, R142 ;  /* 0x0000008e03037221 */ /* 0x000fe20000010000 */
[----:B-----5:R-:W-:Y:S02]  /*7ae0*/  F2FP.BF16.PACK_AB R5, R163, R160 ;  /* 0x000000a0a305723e */ /* 0x020fe400000010ff */
[----:B------:R-:W-:Y:S01]  /*7af0*/  F2FP.BF16.PACK_AB R6, R159, R158 ;  /* 0x0000009e9f06723e */ /* 0x000fe200000010ff */
[----:B------:R-:W-:Y:S01]  /*7b00*/  FADD.FTZ R3, R156, R3 ;  /* 0x000000039c037221 */ /* 0x000fe20000010000 */
[----:B------:R-:W-:-:S03]  /*7b10*/  F2FP.BF16.PACK_AB R7, R162, R161 ;  /* 0x000000a1a207723e */ /* 0x000fc600000010ff */
[----:B------:R-:W-:-:S04]  /*7b20*/  FADD.FTZ R158, R158, R3 ;  /* 0x000000039e9e7221 */ /* 0x000fc80000010000 */
[----:B-1----:R-:W-:Y:S01]  /*7b30*/  HMMA.16816.F32.BF16 R128, R4, R12, R128 ;  /* 0x0000000c0480723c */ /* 0x002fe20000041880 */
[----:B------:R-:W-:-:S07]  /*7b40*/  FADD.FTZ R159, R159, R158 ;  /* 0x0000009e9f9f7221 */ /* 0x000fce0000010000 */
        /* <DEDUP_REMOVED lines=28> */
[----:B------:R-:W-:Y:S07]  /*7d10*/  LDSM.16.MT88.4 R24, [R192+0xf000] ;  /* 0x00f00000c018783b */ /* 0x000fee0000004200 */
[C---:B---3--:R-:W-:Y:S08]  /*7d20*/  HMMA.16816.F32.BF16 R108, R4.reuse, R20, R108 ;  /* 0x00000014046c723c */ /* 0x048ff0000004186c */
[C---:B------:R-:W-:Y:S01]  /*7d30*/  HMMA.16816.F32.BF16 R112, R4.reuse, R22, R112 ;  /* 0x000000160470723c */ /* 0x040fe20000041870 */
[----:B------:R-:W-:Y:S07]  /*7d40*/  LDSM.16.MT88.4 R20, [R190+0xf000] ;  /* 0x00f00000be14783b */ /* 0x000fee0000004200 */
[C---:B----4-:R-:W-:Y:S08]  /*7d50*/  HMMA.16816.F32.BF16 R120, R4.reuse, R16, R120 ;  /* 0x000000100478723c */ /* 0x050ff00000041878 */
[----:B------:R-:W-:Y:S01]  /*7d60*/  HMMA.16816.F32.BF16 R116, R4, R18, R116 ;  /* 0x000000120474723c */ /* 0x000fe20000041874 */
[----:B------:R-:W2:Y:S06]  /*7d70*/  LDSM.16.MT88.4 R16, [R189+0xf000] ;  /* 0x00f00000bd10783b */ /* 0x000eac0000004200 */
[----:B------:R-:W-:Y:S01]  /*7d80*/  F2FP.BF16.PACK_AB R4, R167, R164 ;  /* 0x000000a4a704723e */ /* 0x000fe200000010ff */
[----:B------:R-:W-:Y:S01]  /*7d90*/  FADD.FTZ R164, R164, R159 ;  /* 0x0000009fa4a47221 */ /* 0x000fe20000010000 */
[----:B------:R-:W-:-:S02]  /*7da0*/  F2FP.BF16.PACK_AB R5, R171, R168 ;  /* 0x000000a8ab05723e */ /* 0x000fc400000010ff */
        /* <DEDUP_REMOVED lines=8> */
[C---:B-----5:R-:W-:Y:S08]  /*7e30*/  HMMA.16816.F32.BF16 R40, R4.reuse, R8, R40 ;  /* 0x000000080428723c */ /* 0x060ff00000041828 */
[C---:B--2---:R-:W-:Y:S08]  /*7e40*/  HMMA.16816.F32.BF16 R80, R4.reuse, R16, R80 ;  /* 0x000000100450723c */ /* 0x044ff00000041850 */
[C---:B------:R-:W-:Y:S01]  /*7e50*/  HMMA.16816.F32.BF16 R84, R4.reuse, R18, R84 ;  /* 0x000000120454723c */ /* 0x040fe20000041854 */
[----:B------:R-:W2:Y:S07]  /*7e60*/  LDSM.16.MT88.4 R16, [R189+0x11000] ;  /* 0x01100000bd10783b */ /* 0x000eae0000004200 */
[C---:B------:R-:W-:Y:S01]  /*7e70*/  HMMA.16816.F32.BF16 R44, R4.reuse, R10, R44 ;  /* 0x0000000a042c723c */ /* 0x040fe2000004182c */
[----:B------:R-:W3:Y:S07]  /*7e80*/  LDSM.16.MT88.4 R8, [R192+0x11000] ;  /* 0x01100000c008783b */ /* 0x000eee0000004200 */
[C---:B------:R-:W-:Y:S08]  /*7e90*/  HMMA.16816.F32.BF16 R64, R4.reuse, R24, R64 ;  /* 0x000000180440723c */ /* 0x040ff00000041840 */
        /* <DEDUP_REMOVED lines=24> */
[----:B------:R-:W-:Y:S01]  /*8020*/  HMMA.16816.F32.BF16 R76, R4, R22, R76 ;  /* 0x00000016044c723c */ /* 0x000fe2000004184c */
[----:B------:R-:W1:Y:S06]  /*8030*/  LDSM.16.MT88.4 R20, [R189+0xf800] ;  /* 0x00f80000bd14783b */ /* 0x000e6c0000004200 */
[----:B------:R-:W-:Y:S01]  /*8040*/  F2FP.BF16.PACK_AB R4, R165, R154 ;  /* 0x0000009aa504723e */ /* 0x000fe200000010ff */
[----:B------:R-:W-:Y:S01]  /*8050*/  FADD.FTZ R154, R154, R173 ;  /* 0x000000ad9a9a7221 */ /* 0x000fe20000010000 */
[----:B------:R-:W-:-:S02]  /*8060*/  F2FP.BF16.PACK_AB R5, R174, R153 ;  /* 0x00000099ae05723e */ /* 0x000fc400000010ff */
[----:B------:R-:W-:Y:S01]  /*8070*/  F2FP.BF16.PACK_AB R6, R172, R155 ;  /* 0x0000009bac06723e */ /* 0x000fe200000010ff */
[----:B------:R-:W-:Y:S01]  /*8080*/  FADD.FTZ R154, R165, R154 ;  /* 0x0000009aa59a7221 */ /* 0x000fe20000010000 */
[----:B------:R-:W-:-:S03]  /*8090*/  F2FP.BF16.PACK_AB R7, R152, R157 ;  /* 0x0000009d9807723e */ /* 0x000fc600000010ff */
[----:B------:R-:W-:-:S04]  /*80a0*/  FADD.FTZ R155, R155, R154 ;  /* 0x0000009a9b9b7221 */ /* 0x000fc80000010000 */
[----:B--2---:R-:W-:Y:S01]  /*80b0*/  HMMA.16816.F32.BF16 R88, R4, R16, R88 ;  /* 0x000000100458723c */ /* 0x004fe20000041858 */
[----:B------:R-:W-:-:S06]  /*80c0*/  FADD.FTZ R219, R172, R155 ;  /* 0x0000009bacdb7221 */ /* 0x000fcc0000010000 */
[----:B------:R-:W-:Y:S01]  /*80d0*/  FFMA.FTZ R17, R217, R148, R141 ;  /* 0x00000094d9117223 */ /* 0x000fe2000001008d */
[----:B---3--:R-:W-:Y:S03]  /*80e0*/  HMMA.16816.F32.BF16 R128, R4, R8, R128 ;  /* 0x000000080480723c */ /* 0x008fe60000041880 */
[----:B------:R-:W-:-:S04]  /*80f0*/  FADD.FTZ R17, R140, R17 ;  /* 0x000000118c117221 */ /* 0x000fc80000010000 */
[----:B------:R-:W-:Y:S01]  /*8100*/  FADD.FTZ R0, R0, R17 ;  /* 0x0000001100007221 */ /* 0x000fe20000010000 */
[----:B------:R-:W-:Y:S01]  /*8110*/  HMMA.16816.F32.BF16 R36, R4, R10, R36 ;  /* 0x0000000a0424723c */ /* 0x000fe20000041824 */
[----:B------:R-:W2:Y:S02]  /*8120*/  LDSM.16.MT88.4 R8, [R190+0x11800] ;  /* 0x01180000be08783b */ /* 0x000ea40000004200 */
[----:B------:R-:W-:-:S04]  /*8130*/  FADD.FTZ R149, R149, R0 ;  /* 0x0000000095957221 */ /* 0x000fc80000010000 */
[----:B------:R-:W-:Y:S01]  /*8140*/  FADD.FTZ R0, R160, R149 ;  /* 0x00000095a0007221 */ /* 0x000fe20000010000 */
[----:B----4-:R-:W-:Y:S03]  /*8150*/  HMMA.16816.F32.BF16 R64, R4, R24, R64 ;  /* 0x000000180440723c */ /* 0x010fe60000041840 */
[----:B------:R-:W-:-:S04]  /*8160*/  FADD.FTZ R0, R163, R0 ;  /* 0x00000000a3007221 */ /* 0x000fc80000010000 */
[----:B------:R-:W-:Y:S01]  /*8170*/  FADD.FTZ R3, R161, R0 ;  /* 0x00000000a1037221 */ /* 0x000fe20000010000 */
[----:B------:R-:W-:Y:S01]  /*8180*/  HMMA.16816.F32.BF16 R68, R4, R26, R68 ;  /* 0x0000001a0444723c */ /* 0x000fe20000041844 */
[----:B------:R-:W3:Y:S02]  /*8190*/  LDSM.16.MT88.4 R24, [R189+0x11800] ;  /* 0x01180000bd18783b */ /* 0x000ee40000004200 */
[----:B------:R-:W-:-:S04]  /*81a0*/  FADD.FTZ R3, R162, R3 ;  /* 0x00000003a2037221 */ /* 0x000fc80000010000 */
[----:B------:R-:W-:Y:S01]  /*81b0*/  FADD.FTZ R0, R168, R3 ;  /* 0x00000003a8007221 */ /* 0x000fe20000010000 */
[----:B-1----:R-:W-:Y:S01]  /*81c0*/  HMMA.16816.F32.BF16 R96, R4, R12, R96 ;  /* 0x0000000c0460723c */ /* 0x002fe20000041860 */
[----:B------:R-:W-:Y:S02]  /*81d0*/  MOV R3, R146 ;  /* 0x0000009200037202 */ /* 0x000fe40000000f00 */
[----:B------:R-:W-:-:S04]  /*81e0*/  FADD.FTZ R0, R171, R0 ;  /* 0x00000000ab007221 */ /* 0x000fc80000010000 */
[----:B------:R-:W-:Y:S01]  /*81f0*/  FADD.FTZ R169, R169, R0 ;  /* 0x00000000a9a97221 */ /* 0x000fe20000010000 */
[----:B------:R-:W-:Y:S01]  /*8200*/  HMMA.16816.F32.BF16 R100, R4, R14, R100 ;  /* 0x0000000e0464723c */ /* 0x000fe20000041864 */
[----:B------:R-:W1:Y:S02]  /*8210*/  LDSM.16.MT88.4 R12, [R188+0x11800] ;  /* 0x01180000bc0c783b */ /* 0x000e640000004200 */
        /* <DEDUP_REMOVED lines=8> */
[C---:B-----5:R-:W-:Y:S08]  /*82a0*/  HMMA.16816.F32.BF16 R56, R4.reuse, R32, R56 ;  /* 0x000000200438723c */ /* 0x060ff00000041838 */
        /* <DEDUP_REMOVED lines=11> */
[C---:B------:R-:W-:Y:S08]  /*8360*/  HMMA.16816.F32.BF16 R116, R4.reuse, R14, R116 ;  /* 0x0000000e0474723c */ /* 0x040ff00000041874 */
[----:B------:R-:W-:Y:S07]  /*8370*/  HMMA.16816.F32.BF16 R48, R4, R132, R48 ;  /* 0x000000840430723c */ /* 0x000fee0000041830 */
[----:B------:R-:W-:-:S02]  /*8380*/  MOV R132, R147 ;  /* 0x0000009300847202 */ /* 0x000fc40000000f00 */
.L_x_2141:
[----:B------:R-:W-:-:S13]  /*8390*/  ISETP.GE.AND P1, PT, R203, 0x1, PT ;  /* 0x00000001cb00780c */ /* 0x000fda0003f26270 */
[----:B------:R-:W-:Y:S05]  /*83a0*/  @!P1 BRA `(.L_x_2147) ;  /* 0x00002f6000009947 */ /* 0x000fea0003800000 */
[----:B------:R-:W-:Y:S01]  /*83b0*/  IMAD.MOV.U32 R213, RZ, RZ, c[0x0][0x1a0] ;  /* 0x00006800ffd57624 */ /* 0x000fe200078e00ff */
[----:B------:R-:W-:Y:S01]  /*83c0*/  MOV R210, 0x5 ;  /* 0x0000000500d27802 */ /* 0x000fe20000000f00 */
[C---:B------:R-:W-:Y:S01]  /*83d0*/  IMAD.U32 R214, R2.reuse, -0x40, RZ ;  /* 0xffffffc002d67824 */ /* 0x040fe200078e00ff */
[C---:B------:R-:W-:Y:S01]  /*83e0*/  SHF.L.U32 R211, R2.reuse, 0x5, RZ ;  /* 0x0000000502d37819 */ /* 0x040fe200000006ff */
[C---:B------:R-:W-:Y:S01]  /*83f0*/  IMAD.U32 R216, R213.reuse, -0x40, RZ ;  /* 0xffffffc0d5d87824 */ /* 0x040fe200078e00ff */
[-C--:B------:R-:W-:Y:S01]  /*8400*/  SHF.L.U64.HI R204, R2, R210.reuse, c[0x0][0x19c] ;  /* 0x0000670002cc7619 */ /* 0x080fe200000102d2 */
[----:B------:R-:W-:Y:S01]  /*8410*/  IMAD.MOV.U32 R0, RZ, RZ, R3 ;  /* 0x000000ffff007224 */ /* 0x000fe200078e0003 */
[C---:B------:R-:W-:Y:S01]  /*8420*/  SHF.L.U64.HI R210, R213.reuse, R210, c[0x0][0x1a4] ;  /* 0x00006900d5d27619 */ /* 0x040fe200000102d2 */
[----:B------:R-:W-:Y:S01]  /*8430*/  IMAD.MOV.U32 R133, RZ, RZ, R132 ;  /* 0x000000ffff857224 */ /* 0x000fe200078e0084 */
[----:B------:R-:W-:Y:S02]  /*8440*/  SHF.L.U32 R213, R213, 0x5, RZ ;  /* 0x00000005d5d57819 */ /* 0x000fe400000006ff */
[----:B------:R-:W-:-:S02]  /*8450*/  SHF.R.S32.HI R212, RZ, 0x1f, R214 ;  /* 0x0000001fffd47819 */ /* 0x000fc400000114d6 */
[----:B------:R-:W-:Y:S02]  /*8460*/  SHF.R.S32.HI R215, RZ, 0x1f, R216 ;  /* 0x0000001fffd77819 */ /* 0x000fe400000114d8 */
.L_x_2151:
        /* <DEDUP_REMOVED lines=59> */
[C---:B------:R-:W-:Y:S01]  /*8820*/  IMAD.WIDE.U32 R6, R4.reuse, c[0x0][0x188], R6 ;  /* 0x0000620004067a25 */ /* 0x040fe200078e0006 */
[----:B------:R-:W-:Y:S05]  /*8830*/  SHF.R.S32.HI R3, RZ, 0x1f, R4 ;  /* 0x0000001fff037819 */ /* 0x000fea0000011404 */
[----:B------:R-:W-:Y:S04]  /*8840*/  IMAD R3, R3, c[0x0][0x188], RZ ;  /* 0x0000620003037a24 */ /* 0x000fe800078e02ff */
[----:B------:R-:W-:Y:S04]  /*8850*/  IMAD R3, R4, c[0x0][0x18c], R3 ;  /* 0x0000630004037a24 */ /* 0x000fe800078e0203 */
[----:B------:R-:W-:Y:S02]  /*8860*/  IMAD.IADD R3, R7, 0x1, R3 ;  /* 0x0000000107037824 */ /* 0x000fe400078e0203 */
.L_x_2148:
[C---:B------:R-:W-:Y:S04]  /*8870*/  LEA R200, P1, R6.reuse, R200, 0x1 ;  /* 0x000000c806c87211 */ /* 0x040fe800078208ff */
[----:B------:R-:W-:Y:S02]  /*8880*/  LEA.HI.X R201, R6, R201, R3, 0x1, P1 ;  /* 0x000000c906c97211 */ /* 0x000fe400008f0c03 */
[C---:B------:R-:W-:Y:S03]  /*8890*/  IADD3 R220, P1, R213.reuse, R200, RZ ;  /* 0x000000c8d5dc7210 */ /* 0x040fe60007f3e0ff */
[----:B------:R-:W-:Y:S01]  /*88a0*/  @!PT LDS RZ, [RZ] ;  /* 0x00000000fffff984 */ /* 0x000fe20000000800 */
[----:B------:R-:W-:Y:S01]  /*88b0*/  @!PT LDS RZ, [RZ] ;  /* 0x00000000fffff984 */ /* 0x000fe20000000800 */
[----:B------:R-:W-:Y:S01]  /*88c0*/  @!PT LDS RZ, [RZ] ;  /* 0x00000000fffff984 */ /* 0x000fe20000000800 */
[----:B------:R1:W-:Y:S02]  /*88d0*/  LDGSTS.E.BYPASS.LTC128B.128 [R205+0xc000], [R200.64] ;  /* 0x0c000000c8cd7fae */ /* 0x0003e4000b901d46 */
[C---:B------:R-:W-:Y:S01]  /*88e0*/  IMAD.X R221, R210.reuse, 0x1, R201, P1 ;  /* 0x00000001d2dd7824 */ /* 0x040fe200008e06c9 */
[C---:B------:R-:W-:Y:S01]  /*88f0*/  IADD3 R134, P1, R213.reuse, R220, RZ ;  /* 0x000000dcd5867210 */ /* 0x040fe20007f3e0ff */
[----:B------:R1:W-:Y:S04]  /*8900*/  LDGSTS.E.BYPASS.LTC128B.128 [R205+0xe000], [R200.64+0x80] ;  /* 0x0e000080c8cd7fae */ /* 0x0003e8000b901d46 */
[----:B------:R1:W-:Y:S01]  /*8910*/  LDGSTS.E.BYPASS.LTC128B.128 [R205+0x10000], [R200.64+0x100] ;  /* 0x10000100c8cd7fae */ /* 0x0003e2000b901d46 */
[C---:B------:R-:W-:Y:S01]  /*8920*/  IMAD.X R135, R210.reuse, 0x1, R221, P1 ;  /* 0x00000001d2877824 */ /* 0x040fe200008e06dd */
[----:B------:R-:W-:Y:S02]  /*8930*/  IADD3 R2, P1, R213, R134, RZ ;  /* 0x00000086d5027210 */ /* 0x000fe40007f3e0ff */
[----:B------:R1:W-:Y:S03]  /*8940*/  LDGSTS.E.BYPASS.LTC128B.128 [R205+0xc800], [R220.64] ;  /* 0x0c800000dccd7fae */ /* 0x0003e6000b901d46 */
[----:B------:R-:W-:Y:S01]  /*8950*/  IMAD.X R3, R210, 0x1, R135, P1 ;  /* 0x00000001d2037824 */ /* 0x000fe200008e0687 */
[----:B------:R1:W-:Y:S01]  /*8960*/  LDGSTS.E.BYPASS.LTC128B.128 [R205+0xe800], [R220.64+0x80] ;  /* 0x0e800080dccd7fae */ /* 0x0003e2000b901d46 */
[----:B------:R-:W-:Y:S03]  /*8970*/  ISETP.GE.AND P1, PT, R203, 0x2, PT ;  /* 0x00000002cb00780c */ /* 0x000fe60003f26270 */
        /* <DEDUP_REMOVED lines=8> */
[----:B------:R-:W2:Y:S04]  /*8a00*/  LDSM.16.M88.4 R140, [R197+0x6000] ;  /* 0x00600000c58c783b */ /* 0x000ea80000000200 */
[----:B------:R-:W3:Y:S04]  /*8a10*/  LDSM.16.M88.4 R144, [R197+0x6800] ;  /* 0x00680000c590783b */ /* 0x000ee80000000200 */
[----:B------:R-:W4:Y:S04]  /*8a20*/  LDSM.16.M88.4 R148, [R197+0x7000] ;  /* 0x00700000c594783b */ /* 0x000f280000000200 */
[----:B------:R-:W0:Y:S04]  /*8a30*/  LDGDEPBAR ;  /* 0x00000000000079af */ /* 0x000e280000000000 */
[----:B------:R-:W5:Y:S04]  /*8a40*/  LDSM.16.M88.4 R152, [R197+0x7800] ;  /* 0x00780000c598783b */ /* 0x000f680000000200 */
[----:B------:R-:W-:Y:S04]  /*8a50*/  LDSM.16.M88.4 R156, [R196] ;  /* 0x00000000c49c783b */ /* 0x000fe80000000200 */
[----:B------:R-:W1:Y:S04]  /*8a60*/  LDSM.16.M88.4 R160, [R195] ;  /* 0x00000000c3a0783b */ /* 0x000e680000000200 */
[----:B------:R-:W1:Y:S04]  /*8a70*/  LDSM.16.M88.4 R164, [R187] ;  /* 0x00000000bba4783b */ /* 0x000e680000000200 */
[----:B------:R-:W1:Y:S04]  /*8a80*/  LDSM.16.M88.4 R168, [R186] ;  /* 0x00000000baa8783b */ /* 0x000e680000000200 */
[----:B------:R-:W1:Y:S01]  /*8a90*/  LDSM.16.M88.4 R172, [R185] ;  /* 0x00000000b9ac783b */ /* 0x000e620000000200 */
[C---:B--2---:R-:W-:Y:S08]  /*8aa0*/  HMMA.16816.F32.BF16 R4, R136.reuse, R140, RZ ;  /* 0x0000008c8804723c */ /* 0x044ff000000418ff */
[C---:B------:R-:W-:Y:S01]  /*8ab0*/  HMMA.16816.F32.BF16 R8, R136.reuse, R142, RZ ;  /* 0x0000008e8808723c */ /* 0x040fe200000418ff */
[----:B------:R-:W-:Y:S07]  /*8ac0*/  LDSM.16.M88.4 R140, [R194] ;  /* 0x00000000c28c783b */ /* 0x000fee0000000200 */
[C---:B---3--:R-:W-:Y:S08]  /*8ad0*/  HMMA.16816.F32.BF16 R12, R136.reuse, R144, RZ ;  /* 0x00000090880c723c */ /* 0x048ff000000418ff */
[C---:B------:R-:W-:Y:S01]  /*8ae0*/  HMMA.16816.F32.BF16 R16, R136.reuse, R146, RZ ;  /* 0x000000928810723c */ /* 0x040fe200000418ff */
[----:B------:R-:W2:Y:S07]  /*8af0*/  LDSM.16.M88.4 R144, [R191+0x6000] ;  /* 0x00600000bf90783b */ /* 0x000eae0000000200 */
[C---:B----4-:R-:W-:Y:S08]  /*8b00*/  HMMA.16816.F32.BF16 R20, R136.reuse, R148, RZ ;  /* 0x000000948814723c */ /* 0x050ff000000418ff */
[C---:B------:R-:W-:Y:S01]  /*8b10*/  HMMA.16816.F32.BF16 R24, R136.reuse, R150, RZ ;  /* 0x000000968818723c */ /* 0x040fe200000418ff */
[----:B------:R-:W3:Y:S07]  /*8b20*/  LDSM.16.M88.4 R148, [R191+0x6800] ;  /* 0x00680000bf94783b */ /* 0x000eee0000000200 */
[C---:B-----5:R-:W-:Y:S08]  /*8b30*/  HMMA.16816.F32.BF16 R28, R136.reuse, R152, RZ ;  /* 0x00000098881c723c */ /* 0x060ff000000418ff */
[----:B------:R-:W-:Y:S01]  /*8b40*/  HMMA.16816.F32.BF16 R32, R136, R154, RZ ;  /* 0x0000009a8820723c */ /* 0x000fe200000418ff */
[----:B------:R-:W4:Y:S04]  /*8b50*/  LDSM.16.M88.4 R136, [R191+0x7000] ;  /* 0x00700000bf88783b */ /* 0x000f280000000200 */
[----:B------:R-:W5:Y:S03]  /*8b60*/  LDSM.16.M88.4 R152, [R191+0x7800] ;  /* 0x00780000bf98783b */ /* 0x000f660000000200 */
[C---:B-1----:R-:W-:Y:S08]  /*8b70*/  HMMA.16816.F32.BF16 R4, R156.reuse, R160, R4 ;  /* 0x000000a09c04723c */ /* 0x042ff00000041804 */
[C---:B------:R-:W-:Y:S01]  /*8b80*/  HMMA.16816.F32.BF16 R8, R156.reuse, R162, R8 ;  /* 0x000000a29c08723c */ /* 0x040fe20000041808 */
[----:B------:R-:W-:Y:S07]  /*8b90*/  LDSM.16.M88.4 R160, [R193] ;  /* 0x00000000c1a0783b */ /* 0x000fee0000000200 */
[C---:B------:R-:W-:Y:S08]  /*8ba0*/  HMMA.16816.F32.BF16 R12, R156.reuse, R164, R12 ;  /* 0x000000a49c0c723c */ /* 0x040ff0000004180c */
[C---:B------:R-:W-:Y:S01]  /*8bb0*/  HMMA.16816.F32.BF16 R16, R156.reuse, R166, R16 ;  /* 0x000000a69c10723c */ /* 0x040fe20000041810 */
[----:B------:R-:W1:Y:S07]  /*8bc0*/  LDSM.16.M88.4 R164, [R184] ;  /* 0x00000000b8a4783b */ /* 0x000e6e0000000200 */
[C---:B------:R-:W-:Y:S08]  /*8bd0*/  HMMA.16816.F32.BF16 R20, R156.reuse, R168, R20 ;  /* 0x000000a89c14723c */ /* 0x040ff00000041814 */
[C---:B------:R-:W-:Y:S01]  /*8be0*/  HMMA.16816.F32.BF16 R24, R156.reuse, R170, R24 ;  /* 0x000000aa9c18723c */ /* 0x040fe20000041818 */
[----:B------:R-:W1:Y:S07]  /*8bf0*/  LDSM.16.M88.4 R168, [R184+0x800] ;  /* 0x00080000b8a8783b */ /* 0x000e6e0000000200 */
[C---:B------:R-:W-:Y:S08]  /*8c00*/  HMMA.16816.F32.BF16 R28, R156.reuse, R172, R28 ;  /* 0x000000ac9c1c723c */ /* 0x040ff0000004181c */
[----:B------:R-:W-:Y:S01]  /*8c10*/  HMMA.16816.F32.BF16 R32, R156, R174, R32 ;  /* 0x000000ae9c20723c */ /* 0x000fe20000041820 */
[----:B------:R-:W1:Y:S04]  /*8c20*/  LDSM.16.M88.4 R156, [R184+0x1000] ;  /* 0x00100000b89c783b */ /* 0x000e680000000200 */
[----:B------:R-:W1:Y:S03]  /*8c30*/  LDSM.16.M88.4 R172, [R184+0x1800] ;  /* 0x00180000b8ac783b */ /* 0x000e660000000200 */
[C---:B--2---:R-:W-:Y:S08]  /*8c40*/  HMMA.16816.F32.BF16 R4, R140.reuse, R144, R4 ;  /* 0x000000908c04723c */ /* 0x044ff00000041804 */
[C---:B------:R-:W-:Y:S01]  /*8c50*/  HMMA.16816.F32.BF16 R8, R140.reuse, R146, R8 ;  /* 0x000000928c08723c */ /* 0x040fe20000041808 */
[----:B------:R-:W-:Y:S07]  /*8c60*/  LDSM.16.M88.4 R144, [R197+0x8000] ;  /* 0x00800000c590783b */ /* 0x000fee0000000200 */
[C---:B---3--:R-:W-:Y:S08]  /*8c70*/  HMMA.16816.F32.BF16 R12, R140.reuse, R148, R12 ;  /* 0x000000948c0c723c */ /* 0x048ff0000004180c */
[C---:B------:R-:W-:Y:S01]  /*8c80*/  HMMA.16816.F32.BF16 R16, R140.reuse, R150, R16 ;  /* 0x000000968c10723c */ /* 0x040fe20000041810 */
[----:B------:R-:W-:Y:S07]  /*8c90*/  LDSM.16.M88.4 R148, [R197+0x8800] ;  /* 0x00880000c594783b */ /* 0x000fee0000000200 */
[C---:B----4-:R-:W-:Y:S08]  /*8ca0*/  HMMA.16816.F32.BF16 R20, R140.reuse, R136, R20 ;  /* 0x000000888c14723c */ /* 0x050ff00000041814 */
[C---:B------:R-:W-:Y:S01]  /*8cb0*/  HMMA.16816.F32.BF16 R24, R140.reuse, R138, R24 ;  /* 0x0000008a8c18723c */ /* 0x040fe20000041818 */
[----:B------:R-:W2:Y:S07]  /*8cc0*/  LDSM.16.M88.4 R136, [R198+0x2000] ;  /* 0x00200000c688783b */ /* 0x000eae0000000200 */
[C---:B-----5:R-:W-:Y:S08]  /*8cd0*/  HMMA.16816.F32.BF16 R28, R140.reuse, R152, R28 ;  /* 0x000000988c1c723c */ /* 0x060ff0000004181c */
[----:B------:R-:W-:Y:S01]  /*8ce0*/  HMMA.16816.F32.BF16 R32, R140, R154, R32 ;  /* 0x0000009a8c20723c */ /* 0x000fe20000041820 */
[----:B------:R-:W3:Y:S04]  /*8cf0*/  LDSM.16.M88.4 R140, [R197+0x9000] ;  /* 0x00900000c58c783b */ /* 0x000ee80000000200 */
[----:B------:R-:W4:Y:S03]  /*8d00*/  LDSM.16.M88.4 R152, [R197+0x9800] ;  /* 0x00980000c598783b */ /* 0x000f260000000200 */
[C---:B-1----:R-:W-:Y:S08]  /*8d10*/  HMMA.16816.F32.BF16 R4, R160.reuse, R164, R4 ;  /* 0x000000a4a004723c */ /* 0x042ff00000041804 */
[C---:B------:R-:W-:Y:S01]  /*8d20*/  HMMA.16816.F32.BF16 R8, R160.reuse, R166, R8 ;  /* 0x000000a6a008723c */ /* 0x040fe20000041808 */
[----:B------:R-:W-:Y:S07]  /*8d30*/  LDSM.16.M88.4 R164, [R183] ;  /* 0x00000000b7a4783b */ /* 0x000fee0000000200 */
[C---:B------:R-:W-:Y:S08]  /*8d40*/  HMMA.16816.F32.BF16 R12, R160.reuse, R168, R12 ;  /* 0x000000a8a00c723c */ /* 0x040ff0000004180c */
[C---:B------:R-:W-:Y:S01]  /*8d50*/  HMMA.16816.F32.BF16 R16, R160.reuse, R170, R16 ;  /* 0x000000aaa010723c */ /* 0x040fe20000041810 */
[----:B------:R-:W-:Y:S07]  /*8d60*/  LDSM.16.M88.4 R168, [R182] ;  /* 0x00000000b6a8783b */ /* 0x000fee0000000200 */
[C---:B------:R-:W-:Y:S08]  /*8d70*/  HMMA.16816.F32.BF16 R20, R160.reuse, R156, R20 ;  /* 0x0000009ca014723c */ /* 0x040ff00000041814 */
[C---:B------:R-:W-:Y:S01]  /*8d80*/  HMMA.16816.F32.BF16 R24, R160.reuse, R158, R24 ;  /* 0x0000009ea018723c */ /* 0x040fe20000041818 */
[----:B------:R-:W1:Y:S07]  /*8d90*/  LDSM.16.M88.4 R156, [R196+0x2000] ;  /* 0x00200000c49c783b */ /* 0x000e6e0000000200 */
[C---:B------:R-:W-:Y:S08]  /*8da0*/  HMMA.16816.F32.BF16 R28, R160.reuse, R172, R28 ;  /* 0x000000aca01c723c */ /* 0x040ff0000004181c */
[----:B------:R-:W-:Y:S01]  /*8db0*/  HMMA.16816.F32.BF16 R32, R160, R174, R32 ;  /* 0x000000aea020723c */ /* 0x000fe20000041820 */
[----:B------:R-:W5:Y:S04]  /*8dc0*/  LDSM.16.M88.4 R160, [R181] ;  /* 0x00000000b5a0783b */ /* 0x000f680000000200 */
[----:B------:R-:W1:Y:S03]  /*8dd0*/  LDSM.16.M88.4 R172, [R180] ;  /* 0x00000000b4ac783b */ /* 0x000e660000000200 */
[C---:B--2---:R-:W-:Y:S08]  /*8de0*/  HMMA.16816.F32.BF16 R4, R136.reuse, R144, R4 ;  /* 0x000000908804723c */ /* 0x044ff00000041804 */
[C---:B------:R-:W-:Y:S01]  /*8df0*/  HMMA.16816.F32.BF16 R8, R136.reuse, R146, R8 ;  /* 0x000000928808723c */ /* 0x040fe20000041808 */
[----:B------:R-:W-:Y:S07]  /*8e00*/  LDSM.16.M88.4 R144, [R191+0x8000] ;  /* 0x00800000bf90783b */ /* 0x000fee0000000200 */
[C---:B------:R-:W-:Y:S08]  /*8e10*/  HMMA.16816.F32.BF16 R12, R136.reuse, R148, R12 ;  /* 0x00000094880c723c */ /* 0x040ff0000004180c */
[C---:B------:R-:W-:Y:S01]  /*8e20*/  HMMA.16816.F32.BF16 R16, R136.reuse, R150, R16 ;  /* 0x000000968810723c */ /* 0x040fe20000041810 */
[----:B------:R-:W-:Y:S07]  /*8e30*/  LDSM.16.M88.4 R148, [R191+0x8800] ;  /* 0x00880000bf94783b */ /* 0x000fee0000000200 */
[C---:B---3--:R-:W-:Y:S08]  /*8e40*/  HMMA.16816.F32.BF16 R20, R136.reuse, R140, R20 ;  /* 0x0000008c8814723c */ /* 0x048ff00000041814 */
[C---:B------:R-:W-:Y:S01]  /*8e50*/  HMMA.16816.F32.BF16 R24, R136.reuse, R142, R24 ;  /* 0x0000008e8818723c */ /* 0x040fe20000041818 */
[----:B------:R-:W2:Y:S07]  /*8e60*/  LDSM.16.M88.4 R140, [R194+0x2000] ;  /* 0x00200000c28c783b */ /* 0x000eae0000000200 */
        /* <DEDUP_REMOVED lines=10> */
[C---:B-----5:R-:W-:Y:S08]  /*8f10*/  HMMA.16816.F32.BF16 R20, R156.reuse, R160, R20 ;  /* 0x000000a09c14723c */ /* 0x060ff00000041814 */
[C---:B------:R-:W-:Y:S01]  /*8f20*/  HMMA.16816.F32.BF16 R24, R156.reuse, R162, R24 ;  /* 0x000000a29c18723c */ /* 0x040fe20000041818 */
[----:B------:R-:W1:Y:S07]  /*8f30*/  LDSM.16.M88.4 R160, [R193+0x2000] ;  /* 0x00200000c1a0783b */ /* 0x000e6e0000000200 */
[C---:B------:R-:W-:Y:S08]  /*8f40*/  HMMA.16816.F32.BF16 R28, R156.reuse, R172, R28 ;  /* 0x000000ac9c1c723c */ /* 0x040ff0000004181c */
[----:B------:R-:W-:Y:S01]  /*8f50*/  HMMA.16816.F32.BF16 R32, R156, R174, R32 ;  /* 0x000000ae9c20723c */ /* 0x000fe20000041820 */
[----:B------:R-:W5:Y:S04]  /*8f60*/  LDSM.16.M88.4 R156, [R184+0x3000] ;  /* 0x00300000b89c783b */ /* 0x000f680000000200 */
[----:B------:R-:W1:Y:S03]  /*8f70*/  LDSM.16.M88.4 R172, [R184+0x3800] ;  /* 0x00380000b8ac783b */ /* 0x000e660000000200 */
        /* <DEDUP_REMOVED lines=19> */
[C---:B-----5:R-:W-:Y:S08]  /*90b0*/  HMMA.16816.F32.BF16 R20, R160.reuse, R156, R20 ;  /* 0x0000009ca014723c */ /* 0x060ff00000041814 */
        /* <DEDUP_REMOVED lines=32> */
[C---:B--2---:R-:W-:Y:S01]  /*92c0*/  HMMA.16816.F32.BF16 R4, R140.reuse, R144, R4 ;  /* 0x000000908c04723c */ /* 0x044fe20000041804 */
        /* <DEDUP_REMOVED lines=9> */
[C---:B-1----:R-:W-:Y:S08]  /*9360*/  HMMA.16816.F32.BF16 R4, R160.reuse, R164, R4 ;  /* 0x000000a4a004723c */ /* 0x042ff00000041804 */
        /* <DEDUP_REMOVED lines=9> */
[----:B------:R-:W-:Y:S02]  /*9400*/  MOV R136, R214 ;  /* 0x000000d600887202 */ /* 0x000fe40000000f00 */
[----:B------:R-:W-:Y:S01]  /*9410*/  MOV R3, R212 ;  /* 0x000000d400037202 */ /* 0x000fe20000000f00 */
        /* <DEDUP_REMOVED lines=9> */
[----:B------:R-:W-:Y:S02]  /*94b0*/  LOP3.LUT R139, R139, c[0x0][0x2d0], RZ, 0x3c, !PT ;  /* 0x0000b4008b8b7a12 */ /* 0x000fe400078e3cff */
[----:B------:R-:W-:Y:S02]  /*94c0*/  ISETP.GE.AND P1, PT, R137, RZ, PT ;  /* 0x000000ff8900720c */ /* 0x000fe40003f26270 */
[----:B------:R-:W-:Y:S01]  /*94d0*/  ISETP.GE.AND P3, PT, R139, RZ, PT ;  /* 0x000000ff8b00720c */ /* 0x000fe20003f66270 */
        /* <DEDUP_REMOVED lines=11> */
[C---:B------:R-:W-:Y:S01]  /*9590*/  IMAD R132, R2.reuse, R3, R132 ;  /* 0x0000000302847224 */ /* 0x040fe200078e0284 */
[----:B------:R-:W-:Y:S01]  /*95a0*/  LOP3.LUT R3, RZ, c[0x0][0x2d0], RZ, 0x33, !PT ;  /* 0x0000b400ff037a12 */ /* 0x000fe200078e33ff */
        /* <DEDUP_REMOVED lines=9> */
[----:B------:R-:W-:Y:S09]  /*9640*/  ISETP.NE.AND P2, PT, RZ, c[0x0][0x2d0], PT ;  /* 0x0000b400ff007a0c */ /* 0x000ff20003f45270 */
        /* <DEDUP_REMOVED lines=11> */
[----:B------:R-:W-:Y:S02]  /*9700*/  IMAD.MOV.U32 R3, RZ, RZ, 0x40 ;  /* 0x00000040ff037424 */ /* 0x000fe400078e00ff */
[----:B------:R-:W2:Y:S02]  /*9710*/  LDG.E R132, [R140.64] ;  /* 0x000000068c847981 */ /* 0x000ea4000c1e1900 */
[----:B------:R-:W-:Y:S02]  /*9720*/  IMAD R3, R2, c[0x0][0x2d0], -R3 ;  /* 0x0000b40002037a24 */ /* 0x000fe400078e0a03 */
[----:B------:R-:W2:Y:S02]  /*9730*/  LDG.E R135, [R134.64] ;  /* 0x0000000686877981 */ /* 0x000ea4000c1e1900 */
[C---:B------:R-:W-:Y:S01]  /*9740*/  IMAD.WIDE.U32 R136, R3.reuse, c[0x0][0x198], RZ ;  /* 0x0000660003887a25 */ /* 0x040fe200078e00ff */
        /* <DEDUP_REMOVED lines=10> */
.L_x_2150:
        /* <DEDUP_REMOVED lines=24> */
.L_x_2149:
        /* <DEDUP_REMOVED lines=410> */
.L_x_2147:
[----:B------:R-:W1:Y:S01]  /*b310*/  SHFL.BFLY PT, R0, R217, 0x2, 0x1f ;  /* 0x0c401f00d9007f89 */ /* 0x000e6200000e0000 */
[C---:B------:R-:W-:Y:S01]  /*b320*/  ISETP.NE.AND P0, PT, R202.reuse, -0x1, PT ;  /* 0xffffffffca00780c */ /* 0x040fe20003f05270 */
[----:B------:R-:W-:Y:S01]  /*b330*/  BSSY B0, `(.L_x_2152) ;  /* 0x0000133000007945 */ /* 0x000fe20003800000 */
[----:B------:R-:W-:Y:S01]  /*b340*/  MOV R5, 0x3f800000 ;  /* 0x3f80000000057802 */ /* 0x000fe20000000f00 */
[----:B------:R-:W2:Y:S10]  /*b350*/  SHFL.BFLY PT, R2, R219, 0x2, 0x1f ;  /* 0x0c401f00db027f89 */ /* 0x000eb400000e0000 */
        /* <DEDUP_REMOVED lines=17> */
[----:B------:R-:W-:-:S04]  /*b470*/  LEA.HI R11, R11, R12, RZ, 0x3 ;  /* 0x0000000c0b0b7211 */ /* 0x000fc800078f18ff */
[----:B------:R-:W-:-:S03]  /*b480*/  LOP3.LUT R11, R11, 0xfffffff8, RZ, 0xc0, !PT ;  /* 0xfffffff80b0b7812 */ /* 0x000fc600078ec0ff */
[----:B------:R-:W1:Y:S01]  /*b490*/  @P4 MUFU.RCP R7, R0 ;  /* 0x0000000000074308 */ /* 0x000e620000001000 */
[----:B------:R-:W-:-:S04]  /*b4a0*/  IADD3 R11, R12, -R11, RZ ;  /* 0x8000000b0c0b7210 */ /* 0x000fc80007ffe0ff */
[C---:B------:R-:W-:Y:S02]  /*b4b0*/  SHF.L.U32 R12, R11.reuse, 0x6, RZ ;  /* 0x000000060b0c7819 */ /* 0x040fe400000006ff */
[----:B------:R-:W-:Y:S01]  /*b4c0*/  LOP3.LUT R13, R11, 0x1, RZ, 0xc0, !PT ;  /* 0x000000010b0d7812 */ /* 0x000fe200078ec0ff */
[----:B------:R-:W2:Y:S01]  /*b4d0*/  @P5 MUFU.RCP R5, R2 ;  /* 0x0000000200055308 */ /* 0x000ea20000001000 */
[----:B------:R-:W-:Y:S02]  /*b4e0*/  LOP3.LUT R12, R12, 0x1c0, RZ, 0xc0, !PT ;  /* 0x000001c00c0c7812 */ /* 0x000fe400078ec0ff */
[----:B------:R-:W-:Y:S02]  /*b4f0*/  ISETP.NE.U32.AND P3, PT, R13, 0x1, PT ;  /* 0x000000010d00780c */ /* 0x000fe40003f65070 */
[----:B------:R-:W-:Y:S02]  /*b500*/  LEA.HI R12, R12, R12, RZ, 0x1d ;  /* 0x0000000c0c0c7211 */ /* 0x000fe400078fe8ff */
[----:B------:R-:W-:Y:S01]  /*b510*/  R2P PR, R11, 0x6 ;  /* 0x000000060b007804 */ /* 0x000fe20000000000 */
[C---:B-1----:R-:W-:Y:S01]  /*b520*/  FMUL.FTZ R131, R7.reuse, R131 ;  /* 0x0000008307837220 */ /* 0x042fe20000410000 */
[----:B------:R-:W1:Y:S01]  /*b530*/  @P5 MUFU.LG2 R2, R2 ;  /* 0x0000000200025308 */ /* 0x000e620000000c00 */
[----:B------:R-:W-:-:S02]  /*b540*/  FMUL.FTZ R130, R7, R130 ;  /* 0x0000008207827220 */ /* 0x000fc40000410000 */
[C---:B------:R-:W-:Y:S02]  /*b550*/  FMUL.FTZ R39, R7.reuse, R39 ;  /* 0x0000002707277220 */ /* 0x040fe40000410000 */
[----:B------:R-:W-:Y:S01]  /*b560*/  FMUL.FTZ R38, R7, R38 ;  /* 0x0000002607267220 */ /* 0x000fe20000410000 */
[----:B------:R-:W-:Y:S01]  /*b570*/  F2FP.BF16.PACK_AB R130, R131, R130 ;  /* 0x000000828382723e */ /* 0x000fe200000010ff */
[C---:B------:R-:W-:Y:S01]  /*b580*/  FMUL.FTZ R43, R7.reuse, R43 ;  /* 0x0000002b072b7220 */ /* 0x040fe20000410000 */
[----:B------:R-:W3:Y:S01]  /*b590*/  @P4 MUFU.LG2 R0, R0 ;  /* 0x0000000000004308 */ /* 0x000ee20000000c00 */
        /* <DEDUP_REMOVED lines=65> */
[C---:B--2---:R-:W-:Y:S01]  /*b9b0*/  FMUL.FTZ R128, R5.reuse, R128 ;  /* 0x0000008005807220 */ /* 0x044fe20000410000 */
[----:B------:R-:W-:Y:S01]  /*b9c0*/  LOP3.LUT R9, R10, 0x3ffffffc, RZ, 0xc0, !PT ;  /* 0x3ffffffc0a097812 */ /* 0x000fe200078ec0ff */
[C---:B------:R-:W-:Y:S01]  /*b9d0*/  FMUL.FTZ R129, R5.reuse, R129 ;  /* 0x0000008105817220 */ /* 0x040fe20000410000 */
[----:B------:R-:W-:Y:S01]  /*b9e0*/  SHF.R.S32.HI R10, RZ, 0x5, R7 ;  /* 0x00000005ff0a7819 */ /* 0x000fe20000011407 */
[----:B------:R-:W-:Y:S01]  /*b9f0*/  FMUL.FTZ R36, R5, R36 ;  /* 0x0000002405247220 */ /* 0x000fe20000410000 */
[----:B------:R-:W-:Y:S01]  /*ba00*/  IADD3 R9, -R9, R8, RZ ;  /* 0x0000000809097210 */ /* 0x000fe20007ffe1ff */
        /* <DEDUP_REMOVED lines=10> */
[----:B------:R-:W-:Y:S01]  /*bab0*/  FMUL.FTZ R48, R5, R48 ;  /* 0x0000003005307220 */ /* 0x000fe20000410000 */
[----:B------:R-:W-:Y:S01]  /*bac0*/  SHF.L.U32 R13, R9, 0x1, RZ ;  /* 0x00000001090d7819 */ /* 0x000fe200000006ff */
[C---:B------:R-:W-:Y:S01]  /*bad0*/  FMUL.FTZ R49, R5.reuse, R49 ;  /* 0x0000003105317220 */ /* 0x040fe20000410000 */
[----:B------:R-:W-:Y:S01]  /*bae0*/  MOV R9, 0x20 ;  /* 0x0000002000097802 */ /* 0x000fe20000000f00 */
[----:B------:R-:W-:Y:S01]  /*baf0*/  FMUL.FTZ R52, R5, R52 ;  /* 0x0000003405347220 */ /* 0x000fe20000410000 */
[----:B------:R-:W-:Y:S01]  /*bb00*/  IADD3 R11, R13, -0x10, RZ ;  /* 0xfffffff00d0b7810 */ /* 0x000fe20007ffe0ff */
[----:B------:R-:W-:Y:S01]  /*bb10*/  FMUL.FTZ R53, R5, R53 ;  /* 0x0000003505357220 */ /* 0x000fe20000410000 */
[----:B------:R-:W-:Y:S01]  /*bb20*/  SEL R12, R9, 0xffffffe0, !P1 ;  /* 0xffffffe0090c7807 */ /* 0x000fe20004800000 */
[----:B------:R-:W-:Y:S01]  /*bb30*/  FMUL.FTZ R56, R5, R56 ;  /* 0x0000003805387220 */ /* 0x000fe20000410000 */
[----:B------:R-:W-:Y:S01]  /*bb40*/  @P3 IADD3 R11, R13, 0x10, RZ ;  /* 0x000000100d0b3810 */ /* 0x000fe20007ffe0ff */
        /* <DEDUP_REMOVED lines=63> */
[----:B------:R-:W4:Y:S01]  /*bf40*/  S2R R9, SR_TID.X ;  /* 0x0000000000097919 */ /* 0x000f220000002100 */
[----:B------:R-:W-:Y:S01]  /*bf50*/  FMUL.FTZ R121, R5, R121 ;  /* 0x0000007905797220 */ /* 0x000fe20000410000 */
[----:B------:R-:W-:Y:S01]  /*bf60*/  F2FP.BF16.PACK_AB R112, R113, R112 ;  /* 0x000000707170723e */ /* 0x000fe200000010ff */
[----:B------:R-:W-:Y:S01]  /*bf70*/  FMUL.FTZ R116, R5, R116 ;  /* 0x0000007405747220 */ /* 0x000fe20000410000 */
[----:B------:R-:W-:Y:S01]  /*bf80*/  LOP3.LUT R7, R7, 0xffffffe0, RZ, 0xc0, !PT ;  /* 0xffffffe007077812 */ /* 0x000fe200078ec0ff */
[----:B------:R-:W-:Y:S01]  /*bf90*/  FMUL.FTZ R5, R5, R117 ;  /* 0x0000007505057220 */ /* 0x000fe20000410000 */
[----:B------:R-:W-:Y:S01]  /*bfa0*/  F2FP.BF16.PACK_AB R120, R121, R120 ;  /* 0x000000787978723e */ /* 0x000fe200000010ff */
[----:B-1----:R-:W-:Y:S01]  /*bfb0*/  @P5 FMUL.FTZ R63, R2, 0.69314718246459960938 ;  /* 0x3f317218023f5820 */ /* 0x002fe20000410000 */
[----:B------:R-:W-:Y:S01]  /*bfc0*/  IADD3 R8, R8, -R7, RZ ;  /* 0x8000000708087210 */ /* 0x000fe20007ffe0ff */
[----:B---3--:R-:W-:Y:S01]  /*bfd0*/  @P4 FMUL.FTZ R0, R0, 0.69314718246459960938 ;  /* 0x3f31721800004820 */ /* 0x008fe20000410000 */
[----:B------:R-:W-:-:S02]  /*bfe0*/  F2FP.BF16.PACK_AB R116, R5, R116 ;  /* 0x000000740574723e */ /* 0x000fc400000010ff */
[----:B------:R-:W-:-:S04]  /*bff0*/  MOV R5, 0x40 ;  /* 0x0000004000057802 */ /* 0x000fc80000000f00 */
[----:B------:R-:W-:Y:S02]  /*c000*/  SEL R14, R5, 0xffffffc0, !P2 ;  /* 0xffffffc0050e7807 */ /* 0x000fe40005000000 */
[----:B------:R-:W1:Y:S02]  /*c010*/  S2R R5, SR_CTAID.Y ;  /* 0x0000000000057919 */ /* 0x000e640000002600 */
[-C--:B------:R-:W-:Y:S02]  /*c020*/  IADD3 R19, R13, R14.reuse, RZ ;  /* 0x0000000e0d137210 */ /* 0x080fe40007ffe0ff */
[----:B------:R-:W-:Y:S02]  /*c030*/  IADD3 R21, R14, R11, RZ ;  /* 0x0000000b0e157210 */ /* 0x000fe40007ffe0ff */
[-C--:B------:R-:W-:Y:S01]  /*c040*/  IADD3 R23, R15, R14.reuse, RZ ;  /* 0x0000000e0f177210 */ /* 0x080fe20007ffe0ff */
[----:B------:R-:W-:Y:S01]  /*c050*/  STS [R19], R48 ;  /* 0x0000003013007388 */ /* 0x000fe20000000800 */
[----:B------:R-:W-:-:S02]  /*c060*/  IADD3 R25, R17, R14, RZ ;  /* 0x0000000e11197210 */ /* 0x000fc40007ffe0ff */
[----:B--2---:R-:W-:Y:S01]  /*c070*/  ISETP.NE.AND P2, PT, R12, RZ, PT ;  /* 0x000000ff0c00720c */ /* 0x004fe20003f45270 */
[----:B------:R-:W-:Y:S03]  /*c080*/  STS [R19+0x400], R50 ;  /* 0x0004003213007388 */ /* 0x000fe60000000800 */
[----:B------:R-:W-:Y:S01]  /*c090*/  ISETP.NE.OR P1, PT, R202, -0x1, !P2 ;  /* 0xffffffffca00780c */ /* 0x000fe20005725670 */
[----:B------:R-:W-:Y:S04]  /*c0a0*/  STS [R21], R52 ;  /* 0x0000003415007388 */ /* 0x000fe80000000800 */
[----:B------:R-:W-:Y:S04]  /*c0b0*/  STS [R21+0x400], R54 ;  /* 0x0004003615007388 */ /* 0x000fe80000000800 */
[----:B------:R-:W-:Y:S04]  /*c0c0*/  STS [R23], R56 ;  /* 0x0000003817007388 */ /* 0x000fe80000000800 */
[----:B------:R-:W-:Y:S01]  /*c0d0*/  STS [R23+0x400], R58 ;  /* 0x0004003a17007388 */ /* 0x000fe20000000800 */
[----:B-1----:R-:W-:-:S03]  /*c0e0*/  @!P1 IMAD R202, R5, c[0x0][0x214], RZ ;  /* 0x0000850005ca9a24 */ /* 0x002fc600078e02ff */
[----:B------:R4:W-:Y:S04]  /*c0f0*/  STS [R25], R60 ;  /* 0x0000003c19007388 */ /* 0x0009e80000000800 */
[----:B------:R1:W-:Y:S04]  /*c100*/  STS [R25+0x400], R62 ;  /* 0x0004003e19007388 */ /* 0x0003e80000000800 */
[----:B------:R2:W-:Y:S04]  /*c110*/  STS [R13+0x2000], R64 ;  /* 0x002000400d007388 */ /* 0x0005e80000000800 */
[----:B------:R-:W-:Y:S04]  /*c120*/  STS [R13+0x2400], R66 ;  /* 0x002400420d007388 */ /* 0x000fe80000000800 */
[----:B------:R-:W-:Y:S04]  /*c130*/  STS [R11+0x2000], R68 ;  /* 0x002000440b007388 */ /* 0x000fe80000000800 */
[----:B------:R-:W-:Y:S04]  /*c140*/  STS [R11+0x2400], R70 ;  /* 0x002400460b007388 */ /* 0x000fe80000000800 */
[----:B------:R-:W-:Y:S01]  /*c150*/  STS [R15+0x2000], R72 ;  /* 0x002000480f007388 */ /* 0x000fe20000000800 */
[----:B----4-:R-:W-:-:S03]  /*c160*/  SHF.R.S32.HI R60, RZ, 0x1f, R9 ;  /* 0x0000001fff3c7819 */ /* 0x010fc60000011409 */
[----:B------:R-:W-:Y:S01]  /*c170*/  STS [R15+0x2400], R74 ;  /* 0x0024004a0f007388 */ /* 0x000fe20000000800 */
[----:B-1----:R-:W-:-:S03]  /*c180*/  @!P0 SHF.R.S32.HI R62, RZ, 0x1f, R5 ;  /* 0x0000001fff3e8819 */ /* 0x002fc60000011405 */
[----:B------:R-:W-:Y:S01]  /*c190*/  STS [R17+0x2000], R76 ;  /* 0x0020004c11007388 */ /* 0x000fe20000000800 */
[----:B--2---:R-:W-:-:S03]  /*c1a0*/  @!P0 IMAD.WIDE.U32 R64, R5, c[0x0][0x1e0], RZ ;  /* 0x0000780005408a25 */ /* 0x004fc600078e00ff */
[----:B------:R-:W-:Y:S01]  /*c1b0*/  STS [R17+0x2400], R78 ;  /* 0x0024004e11007388 */ /* 0x000fe20000000800 */
[----:B------:R-:W-:Y:S01]  /*c1c0*/  @!P0 IMAD R62, R62, c[0x0][0x1e0], RZ ;  /* 0x000078003e3e8a24 */ /* 0x000fe200078e02ff */
[----:B------:R-:W-:Y:S02]  /*c1d0*/  @!P0 MOV R6, R64 ;  /* 0x0000004000068202 */ /* 0x000fe40000000f00 */
[----:B------:R-:W-:Y:S01]  /*c1e0*/  STS [R19+0x2000], R80 ;  /* 0x0020005013007388 */ /* 0x000fe20000000800 */
[----:B------:R-:W-:Y:S01]  /*c1f0*/  @!P0 IMAD R61, R5, c[0x0][0x1e4], R62 ;  /* 0x00007900053d8a24 */ /* 0x000fe200078e023e */
[----:B------:R-:W-:Y:S02]  /*c200*/  LEA.HI R62, R60, R9, RZ, 0x5 ;  /* 0x000000093c3e7211 */ /* 0x000fe400078f28ff */
[----:B------:R-:W-:Y:S02]  /*c210*/  STS [R19+0x2400], R82 ;  /* 0x0024005213007388 */ /* 0x000fe40000000800 */
[----:B------:R-:W-:-:S02]  /*c220*/  LOP3.LUT R62, R62, 0xffffffe0, RZ, 0xc0, !PT ;  /* 0xffffffe03e3e7812 */ /* 0x000fc400078ec0ff */
[----:B------:R-:W-:Y:S01]  /*c230*/  STS [R21+0x2000], R84 ;  /* 0x0020005415007388 */ /* 0x000fe20000000800 */
[----:B------:R-:W-:Y:S02]  /*c240*/  @!P0 IADD3 R4, R65, R61, RZ ;  /* 0x0000003d41048210 */ /* 0x000fe40007ffe0ff */
[----:B------:R-:W-:Y:S01]  /*c250*/  SHF.R.S32.HI R61, RZ, 0x1f, R10 ;  /* 0x0000001fff3d7819 */ /* 0x000fe2000001140a */
[----:B------:R-:W-:Y:S01]  /*c260*/  STS [R21+0x2400], R86 ;  /* 0x0024005615007388 */ /* 0x000fe20000000800 */
[----:B------:R-:W-:Y:S02]  /*c270*/  IADD3 R62, R9, -R62, RZ ;  /* 0x8000003e093e7210 */ /* 0x000fe40007ffe0ff */
[----:B------:R-:W-:Y:S01]  /*c280*/  LOP3.LUT P0, RZ, R8, 0x3, RZ, 0xc0, !PT ;  /* 0x0000000308ff7812 */ /* 0x000fe2000780c0ff */
[----:B------:R-:W-:Y:S01]  /*c290*/  STS [R23+0x2000], R88 ;  /* 0x0020005817007388 */ /* 0x000fe20000000800 */
[----:B------:R-:W-:Y:S02]  /*c2a0*/  LEA.HI R61, R61, R10, RZ, 0x2 ;  /* 0x0000000a3d3d7211 */ /* 0x000fe400078f10ff */
[----:B------:R-:W-:Y:S01]  /*c2b0*/  SHF.R.S32.HI R7, RZ, 0x1f, R62 ;  /* 0x0000001fff077819 */ /* 0x000fe2000001143e */
[----:B------:R-:W-:Y:S01]  /*c2c0*/  STS [R23+0x2400], R90 ;  /* 0x0024005a17007388 */ /* 0x000fe20000000800 */
[----:B------:R-:W-:-:S02]  /*c2d0*/  LOP3.LUT R61, R61, 0xffffffc, RZ, 0xc0, !PT ;  /* 0x0ffffffc3d3d7812 */ /* 0x000fc400078ec0ff */
[----:B------:R-:W-:Y:S01]  /*c2e0*/  LEA.HI R7, R7, R62, RZ, 0x2 ;  /* 0x0000003e07077211 */ /* 0x000fe200078f10ff */
[----:B------:R-:W-:Y:S01]  /*c2f0*/  STS [R25+0x2000], R92 ;  /* 0x0020005c19007388 */ /* 0x000fe20000000800 */
[----:B------:R-:W-:Y:S02]  /*c300*/  IADD3 R61, R10, -R61, RZ ;  /* 0x8000003d0a3d7210 */ /* 0x000fe40007ffe0ff */
[----:B------:R-:W-:Y:S01]  /*c310*/  SHF.R.S32.HI R2, RZ, 0x2, R7 ;  /* 0x00000002ff027819 */ /* 0x000fe20000011407 */
[----:B------:R-:W-:Y:S01]  /*c320*/  STS [R25+0x2400], R94 ;  /* 0x0024005e19007388 */ /* 0x000fe20000000800 */
[----:B------:R-:W-:Y:S01]  /*c330*/  MOV R8, 0x7f800000 ;  /* 0x7f80000000087802 */ /* 0x000fe20000000f00 */
[----:B------:R-:W-:Y:S01]  /*c340*/  @P5 FFMA.FTZ R8, R132, c[0x0][0x238], R63 ;  /* 0x00008e0084085a23 */ /* 0x000fe2000001003f */
[----:B------:R-:W-:Y:S01]  /*c350*/  MOV R10, 0x7f800000 ;  /* 0x7f800000000a7802 */ /* 0x000fe20000000f00 */
[----:B------:R-:W-:Y:S01]  /*c360*/  STS [R13+0x4000], R96 ;  /* 0x004000600d007388 */ /* 0x000fe20000000800 */
[----:B------:R-:W-:Y:S01]  /*c370*/  @P4 FFMA.FTZ R10, R3, c[0x0][0x238], R0 ;  /* 0x00008e00030a4a23 */ /* 0x000fe20000010000 */
[----:B------:R-:W-:-:S02]  /*c380*/  LEA R2, R61, R2, 0x4 ;  /* 0x000000023d027211 */ /* 0x000fc400078e20ff */
        /* <DEDUP_REMOVED lines=16> */
[----:B-1----:R-:W1:Y:S04]  /*c490*/  S2R R11, SR_CTAID.Z ;  /* 0x00000000000b7919 */ /* 0x002e680000002700 */
[----:B------:R2:W3:Y:S04]  /*c4a0*/  LDS.128 R52, [R205] ;  /* 0x00000000cd347984 */ /* 0x0004e80000000c00 */
[----:B------:R2:W4:Y:S01]  /*c4b0*/  LDS.128 R48, [R205+0x800] ;  /* 0x00080000cd307984 */ /* 0x0005220000000c00 */
[----:B-1----:R-:W-:-:S03]  /*c4c0*/  @!P2 IMAD R5, R5, c[0x0][0x1c0], R11 ;  /* 0x000070000505aa24 */ /* 0x002fc600078e020b */
[----:B------:R2:W1:Y:S01]  /*c4d0*/  LDS.128 R44, [R205+0x1000] ;  /* 0x00100000cd2c7984 */ /* 0x0004620000000c00 */
[----:B------:R-:W-:Y:S02]  /*c4e0*/  @P2 IMAD R202, R11, c[0x0][0x234], R202 ;  /* 0x00008d000bca2a24 */ /* 0x000fe400078e02ca */
[----:B------:R-:W-:Y:S01]  /*c4f0*/  @!P2 IMAD R202, R5, c[0x0][0x214], RZ ;  /* 0x0000850005caaa24 */ /* 0x000fe200078e02ff */
        /* <DEDUP_REMOVED lines=10> */
[----:B---34-:R-:W3:Y:S01]  /*c5a0*/  S2R R5, SR_CTAID.X ;  /* 0x0000000000057919 */ /* 0x018ee20000002500 */
[----:B------:R-:W-:-:S02]  /*c5b0*/  IADD3 R62, R2, 0x8, RZ ;  /* 0x00000008023e7810 */ /* 0x000fc40007ffe0ff */
[-C--:B------:R-:W-:Y:S02]  /*c5c0*/  ISETP.GE.AND P2, PT, R2, R199.reuse, PT ;  /* 0x000000c70200720c */ /* 0x080fe40003f46270 */
[----:B------:R-:W-:Y:S01]  /*c5d0*/  ISETP.GE.AND P1, PT, R62, R199, PT ;  /* 0x000000c73e00720c */ /* 0x000fe20003f26270 */
[----:B---3--:R-:W-:-:S05]  /*c5e0*/  IMAD R5, R5, 0x40, R202 ;  /* 0x0000004005057824 */ /* 0x008fca00078e02ca */
[----:B------:R-:W-:Y:S02]  /*c5f0*/  SHF.R.S32.HI R3, RZ, 0x1f, R5 ;  /* 0x0000001fff037819 */ /* 0x000fe40000011405 */
[----:B------:R-:W-:-:S04]  /*c600*/  IADD3 R0, P0, R2, R5, RZ ;  /* 0x0000000502007210 */ /* 0x000fc80007f1e0ff */
[----:B------:R-:W-:Y:S02]  /*c610*/  LEA.HI.X.SX32 R3, R2, R3, 0x1, P0 ;  /* 0x0000000302037211 */ /* 0x000fe400000f0eff */
[----:B------:R-:W-:-:S04]  /*c620*/  LEA R2, P0, R0, c[0x0][0x200], 0x2 ;  /* 0x0000800000027a11 */ /* 0x000fc800078010ff */
[----:B------:R-:W-:-:S05]  /*c630*/  LEA.HI.X R3, R0, c[0x0][0x204], R3, 0x2, P0 ;  /* 0x0000810000037a11 */ /* 0x000fca00000f1403 */
[----:B------:R3:W-:Y:S04]  /*c640*/  @!P2 STG.E [R2.64], R8 ;  /* 0x000000080200a986 */ /* 0x0007e8000c101906 */
[----:B------:R3:W-:Y:S02]  /*c650*/  @!P1 STG.E [R2.64+0x20], R10 ;  /* 0x0000200a02009986 */ /* 0x0007e4000c101906 */
.L_x_2153:
[----:B---34-:R-:W-:Y:S05]  /*c660*/  BSYNC B0 ;  /* 0x0000000000007941 */ /* 0x018fea0003800000 */
.L_x_2152:
[----:B------:R-:W3:Y:S01]  /*c670*/  S2R R0, SR_CTAID.X ;  /* 0x0000000000007919 */ /* 0x000ee20000002500 */
[----:B------:R-:W-:Y:S01]  /*c680*/  LEA.HI R60, R60, R9, RZ, 0x3 ;  /* 0x000000093c3c7211 */ /* 0x000fe200078f18ff */
[----:B------:R-:W-:Y:S03]  /*c690*/  BSSY B0, `(.L_x_2154) ;  /* 0x000001f000007945 */ /* 0x000fe60003800000 */
[----:B------:R-:W-:Y:S02]  /*c6a0*/  LOP3.LUT R2, R60, 0xfffffff8, RZ, 0xc0, !PT ;  /* 0xfffffff83c027812 */ /* 0x000fe400078ec0ff */
[----:B------:R-:W-:-:S03]  /*c6b0*/  SHF.R.S32.HI R60, RZ, 0x3, R60 ;  /* 0x00000003ff3c7819 */ /* 0x000fc6000001143c */
[----:B------:R-:W-:-:S04]  /*c6c0*/  IMAD.IADD R2, R9, 0x1, -R2 ;  /* 0x0000000109027824 */ /* 0x000fc800078e0a02 */
[----:B------:R-:W-:Y:S01]  /*c6d0*/  IMAD.SHL.U32 R8, R2, 0x8, RZ ;  /* 0x0000000802087824 */ /* 0x000fe200078e00ff */
[----:B------:R-:W-:-:S04]  /*c6e0*/  SHF.R.S32.HI R2, RZ, 0x1f, R11 ;  /* 0x0000001fff027819 */ /* 0x000fc8000001140b */
[----:B------:R-:W-:Y:S01]  /*c6f0*/  SHF.R.S32.HI R9, RZ, 0x1f, R8 ;  /* 0x0000001fff097819 */ /* 0x000fe20000011408 */
[----:B------:R-:W-:Y:S02]  /*c700*/  IMAD R2, R2, c[0x0][0x1f0], RZ ;  /* 0x00007c0002027a24 */ /* 0x000fe400078e02ff */
[----:B---3--:R-:W-:Y:S02]  /*c710*/  IMAD.SHL.U32 R0, R0, 0x40, RZ ;  /* 0x0000004000007824 */ /* 0x008fe400078e00ff */
[----:B------:R-:W-:Y:S02]  /*c720*/  IMAD R2, R11, c[0x0][0x1f4], R2 ;  /* 0x00007d000b027a24 */ /* 0x000fe400078e0202 */
[----:B------:R-:W-:Y:S01]  /*c730*/  IMAD.WIDE.U32 R8, R0, c[0x0][0x1e8], R8 ;  /* 0x00007a0000087a25 */ /* 0x000fe200078e0008 */
[----:B------:R-:W-:-:S04]  /*c740*/  SHF.R.S32.HI R3, RZ, 0x1f, R0 ;  /* 0x0000001fff037819 */ /* 0x000fc80000011400 */
[----:B------:R-:W-:Y:S01]  /*c750*/  IADD3 R6, P0, R6, R8, RZ ;  /* 0x0000000806067210 */ /* 0x000fe20007f1e0ff */
[----:B------:R-:W-:-:S04]  /*c760*/  IMAD R3, R3, c[0x0][0x1e8], RZ ;  /* 0x00007a0003037a24 */ /* 0x000fc800078e02ff */
[----:B------:R-:W-:Y:S01]  /*c770*/  IMAD R3, R0, c[0x0][0x1ec], R3 ;  /* 0x00007b0000037a24 */ /* 0x000fe200078e0203 */
[----:B------:R-:W-:-:S04]  /*c780*/  SHF.R.S32.HI R0, RZ, 0x1f, R60 ;  /* 0x0000001fff007819 */ /* 0x000fc8000001143c */
[----:B------:R-:W-:Y:S02]  /*c790*/  IADD3.X R7, R4, R3, R9, P0, !PT ;  /* 0x0000000304077210 */ /* 0x000fe400007fe409 */
[----:B------:R-:W-:-:S03]  /*c7a0*/  ISETP.GE.AND P0, PT, R60, R199, PT ;  /* 0x000000c73c00720c */ /* 0x000fc60003f06270 */
[----:B------:R-:W-:-:S04]  /*c7b0*/  IMAD.WIDE.U32 R4, R11, c[0x0][0x1f0], R6 ;  /* 0x00007c000b047a25 */ /* 0x000fc800078e0006 */
[----:B------:R-:W-:-:S06]  /*c7c0*/  IMAD.IADD R7, R2, 0x1, R5 ;  /* 0x0000000102077824 */ /* 0x000fcc00078e0205 */
        /* <DEDUP_REMOVED lines=8> */
[----:B------:R3:W-:Y:S04]  /*c850*/  STG.E.128 [R10.64], R52 ;  /* 0x000000340a007986 */ /* 0x0007e8000c101d06 */
[----:B-1----:R3:W-:Y:S04]  /*c860*/  STG.E.128 [R10.64+0x80], R36 ;  /* 0x000080240a007986 */ /* 0x0027e8000c101d06 */
[----:B------:R3:W-:Y:S02]  /*c870*/  STG.E.128 [R10.64+0x100], R20 ;  /* 0x000100140a007986 */ /* 0x0007e4000c101d06 */
.L_x_2155:
[----:B------:R-:W-:Y:S05]  /*c880*/  BSYNC B0 ;  /* 0x0000000000007941 */ /* 0x000fea0003800000 */
.L_x_2154:
[----:B------:R-:W-:Y:S01]  /*c890*/  IADD3 R2, R60, 0x10, RZ ;  /* 0x000000103c027810 */ /* 0x000fe20007ffe0ff */
        /* <DEDUP_REMOVED lines=9> */
[----:B---3--:R-:W-:-:S03]  /*c930*/  LEA R10, P0, R8, c[0x0][0x1d0], 0x1 ;  /* 0x00007400080a7a11 */ /* 0x008fc600078008ff */
[----:B------:R-:W-:-:S05]  /*c940*/  IMAD R2, R3, c[0x0][0x1ec], R2 ;  /* 0x00007b0003027a24 */ /* 0x000fca00078e0202 */
[----:B------:R-:W-:-:S04]  /*c950*/  IADD3 R2, R2, R9, RZ ;  /* 0x0000000902027210 */ /* 0x000fc80007ffe0ff */
[----:B------:R-:W-:-:S05]  /*c960*/  LEA.HI.X R11, R8, c[0x0][0x1d4], R2, 0x1, P0 ;  /* 0x00007500080b7a11 */ /* 0x000fca00000f0c02 */
[----:B------:R3:W-:Y:S04]  /*c970*/  STG.E.128 [R10.64], R48 ;  /* 0x000000300a007986 */ /* 0x0007e8000c101d06 */
[----:B-1----:R3:W-:Y:S04]  /*c980*/  STG.E.128 [R10.64+0x80], R32 ;  /* 0x000080200a007986 */ /* 0x0027e8000c101d06 */
[----:B------:R3:W-:Y:S02]  /*c990*/  STG.E.128 [R10.64+0x100], R16 ;  /* 0x000100100a007986 */ /* 0x0007e4000c101d06 */
.L_x_2157:
[----:B------:R-:W-:Y:S05]  /*c9a0*/  BSYNC B0 ;  /* 0x0000000000007941 */ /* 0x000fea0003800000 */
.L_x_2156:
        /* <DEDUP_REMOVED lines=14> */
[----:B-1----:R1:W-:Y:S04]  /*ca90*/  STG.E.128 [R10.64], R44 ;  /* 0x0000002c0a007986 */ /* 0x0023e8000c101d06 */
[----:B------:R1:W-:Y:S04]  /*caa0*/  STG.E.128 [R10.64+0x80], R28 ;  /* 0x0000801c0a007986 */ /* 0x0003e8000c101d06 */
[----:B------:R1:W-:Y:S02]  /*cab0*/  STG.E.128 [R10.64+0x100], R12 ;  /* 0x0001000c0a007986 */ /* 0x0003e4000c101d06 */
.L_x_2159:
[----:B------:R-:W-:Y:S05]  /*cac0*/  BSYNC B0 ;  /* 0x0000000000007941 */ /* 0x000fea0003800000 */
.L_x_2158:
[----:B------:R-:W-:-:S04]  /*cad0*/  IADD3 R2, R60, 0x30, RZ ;  /* 0x000000303c027810 */ /* 0x000fc80007ffe0ff */
[----:B------:R-:W-:-:S13]  /*cae0*/  ISETP.GE.AND P0, PT, R2, R199, PT ;  /* 0x000000c70200720c */ /* 0x000fda0003f06270 */
[----:B------:R-:W-:Y:S05]  /*caf0*/  @P0 EXIT ;  /* 0x000000000000094d */ /* 0x000fea0003800000 */
[----:B------:R-:W-:Y:S02]  /*cb00*/  IADD3 R60, P0, R60, 0x30, RZ ;  /* 0x000000303c3c7810 */ /* 0x000fe40007f1e0ff */
        /* <DEDUP_REMOVED lines=8> */
[----:B-1----:R-:W-:Y:S04]  /*cb90*/  STG.E.128 [R2.64], R40 ;  /* 0x0000002802007986 */ /* 0x002fe8000c101d06 */
[----:B------:R-:W-:Y:S04]  /*cba0*/  STG.E.128 [R2.64+0x80], R24 ;  /* 0x0000801802007986 */ /* 0x000fe8000c101d06 */
[----:B------:R-:W-:Y:S01]  /*cbb0*/  STG.E.128 [R2.64+0x100], R56 ;  /* 0x0001003802007986 */ /* 0x000fe2000c101d06 */
[----:B------:R-:W-:Y:S05]  /*cbc0*/  EXIT ;  /* 0x000000000000794d */ /* 0x000fea0003800000 */
.L_x_2160:
        /* <DEDUP_REMOVED lines=11> */
.L_x_4428:


//--------------------- .text._ZN5flash24flash_fwd_splitkv_kernelI23Flash_fwd_kernel_traitsILi192ELi64ELi64ELi4ELb0ELb0EN7cutlass10bfloat16_tE19Flash_kernel_traitsILi192ELi64ELi64ELi4ES3_EELb1ELb0ELb0ELb0ELb1ELb1ELb0ELb0EEEvNS_16Flash_fwd_paramsE --------------------------
	.section	.text._ZN5flash24flash_fwd_splitkv_kernelI23Flash_fwd_kernel_traitsILi192ELi64ELi64ELi4ELb0ELb0EN7cutlass10bfloat16_tE19Flash_kernel_traitsILi192ELi64ELi64ELi4ES3_EELb1ELb0ELb0ELb0ELb1ELb1ELb0ELb0EEEvNS_16Flash_fwd_paramsE,"ax",@progbits
	.sectioninfo	@"SHI_REGISTERS=255"
	.align	128
        .global         _ZN5flash24flash_fwd_splitkv_kernelI23Flash_fwd_kernel_traitsILi192ELi64ELi64ELi4ELb0ELb0EN7cutlass10bfloat16_tE19Flash_kernel_traitsILi192ELi64ELi64ELi4ES3_EELb1ELb0ELb0ELb0ELb1ELb1ELb0ELb0EEEvNS_16Flash_fwd_paramsE
        .type           _ZN5flash24flash_fwd_splitkv_kernelI23Flash_fwd_kernel_traitsILi192ELi64ELi64ELi4ELb0ELb0EN7cutlass10bfloat16_tE19Flash_kernel_traitsILi192ELi64ELi64ELi4ES3_EELb1ELb0ELb0ELb0ELb1ELb1ELb0ELb0EEEvNS_16Flash_fwd_paramsE,@function
        .size           _ZN5flash24flash_fwd_splitkv_kernelI23Flash_fwd_kernel_traitsILi192ELi64ELi64ELi4ELb0ELb0EN7cutlass10bfloat16_tE19Flash_kernel_traitsILi192ELi64ELi64ELi4ES3_EELb1ELb0ELb0ELb0ELb1ELb1ELb0ELb0EEEvNS_16Flash_fwd_paramsE,(.L_x_4429 - _ZN5flash24flash_fwd_splitkv_kernelI23Flash_fwd_kernel_traitsILi192ELi64ELi64ELi4ELb0ELb0EN7cutlass10bfloat16_tE19Flash_kernel_traitsILi192ELi64ELi64ELi4ES3_EELb1ELb0ELb0ELb0ELb1ELb1ELb0ELb0EEEvNS_16Flash_fwd_paramsE)
        .other          _ZN5flash24flash_fwd_splitkv_kernelI23Flash_fwd_kernel_traitsILi192ELi64ELi64ELi4ELb0ELb0EN7cutlass10bfloat16_tE19Flash_kernel_traitsILi192ELi64ELi64ELi4ES3_EELb1ELb0ELb0ELb0ELb1ELb1ELb0ELb0EEEvNS_16Flash_fwd_paramsE,@"STO_CUDA_ENTRY STV_DEFAULT"
_ZN5flash24flash_fwd_splitkv_kernelI23Flash_fwd_kernel_traitsILi192ELi64ELi64ELi4ELb0ELb0EN7cutlass10bfloat16_tE19Flash_kernel_traitsILi192ELi64ELi64ELi4ES3_EELb1ELb0ELb0ELb0ELb1ELb1ELb0ELb0EEEvNS_16Flash_fwd_paramsE:
.text._ZN5flash24flash_fwd_splitkv_kernelI23Flash_fwd_kernel_traitsILi192ELi64ELi64ELi4ELb0ELb0EN7cutlass10bfloat16_tE19Flash_kernel_traitsILi192ELi64ELi64ELi4ES3_EELb1ELb0ELb0ELb0ELb1ELb1ELb0ELb0EEEvNS_16Flash_fwd_paramsE:
        /* <DEDUP_REMOVED lines=34> */
.L_x_2161:
[----:B-1-34-:R-:W-:Y:S02]  /*0220*/  MOV R0, c[0x0][0x218] ;  /* 0x0000860000007a02 */ /* 0x01afe40000000f00 */
.L_x_2162:
        /* <DEDUP_REMOVED lines=74> */
.L_x_2165:
[----:B------:R-:W-:Y:S05]  /*06d0*/  BSYNC B0 ;  /* 0x0000000000007941 */ /* 0x000fea0003800000 */
.L_x_2164:
        /* <DEDUP_REMOVED lines=17> */
.L_x_2167:
[----:B------:R-:W-:Y:S05]  /*07f0*/  BSYNC B0 ;  /* 0x0000000000007941 */ /* 0x000fea0003800000 */
.L_x_2166:
        /* <DEDUP_REMOVED lines=17> */
.L_x_2169:
[----:B------:R-:W-:Y:S05]  /*0910*/  BSYNC B0 ;  /* 0x0000000000007941 */ /* 0x000fea0003800000 */
.L_x_2168:
        /* <DEDUP_REMOVED lines=16> */
.L_x_2171:
[----:B------:R-:W-:Y:S05]  /*0a20*/  BSYNC B0 ;  /* 0x0000000000007941 */ /* 0x000fea0003800000 */
.L_x_2170:
        /* <DEDUP_REMOVED lines=19> */
.L_x_2163:
        /* <DEDUP_REMOVED lines=92> */
.L_x_2172:
        /* <DEDUP_REMOVED lines=17> */
.L_x_2174:
        /* <DEDUP_REMOVED lines=50> */
.L_x_2173:
        /* <DEDUP_REMOVED lines=165> */
[----:B------:R-:W-:Y:S01]  /*1fa0*/  @!P2 LEA R14, P1, R18, c[0x0][0x168], 0x1 ;  /* 0x00005a00120eaa11 */ /* 0x000fe200078208ff */
[----:B------:R-:W-:Y:S01]  /*1fb0*/  IMAD.IADD R103, R102, 0x1, -R103 ;  /* 0x0000000166677824 */ /* 0x000fe200078e0a67 */
        /* <DEDUP_REMOVED lines=25> */
[----:B------:R-:W-:Y:S01]  /*2150*/  @!P3 IMAD.MOV.U32 R18, RZ, RZ, c[0x0][0x1a0] ;  /* 0x00006800ff12b624 */ /* 0x000fe200078e00ff */
[----:B------:R-:W-:Y:S01]  /*2160*/  @!P4 LEA R16, P1, R11, R208, 0x6 ;  /* 0x000000d00b10c211 */ /* 0x000fe200078230ff */
[----:B------:R-:W-:Y:S01]  /*2170*/  IMAD.SHL.U32 R205, R205, 0x2, RZ ;  /* 0x00000002cdcd7824 */ /* 0x000fe200078e00ff */
[----:B------:R-:W-:Y:S01]  /*2180*/  LOP3.LUT R6, R9, R6, RZ, 0x3c, !PT ;  /* 0x0000000609067212 */ /* 0x000fe200078e3cff */
[----:B------:R-:W-:Y:S01]  /*2190*/  @!P3 IMAD.MOV.U32 R9, RZ, RZ, c[0x0][0x1a4] ;  /* 0x00006900ff09b624 */ /* 0x000fe200078e00ff */
[----:B------:R-:W-:Y:S01]  /*21a0*/  @!P4 LEA.HI.X R17, R11, R209, R10, 0x6, P1 ;  /* 0x000000d10b11c211 */ /* 0x000fe200008f340a */
[----:B------:R-:W-:Y:S01]  /*21b0*/  IMAD R11, R104, 0x400, R101 ;  /* 0x00000400680b7824 */ /* 0x000fe200078e0265 */
[----:B------:R-:W-:Y:S01]  /*21c0*/  IADD3 R203, R205, 0x6020, RZ ;  /* 0x00006020cdcb7810 */ /* 0x000fe20007ffe0ff */
[----:B------:R-:W-:-:S04]  /*21d0*/  @!P3 IMAD.WIDE.U32 R18, R18, 0x60, R208 ;  /* 0x000000601212b825 */ /* 0x000fc800078e00d0 */
[----:B------:R-:W-:Y:S02]  /*21e0*/  @!P3 IMAD R9, R9, 0x60, RZ ;  /* 0x000000600909b824 */ /* 0x000fe400078e02ff */
[----:B------:R-:W-:Y:S02]  /*21f0*/  IMAD.IADD R206, R6, 0x1, R11 ;  /* 0x0000000106ce7824 */ /* 0x000fe400078e020b */
[----:B----4-:R-:W-:Y:S01]  /*2200*/  IMAD.WIDE.U32 R14, R5, c[0x0][0x1a0], RZ ;  /* 0x00006800050e7a25 */ /* 0x010fe200078e00ff */
[----:B------:R-:W-:-:S04]  /*2210*/  DEPBAR.LE SB0, 0x0 ;  /* 0x000080000000791a */ /* 0x000fc80000000000 */
[----:B------:R-:W-:Y:S01]  /*2220*/  BAR.SYNC.DEFER_BLOCKING 0x0 ;  /* 0x0000000000007b1d */ /* 0x000fe20000010000 */
[----:B------:R-:W-:Y:S01]  /*2230*/  @!P5 IADD3 R14, P2, R208, R14, RZ ;  /* 0x0000000ed00ed210 */ /* 0x000fe20007f5e0ff */
[----:B------:R-:W-:Y:S02]  /*2240*/  @!P3 IMAD.IADD R9, R19, 0x1, R9 ;  /* 0x000000011309b824 */ /* 0x000fe400078e0209 */
[----:B------:R-:W-:Y:S01]  /*2250*/  @!P3 IMAD.MOV.U32 R8, RZ, RZ, R18 ;  /* 0x000000ffff08b224 */ /* 0x000fe200078e0012 */
[----:B------:R-:W-:Y:S01]  /*2260*/  @!P5 IADD3.X R15, R209, R15, R12, P2, !PT ;  /* 0x0000000fd10fd210 */ /* 0x000fe200017fe40c */
[----:B------:R-:W-:Y:S02]  /*2270*/  IMAD.SHL.U32 R206, R206, 0x2, RZ ;  /* 0x00000002cece7824 */ /* 0x000fe400078e00ff */
[----:B------:R-:W-:-:S06]  /*2280*/  IMAD R104, R104, 0x10, R105 ;  /* 0x0000001068687824 */ /* 0x000fcc00078e0269 */
[----:B------:R-:W-:Y:S01]  /*2290*/  R2P PR, R7, 0x6 ;  /* 0x0000000607007804 */ /* 0x000fe20000000000 */
[----:B------:R-:W-:-:S04]  /*22a0*/  IMAD.MOV.U32 R7, RZ, RZ, 0x10 ;  /* 0x00000010ff077424 */ /* 0x000fc800078e00ff */
[----:B------:R-:W-:Y:S02]  /*22b0*/  SEL R5, R5, 0xffffffe0, !P2 ;  /* 0xffffffe005057807 */ /* 0x000fe40005000000 */
        /* <DEDUP_REMOVED lines=8> */
[----:B------:R-:W-:Y:S04]  /*2340*/  @P6 STS.128 [R213+0x10000], RZ ;  /* 0x010000ffd5006388 */ /* 0x000fe80000000c00 */
[----:B------:R-:W-:Y:S01]  /*2350*/  @!PT LDS RZ, [RZ] ;  /* 0x00000000fffff984 */ /* 0x000fe20000000800 */
[----:B------:R-:W-:Y:S01]  /*2360*/  @!PT LDS RZ, [RZ] ;  /* 0x00000000fffff984 */ /* 0x000fe20000000800 */
[----:B------:R-:W-:Y:S01]  /*2370*/  @!PT LDS RZ, [RZ] ;  /* 0x00000000fffff984 */ /* 0x000fe20000000800 */
[----:B------:R4:W-:Y:S01]  /*2380*/  @!P6 LDGSTS.E.BYPASS.LTC128B.128 [R213+0xc000], [R208.64] ;  /* 0x0c000000d0d5efae */ /* 0x0009e2000b901d46 */
[----:B------:R-:W-:Y:S01]  /*2390*/  @P1 IADD3 R203, R0, -0x20, RZ ;  /* 0xffffffe000cb1810 */ /* 0x000fe20007ffe0ff */
[----:B------:R-:W-:Y:S02]  /*23a0*/  IMAD.MOV.U32 R0, RZ, RZ, 0x40 ;  /* 0x00000040ff007424 */ /* 0x000fe400078e00ff */
[----:B------:R4:W-:Y:S01]  /*23b0*/  @!P6 LDGSTS.E.BYPASS.LTC128B.128 [R213+0xe000], [R208.64+0x80] ;  /* 0x0e000080d0d5efae */ /* 0x0009e2000b901d46 */
[----:B------:R-:W-:-:S02]  /*23c0*/  IADD3 R195, R203, 0x800, RZ ;  /* 0x00000800cbc37810 */ /* 0x000fc40007ffe0ff */
[----:B------:R-:W-:Y:S01]  /*23d0*/  SEL R0, R0, 0xffffffc0, !P2 ;  /* 0xffffffc000007807 */ /* 0x000fe20005000000 */
[----:B------:R4:W-:Y:S01]  /*23e0*/  @!P6 LDGSTS.E.BYPASS.LTC128B.128 [R213+0x10000], [R208.64+0x100] ;  /* 0x10000100d0d5efae */ /* 0x0009e2000b901d46 */
[C---:B------:R-:W-:Y:S02]  /*23f0*/  IADD3 R194, R203.reuse, 0x1000, RZ ;  /* 0x00001000cbc27810 */ /* 0x040fe40007ffe0ff */
[----:B------:R-:W-:Y:S01]  /*2400*/  IADD3 R193, R203, 0x1800, RZ ;  /* 0x00001800cbc17810 */ /* 0x000fe20007ffe0ff */
[----:B------:R-:W-:Y:S01]  /*2410*/  @P5 STS.128 [R213+0xc800], RZ ;  /* 0x00c800ffd5005388 */ /* 0x000fe20000000c00 */
[----:B------:R-:W-:Y:S01]  /*2420*/  IMAD.IADD R199, R205, 0x1, R0 ;  /* 0x00000001cdc77824 */ /* 0x000fe200078e0200 */
[----:B------:R-:W-:Y:S01]  /*2430*/  IADD3 R191, R203, 0x2000, RZ ;  /* 0x00002000cbbf7810 */ /* 0x000fe20007ffe0ff */
[----:B------:R-:W-:Y:S01]  /*2440*/  IMAD.IADD R192, R0, 0x1, R203 ;  /* 0x0000000100c07824 */ /* 0x000fe200078e02cb */
[----:B------:R-:W-:Y:S01]  /*2450*/  @P5 STS.128 [R213+0xe800], RZ ;  /* 0x00e800ffd5005388 */ /* 0x000fe20000000c00 */
[----:B------:R-:W-:-:S02]  /*2460*/  SHF.R.S32.HI R0, RZ, 0x1f, R103 ;  /* 0x0000001fff007819 */ /* 0x000fc40000011467 */
[C---:B------:R-:W-:Y:S01]  /*2470*/  IADD3 R190, R203.reuse, 0x2800, RZ ;  /* 0x00002800cbbe7810 */ /* 0x040fe20007ffe0ff */
[----:B------:R-:W-:Y:S01]  /*2480*/  @P5 STS.128 [R213+0x10800], RZ ;  /* 0x010800ffd5005388 */ /* 0x000fe20000000c00 */
[----:B------:R-:W-:Y:S02]  /*2490*/  LEA.HI R0, R0, R103, RZ, 0x2 ;  /* 0x0000006700007211 */ /* 0x000fe400078f10ff */
[C---:B------:R-:W-:Y:S01]  /*24a0*/  IADD3 R189, R203.reuse, 0x3000, RZ ;  /* 0x00003000cbbd7810 */ /* 0x040fe20007ffe0ff */
[----:B------:R-:W-:Y:S01]  /*24b0*/  @!PT LDS RZ, [RZ] ;  /* 0x00000000fffff984 */ /* 0x000fe20000000800 */
[----:B------:R-:W-:Y:S01]  /*24c0*/  @!PT LDS RZ, [RZ] ;  /* 0x00000000fffff984 */ /* 0x000fe20000000800 */
[----:B------:R-:W-:Y:S01]  /*24d0*/  @!PT LDS RZ, [RZ] ;  /* 0x00000000fffff984 */ /* 0x000fe20000000800 */
[----:B------:R1:W-:Y:S01]  /*24e0*/  @!P5 LDGSTS.E.BYPASS.LTC128B.128 [R213+0xc800], [R14.64] ;  /* 0x0c8000000ed5dfae */ /* 0x0003e2000b901d46 */
[C---:B------:R-:W-:Y:S02]  /*24f0*/  IADD3 R188, R203.reuse, 0x3800, RZ ;  /* 0x00003800cbbc7810 */ /* 0x040fe40007ffe0ff */
[C---:B------:R-:W-:Y:S01]  /*2500*/  IADD3 R187, R203.reuse, 0x4000, RZ ;  /* 0x00004000cbbb7810 */ /* 0x040fe20007ffe0ff */
[----:B------:R1:W-:Y:S01]  /*2510*/  @!P5 LDGSTS.E.BYPASS.LTC128B.128 [R213+0xe800], [R14.64+0x80] ;  /* 0x0e8000800ed5dfae */ /* 0x0003e2000b901d46 */
[----:B------:R-:W-:-:S02]  /*2520*/  IADD3 R186, R203, 0x4800, RZ ;  /* 0x00004800cbba7810 */ /* 0x000fc40007ffe0ff */
[C---:B------:R-:W-:Y:S01]  /*2530*/  IADD3 R185, R203.reuse, 0x5000, RZ ;  /* 0x00005000cbb97810 */ /* 0x040fe20007ffe0ff */
[----:B------:R1:W-:Y:S01]  /*2540*/  @!P5 LDGSTS.E.BYPASS.LTC128B.128 [R213+0x10800], [R14.64+0x100] ;  /* 0x108001000ed5dfae */ /* 0x0003e2000b901d46 */
[----:B------:R-:W-:-:S03]  /*2550*/  IADD3 R184, R203, 0x5800, RZ ;  /* 0x00005800cbb87810 */ /* 0x000fc60007ffe0ff */
        /* <DEDUP_REMOVED lines=18> */
[----:B-1----:R-:W-:Y:S04]  /*2680*/  LDSM.16.M88.4 R12, [R206] ;  /* 0x00000000ce0c783b */ /* 0x002fe80000000200 */
[----:B------:R-:W1:Y:S04]  /*2690*/  LDSM.16.M88.4 R44, [R205+0x6800] ;  /* 0x00680000cd2c783b */ /* 0x000e680000000200 */
[----:B--2---:R-:W2:Y:S04]  /*26a0*/  LDSM.16.M88.4 R28, [R205+0x6000] ;  /* 0x00600000cd1c783b */ /* 0x004ea80000000200 */
[----:B------:R-:W2:Y:S04]  /*26b0*/  LDSM.16.M88.4 R72, [R205+0x7000] ;  /* 0x00700000cd48783b */ /* 0x000ea80000000200 */
[----:B------:R-:W-:Y:S04]  /*26c0*/  LDSM.16.M88.4 R52, [R204] ;  /* 0x00000000cc34783b */ /* 0x000fe80000000200 */
[----:B------:R-:W2:Y:S04]  /*26d0*/  LDSM.16.M88.4 R16, [R203+0x800] ;  /* 0x00080000cb10783b */ /* 0x000ea80000000200 */
[----:B---3--:R-:W3:Y:S04]  /*26e0*/  LDSM.16.M88.4 R24, [R203] ;  /* 0x00000000cb18783b */ /* 0x008ee80000000200 */
[----:B------:R-:W3:Y:S04]  /*26f0*/  LDSM.16.M88.4 R32, [R205+0x7800] ;  /* 0x00780000cd20783b */ /* 0x000ee80000000200 */
[----:B------:R-:W3:Y:S04]  /*2700*/  LDSM.16.M88.4 R8, [R203+0x1000] ;  /* 0x00100000cb08783b */ /* 0x000ee80000000200 */
[----:B------:R-:W-:Y:S04]  /*2710*/  LDSM.16.M88.4 R64, [R202] ;  /* 0x00000000ca40783b */ /* 0x000fe80000000200 */
[----:B------:R-:W3:Y:S01]  /*2720*/  LDSM.16.M88.4 R40, [R199+0x6000] ;  /* 0x00600000c728783b */ /* 0x000ee20000000200 */
[C---:B-1----:R-:W-:Y:S03]  /*2730*/  HMMA.16816.F32.BF16 R36, R12.reuse, R44, RZ ;  /* 0x0000002c0c24723c */ /* 0x042fe600000418ff */
[----:B------:R-:W1:Y:S04]  /*2740*/  LDSM.16.M88.4 R56, [R203+0x1800] ;  /* 0x00180000cb38783b */ /* 0x000e680000000200 */
[----:B------:R-:W-:Y:S01]  /*2750*/  LDSM.16.M88.4 R48, [R199+0x7800] ;  /* 0x00780000c730783b */ /* 0x000fe20000000200 */
[C---:B------:R-:W-:Y:S03]  /*2760*/  HMMA.16816.F32.BF16 R44, R12.reuse, R46, RZ ;  /* 0x0000002e0c2c723c */ /* 0x040fe600000418ff */
[----:B------:R-:W-:Y:S04]  /*2770*/  LDSM.16.M88.4 R80, [R192+0x800] ;  /* 0x00080000c050783b */ /* 0x000fe80000000200 */
[----:B------:R-:W-:Y:S01]  /*2780*/  LDSM.16.M88.4 R60, [R192+0x1000] ;  /* 0x00100000c03c783b */ /* 0x000fe20000000200 */
[C---:B--2---:R-:W-:Y:S03]  /*2790*/  HMMA.16816.F32.BF16 R20, R12.reuse, R28, RZ ;  /* 0x0000001c0c14723c */ /* 0x044fe600000418ff */
[----:B------:R-:W-:Y:S04]  /*27a0*/  LDSM.16.M88.4 R88, [R202+0x2000] ;  /* 0x00200000ca58783b */ /* 0x000fe80000000200 */
[----:B------:R-:W-:Y:S01]  /*27b0*/  LDSM.16.M88.4 R96, [R205+0xa800] ;  /* 0x00a80000cd60783b */ /* 0x000fe20000000200 */
[C---:B------:R-:W-:Y:S03]  /*27c0*/  HMMA.16816.F32.BF16 R28, R12.reuse, R30, RZ ;  /* 0x0000001e0c1c723c */ /* 0x040fe600000418ff */
[----:B------:R-:W-:Y:S04]  /*27d0*/  LDSM.16.M88.4 R84, [R199+0x9000] ;  /* 0x00900000c754783b */ /* 0x000fe80000000200 */
[----:B------:R-:W-:Y:S01]  /*27e0*/  LDSM.16.M88.4 R92, [R199+0xa000] ;  /* 0x00a00000c75c783b */ /* 0x000fe20000000200 */
[C---:B------:R-:W-:Y:S03]  /*27f0*/  HMMA.16816.F32.BF16 R76, R12.reuse, R72, RZ ;  /* 0x000000480c4c723c */ /* 0x040fe600000418ff */
[----:B------:R-:W0:Y:S05]  /*2800*/  LDGDEPBAR ;  /* 0x00000000000079af */ /* 0x000e2a0000000000 */
[----:B------:R-:W-:Y:S08]  /*2810*/  HMMA.16816.F32.BF16 R72, R12, R74, RZ ;  /* 0x0000004a0c48723c */ /* 0x000ff000000418ff */
[C---:B------:R-:W-:Y:S08]  /*2820*/  HMMA.16816.F32.BF16 R36, R52.reuse, R16, R36 ;  /* 0x000000103424723c */ /* 0x040ff00000041824 */
[C---:B------:R-:W-:Y:S01]  /*2830*/  HMMA.16816.F32.BF16 R44, R52.reuse, R18, R44 ;  /* 0x00000012342c723c */ /* 0x040fe2000004182c */
[----:B------:R-:W2:Y:S07]  /*2840*/  LDSM.16.M88.4 R16, [R199+0x7000] ;  /* 0x00700000c710783b */ /* 0x000eae0000000200 */
[C---:B---3--:R-:W-:Y:S08]  /*2850*/  HMMA.16816.F32.BF16 R20, R52.reuse, R24, R20 ;  /* 0x000000183414723c */ /* 0x048ff00000041814 */
[----:B------:R-:W-:Y:S01]  /*2860*/  HMMA.16816.F32.BF16 R28, R52, R26, R28 ;  /* 0x0000001a341c723c */ /* 0x000fe2000004181c */
[----:B------:R-:W-:Y:S07]  /*2870*/  LDSM.16.M88.4 R24, [R201] ;  /* 0x00000000c918783b */ /* 0x000fee0000000200 */
[C---:B------:R-:W-:Y:S08]  /*2880*/  HMMA.16816.F32.BF16 R68, R12.reuse, R32, RZ ;  /* 0x000000200c44723c */ /* 0x040ff000000418ff */
[----:B------:R-:W-:Y:S01]  /*2890*/  HMMA.16816.F32.BF16 R12, R12, R34, RZ ;  /* 0x000000220c0c723c */ /* 0x000fe200000418ff */
[----:B------:R-:W-:Y:S07]  /*28a0*/  LDSM.16.M88.4 R32, [R199+0x6800] ;  /* 0x00680000c720783b */ /* 0x000fee0000000200 */
[C---:B------:R-:W-:Y:S08]  /*28b0*/  HMMA.16816.F32.BF16 R76, R52.reuse, R8, R76 ;  /* 0x00000008344c723c */ /* 0x040ff0000004184c */
[----:B------:R-:W-:Y:S01]  /*28c0*/  HMMA.16816.F32.BF16 R72, R52, R10, R72 ;  /* 0x0000000a3448723c */ /* 0x000fe20000041848 */
[----:B------:R-:W3:Y:S07]  /*28d0*/  LDSM.16.M88.4 R8, [R192] ;  /* 0x00000000c008783b */ /* 0x000eee0000000200 */
[C---:B------:R-:W-:Y:S08]  /*28e0*/  HMMA.16816.F32.BF16 R20, R64.reuse, R40, R20 ;  /* 0x000000284014723c */ /* 0x040ff00000041814 */
[----:B------:R-:W-:Y:S01]  /*28f0*/  HMMA.16816.F32.BF16 R28, R64, R42, R28 ;  /* 0x0000002a401c723c */ /* 0x000fe2000004181c */
[----:B------:R-:W-:Y:S07]  /*2900*/  LDSM.16.M88.4 R40, [R206+0x2000] ;  /* 0x00200000ce28783b */ /* 0x000fee0000000200 */
[C---:B-1----:R-:W-:Y:S08]  /*2910*/  HMMA.16816.F32.BF16 R68, R52.reuse, R56, R68 ;  /* 0x000000383444723c */ /* 0x042ff00000041844 */
[----:B------:R-:W-:Y:S01]  /*2920*/  HMMA.16816.F32.BF16 R12, R52, R58, R12 ;  /* 0x0000003a340c723c */ /* 0x000fe2000004180c */
[----:B------:R-:W-:Y:S04]  /*2930*/  LDSM.16.M88.4 R56, [R205+0x8800] ;  /* 0x00880000cd38783b */ /* 0x000fe80000000200 */
[----:B------:R-:W-:Y:S03]  /*2940*/  LDSM.16.M88.4 R52, [R205+0x9000] ;  /* 0x00900000cd34783b */ /* 0x000fe60000000200 */
[C---:B--2---:R-:W-:Y:S08]  /*2950*/  HMMA.16816.F32.BF16 R76, R64.reuse, R16, R76 ;  /* 0x00000010404c723c */ /* 0x044ff0000004184c */
[----:B------:R-:W-:Y:S01]  /*2960*/  HMMA.16816.F32.BF16 R72, R64, R18, R72 ;  /* 0x000000124048723c */ /* 0x000fe20000041848 */
[----:B------:R-:W1:Y:S07]  /*2970*/  LDSM.16.M88.4 R16, [R205+0x8000] ;  /* 0x00800000cd10783b */ /* 0x000e6e0000000200 */
[C---:B---3--:R-:W-:Y:S08]  /*2980*/  HMMA.16816.F32.BF16 R20, R24.reuse, R8, R20 ;  /* 0x000000081814723c */ /* 0x048ff00000041814 */
[----:B------:R-:W-:Y:S01]  /*2990*/  HMMA.16816.F32.BF16 R28, R24, R10, R28 ;  /* 0x0000000a181c723c */ /* 0x000fe2000004181c */
[----:B------:R-:W-:Y:S07]  /*29a0*/  LDSM.16.M88.4 R8, [R204+0x2000] ;  /* 0x00200000cc08783b */ /* 0x000fee0000000200 */
[C---:B------:R-:W-:Y:S08]  /*29b0*/  HMMA.16816.F32.BF16 R36, R64.reuse, R32, R36 ;  /* 0x000000204024723c */ /* 0x040ff00000041824 */
[C---:B------:R-:W-:Y:S01]  /*29c0*/  HMMA.16816.F32.BF16 R44, R64.reuse, R34, R44 ;  /* 0x00000022402c723c */ /* 0x040fe2000004182c */
[----:B------:R-:W2:Y:S07]  /*29d0*/  LDSM.16.M88.4 R32, [R192+0x1800] ;  /* 0x00180000c020783b */ /* 0x000eae0000000200 */
[C---:B------:R-:W-:Y:S08]  /*29e0*/  HMMA.16816.F32.BF16 R68, R64.reuse, R48, R68 ;  /* 0x000000304044723c */ /* 0x040ff00000041844 */
[----:B------:R-:W-:Y:S01]  /*29f0*/  HMMA.16816.F32.BF16 R64, R64, R50, R12 ;  /* 0x000000324040723c */ /* 0x000fe2000004180c */
[----:B------:R-:W3:Y:S04]  /*2a00*/  LDSM.16.M88.4 R12, [R203+0x2000] ;  /* 0x00200000cb0c783b */ /* 0x000ee80000000200 */
[----:B------:R-:W-:Y:S03]  /*2a10*/  LDSM.16.M88.4 R48, [R205+0x9800] ;  /* 0x00980000cd30783b */ /* 0x000fe60000000200 */
[C---:B-1----:R-:W-:Y:S08]  /*2a20*/  HMMA.16816.F32.BF16 R20, R40.reuse, R16, R20 ;  /* 0x000000102814723c */ /* 0x042ff00000041814 */
[----:B------:R-:W-:Y:S01]  /*2a30*/  HMMA.16816.F32.BF16 R28, R40, R18, R28 ;  /* 0x00000012281c723c */ /* 0x000fe2000004181c */
[----:B------:R-:W1:Y:S07]  /*2a40*/  LDSM.16.M88.4 R16, [R199+0x8000] ;  /* 0x00800000c710783b */ /* 0x000e6e0000000200 */
        /* <DEDUP_REMOVED lines=8> */
[----:B------:R-:W2:Y:S04]  /*2ad0*/  LDSM.16.M88.4 R32, [R203+0x2800] ;  /* 0x00280000cb20783b */ /* 0x000ea80000000200 */
[----:B------:R-:W1:Y:S03]  /*2ae0*/  LDSM.16.M88.4 R24, [R203+0x3000] ;  /* 0x00300000cb18783b */ /* 0x000e660000000200 */
[C---:B---3--:R-:W-:Y:S08]  /*2af0*/  HMMA.16816.F32.BF16 R20, R8.reuse, R12, R20 ;  /* 0x0000000c0814723c */ /* 0x048ff00000041814 */
[----:B------:R-:W-:Y:S01]  /*2b00*/  HMMA.16816.F32.BF16 R28, R8, R14, R28 ;  /* 0x0000000e081c723c */ /* 0x000fe2000004181c */
[----:B------:R-:W3:Y:S07]  /*2b10*/  LDSM.16.M88.4 R12, [R192+0x2000] ;  /* 0x00200000c00c783b */ /* 0x000eee0000000200 */
[C---:B------:R-:W-:Y:S08]  /*2b20*/  HMMA.16816.F32.BF16 R36, R40.reuse, R56, R36 ;  /* 0x000000382824723c */ /* 0x040ff00000041824 */
[C---:B------:R-:W-:Y:S01]  /*2b30*/  HMMA.16816.F32.BF16 R44, R40.reuse, R58, R44 ;  /* 0x0000003a282c723c */ /* 0x040fe2000004182c */
[----:B------:R-:W2:Y:S07]  /*2b40*/  LDSM.16.M88.4 R56, [R199+0x8800] ;  /* 0x00880000c738783b */ /* 0x000eae0000000200 */
[C---:B------:R-:W-:Y:S08]  /*2b50*/  HMMA.16816.F32.BF16 R76, R40.reuse, R52, R76 ;  /* 0x00000034284c723c */ /* 0x040ff0000004184c */
[----:B------:R-:W-:Y:S01]  /*2b60*/  HMMA.16816.F32.BF16 R72, R40, R54, R72 ;  /* 0x000000362848723c */ /* 0x000fe20000041848 */
[----:B------:R-:W-:Y:S07]  /*2b70*/  LDSM.16.M88.4 R52, [R203+0x3800] ;  /* 0x00380000cb34783b */ /* 0x000fee0000000200 */
[C---:B-1----:R-:W-:Y:S08]  /*2b80*/  HMMA.16816.F32.BF16 R20, R88.reuse, R16, R20 ;  /* 0x000000105814723c */ /* 0x042ff00000041814 */
[----:B------:R-:W-:Y:S01]  /*2b90*/  HMMA.16816.F32.BF16 R28, R88, R18, R28 ;  /* 0x00000012581c723c */ /* 0x000fe2000004181c */
[----:B------:R-:W-:Y:S07]  /*2ba0*/  LDSM.16.M88.4 R16, [R204+0x4000] ;  /* 0x00400000cc10783b */ /* 0x000fee0000000200 */
[C---:B------:R-:W-:Y:S08]  /*2bb0*/  HMMA.16816.F32.BF16 R68, R40.reuse, R48, R68 ;  /* 0x000000302844723c */ /* 0x040ff00000041844 */
[----:B------:R-:W-:Y:S01]  /*2bc0*/  HMMA.16816.F32.BF16 R64, R40, R50, R64 ;  /* 0x000000322840723c */ /* 0x000fe20000041840 */
[----:B------:R-:W-:Y:S04]  /*2bd0*/  LDSM.16.M88.4 R48, [R206+0x4000] ;  /* 0x00400000ce30783b */ /* 0x000fe80000000200 */
[----:B------:R-:W1:Y:S03]  /*2be0*/  LDSM.16.M88.4 R40, [R205+0xa000] ;  /* 0x00a00000cd28783b */ /* 0x000e660000000200 */
[C---:B--2---:R-:W-:Y:S08]  /*2bf0*/  HMMA.16816.F32.BF16 R36, R8.reuse, R32, R36 ;  /* 0x000000200824723c */ /* 0x044ff00000041824 */
[C---:B------:R-:W-:Y:S01]  /*2c00*/  HMMA.16816.F32.BF16 R44, R8.reuse, R34, R44 ;  /* 0x00000022082c723c */ /* 0x040fe2000004182c */
[----:B------:R-:W-:Y:S07]  /*2c10*/  LDSM.16.M88.4 R32, [R203+0x4000] ;  /* 0x00400000cb20783b */ /* 0x000fee0000000200 */
[C---:B------:R-:W-:Y:S08]  /*2c20*/  HMMA.16816.F32.BF16 R76, R8.reuse, R24, R76 ;  /* 0x00000018084c723c */ /* 0x040ff0000004184c */
[----:B------:R-:W-:Y:S01]  /*2c30*/  HMMA.16816.F32.BF16 R72, R8, R26, R72 ;  /* 0x0000001a0848723c */ /* 0x000fe20000041848 */
[----:B------:R-:W2:Y:S07]  /*2c40*/  LDSM.16.M88.4 R24, [R192+0x2800] ;  /* 0x00280000c018783b */ /* 0x000eae0000000200 */
[C---:B---3--:R-:W-:Y:S08]  /*2c50*/  HMMA.16816.F32.BF16 R20, R60.reuse, R12, R20 ;  /* 0x0000000c3c14723c */ /* 0x048ff00000041814 */
[----:B------:R-:W-:Y:S01]  /*2c60*/  HMMA.16816.F32.BF16 R28, R60, R14, R28 ;  /* 0x0000000e3c1c723c */ /* 0x000fe2000004181c */
[----:B------:R-:W3:Y:S07]  /*2c70*/  LDSM.16.M88.4 R12, [R202+0x4000] ;  /* 0x00400000ca0c783b */ /* 0x000eee0000000200 */
[C---:B------:R-:W-:Y:S08]  /*2c80*/  HMMA.16816.F32.BF16 R36, R88.reuse, R56, R36 ;  /* 0x000000385824723c */ /* 0x040ff00000041824 */
[----:B------:R-:W-:Y:S01]  /*2c90*/  HMMA.16816.F32.BF16 R44, R88, R58, R44 ;  /* 0x0000003a582c723c */ /* 0x000fe2000004182c */
[----:B------:R-:W-:Y:S07]  /*2ca0*/  LDSM.16.M88.4 R56, [R192+0x3000] ;  /* 0x00300000c038783b */ /* 0x000fee0000000200 */
[C---:B-1----:R-:W-:Y:S08]  /*2cb0*/  HMMA.16816.F32.BF16 R20, R48.reuse, R40, R20 ;  /* 0x000000283014723c */ /* 0x042ff00000041814 */
[----:B------:R-:W-:Y:S01]  /*2cc0*/  HMMA.16816.F32.BF16 R28, R48, R42, R28 ;  /* 0x0000002a301c723c */ /* 0x000fe2000004181c */
[----:B------:R-:W1:Y:S07]  /*2cd0*/  LDSM.16.M88.4 R40, [R203+0x4800] ;  /* 0x00480000cb28783b */ /* 0x000e6e0000000200 */
[C---:B--2---:R-:W-:Y:S08]  /*2ce0*/  HMMA.16816.F32.BF16 R36, R60.reuse, R24, R36 ;  /* 0x000000183c24723c */ /* 0x044ff00000041824 */
[----:B------:R-:W-:Y:S01]  /*2cf0*/  HMMA.16816.F32.BF16 R44, R60, R26, R44 ;  /* 0x0000001a3c2c723c */ /* 0x000fe2000004182c */
[----:B------:R-:W-:Y:S07]  /*2d00*/  LDSM.16.M88.4 R24, [R192+0x4000] ;  /* 0x00400000c018783b */ /* 0x000fee0000000200 */
[----:B------:R-:W-:Y:S08]  /*2d10*/  HMMA.16816.F32.BF16 R68, R8, R52, R68 ;  /* 0x000000340844723c */ /* 0x000ff00000041844 */
[----:B------:R-:W-:Y:S08]  /*2d20*/  HMMA.16816.F32.BF16 R20, R16, R32, R20 ;  /* 0x000000201014723c */ /* 0x000ff00000041814 */
[----:B------:R-:W-:Y:S01]  /*2d30*/  HMMA.16816.F32.BF16 R64, R8, R54, R64 ;  /* 0x000000360840723c */ /* 0x000fe20000041840 */
[----:B------:R-:W2:Y:S04]  /*2d40*/  LDSM.16.M88.4 R8, [R201+0x4000] ;  /* 0x00400000c908783b */ /* 0x000ea80000000200 */
[----:B------:R-:W-:Y:S03]  /*2d50*/  LDSM.16.M88.4 R52, [R192+0x3800] ;  /* 0x00380000c034783b */ /* 0x000fe60000000200 */
[----:B------:R-:W-:Y:S01]  /*2d60*/  HMMA.16816.F32.BF16 R28, R16, R34, R28 ;  /* 0x00000022101c723c */ /* 0x000fe2000004181c */
[----:B------:R-:W1:Y:S07]  /*2d70*/  LDSM.16.M88.4 R32, [R199+0xa800] ;  /* 0x00a80000c720783b */ /* 0x000e6e0000000200 */
[----:B------:R-:W-:Y:S08]  /*2d80*/  HMMA.16816.F32.BF16 R36, R48, R96, R36 ;  /* 0x000000603024723c */ /* 0x000ff00000041824 */
[----:B------:R-:W-:Y:S08]  /*2d90*/  HMMA.16816.F32.BF16 R76, R88, R84, R76 ;  /* 0x00000054584c723c */ /* 0x000ff0000004184c */
[----:B------:R-:W-:Y:S08]  /*2da0*/  HMMA.16816.F32.BF16 R44, R48, R98, R44 ;  /* 0x00000062302c723c */ /* 0x000ff0000004182c */
[----:B---3--:R-:W-:Y:S08]  /*2db0*/  HMMA.16816.F32.BF16 R20, R12, R92, R20 ;  /* 0x0000005c0c14723c */ /* 0x008ff00000041814 */
[C---:B------:R-:W-:Y:S08]  /*2dc0*/  HMMA.16816.F32.BF16 R68, R88.reuse, R80, R68 ;  /* 0x000000505844723c */ /* 0x040ff00000041844 */
[----:B------:R-:W-:Y:S01]  /*2dd0*/  HMMA.16816.F32.BF16 R64, R88, R82, R64 ;  /* 0x000000525840723c */ /* 0x000fe20000041840 */
[----:B------:R-:W3:Y:S07]  /*2de0*/  LDSM.16.M88.4 R80, [R205+0xb000] ;  /* 0x00b00000cd50783b */ /* 0x000eee0000000200 */
[----:B------:R-:W-:Y:S08]  /*2df0*/  HMMA.16816.F32.BF16 R28, R12, R94, R28 ;  /* 0x0000005e0c1c723c */ /* 0x000ff0000004181c */
[----:B-1----:R-:W-:Y:S08]  /*2e00*/  HMMA.16816.F32.BF16 R36, R16, R40, R36 ;  /* 0x000000281024723c */ /* 0x002ff00000041824 */
[----:B------:R-:W-:Y:S08]  /*2e10*/  HMMA.16816.F32.BF16 R76, R60, R56, R76 ;  /* 0x000000383c4c723c */ /* 0x000ff0000004184c */
[----:B------:R-:W-:Y:S01]  /*2e20*/  HMMA.16816.F32.BF16 R44, R16, R42, R44 ;  /* 0x0000002a102c723c */ /* 0x000fe2000004182c */
[----:B------:R-:W-:Y:S07]  /*2e30*/  LDSM.16.M88.4 R40, [R199+0xb000] ;  /* 0x00b00000c728783b */ /* 0x000fee0000000200 */
[----:B------:R-:W-:Y:S01]  /*2e40*/  HMMA.16816.F32.BF16 R72, R88, R86, R72 ;  /* 0x000000565848723c */ /* 0x000fe20000041848 */
[----:B------:R-:W1:Y:S07]  /*2e50*/  LDSM.16.M88.4 R84, [R192+0x4800] ;  /* 0x00480000c054783b */ /* 0x000e6e0000000200 */
[C---:B--2---:R-:W-:Y:S08]  /*2e60*/  HMMA.16816.F32.BF16 R20, R8.reuse, R24, R20 ;  /* 0x000000180814723c */ /* 0x044ff00000041814 */
[----:B------:R-:W-:Y:S01]  /*2e70*/  HMMA.16816.F32.BF16 R28, R8, R26, R28 ;  /* 0x0000001a081c723c */ /* 0x000fe2000004181c */
[----:B------:R-:W2:Y:S07]  /*2e80*/  LDSM.16.M88.4 R24, [R203+0x5000] ;  /* 0x00500000cb18783b */ /* 0x000eae0000000200 */
[----:B------:R-:W-:Y:S08]  /*2e90*/  HMMA.16816.F32.BF16 R36, R12, R32, R36 ;  /* 0x000000200c24723c */ /* 0x000ff00000041824 */
[----:B---3--:R-:W-:Y:S01]  /*2ea0*/  HMMA.16816.F32.BF16 R76, R48, R80, R76 ;  /* 0x00000050304c723c */ /* 0x008fe2000004184c */
[----:B------:R-:W-:-:S02]  /*2eb0*/  FMUL.FTZ R21, R21, c[0x0][0x2ec] ;  /* 0x0000bb0015157a20 */ /* 0x000fc40000410000 */
[----:B------:R-:W-:Y:S02]  /*2ec0*/  FMUL.FTZ R23, R23, c[0x0][0x2ec] ;  /* 0x0000bb0017177a20 */ /* 0x000fe40000410000 */
[----:B------:R-:W-:Y:S02]  /*2ed0*/  FMUL.FTZ R20, R20, c[0x0][0x2ec] ;  /* 0x0000bb0014147a20 */ /* 0x000fe40000410000 */
[----:B------:R-:W3:Y:S01]  /*2ee0*/  MUFU.TANH R21, R21 ;  /* 0x0000001500157308 */ /* 0x000ee20000002400 */
[----:B------:R-:W-:Y:S01]  /*2ef0*/  HMMA.16816.F32.BF16 R44, R12, R34, R44 ;  /* 0x000000220c2c723c */ /* 0x000fe2000004182c */
[----:B------:R-:W3:Y:S01]  /*2f00*/  LDSM.16.M88.4 R32, [R205+0xb800] ;  /* 0x00b80000cd20783b */ /* 0x000ee20000000200 */
[----:B------:R-:W-:Y:S02]  /*2f10*/  FMUL.FTZ R28, R28, c[0x0][0x2ec] ;  /* 0x0000bb001c1c7a20 */ /* 0x000fe40000410000 */
[----:B------:R-:W-:-:S03]  /*2f20*/  FMUL.FTZ R29, R29, c[0x0][0x2ec] ;  /* 0x0000bb001d1d7a20 */ /* 0x000fc60000410000 */
[----:B------:R-:W1:Y:S01]  /*2f30*/  MUFU.TANH R23, R23 ;  /* 0x0000001700177308 */ /* 0x000e620000002400 */
[C---:B------:R-:W-:Y:S07]  /*2f40*/  HMMA.16816.F32.BF16 R68, R60.reuse, R52, R68 ;  /* 0x000000343c44723c */ /* 0x040fee0000041844 */
[----:B------:R-:W-:Y:S01]  /*2f50*/  MUFU.TANH R52, R28 ;  /* 0x0000001c00347308 */ /* 0x000fe20000002400 */
[----:B------:R-:W-:Y:S07]  /*2f60*/  HMMA.16816.F32.BF16 R72, R60, R58, R72 ;  /* 0x0000003a3c48723c */ /* 0x000fee0000041848 */
[----:B------:R2:W2:Y:S01]  /*2f70*/  MUFU.TANH R53, R29 ;  /* 0x0000001d00357308 */ /* 0x0004a20000002400 */
[----:B-1----:R-:W-:Y:S07]  /*2f80*/  HMMA.16816.F32.BF16 R36, R8, R84, R36 ;  /* 0x000000540824723c */ /* 0x002fee0000041824 */
[----:B------:R-:W-:Y:S01]  /*2f90*/  MUFU.TANH R20, R20 ;  /* 0x0000001400147308 */ /* 0x000fe20000002400 */
[----:B------:R-:W-:Y:S07]  /*2fa0*/  HMMA.16816.F32.BF16 R64, R60, R54, R64 ;  /* 0x000000363c40723c */ /* 0x000fee0000041840 */
[----:B------:R-:W-:Y:S01]  /*2fb0*/  FMUL.FTZ R54, R30, c[0x0][0x2ec] ;  /* 0x0000bb001e367a20 */ /* 0x000fe20000410000 */
[----:B--2---:R-:W-:Y:S01]  /*2fc0*/  HMMA.16816.F32.BF16 R76, R16, R24, R76 ;  /* 0x00000018104c723c */ /* 0x004fe2000004184c */
[----:B------:R-:W-:-:S02]  /*2fd0*/  FMUL.FTZ R55, R31, c[0x0][0x2ec] ;  /* 0x0000bb001f377a20 */ /* 0x000fc40000410000 */
[----:B------:R-:W1:Y:S02]  /*2fe0*/  LDSM.16.M88.4 R28, [R203+0x5800] ;  /* 0x00580000cb1c783b */ /* 0x000e640000000200 */
[----:B------:R-:W-:Y:S03]  /*2ff0*/  MUFU.TANH R54, R54 ;  /* 0x0000003600367308 */ /* 0x000fe60000002400 */
[C---:B---3--:R-:W-:Y:S01]  /*3000*/  HMMA.16816.F32.BF16 R68, R48.reuse, R32, R68 ;  /* 0x000000203044723c */ /* 0x048fe20000041844 */
[----:B------:R-:W-:Y:S02]  /*3010*/  FMUL.FTZ R36, R36, c[0x0][0x2ec] ;  /* 0x0000bb0024247a20 */ /* 0x000fe40000410000 */
[----:B------:R-:W-:Y:S02]  /*3020*/  FMUL.FTZ R56, R37, c[0x0][0x2ec] ;  /* 0x0000bb0025387a20 */ /* 0x000fe40000410000 */
[----:B------:R2:W-:Y:S03]  /*3030*/  MUFU.TANH R57, R36 ;  /* 0x0000002400397308 */ /* 0x0005e60000002400 */
[----:B------:R-:W-:Y:S05]  /*3040*/  HMMA.16816.F32.BF16 R72, R48, R82, R72 ;  /* 0x000000523048723c */ /* 0x000fea0000041848 */
[----:B------:R-:W3:Y:S03]  /*3050*/  MUFU.TANH R55, R55 ;  /* 0x0000003700377308 */ /* 0x000ee60000002400 */
[----:B------:R-:W-:Y:S05]  /*3060*/  HMMA.16816.F32.BF16 R76, R12, R40, R76 ;  /* 0x000000280c4c723c */ /* 0x000fea000004184c */
[----:B------:R-:W-:Y:S02]  /*3070*/  MUFU.TANH R56, R56 ;  /* 0x0000003800387308 */ /* 0x000fe40000002400 */
[----:B------:R-:W-:Y:S01]  /*3080*/  FMUL.FTZ R40, R38, c[0x0][0x2ec] ;  /* 0x0000bb0026287a20 */ /* 0x000fe20000410000 */
[----:B------:R-:W-:Y:S01]  /*3090*/  HMMA.16816.F32.BF16 R64, R48, R34, R64 ;  /* 0x000000223040723c */ /* 0x000fe20000041840 */
[----:B------:R-:W-:Y:S01]  /*30a0*/  FMUL.FTZ R41, R39, c[0x0][0x2ec] ;  /* 0x0000bb0027297a20 */ /* 0x000fe20000410000 */
[----:B------:R-:W-:Y:S03]  /*30b0*/  LDSM.16.M88.4 R32, [R192+0x5800] ;  /* 0x00580000c020783b */ /* 0x000fe60000000200 */
[----:B------:R-:W3:Y:S01]  /*30c0*/  MUFU.TANH R40, R40 ;  /* 0x0000002800287308 */ /* 0x000ee20000002400 */
[----:B--2---:R-:W2:Y:S02]  /*30d0*/  LDSM.16.M88.4 R36, [R199+0xb800] ;  /* 0x00b80000c724783b */ /* 0x004ea40000000200 */
[----:B------:R-:W-:Y:S02]  /*30e0*/  HMMA.16816.F32.BF16 R72, R16, R26, R72 ;  /* 0x0000001a1048723c */ /* 0x000fe40000041848 */
[----:B------:R-:W3:Y:S01]  /*30f0*/  LDSM.16.M88.4 R24, [R192+0x5000] ;  /* 0x00500000c018783b */ /* 0x000ee20000000200 */
[----:B------:R-:W-:-:S04]  /*3100*/  DEPBAR.LE SB0, 0x0 ;  /* 0x000080000000791a */ /* 0x000fc80000000000 */
[----:B------:R-:W2:Y:S01]  /*3110*/  MUFU.TANH R41, R41 ;  /* 0x0000002900297308 */ /* 0x000ea20000002400 */
[C---:B-1----:R-:W-:Y:S07]  /*3120*/  HMMA.16816.F32.BF16 R68, R16.reuse, R28, R68 ;  /* 0x0000001c1044723c */ /* 0x042fee0000041844 */
[----:B------:R-:W-:Y:S01]  /*3130*/  SHF.R.S32.HI R29, RZ, 0x2, R0 ;  /* 0x00000002ff1d7819 */ /* 0x000fe20000011400 */
[----:B------:R-:W-:Y:S01]  /*3140*/  HMMA.16816.F32.BF16 R64, R16, R30, R64 ;  /* 0x0000001e1040723c */ /* 0x000fe20000041840 */
[----:B------:R-:W-:-:S02]  /*3150*/  IMAD.IADD R0, R101, 0x1, R6 ;  /* 0x0000000165007824 */ /* 0x000fc400078e0206 */
[----:B------:R-:W-:-:S04]  /*3160*/  IADD3 R29, R104, 0x1, R29 ;  /* 0x00000001681d7810 */ /* 0x000fc80007ffe01d */
[----:B------:R-:W-:Y:S01]  /*3170*/  IADD3 R106, R100, R29, -R106 ;  /* 0x0000001d646a7210 */ /* 0x000fe20007ffe86a */
[----:B------:R-:W-:Y:S01]  /*3180*/  HMMA.16816.F32.BF16 R72, R12, R42, R72 ;  /* 0x0000002a0c48723c */ /* 0x000fe20000041848 */
[----:B------:R-:W-:Y:S02]  /*3190*/  FMUL.FTZ R18, R22, c[0x0][0x2ec] ;  /* 0x0000bb0016127a20 */ /* 0x000fe40000410000 */
[----:B------:R-:W-:-:S04]  /*31a0*/  IADD3 R29, R106, c[0x0][0x2e8], RZ ;  /* 0x0000ba006a1d7a10 */ /* 0x000fc80007ffe0ff */
[CC--:B------:R-:W-:Y:S01]  /*31b0*/  IMNMX R218, R29.reuse, R100.reuse, PT ;  /* 0x000000641dda7217 */ /* 0x0c0fe20003800200 */
[----:B------:R-:W-:Y:S01]  /*31c0*/  HMMA.16816.F32.BF16 R44, R8, R86, R44 ;  /* 0x00000056082c723c */ /* 0x000fe2000004182c */
[----:B------:R-:W-:Y:S07]  /*31d0*/  MUFU.TANH R18, R18 ;  /* 0x0000001200127308 */ /* 0x000fee0000002400 */
[C---:B--2---:R-:W-:Y:S07]  /*31e0*/  HMMA.16816.F32.BF16 R68, R12.reuse, R36, R68 ;  /* 0x000000240c44723c */ /* 0x044fee0000041844 */
[----:B------:R-:W-:Y:S01]  /*31f0*/  IADD3 R37, R29, 0x8, RZ ;  /* 0x000000081d257810 */ /* 0x000fe20007ffe0ff */
[----:B------:R-:W-:Y:S03]  /*3200*/  HMMA.16816.F32.BF16 R64, R12, R38, R64 ;  /* 0x000000260c40723c */ /* 0x000fe60000041840 */
[----:B------:R-:W-:-:S05]  /*3210*/  IMNMX R212, R37, R100, PT ;  /* 0x0000006425d47217 */ /* 0x000fca0003800200 */
[----:B---3--:R-:W-:Y:S01]  /*3220*/  HMMA.16816.F32.BF16 R76, R8, R24, R76 ;  /* 0x00000018084c723c */ /* 0x008fe2000004184c */
[----:B------:R-:W-:Y:S02]  /*3230*/  FMUL.FTZ R42, R44, c[0x0][0x2ec] ;  /* 0x0000bb002c2a7a20 */ /* 0x000fe40000410000 */
[----:B------:R-:W-:-:S04]  /*3240*/  FMUL.FTZ R28, R47, c[0x0][0x2ec] ;  /* 0x0000bb002f1c7a20 */ /* 0x000fc80000410000 */
[----:B------:R-:W-:Y:S01]  /*3250*/  FMUL.FTZ R25, R46, c[0x0][0x2ec] ;  /* 0x0000bb002e197a20 */ /* 0x000fe20000410000 */
[C---:B------:R-:W-:Y:S01]  /*3260*/  HMMA.16816.F32.BF16 R68, R8.reuse, R32, R68 ;  /* 0x000000200844723c */ /* 0x040fe20000041844 */
[----:B------:R-:W-:Y:S01]  /*3270*/  FMUL.FTZ R24, R45, c[0x0][0x2ec] ;  /* 0x0000bb002d187a20 */ /* 0x000fe20000410000 */
[----:B------:R-:W1:Y:S06]  /*3280*/  MUFU.TANH R42, R42 ;  /* 0x0000002a002a7308 */ /* 0x000e6c0000002400 */
[C---:B------:R-:W-:Y:S02]  /*3290*/  HMMA.16816.F32.BF16 R72, R8.reuse, R26, R72 ;  /* 0x0000001a0848723c */ /* 0x040fe40000041848 */
[----:B------:R-:W2:Y:S05]  /*32a0*/  MUFU.TANH R25, R25 ;  /* 0x0000001900197308 */ /* 0x000eaa0000002400 */
[----:B------:R-:W-:Y:S01]  /*32b0*/  IMAD.IADD R27, R3, 0x1, R224 ;  /* 0x00000001031b7824 */ /* 0x000fe200078e02e0 */
[----:B------:R-:W-:Y:S01]  /*32c0*/  HMMA.16816.F32.BF16 R32, R8, R34, R64 ;  /* 0x000000220820723c */ /* 0x000fe20000041840 */
[----:B------:R-:W-:Y:S01]  /*32d0*/  FMUL.FTZ R77, R77, c[0x0][0x2ec] ;  /* 0x0000bb004d4d7a20 */ /* 0x000fe20000410000 */
[----:B------:R-:W3:Y:S01]  /*32e0*/  MUFU.TANH R24, R24 ;  /* 0x0000001800187308 */ /* 0x000ee20000002400 */
[----:B------:R-:W-:Y:S01]  /*32f0*/  FMUL.FTZ R76, R76, c[0x0][0x2ec] ;  /* 0x0000bb004c4c7a20 */ /* 0x000fe20000410000 */
[C---:B------:R-:W-:Y:S01]  /*3300*/  IADD3 R17, R27.reuse, 0x1, RZ ;  /* 0x000000011b117810 */ /* 0x040fe20007ffe0ff */
[----:B------:R-:W-:Y:S01]  /*3310*/  FMUL.FTZ R78, R78, c[0x0][0x2ec] ;  /* 0x0000bb004e4e7a20 */ /* 0x000fe20000410000 */
[----:B------:R-:W-:Y:S01]  /*3320*/  IADD3 R19, R27, 0x8, RZ ;  /* 0x000000081b137810 */ /* 0x000fe20007ffe0ff */
[----:B------:R-:W-:Y:S01]  /*3330*/  FMUL.FTZ R79, R79, c[0x0][0x2ec] ;  /* 0x0000bb004f4f7a20 */ /* 0x000fe20000410000 */
[C---:B------:R-:W-:Y:S01]  /*3340*/  ISETP.GE.AND P4, PT, R17.reuse, R218, PT ;  /* 0x000000da1100720c */ /* 0x040fe20003f86270 */
[----:B------:R-:W-:Y:S01]  /*3350*/  FMUL.FTZ R68, R68, c[0x0][0x2ec] ;  /* 0x0000bb0044447a20 */ /* 0x000fe20000410000 */
[----:B------:R-:W-:Y:S01]  /*3360*/  ISETP.GE.AND P5, PT, R17, R212, PT ;  /* 0x000000d41100720c */ /* 0x000fe20003fa6270 */
[----:B------:R-:W1:Y:S01]  /*3370*/  MUFU.TANH R28, R28 ;  /* 0x0000001c001c7308 */ /* 0x000e620000002400 */
[----:B------:R-:W-:Y:S01]  /*3380*/  IADD3 R17, R27, 0x9, RZ ;  /* 0x000000091b117810 */ /* 0x000fe20007ffe0ff */
        /* <DEDUP_REMOVED lines=9> */
[C---:B------:R-:W-:Y:S01]  /*3420*/  ISETP.GE.AND P3, PT, R19.reuse, R218, PT ;  /* 0x000000da1300720c */ /* 0x040fe20003f66270 */
[----:B------:R-:W-:Y:S01]  /*3430*/  FMUL.FTZ R74, R74, c[0x0][0x2ec] ;  /* 0x0000bb004a4a7a20 */ /* 0x000fe20000410000 */
[----:B------:R-:W-:Y:S01]  /*3440*/  ISETP.GE.AND P1, PT, R19, R212, PT ;  /* 0x000000d41300720c */ /* 0x000fe20003f26270 */
[----:B------:R-:W-:Y:S01]  /*3450*/  FMUL.FTZ R75, R75, c[0x0][0x2ec] ;  /* 0x0000bb004b4b7a20 */ /* 0x000fe20000410000 */
[----:B------:R-:W-:Y:S01]  /*3460*/  IADD3 R19, R27, 0x11, RZ ;  /* 0x000000111b137810 */ /* 0x000fe20007ffe0ff */
[----:B------:R-:W1:Y:S01]  /*3470*/  MUFU.TANH R175, R68 ;  /* 0x0000004400af7308 */ /* 0x000e620000002400 */
[----:B------:R-:W-:Y:S01]  /*3480*/  FSEL R21, R21, -INF , !P4 ;  /* 0xff80000015157808 */ /* 0x000fe20006000000 */
[----:B------:R-:W-:Y:S01]  /*3490*/  FMUL.FTZ R71, R71, c[0x0][0x2ec] ;  /* 0x0000bb0047477a20 */ /* 0x000fe20000410000 */
[----:B------:R-:W-:Y:S01]  /*34a0*/  FSEL R16, R23, -INF , !P5 ;  /* 0xff80000017107808 */ /* 0x000fe20006800000 */
[----:B------:R-:W-:Y:S01]  /*34b0*/  FMUL.FTZ R32, R32, c[0x0][0x2ec] ;  /* 0x0000bb0020207a20 */ /* 0x000fe20000410000 */
[----:B------:R-:W-:Y:S01]  /*34c0*/  FSEL R53, R53, -INF , !P2 ;  /* 0xff80000035357808 */ /* 0x000fe20005000000 */
[----:B------:R-:W-:Y:S01]  /*34d0*/  FMUL.FTZ R34, R34, c[0x0][0x2ec] ;  /* 0x0000bb0022227a20 */ /* 0x000fe20000410000 */
[----:B------:R-:W-:Y:S01]  /*34e0*/  FSEL R6, R55, -INF , !P6 ;  /* 0xff80000037067808 */ /* 0x000fe20007000000 */
[----:B------:R-:W1:Y:S01]  /*34f0*/  MUFU.TANH R171, R76 ;  /* 0x0000004c00ab7308 */ /* 0x000e620000002400 */
[----:B------:R-:W-:Y:S01]  /*3500*/  ISETP.GE.AND P4, PT, R17, R218, PT ;  /* 0x000000da1100720c */ /* 0x000fe20003f86270 */
[----:B------:R-:W-:Y:S01]  /*3510*/  FMUL.FTZ R33, R33, c[0x0][0x2ec] ;  /* 0x0000bb0021217a20 */ /* 0x000fe20000410000 */
[----:B------:R-:W-:Y:S01]  /*3520*/  ISETP.GE.AND P5, PT, R17, R212, PT ;  /* 0x000000d41100720c */ /* 0x000fe20003fa6270 */
[----:B------:R-:W-:Y:S01]  /*3530*/  FMUL.FTZ R35, R35, c[0x0][0x2ec] ;  /* 0x0000bb0023237a20 */ /* 0x000fe20000410000 */
[----:B------:R-:W-:-:S02]  /*3540*/  ISETP.GE.AND P2, PT, R13, R218, PT ;  /* 0x000000da0d00720c */ /* 0x000fc40003f46270 */
[----:B------:R-:W-:Y:S01]  /*3550*/  ISETP.GE.AND P6, PT, R13, R212, PT ;  /* 0x000000d40d00720c */ /* 0x000fe20003fc6270 */
[----:B------:R-:W1:Y:S01]  /*3560*/  MUFU.TANH R168, R78 ;  /* 0x0000004e00a87308 */ /* 0x000e620000002400 */
[----:B------:R-:W-:Y:S02]  /*3570*/  FSEL R17, R52, -INF , !P3 ;  /* 0xff80000034117808 */ /* 0x000fe40005800000 */
[----:B------:R-:W-:Y:S02]  /*3580*/  FSEL R54, R54, -INF , !P1 ;  /* 0xff80000036367808 */ /* 0x000fe40004800000 */
[----:B------:R-:W-:Y:S02]  /*3590*/  IADD3 R13, R27, 0x19, RZ ;  /* 0x000000191b0d7810 */ /* 0x000fe40007ffe0ff */
[C---:B------:R-:W-:Y:S01]  /*35a0*/  ISETP.GE.AND P3, PT, R19.reuse, R218, PT ;  /* 0x000000da1300720c */ /* 0x040fe20003f66270 */
[----:B------:R-:W1:Y:S01]  /*35b0*/  MUFU.TANH R178, R79 ;  /* 0x0000004f00b27308 */ /* 0x000e620000002400 */
[----:B------:R-:W-:-:S02]  /*35c0*/  ISETP.GE.AND P1, PT, R19, R212, PT ;  /* 0x000000d41300720c */ /* 0x000fc40003f26270 */
[----:B------:R-:W-:Y:S02]  /*35d0*/  IADD3 R19, R27, 0x20, RZ ;  /* 0x000000201b137810 */ /* 0x000fe40007ffe0ff */
[----:B------:R-:W-:Y:S02]  /*35e0*/  FSEL R15, R57, -INF , !P4 ;  /* 0xff800000390f7808 */ /* 0x000fe40006000000 */
[----:B------:R-:W-:Y:S01]  /*35f0*/  FSEL R14, R40, -INF , !P5 ;  /* 0xff800000280e7808 */ /* 0x000fe20006800000 */
[----:B------:R-:W1:Y:S01]  /*3600*/  MUFU.TANH R163, R72 ;  /* 0x0000004800a37308 */ /* 0x000e620000002400 */
[C---:B------:R-:W-:Y:S02]  /*3610*/  ISETP.GE.AND P4, PT, R13.reuse, R218, PT ;  /* 0x000000da0d00720c */ /* 0x040fe40003f86270 */
[----:B------:R-:W-:Y:S02]  /*3620*/  ISETP.GE.AND P5, PT, R13, R212, PT ;  /* 0x000000d40d00720c */ /* 0x000fe40003fa6270 */
[----:B------:R-:W-:-:S02]  /*3630*/  FSEL R13, R56, -INF , !P3 ;  /* 0xff800000380d7808 */ /* 0x000fc40005800000 */
[----:B------:R-:W-:Y:S01]  /*3640*/  FSEL R12, R41, -INF , !P1 ;  /* 0xff800000290c7808 */ /* 0x000fe20004800000 */
[----:B------:R-:W-:Y:S01]  /*3650*/  MUFU.TANH R169, R73 ;  /* 0x0000004900a97308 */ /* 0x000fe20000002400 */
[----:B------:R-:W-:Y:S02]  /*3660*/  IADD3 R9, R27, 0x21, RZ ;  /* 0x000000211b097810 */ /* 0x000fe40007ffe0ff */
[C---:B------:R-:W-:Y:S02]  /*3670*/  ISETP.GE.AND P3, PT, R19.reuse, R218, PT ;  /* 0x000000da1300720c */ /* 0x040fe40003f66270 */
[----:B------:R-:W-:Y:S02]  /*3680*/  ISETP.GE.AND P1, PT, R19, R212, PT ;  /* 0x000000d41300720c */ /* 0x000fe40003f26270 */
[----:B------:R-:W-:Y:S01]  /*3690*/  IADD3 R19, R27, 0x28, RZ ;  /* 0x000000281b137810 */ /* 0x000fe20007ffe0ff */
[----:B------:R-:W4:Y:S01]  /*36a0*/  MUFU.TANH R170, R74 ;  /* 0x0000004a00aa7308 */ /* 0x000f220000002400 */
[----:B-1----:R-:W-:-:S02]  /*36b0*/  FSEL R11, R42, -INF , !P2 ;  /* 0xff8000002a0b7808 */ /* 0x002fc40005000000 */
[----:B--2---:R-:W-:Y:S02]  /*36c0*/  FSEL R10, R25, -INF , !P6 ;  /* 0xff800000190a7808 */ /* 0x004fe40007000000 */
[C---:B------:R-:W-:Y:S02]  /*36d0*/  ISETP.GE.AND P2, PT, R9.reuse, R218, PT ;  /* 0x000000da0900720c */ /* 0x040fe40003f46270 */
[----:B------:R-:W-:Y:S01]  /*36e0*/  ISETP.GE.AND P6, PT, R9, R212, PT ;  /* 0x000000d40900720c */ /* 0x000fe20003fc6270 */
[----:B------:R-:W1:Y:S01]  /*36f0*/  MUFU.TANH R176, R75 ;  /* 0x0000004b00b07308 */ /* 0x000e620000002400 */
[----:B---3--:R-:W-:Y:S02]  /*3700*/  FSEL R9, R24, -INF , !P4 ;  /* 0xff80000018097808 */ /* 0x008fe40006000000 */
[----:B------:R-:W-:Y:S02]  /*3710*/  FSEL R8, R28, -INF , !P5 ;  /* 0xff8000001c087808 */ /* 0x000fe40006800000 */
[----:B------:R-:W-:-:S02]  /*3720*/  ISETP.GE.AND P4, PT, R19, R218, PT ;  /* 0x000000da1300720c */ /* 0x000fc40003f86270 */
[----:B------:R-:W-:Y:S01]  /*3730*/  ISETP.GE.AND P5, PT, R19, R212, PT ;  /* 0x000000d41300720c */ /* 0x000fe20003fa6270 */
[----:B------:R-:W-:Y:S01]  /*3740*/  MUFU.TANH R173, R69 ;  /* 0x0000004500ad7308 */ /* 0x000fe20000002400 */
[----:B------:R-:W-:Y:S02]  /*3750*/  IADD3 R19, R27, 0x30, RZ ;  /* 0x000000301b137810 */ /* 0x000fe40007ffe0ff */
[----:B------:R-:W-:Y:S02]  /*3760*/  FSEL R165, R165, -INF , !P2 ;  /* 0xff800000a5a57808 */ /* 0x000fe40005000000 */
[----:B------:R-:W-:Y:S02]  /*3770*/  ISETP.GE.AND P2, PT, R19, R218, PT ;  /* 0x000000da1300720c */ /* 0x000fe40003f46270 */
[----:B------:R-:W-:Y:S01]  /*3780*/  IADD3 R23, R27, 0x29, RZ ;  /* 0x000000291b177810 */ /* 0x000fe20007ffe0ff */
[----:B------:R-:W2:Y:S01]  /*3790*/  MUFU.TANH R172, R70 ;  /* 0x0000004600ac7308 */ /* 0x000ea20000002400 */
[----:B------:R-:W-:-:S02]  /*37a0*/  FSEL R175, R175, -INF , !P2 ;  /* 0xff800000afaf7808 */ /* 0x000fc40005000000 */
[----:B------:R-:W-:Y:S02]  /*37b0*/  ISETP.GT.AND P2, PT, R133, 0x1, PT ;  /* 0x000000018500780c */ /* 0x000fe40003f44270 */
[----:B------:R-:W-:Y:S02]  /*37c0*/  FSEL R171, R171, -INF , !P3 ;  /* 0xff800000abab7808 */ /* 0x000fe40005800000 */
[----:B------:R-:W-:Y:S01]  /*37d0*/  FSEL R168, R168, -INF , !P1 ;  /* 0xff800000a8a87808 */ /* 0x000fe20004800000 */
[----:B------:R-:W3:Y:S01]  /*37e0*/  MUFU.TANH R142, R71 ;  /* 0x00000047008e7308 */ /* 0x000ee20000002400 */
[----:B------:R-:W-:Y:S02]  /*37f0*/  FSEL R178, R178, -INF , !P6 ;  /* 0xff800000b2b27808 */ /* 0x000fe40007000000 */
[C---:B------:R-:W-:Y:S02]  /*3800*/  ISETP.GE.AND P3, PT, R23.reuse, R218, PT ;  /* 0x000000da1700720c */ /* 0x040fe40003f66270 */
[----:B------:R-:W-:-:S02]  /*3810*/  ISETP.GE.AND P1, PT, R23, R212, PT ;  /* 0x000000d41700720c */ /* 0x000fc40003f26270 */
[----:B------:R-:W-:Y:S01]  /*3820*/  ISETP.GE.AND P6, PT, R19, R212, PT ;  /* 0x000000d41300720c */ /* 0x000fe20003fc6270 */
[----:B------:R-:W2:Y:S01]  /*3830*/  MUFU.TANH R143, R32 ;  /* 0x00000020008f7308 */ /* 0x000ea20000002400 */
[C---:B------:R-:W-:Y:S02]  /*3840*/  IADD3 R23, R27.reuse, 0x31, RZ ;  /* 0x000000311b177810 */ /* 0x040fe40007ffe0ff */
[----:B------:R-:W-:Y:S02]  /*3850*/  IADD3 R19, R27, 0x38, RZ ;  /* 0x000000381b137810 */ /* 0x000fe40007ffe0ff */
[----:B------:R-:W-:Y:S02]  /*3860*/  FSEL R163, R163, -INF , !P4 ;  /* 0xff800000a3a37808 */ /* 0x000fe40006000000 */
[----:B----4-:R-:W-:Y:S01]  /*3870*/  FSEL R170, R170, -INF , !P5 ;  /* 0xff800000aaaa7808 */ /* 0x010fe20006800000 */
[----:B------:R-:W4:Y:S01]  /*3880*/  MUFU.TANH R140, R34 ;  /* 0x00000022008c7308 */ /* 0x000f220000002400 */
[----:B------:R-:W-:-:S02]  /*3890*/  FSEL R169, R169, -INF , !P3 ;  /* 0xff800000a9a97808 */ /* 0x000fc40005800000 */
[----:B-1----:R-:W-:Y:S01]  /*38a0*/  FSEL R176, R176, -INF , !P1 ;  /* 0xff800000b0b07808 */ /* 0x002fe20004800000 */
[----:B------:R-:W-:Y:S01]  /*38b0*/  BAR.SYNC.DEFER_BLOCKING 0x0 ;  /* 0x0000000000007b1d */ /* 0x000fe20000010000 */
[C---:B------:R-:W-:Y:S02]  /*38c0*/  ISETP.GE.AND P4, PT, R23.reuse, R218, PT ;  /* 0x000000da1700720c */ /* 0x040fe40003f86270 */
[----:B------:R-:W-:Y:S02]  /*38d0*/  ISETP.GE.AND P5, PT, R23, R212, PT ;  /* 0x000000d41700720c */ /* 0x000fe40003fa6270 */
[C---:B------:R-:W-:Y:S01]  /*38e0*/  ISETP.GE.AND P3, PT, R19.reuse, R218, PT ;  /* 0x000000da1300720c */ /* 0x040fe20003f66270 */
[----:B------:R-:W1:Y:S01]  /*38f0*/  MUFU.TANH R141, R33 ;  /* 0x00000021008d7308 */ /* 0x000e620000002400 */
[----:B------:R-:W-:Y:S02]  /*3900*/  ISETP.GE.AND P1, PT, R19, R212, PT ;  /* 0x000000d41300720c */ /* 0x000fe40003f26270 */
[----:B------:R-:W-:-:S02]  /*3910*/  IADD3 R19, R27, 0x39, RZ ;  /* 0x000000391b137810 */ /* 0x000fc40007ffe0ff */
[----:B--2---:R-:W-:Y:S02]  /*3920*/  FSEL R172, R172, -INF , !P6 ;  /* 0xff800000acac7808 */ /* 0x004fe40007000000 */
[----:B------:R-:W-:Y:S01]  /*3930*/  FSEL R173, R173, -INF , !P4 ;  /* 0xff800000adad7808 */ /* 0x000fe20006000000 */
[----:B------:R-:W2:Y:S01]  /*3940*/  MUFU.TANH R166, R35 ;  /* 0x0000002300a67308 */ /* 0x000ea20000002400 */
[----:B---3--:R-:W-:Y:S02]  /*3950*/  FSEL R142, R142, -INF , !P5 ;  /* 0xff8000008e8e7808 */ /* 0x008fe40006800000 */
[----:B------:R-:W-:Y:S02]  /*3960*/  FSEL R143, R143, -INF , !P3 ;  /* 0xff8000008f8f7808 */ /* 0x000fe40005800000 */
[----:B----4-:R-:W-:Y:S02]  /*3970*/  FSEL R140, R140, -INF , !P1 ;  /* 0xff8000008c8c7808 */ /* 0x010fe40004800000 */
[----:B------:R-:W-:-:S02]  /*3980*/  ISETP.GE.AND P6, PT, R27, R218, PT ;  /* 0x000000da1b00720c */ /* 0x000fc40003fc6270 */
[----:B------:R-:W-:Y:S02]  /*3990*/  ISETP.GE.AND P4, PT, R27, R212, PT ;  /* 0x000000d41b00720c */ /* 0x000fe40003f86270 */
[C---:B------:R-:W-:Y:S02]  /*39a0*/  ISETP.GE.AND P5, PT, R19.reuse, R218, PT ;  /* 0x000000da1300720c */ /* 0x040fe40003fa6270 */
[----:B------:R-:W-:Y:S02]  /*39b0*/  ISETP.GE.AND P3, PT, R19, R212, PT ;  /* 0x000000d41300720c */ /* 0x000fe40003f66270 */
[----:B------:R-:W-:Y:S02]  /*39c0*/  @!P2 LEA R216, P1, R134, c[0x0][0x168], 0x1 ;  /* 0x00005a0086d8aa11 */ /* 0x000fe400078208ff */
[----:B------:R-:W-:Y:S02]  /*39d0*/  FSEL R20, R20, -INF , !P6 ;  /* 0xff80000014147808 */ /* 0x000fe40007000000 */
[----:B------:R-:W-:-:S02]  /*39e0*/  @!P2 LEA.HI.X R217, R134, c[0x0][0x16c], R135, 0x1, P1 ;  /* 0x00005b0086d9aa11 */ /* 0x000fc400008f0c87 */
[----:B------:R-:W-:Y:S02]  /*39f0*/  FSEL R18, R18, -INF , !P4 ;  /* 0xff80000012127808 */ /* 0x000fe40006000000 */
[----:B-1----:R-:W-:Y:S02]  /*3a00*/  FSEL R141, R141, -INF , !P5 ;  /* 0xff8000008d8d7808 */ /* 0x002fe40006800000 */
[----:B--2---:R-:W-:Y:S01]  /*3a10*/  FSEL R166, R166, -INF , !P3 ;  /* 0xff800000a6a67808 */ /* 0x004fe20005800000 */
[----:B------:R-:W-:Y:S05]  /*3a20*/  @!P2 BRA `(.L_x_2175) ;  /* 0x000005900000a947 */ /* 0x000fea0003800000 */
[----:B------:R-:W-:Y:S05]  /*3a30*/  @!P0 BRA `(.L_x_2176) ;  /* 0x0000039000008947 */ /* 0x000fea0003800000 */
[----:B------:R-:W1:Y:S01]  /*3a40*/  I2F.RP R19, R4 ;  /* 0x0000000400137306 */ /* 0x000e620000209400 */
[----:B------:R-:W-:Y:S02]  /*3a50*/  IADD3 R26, R3, -0x40, RZ ;  /* 0xffffffc0031a7810 */ /* 0x000fe40007ffe0ff */
[----:B------:R-:W-:Y:S02]  /*3a60*/  IABS R24, R3 ;  /* 0x0000000300187213 */ /* 0x000fe40000000000 */
[----:B------:R-:W-:-:S02]  /*3a70*/  IABS R22, R26 ;  /* 0x0000001a00167213 */ /* 0x000fc40000000000 */
        /* <DEDUP_REMOVED lines=53> */
.L_x_2176:
[----:B------:R-:W-:-:S04]  /*3dd0*/  LEA R3, -R2, RZ, 0x6 ;  /* 0x000000ff02037211 */ /* 0x000fc800078e31ff */
[----:B------:R-:W-:Y:S02]  /*3de0*/  SHF.R.S32.HI R4, RZ, 0x1f, R3 ;  /* 0x0000001fff047819 */ /* 0x000fe40000011403 */
.L_x_2177:
        /* <DEDUP_REMOVED lines=29> */
.L_x_2175:
        /* <DEDUP_REMOVED lines=85> */
[----:B------:R-:W-:Y:S01]  /*4510*/  LDSM.16.MT88.4 R24, [R198+0xe800] ;  /* 0x00e80000c618783b */ /* 0x000fe20000004200 */
        /* <DEDUP_REMOVED lines=281> */
.L_x_2179:
[----:B------:R-:W-:-:S05]  /*56b0*/  IMAD.MOV.U32 R9, RZ, RZ, c[0x0][0x1a0] ;  /* 0x00006800ff097624 */ /* 0x000fca00078e00ff */
[----:B------:R-:W-:-:S04]  /*56c0*/  LEA R9, -R9, RZ, 0x6 ;  /* 0x000000ff09097211 */ /* 0x000fc800078e31ff */
[----:B------:R-:W-:Y:S02]  /*56d0*/  SHF.R.S32.HI R8, RZ, 0x1f, R9 ;  /* 0x0000001fff087819 */ /* 0x000fe40000011409 */
.L_x_2180:
        /* <DEDUP_REMOVED lines=44> */
[----:B------:R-:W4:Y:S04]  /*59a0*/  LDSM.16.M88.4 R12, [R205+0x6000] ;  /* 0x00600000cd0c783b */ /* 0x000f280000000200 */
[----:B------:R-:W1:Y:S04]  /*59b0*/  LDSM.16.M88.4 R140, [R205+0x6800] ;  /* 0x00680000cd8c783b */ /* 0x000e680000000200 */
[----:B------:R-:W1:Y:S04]  /*59c0*/  LDSM.16.M88.4 R160, [R205+0x7000] ;  /* 0x00700000cda0783b */ /* 0x000e680000000200 */
[----:B------:R-:W1:Y:S04]  /*59d0*/  LDSM.16.M88.4 R148, [R205+0x7800] ;  /* 0x00780000cd94783b */ /* 0x000e680000000200 */
[----:B--2---:R-:W-:Y:S04]  /*59e0*/  LDSM.16.M88.4 R8, [R204] ;  /* 0x00000000cc08783b */ /* 0x004fe80000000200 */
[----:B------:R-:W2:Y:S04]  /*59f0*/  LDSM.16.M88.4 R144, [R203] ;  /* 0x00000000cb90783b */ /* 0x000ea80000000200 */
[----:B------:R-:W2:Y:S04]  /*5a00*/  LDSM.16.M88.4 R32, [R195] ;  /* 0x00000000c320783b */ /* 0x000ea80000000200 */
[----:B-----5:R-:W5:Y:S04]  /*5a10*/  LDSM.16.M88.4 R20, [R193] ;  /* 0x00000000c114783b */ /* 0x020f680000000200 */
[----:B------:R-:W-:Y:S04]  /*5a20*/  LDSM.16.M88.4 R136, [R202] ;  /* 0x00000000ca88783b */ /* 0x000fe80000000200 */
[----:B---3--:R-:W3:Y:S01]  /*5a30*/  LDSM.16.M88.4 R4, [R199+0x6000] ;  /* 0x00600000c704783b */ /* 0x008ee20000000200 */
[C---:B----4-:R-:W-:Y:S03]  /*5a40*/  HMMA.16816.F32.BF16 R16, R152.reuse, R12, RZ ;  /* 0x0000000c9810723c */ /* 0x050fe600000418ff */
[----:B------:R-:W4:Y:S04]  /*5a50*/  LDSM.16.M88.4 R24, [R194] ;  /* 0x00000000c218783b */ /* 0x000f280000000200 */
[----:B------:R-:W2:Y:S01]  /*5a60*/  LDSM.16.M88.4 R168, [R199+0x6800] ;  /* 0x00680000c7a8783b */ /* 0x000ea20000000200 */
[C---:B------:R-:W-:Y:S03]  /*5a70*/  HMMA.16816.F32.BF16 R12, R152.reuse, R14, RZ ;  /* 0x0000000e980c723c */ /* 0x040fe600000418ff */
[----:B------:R-:W-:Y:S04]  /*5a80*/  LDSM.16.M88.4 R176, [R192+0x800] ;  /* 0x00080000c0b0783b */ /* 0x000fe80000000200 */
[----:B------:R-:W-:Y:S01]  /*5a90*/  LDSM.16.M88.4 R172, [R192+0x1000] ;  /* 0x00100000c0ac783b */ /* 0x000fe20000000200 */
[C---:B-1----:R-:W-:Y:S03]  /*5aa0*/  HMMA.16816.F32.BF16 R28, R152.reuse, R140, RZ ;  /* 0x0000008c981c723c */ /* 0x042fe600000418ff */
[----:B------:R-:W-:Y:S04]  /*5ab0*/  LDSM.16.M88.4 R220, [R205+0xa800] ;  /* 0x00a80000cddc783b */ /* 0x000fe80000000200 */
[----:B------:R-:W0:Y:S01]  /*5ac0*/  LDGDEPBAR ;  /* 0x00000000000079af */ /* 0x000e220000000000 */
[C---:B------:R-:W-:Y:S08]  /*5ad0*/  HMMA.16816.F32.BF16 R164, R152.reuse, R160, RZ ;  /* 0x000000a098a4723c */ /* 0x040ff000000418ff */
[C---:B------:R-:W-:Y:S08]  /*5ae0*/  HMMA.16816.F32.BF16 R140, R152.reuse, R142, RZ ;  /* 0x0000008e988c723c */ /* 0x040ff000000418ff */
[C---:B------:R-:W-:Y:S08]  /*5af0*/  HMMA.16816.F32.BF16 R160, R152.reuse, R162, RZ ;  /* 0x000000a298a0723c */ /* 0x040ff000000418ff */
[C---:B------:R-:W-:Y:S08]  /*5b00*/  HMMA.16816.F32.BF16 R156, R152.reuse, R148, RZ ;  /* 0x00000094989c723c */ /* 0x040ff000000418ff */
[----:B------:R-:W-:Y:S01]  /*5b10*/  HMMA.16816.F32.BF16 R152, R152, R150, RZ ;  /* 0x000000969898723c */ /* 0x000fe200000418ff */
[----:B------:R-:W-:Y:S07]  /*5b20*/  LDSM.16.M88.4 R148, [R199+0x7000] ;  /* 0x00700000c794783b */ /* 0x000fee0000000200 */
[C---:B--2---:R-:W-:Y:S08]  /*5b30*/  HMMA.16816.F32.BF16 R16, R8.reuse, R144, R16 ;  /* 0x000000900810723c */ /* 0x044ff00000041810 */
[C---:B------:R-:W-:Y:S01]  /*5b40*/  HMMA.16816.F32.BF16 R12, R8.reuse, R146, R12 ;  /* 0x00000092080c723c */ /* 0x040fe2000004180c */
[----:B------:R-:W-:Y:S07]  /*5b50*/  LDSM.16.M88.4 R144, [R199+0x7800] ;  /* 0x00780000c790783b */ /* 0x000fee0000000200 */
[C---:B------:R-:W-:Y:S08]  /*5b60*/  HMMA.16816.F32.BF16 R28, R8.reuse, R32, R28 ;  /* 0x00000020081c723c */ /* 0x040ff0000004181c */
[C---:B------:R-:W-:Y:S01]  /*5b70*/  HMMA.16816.F32.BF16 R140, R8.reuse, R34, R140 ;  /* 0x00000022088c723c */ /* 0x040fe2000004188c */
[----:B------:R-:W-:Y:S07]  /*5b80*/  LDSM.16.M88.4 R32, [R192] ;  /* 0x00000000c020783b */ /* 0x000fee0000000200 */
[C---:B-----5:R-:W-:Y:S08]  /*5b90*/  HMMA.16816.F32.BF16 R156, R8.reuse, R20, R156 ;  /* 0x00000014089c723c */ /* 0x060ff0000004189c */
[----:B------:R-:W-:Y:S01]  /*5ba0*/  HMMA.16816.F32.BF16 R152, R8, R22, R152 ;  /* 0x000000160898723c */ /* 0x000fe20000041898 */
[----:B------:R-:W1:Y:S07]  /*5bb0*/  LDSM.16.M88.4 R20, [R201] ;  /* 0x00000000c914783b */ /* 0x000e6e0000000200 */
[C---:B---3--:R-:W-:Y:S08]  /*5bc0*/  HMMA.16816.F32.BF16 R16, R136.reuse, R4, R16 ;  /* 0x000000048810723c */ /* 0x048ff00000041810 */
[----:B------:R-:W-:Y:S01]  /*5bd0*/  HMMA.16816.F32.BF16 R12, R136, R6, R12 ;  /* 0x00000006880c723c */ /* 0x000fe2000004180c */
[----:B------:R-:W-:Y:S07]  /*5be0*/  LDSM.16.M88.4 R4, [R206+0x2000] ;  /* 0x00200000ce04783b */ /* 0x000fee0000000200 */
[C---:B----4-:R-:W-:Y:S08]  /*5bf0*/  HMMA.16816.F32.BF16 R164, R8.reuse, R24, R164 ;  /* 0x0000001808a4723c */ /* 0x050ff000000418a4 */
[----:B------:R-:W-:Y:S01]  /*5c00*/  HMMA.16816.F32.BF16 R160, R8, R26, R160 ;  /* 0x0000001a08a0723c */ /* 0x000fe200000418a0 */
[----:B------:R-:W2:Y:S04]  /*5c10*/  LDSM.16.M88.4 R8, [R205+0x8000] ;  /* 0x00800000cd08783b */ /* 0x000ea80000000200 */
[----:B------:R-:W3:Y:S03]  /*5c20*/  LDSM.16.M88.4 R24, [R192+0x1800] ;  /* 0x00180000c018783b */ /* 0x000ee60000000200 */
[C---:B------:R-:W-:Y:S08]  /*5c30*/  HMMA.16816.F32.BF16 R28, R136.reuse, R168, R28 ;  /* 0x000000a8881c723c */ /* 0x040ff0000004181c */
[----:B------:R-:W-:Y:S01]  /*5c40*/  HMMA.16816.F32.BF16 R140, R136, R170, R140 ;  /* 0x000000aa888c723c */ /* 0x000fe2000004188c */
[----:B------:R-:W4:Y:S07]  /*5c50*/  LDSM.16.M88.4 R168, [R205+0x8800] ;  /* 0x00880000cda8783b */ /* 0x000f2e0000000200 */
[C---:B-1----:R-:W-:Y:S08]  /*5c60*/  HMMA.16816.F32.BF16 R16, R20.reuse, R32, R16 ;  /* 0x000000201410723c */ /* 0x042ff00000041810 */
[----:B------:R-:W-:Y:S01]  /*5c70*/  HMMA.16816.F32.BF16 R12, R20, R34, R12 ;  /* 0x00000022140c723c */ /* 0x000fe2000004180c */
[----:B------:R-:W-:Y:S07]  /*5c80*/  LDSM.16.M88.4 R32, [R191] ;  /* 0x00000000bf20783b */ /* 0x000fee0000000200 */
[C---:B------:R-:W-:Y:S08]  /*5c90*/  HMMA.16816.F32.BF16 R164, R136.reuse, R148, R164 ;  /* 0x0000009488a4723c */ /* 0x040ff000000418a4 */
[C---:B------:R-:W-:Y:S01]  /*5ca0*/  HMMA.16816.F32.BF16 R160, R136.reuse, R150, R160 ;  /* 0x0000009688a0723c */ /* 0x040fe200000418a0 */
[----:B------:R-:W-:Y:S07]  /*5cb0*/  LDSM.16.M88.4 R148, [R205+0x9000] ;  /* 0x00900000cd94783b */ /* 0x000fee0000000200 */
[C---:B------:R-:W-:Y:S08]  /*5cc0*/  HMMA.16816.F32.BF16 R156, R136.reuse, R144, R156 ;  /* 0x00000090889c723c */ /* 0x040ff0000004189c */
        /* <DEDUP_REMOVED lines=8> */
[----:B------:R-:W-:Y:S07]  /*5d50*/  LDSM.16.M88.4 R8, [R189] ;  /* 0x00000000bd08783b */ /* 0x000fee0000000200 */
[C---:B------:R-:W-:Y:S08]  /*5d60*/  HMMA.16816.F32.BF16 R164, R20.reuse, R172, R164 ;  /* 0x000000ac14a4723c */ /* 0x040ff000000418a4 */
[C---:B------:R-:W-:Y:S01]  /*5d70*/  HMMA.16816.F32.BF16 R160, R20.reuse, R174, R160 ;  /* 0x000000ae14a0723c */ /* 0x040fe200000418a0 */
[----:B------:R-:W-:Y:S07]  /*5d80*/  LDSM.16.M88.4 R172, [R199+0x8000] ;  /* 0x00800000c7ac783b */ /* 0x000fee0000000200 */
[C---:B---3--:R-:W-:Y:S08]  /*5d90*/  HMMA.16816.F32.BF16 R156, R20.reuse, R24, R156 ;  /* 0x00000018149c723c */ /* 0x048ff0000004189c */
[----:B------:R-:W-:Y:S01]  /*5da0*/  HMMA.16816.F32.BF16 R152, R20, R26, R152 ;  /* 0x0000001a1498723c */ /* 0x000fe20000041898 */
[----:B------:R-:W2:Y:S04]  /*5db0*/  LDSM.16.M88.4 R24, [R190] ;  /* 0x00000000be18783b */ /* 0x000ea80000000200 */
[----:B------:R-:W3:Y:S03]  /*5dc0*/  LDSM.16.M88.4 R20, [R202+0x2000] ;  /* 0x00200000ca14783b */ /* 0x000ee60000000200 */
[C---:B----4-:R-:W-:Y:S08]  /*5dd0*/  HMMA.16816.F32.BF16 R28, R4.reuse, R168, R28 ;  /* 0x000000a8041c723c */ /* 0x050ff0000004181c */
[----:B------:R-:W-:Y:S01]  /*5de0*/  HMMA.16816.F32.BF16 R140, R4, R170, R140 ;  /* 0x000000aa048c723c */ /* 0x000fe2000004188c */
[----:B------:R-:W-:Y:S07]  /*5df0*/  LDSM.16.M88.4 R168, [R199+0x9000] ;  /* 0x00900000c7a8783b */ /* 0x000fee0000000200 */
[C---:B-1----:R-:W-:Y:S08]  /*5e00*/  HMMA.16816.F32.BF16 R16, R136.reuse, R32, R16 ;  /* 0x000000208810723c */ /* 0x042ff00000041810 */
[----:B------:R-:W-:Y:S01]  /*5e10*/  HMMA.16816.F32.BF16 R12, R136, R34, R12 ;  /* 0x00000022880c723c */ /* 0x000fe2000004180c */
[----:B------:R-:W-:Y:S07]  /*5e20*/  LDSM.16.M88.4 R32, [R192+0x2000] ;  /* 0x00200000c020783b */ /* 0x000fee0000000200 */
[C---:B------:R-:W-:Y:S08]  /*5e30*/  HMMA.16816.F32.BF16 R164, R4.reuse, R148, R164 ;  /* 0x0000009404a4723c */ /* 0x040ff000000418a4 */
[C---:B------:R-:W-:Y:S01]  /*5e40*/  HMMA.16816.F32.BF16 R160, R4.reuse, R150, R160 ;  /* 0x0000009604a0723c */ /* 0x040fe200000418a0 */
[----:B------:R-:W-:Y:S07]  /*5e50*/  LDSM.16.M88.4 R148, [R206+0x4000] ;  /* 0x00400000ce94783b */ /* 0x000fee0000000200 */
[C---:B-----5:R-:W-:Y:S08]  /*5e60*/  HMMA.16816.F32.BF16 R156, R4.reuse, R144, R156 ;  /* 0x00000090049c723c */ /* 0x060ff0000004189c */
[----:B------:R-:W-:Y:S01]  /*5e70*/  HMMA.16816.F32.BF16 R152, R4, R146, R152 ;  /* 0x000000920498723c */ /* 0x000fe20000041898 */
[----:B------:R-:W1:Y:S04]  /*5e80*/  LDSM.16.M88.4 R4, [R199+0x8800] ;  /* 0x00880000c704783b */ /* 0x000e680000000200 */
[----:B------:R-:W4:Y:S03]  /*5e90*/  LDSM.16.M88.4 R144, [R188] ;  /* 0x00000000bc90783b */ /* 0x000f260000000200 */
[C---:B--2---:R-:W-:Y:S08]  /*5ea0*/  HMMA.16816.F32.BF16 R28, R136.reuse, R24, R28 ;  /* 0x00000018881c723c */ /* 0x044ff0000004181c */
[----:B------:R-:W-:Y:S01]  /*5eb0*/  HMMA.16816.F32.BF16 R140, R136, R26, R140 ;  /* 0x0000001a888c723c */ /* 0x000fe2000004188c */
[----:B------:R-:W-:Y:S07]  /*5ec0*/  LDSM.16.M88.4 R24, [R199+0x9800] ;  /* 0x00980000c718783b */ /* 0x000fee0000000200 */
[C---:B---3--:R-:W-:Y:S08]  /*5ed0*/  HMMA.16816.F32.BF16 R16, R20.reuse, R172, R16 ;  /* 0x000000ac1410723c */ /* 0x048ff00000041810 */
[----:B------:R-:W-:Y:S01]  /*5ee0*/  HMMA.16816.F32.BF16 R12, R20, R174, R12 ;  /* 0x000000ae140c723c */ /* 0x000fe2000004180c */
[----:B------:R-:W-:Y:S07]  /*5ef0*/  LDSM.16.M88.4 R172, [R192+0x3000] ;  /* 0x00300000c0ac783b */ /* 0x000fee0000000200 */
[C---:B------:R-:W-:Y:S08]  /*5f00*/  HMMA.16816.F32.BF16 R164, R136.reuse, R8, R164 ;  /* 0x0000000888a4723c */ /* 0x040ff000000418a4 */
[----:B------:R-:W-:Y:S01]  /*5f10*/  HMMA.16816.F32.BF16 R160, R136, R10, R160 ;  /* 0x0000000a88a0723c */ /* 0x000fe200000418a0 */
[----:B------:R-:W2:Y:S07]  /*5f20*/  LDSM.16.M88.4 R8, [R205+0xa000] ;  /* 0x00a00000cd08783b */ /* 0x000eae0000000200 */
[C---:B-1----:R-:W-:Y:S08]  /*5f30*/  HMMA.16816.F32.BF16 R28, R20.reuse, R4, R28 ;  /* 0x00000004141c723c */ /* 0x042ff0000004181c */
[----:B------:R-:W-:Y:S01]  /*5f40*/  HMMA.16816.F32.BF16 R140, R20, R6, R140 ;  /* 0x00000006148c723c */ /* 0x000fe2000004188c */
[----:B------:R-:W1:Y:S07]  /*5f50*/  LDSM.16.M88.4 R4, [R192+0x2800] ;  /* 0x00280000c004783b */ /* 0x000e6e0000000200 */
[C---:B------:R-:W-:Y:S08]  /*5f60*/  HMMA.16816.F32.BF16 R16, R176.reuse, R32, R16 ;  /* 0x00000020b010723c */ /* 0x040ff00000041810 */
[----:B------:R-:W-:Y:S01]  /*5f70*/  HMMA.16816.F32.BF16 R12, R176, R34, R12 ;  /* 0x00000022b00c723c */ /* 0x000fe2000004180c */
[----:B------:R-:W-:Y:S07]  /*5f80*/  LDSM.16.M88.4 R32, [R186] ;  /* 0x00000000ba20783b */ /* 0x000fee0000000200 */
[C---:B----4-:R-:W-:Y:S08]  /*5f90*/  HMMA.16816.F32.BF16 R156, R136.reuse, R144, R156 ;  /* 0x00000090889c723c */ /* 0x050ff0000004189c */
[----:B------:R-:W-:Y:S01]  /*5fa0*/  HMMA.16816.F32.BF16 R152, R136, R146, R152 ;  /* 0x000000928898723c */ /* 0x000fe20000041898 */
[----:B------:R-:W-:Y:S04]  /*5fb0*/  LDSM.16.M88.4 R136, [R204+0x4000] ;  /* 0x00400000cc88783b */ /* 0x000fe80000000200 */
[----:B------:R-:W3:Y:S03]  /*5fc0*/  LDSM.16.M88.4 R144, [R187] ;  /* 0x00000000bb90783b */ /* 0x000ee60000000200 */
[C---:B--2---:R-:W-:Y:S08]  /*5fd0*/  HMMA.16816.F32.BF16 R16, R148.reuse, R8, R16 ;  /* 0x000000089410723c */ /* 0x044ff00000041810 */
[----:B------:R-:W-:Y:S01]  /*5fe0*/  HMMA.16816.F32.BF16 R12, R148, R10, R12 ;  /* 0x0000000a940c723c */ /* 0x000fe2000004180c */
[----:B------:R-:W-:Y:S07]  /*5ff0*/  LDSM.16.M88.4 R8, [R201+0x4000] ;  /* 0x00400000c908783b */ /* 0x000fee0000000200 */
[C---:B------:R-:W-:Y:S08]  /*6000*/  HMMA.16816.F32.BF16 R164, R20.reuse, R168, R164 ;  /* 0x000000a814a4723c */ /* 0x040ff000000418a4 */
[C---:B------:R-:W-:Y:S01]  /*6010*/  HMMA.16816.F32.BF16 R160, R20.reuse, R170, R160 ;  /* 0x000000aa14a0723c */ /* 0x040fe200000418a0 */
[----:B------:R-:W-:Y:S07]  /*6020*/  LDSM.16.M88.4 R168, [R192+0x3800] ;  /* 0x00380000c0a8783b */ /* 0x000fee0000000200 */
[C---:B------:R-:W-:Y:S08]  /*6030*/  HMMA.16816.F32.BF16 R156, R20.reuse, R24, R156 ;  /* 0x00000018149c723c */ /* 0x040ff0000004189c */
[----:B------:R-:W-:Y:S01]  /*6040*/  HMMA.16816.F32.BF16 R152, R20, R26, R152 ;  /* 0x0000001a1498723c */ /* 0x000fe20000041898 */
[----:B------:R-:W-:Y:S04]  /*6050*/  LDSM.16.M88.4 R24, [R202+0x4000] ;  /* 0x00400000ca18783b */ /* 0x000fe80000000200 */
[----:B------:R-:W2:Y:S03]  /*6060*/  LDSM.16.M88.4 R20, [R199+0xa000] ;  /* 0x00a00000c714783b */ /* 0x000ea60000000200 */
[C---:B-1----:R-:W-:Y:S08]  /*6070*/  HMMA.16816.F32.BF16 R28, R176.reuse, R4, R28 ;  /* 0x00000004b01c723c */ /* 0x042ff0000004181c */
[----:B------:R-:W-:Y:S01]  /*6080*/  HMMA.16816.F32.BF16 R140, R176, R6, R140 ;  /* 0x00000006b08c723c */ /* 0x000fe2000004188c */
[----:B------:R-:W-:Y:S07]  /*6090*/  LDSM.16.M88.4 R4, [R192+0x4000] ;  /* 0x00400000c004783b */ /* 0x000fee0000000200 */
[C---:B---3--:R-:W-:Y:S08]  /*60a0*/  HMMA.16816.F32.BF16 R16, R136.reuse, R144, R16 ;  /* 0x000000908810723c */ /* 0x048ff00000041810 */
[----:B------:R-:W-:Y:S01]  /*60b0*/  HMMA.16816.F32.BF16 R12, R136, R146, R12 ;  /* 0x00000092880c723c */ /* 0x000fe2000004180c */
[----:B------:R-:W1:Y:S07]  /*60c0*/  LDSM.16.M88.4 R144, [R205+0xb000] ;  /* 0x00b00000cd90783b */ /* 0x000e6e0000000200 */
[----:B------:R-:W-:Y:S08]  /*60d0*/  HMMA.16816.F32.BF16 R28, R148, R220, R28 ;  /* 0x000000dc941c723c */ /* 0x000ff0000004181c */
[C---:B------:R-:W-:Y:S01]  /*60e0*/  HMMA.16816.F32.BF16 R180, R176.reuse, R172, R164 ;  /* 0x000000acb0b4723c */ /* 0x040fe200000418a4 */
[----:B------:R-:W3:Y:S07]  /*60f0*/  LDSM.16.M88.4 R164, [R199+0xa800] ;  /* 0x00a80000c7a4783b */ /* 0x000eee0000000200 */
[----:B------:R-:W-:Y:S08]  /*6100*/  HMMA.16816.F32.BF16 R160, R176, R174, R160 ;  /* 0x000000aeb0a0723c */ /* 0x000ff000000418a0 */
[----:B------:R-:W-:Y:S08]  /*6110*/  HMMA.16816.F32.BF16 R140, R148, R222, R140 ;  /* 0x000000de948c723c */ /* 0x000ff0000004188c */
        /* <DEDUP_REMOVED lines=8> */
[----:B------:R-:W-:Y:S01]  /*61a0*/  HMMA.16816.F32.BF16 R172, R176, R168, R156 ;  /* 0x000000a8b0ac723c */ /* 0x000fe2000004189c */
[----:B------:R-:W4:Y:S07]  /*61b0*/  LDSM.16.M88.4 R156, [R192+0x4800] ;  /* 0x00480000c09c783b */ /* 0x000f2e0000000200 */
[----:B------:R-:W-:Y:S08]  /*61c0*/  HMMA.16816.F32.BF16 R12, R8, R6, R12 ;  /* 0x00000006080c723c */ /* 0x000ff0000004180c */
[----:B---3--:R-:W-:Y:S08]  /*61d0*/  HMMA.16816.F32.BF16 R28, R24, R164, R28 ;  /* 0x000000a4181c723c */ /* 0x008ff0000004181c */
[C---:B--2---:R-:W-:Y:S08]  /*61e0*/  HMMA.16816.F32.BF16 R180, R136.reuse, R20, R180 ;  /* 0x0000001488b4723c */ /* 0x044ff000000418b4 */
[----:B------:R-:W-:Y:S01]  /*61f0*/  HMMA.16816.F32.BF16 R160, R136, R22, R160 ;  /* 0x0000001688a0723c */ /* 0x000fe200000418a0 */
[----:B------:R-:W2:Y:S01]  /*6200*/  LDSM.16.M88.4 R20, [R184] ;  /* 0x00000000b814783b */ /* 0x000ea20000000200 */
[----:B------:R-:W-:-:S02]  /*6210*/  FMUL.FTZ R12, R12, c[0x0][0x2ec] ;  /* 0x0000bb000c0c7a20 */ /* 0x000fc40000410000 */
[----:B------:R-:W-:Y:S02]  /*6220*/  FMUL.FTZ R13, R13, c[0x0][0x2ec] ;  /* 0x0000bb000d0d7a20 */ /* 0x000fe40000410000 */
[----:B------:R-:W-:Y:S01]  /*6230*/  FMUL.FTZ R14, R14, c[0x0][0x2ec] ;  /* 0x0000bb000e0e7a20 */ /* 0x000fe20000410000 */
[----:B------:R-:W-:Y:S01]  /*6240*/  MUFU.TANH R147, R12 ;  /* 0x0000000c00937308 */ /* 0x000fe20000002400 */
[----:B------:R-:W-:Y:S01]  /*6250*/  HMMA.16816.F32.BF16 R152, R176, R170, R152 ;  /* 0x000000aab098723c */ /* 0x000fe20000041898 */
[----:B------:R-:W-:-:S06]  /*6260*/  FMUL.FTZ R165, R15, c[0x0][0x2ec] ;  /* 0x0000bb000fa57a20 */ /* 0x000fcc0000410000 */
[----:B------:R-:W-:Y:S01]  /*6270*/  MUFU.TANH R164, R14 ;  /* 0x0000000e00a47308 */ /* 0x000fe20000002400 */
[----:B------:R-:W-:Y:S01]  /*6280*/  HMMA.16816.F32.BF16 R16, R8, R4, R16 ;  /* 0x000000040810723c */ /* 0x000fe20000041810 */
[----:B------:R-:W3:Y:S06]  /*6290*/  LDSM.16.M88.4 R4, [R199+0xb000] ;  /* 0x00b00000c704783b */ /* 0x000eec0000000200 */
[----:B------:R-:W-:Y:S01]  /*62a0*/  MUFU.TANH R165, R165 ;  /* 0x000000a500a57308 */ /* 0x000fe20000002400 */
[----:B-1----:R-:W-:Y:S08]  /*62b0*/  HMMA.16816.F32.BF16 R172, R148, R32, R172 ;  /* 0x0000002094ac723c */ /* 0x002ff000000418ac */
[----:B----4-:R-:W-:Y:S01]  /*62c0*/  HMMA.16816.F32.BF16 R28, R8, R156, R28 ;  /* 0x0000009c081c723c */ /* 0x010fe2000004181c */
[----:B------:R1:W-:Y:S07]  /*62d0*/  MUFU.TANH R156, R13 ;  /* 0x0000000d009c7308 */ /* 0x0003ee0000002400 */
[----:B------:R-:W-:Y:S01]  /*62e0*/  HMMA.16816.F32.BF16 R152, R148, R34, R152 ;  /* 0x000000229498723c */ /* 0x000fe20000041898 */
[----:B------:R-:W-:-:S02]  /*62f0*/  FMUL.FTZ R16, R16, c[0x0][0x2ec] ;  /* 0x0000bb0010107a20 */ /* 0x000fc40000410000 */
[----:B------:R-:W-:Y:S02]  /*6300*/  FMUL.FTZ R17, R17, c[0x0][0x2ec] ;  /* 0x0000bb0011117a20 */ /* 0x000fe40000410000 */
[----:B------:R-:W4:Y:S01]  /*6310*/  MUFU.TANH R144, R16 ;  /* 0x0000001000907308 */ /* 0x000f220000002400 */
[----:B------:R-:W-:Y:S02]  /*6320*/  FMUL.FTZ R146, R18, c[0x0][0x2ec] ;  /* 0x0000bb0012927a20 */ /* 0x000fe40000410000 */
[----:B--2---:R-:W-:Y:S01]  /*6330*/  HMMA.16816.F32.BF16 R172, R136, R20, R172 ;  /* 0x0000001488ac723c */ /* 0x004fe200000418ac */
[----:B-1----:R-:W1:Y:S01]  /*6340*/  LDSM.16.M88.4 R12, [R199+0xb800] ;  /* 0x00b80000c70c783b */ /* 0x002e620000000200 */
[----:B------:R-:W-:-:S03]  /*6350*/  FMUL.FTZ R157, R19, c[0x0][0x2ec] ;  /* 0x0000bb00139d7a20 */ /* 0x000fc60000410000 */
[----:B------:R2:W5:Y:S03]  /*6360*/  MUFU.TANH R145, R17 ;  /* 0x0000001100917308 */ /* 0x0005660000002400 */
[C---:B------:R-:W-:Y:S01]  /*6370*/  HMMA.16816.F32.BF16 R140, R24.reuse, R166, R140 ;  /* 0x000000a6188c723c */ /* 0x040fe2000004188c */
[----:B------:R-:W-:Y:S02]  /*6380*/  FMUL.FTZ R30, R30, c[0x0][0x2ec] ;  /* 0x0000bb001e1e7a20 */ /* 0x000fe40000410000 */
[----:B------:R-:W-:Y:S02]  /*6390*/  FMUL.FTZ R32, R29, c[0x0][0x2ec] ;  /* 0x0000bb001d207a20 */ /* 0x000fe40000410000 */
[----:B------:R-:W-:Y:S01]  /*63a0*/  MUFU.TANH R146, R146 ;  /* 0x0000009200927308 */ /* 0x000fe20000002400 */
[----:B------:R-:W-:Y:S02]  /*63b0*/  FMUL.FTZ R28, R28, c[0x0][0x2ec] ;  /* 0x0000bb001c1c7a20 */ /* 0x000fe40000410000 */
[C---:B---3--:R-:W-:Y:S01]  /*63c0*/  HMMA.16816.F32.BF16 R180, R24.reuse, R4, R180 ;  /* 0x0000000418b4723c */ /* 0x048fe200000418b4 */
[----:B------:R-:W-:Y:S01]  /*63d0*/  FMUL.FTZ R29, R31, c[0x0][0x2ec] ;  /* 0x0000bb001f1d7a20 */ /* 0x000fe20000410000 */
[----:B--2---:R-:W2:Y:S03]  /*63e0*/  LDSM.16.M88.4 R16, [R192+0x5000] ;  /* 0x00500000c010783b */ /* 0x004ea60000000200 */
[----:B------:R-:W3:Y:S03]  /*63f0*/  MUFU.TANH R157, R157 ;  /* 0x0000009d009d7308 */ /* 0x000ee60000002400 */
[----:B------:R-:W-:Y:S01]  /*6400*/  HMMA.16816.F32.BF16 R160, R24, R6, R160 ;  /* 0x0000000618a0723c */ /* 0x000fe200000418a0 */
[----:B------:R-:W3:Y:S01]  /*6410*/  LDSM.16.M88.4 R4, [R192+0x5800] ;  /* 0x00580000c004783b */ /* 0x000ee20000000200 */
[----:B------:R-:W-:-:S04]  /*6420*/  DEPBAR.LE SB0, 0x0 ;  /* 0x000080000000791a */ /* 0x000fc80000000000 */
[----:B------:R-:W1:Y:S02]  /*6430*/  MUFU.TANH R30, R30 ;  /* 0x0000001e001e7308 */ /* 0x000e640000002400 */
[----:B------:R-:W-:Y:S06]  /*6440*/  HMMA.16816.F32.BF16 R152, R136, R22, R152 ;  /* 0x000000168898723c */ /* 0x000fec0000041898 */
[----:B------:R-:W2:Y:S02]  /*6450*/  MUFU.TANH R32, R32 ;  /* 0x0000002000207308 */ /* 0x000ea40000002400 */
[----:B------:R-:W-:Y:S06]  /*6460*/  HMMA.16816.F32.BF16 R140, R8, R158, R140 ;  /* 0x0000009e088c723c */ /* 0x000fec000004188c */
[----:B------:R-:W2:Y:S02]  /*6470*/  MUFU.TANH R28, R28 ;  /* 0x0000001c001c7308 */ /* 0x000ea40000002400 */
[C---:B-1----:R-:W-:Y:S06]  /*6480*/  HMMA.16816.F32.BF16 R172, R24.reuse, R12, R172 ;  /* 0x0000000c18ac723c */ /* 0x042fec00000418ac */
[----:B------:R-:W-:Y:S01]  /*6490*/  MUFU.TANH R29, R29 ;  /* 0x0000001d001d7308 */ /* 0x000fe20000002400 */
[----:B------:R-:W-:Y:S01]  /*64a0*/  IMAD R13, R211, 0x40, R224 ;  /* 0x00000040d30d7824 */ /* 0x000fe200078e02e0 */
[----:B------:R-:W-:Y:S04]  /*64b0*/  HMMA.16816.F32.BF16 R152, R24, R14, R152 ;  /* 0x0000000e1898723c */ /* 0x000fe80000041898 */
[----:B------:R-:W-:-:S02]  /*64c0*/  ISETP.GE.AND P3, PT, R13, R218, PT ;  /* 0x000000da0d00720c */ /* 0x000fc40003f66270 */
[C---:B------:R-:W-:Y:S02]  /*64d0*/  IADD3 R133, R13.reuse, 0x20, RZ ;  /* 0x000000200d857810 */ /* 0x040fe40007ffe0ff */
[C---:B--2---:R-:W-:Y:S01]  /*64e0*/  HMMA.16816.F32.BF16 R180, R8.reuse, R16, R180 ;  /* 0x0000001008b4723c */ /* 0x044fe200000418b4 */
[----:B------:R-:W-:Y:S01]  /*64f0*/  IADD3 R15, R13, 0x1, RZ ;  /* 0x000000010d0f7810 */ /* 0x000fe20007ffe0ff */
[----:B------:R-:W-:Y:S01]  /*6500*/  FMUL.FTZ R20, R141, c[0x0][0x2ec] ;  /* 0x0000bb008d147a20 */ /* 0x000fe20000410000 */
[----:B----4-:R-:W-:Y:S01]  /*6510*/  FSEL R144, R144, -INF , !P3 ;  /* 0xff80000090907808 */ /* 0x010fe20005800000 */
[----:B------:R-:W-:Y:S01]  /*6520*/  FMUL.FTZ R21, R143, c[0x0][0x2ec] ;  /* 0x0000bb008f157a20 */ /* 0x000fe20000410000 */
[C---:B------:R-:W-:Y:S02]  /*6530*/  ISETP.GE.AND P4, PT, R15.reuse, R218, PT ;  /* 0x000000da0f00720c */ /* 0x040fe40003f86270 */
[----:B------:R-:W-:Y:S01]  /*6540*/  ISETP.GE.AND P5, PT, R15, R212, PT ;  /* 0x000000d40f00720c */ /* 0x000fe20003fa6270 */
[C---:B---3--:R-:W-:Y:S01]  /*6550*/  HMMA.16816.F32.BF16 R172, R8.reuse, R4, R172 ;  /* 0x0000000408ac723c */ /* 0x048fe200000418ac */
[----:B-----5:R-:W-:Y:S01]  /*6560*/  FSEL R12, R145, -INF , !P4 ;  /* 0xff800000910c7808 */ /* 0x020fe20006000000 */
[----:B------:R-:W-:Y:S01]  /*6570*/  FMUL.FTZ R17, R140, c[0x0][0x2ec] ;  /* 0x0000bb008c117a20 */ /* 0x000fe20000410000 */
[----:B------:R-:W-:Y:S01]  /*6580*/  IADD3 R15, R13, 0x8, RZ ;  /* 0x000000080d0f7810 */ /* 0x000fe20007ffe0ff */
[----:B------:R-:W-:Y:S01]  /*6590*/  MUFU.TANH R20, R20 ;  /* 0x0000001400147308 */ /* 0x000fe20000002400 */
[----:B------:R-:W-:Y:S01]  /*65a0*/  FSEL R157, R157, -INF , !P5 ;  /* 0xff8000009d9d7808 */ /* 0x000fe20006800000 */
[----:B------:R-:W-:Y:S01]  /*65b0*/  FMUL.FTZ R16, R142, c[0x0][0x2ec] ;  /* 0x0000bb008e107a20 */ /* 0x000fe20000410000 */
[----:B------:R-:W-:Y:S01]  /*65c0*/  IADD3 R5, R13, 0x9, RZ ;  /* 0x000000090d057810 */ /* 0x000fe20007ffe0ff */
[----:B------:R-:W-:Y:S01]  /*65d0*/  HMMA.16816.F32.BF16 R160, R8, R18, R160 ;  /* 0x0000001208a0723c */ /* 0x000fe200000418a0 */
[----:B------:R-:W-:-:S02]  /*65e0*/  ISETP.GE.AND P6, PT, R15, R218, PT ;  /* 0x000000da0f00720c */ /* 0x000fc40003fc6270 */
[C---:B------:R-:W-:Y:S01]  /*65f0*/  ISETP.GE.AND P3, PT, R5.reuse, R218, PT ;  /* 0x000000da0500720c */ /* 0x040fe20003f66270 */
[----:B------:R-:W-:Y:S01]  /*6600*/  MUFU.TANH R17, R17 ;  /* 0x0000001100117308 */ /* 0x000fe20000002400 */
[-C--:B------:R-:W-:Y:S02]  /*6610*/  ISETP.GE.AND P4, PT, R5, R212.reuse, PT ;  /* 0x000000d40500720c */ /* 0x080fe40003f86270 */
[----:B------:R-:W-:Y:S01]  /*6620*/  FSEL R14, R147, -INF , !P6 ;  /* 0xff800000930e7808 */ /* 0x000fe20007000000 */
[----:B------:R-:W-:Y:S01]  /*6630*/  HMMA.16816.F32.BF16 R4, R8, R6, R152 ;  /* 0x000000060804723c */ /* 0x000fe20000041898 */
[----:B------:R-:W-:Y:S01]  /*6640*/  FMUL.FTZ R18, R180, c[0x0][0x2ec] ;  /* 0x0000bb00b4127a20 */ /* 0x000fe20000410000 */
[-C--:B------:R-:W-:Y:S01]  /*6650*/  ISETP.GE.AND P6, PT, R13, R212.reuse, PT ;  /* 0x000000d40d00720c */ /* 0x080fe20003fc6270 */
[----:B------:R-:W-:Y:S01]  /*6660*/  FMUL.FTZ R170, R181, c[0x0][0x2ec] ;  /* 0x0000bb00b5aa7a20 */ /* 0x000fe20000410000 */
[-C--:B------:R-:W-:Y:S01]  /*6670*/  ISETP.GE.AND P2, PT, R15, R212.reuse, PT ;  /* 0x000000d40f00720c */ /* 0x080fe20003f46270 */
[----:B------:R-:W-:Y:S01]  /*6680*/  FMUL.FTZ R169, R182, c[0x0][0x2ec] ;  /* 0x0000bb00b6a97a20 */ /* 0x000fe20000410000 */
[C---:B------:R-:W-:Y:S01]  /*6690*/  IADD3 R27, R13.reuse, 0x21, RZ ;  /* 0x000000210d1b7810 */ /* 0x040fe20007ffe0ff */
[----:B------:R-:W1:Y:S01]  /*66a0*/  MUFU.TANH R18, R18 ;  /* 0x0000001200127308 */ /* 0x000e620000002400 */
[----:B------:R-:W-:Y:S01]  /*66b0*/  FSEL R10, R156, -INF , !P3 ;  /* 0xff8000009c0a7808 */ /* 0x000fe20005800000 */
[----:B------:R-:W-:Y:S01]  /*66c0*/  FMUL.FTZ R156, R172, c[0x0][0x2ec] ;  /* 0x0000bb00ac9c7a20 */ /* 0x000fe20000410000 */
[----:B------:R-:W-:Y:S01]  /*66d0*/  IADD3 R11, R13, 0x10, RZ ;  /* 0x000000100d0b7810 */ /* 0x000fe20007ffe0ff */
[----:B------:R-:W-:Y:S01]  /*66e0*/  FMUL.FTZ R154, R173, c[0x0][0x2ec] ;  /* 0x0000bb00ad9a7a20 */ /* 0x000fe20000410000 */
[----:B------:R-:W-:Y:S01]  /*66f0*/  IADD3 R9, R13, 0x11, RZ ;  /* 0x000000110d097810 */ /* 0x000fe20007ffe0ff */
[----:B------:R-:W-:Y:S01]  /*6700*/  FMUL.FTZ R167, R183, c[0x0][0x2ec] ;  /* 0x0000bb00b7a77a20 */ /* 0x000fe20000410000 */
[----:B------:R-:W-:Y:S01]  /*6710*/  FSEL R8, R146, -INF , !P6 ;  /* 0xff80000092087808 */ /* 0x000fe20007000000 */
[----:B------:R-:W2:Y:S01]  /*6720*/  MUFU.TANH R170, R170 ;  /* 0x000000aa00aa7308 */ /* 0x000ea20000002400 */
[----:B------:R-:W-:Y:S01]  /*6730*/  FMUL.FTZ R161, R161, c[0x0][0x2ec] ;  /* 0x0000bb00a1a17a20 */ /* 0x000fe20000410000 */
[----:B------:R-:W-:Y:S01]  /*6740*/  ISETP.GE.AND P6, PT, R11, R212, PT ;  /* 0x000000d40b00720c */ /* 0x000fe20003fc6270 */
[----:B------:R-:W-:Y:S01]  /*6750*/  FMUL.FTZ R160, R160, c[0x0][0x2ec] ;  /* 0x0000bb00a0a07a20 */ /* 0x000fe20000410000 */
[-C--:B------:R-:W-:Y:S01]  /*6760*/  ISETP.GE.AND P5, PT, R9, R218.reuse, PT ;  /* 0x000000da0900720c */ /* 0x080fe20003fa6270 */
[----:B------:R-:W-:Y:S01]  /*6770*/  FMUL.FTZ R15, R162, c[0x0][0x2ec] ;  /* 0x0000bb00a20f7a20 */ /* 0x000fe20000410000 */
[----:B------:R-:W-:Y:S01]  /*6780*/  ISETP.GE.AND P3, PT, R11, R218, PT ;  /* 0x000000da0b00720c */ /* 0x000fe20003f66270 */
[----:B------:R-:W-:Y:S01]  /*6790*/  FMUL.FTZ R163, R163, c[0x0][0x2ec] ;  /* 0x0000bb00a3a37a20 */ /* 0x000fe20000410000 */
[----:B------:R-:W3:Y:S01]  /*67a0*/  MUFU.TANH R156, R156 ;  /* 0x0000009c009c7308 */ /* 0x000ee20000002400 */
[----:B------:R-:W-:Y:S01]  /*67b0*/  FMUL.FTZ R5, R5, c[0x0][0x2ec] ;  /* 0x0000bb0005057a20 */ /* 0x000fe20000410000 */
[C---:B------:R-:W-:Y:S01]  /*67c0*/  IADD3 R137, R13.reuse, 0x19, RZ ;  /* 0x000000190d897810 */ /* 0x040fe20007ffe0ff */
[----:B------:R-:W-:Y:S01]  /*67d0*/  FMUL.FTZ R4, R4, c[0x0][0x2ec] ;  /* 0x0000bb0004047a20 */ /* 0x000fe20000410000 */
[----:B------:R-:W-:Y:S01]  /*67e0*/  IADD3 R139, R13, 0x18, RZ ;  /* 0x000000180d8b7810 */ /* 0x000fe20007ffe0ff */
[----:B------:R-:W-:Y:S01]  /*67f0*/  FMUL.FTZ R153, R174, c[0x0][0x2ec] ;  /* 0x0000bb00ae997a20 */ /* 0x000fe20000410000 */
[----:B------:R-:W-:Y:S01]  /*6800*/  FSEL R25, R30, -INF , !P6 ;  /* 0xff8000001e197808 */ /* 0x000fe20007000000 */
[----:B------:R-:W-:Y:S01]  /*6810*/  FMUL.FTZ R175, R175, c[0x0][0x2ec] ;  /* 0x0000bb00afaf7a20 */ /* 0x000fe20000410000 */
[----:B------:R-:W4:Y:S01]  /*6820*/  MUFU.TANH R154, R154 ;  /* 0x0000009a009a7308 */ /* 0x000f220000002400 */
[----:B------:R-:W-:Y:S01]  /*6830*/  FSEL R24, R32, -INF , !P5 ;  /* 0xff80000020187808 */ /* 0x000fe20006800000 */
[----:B------:R-:W-:Y:S01]  /*6840*/  FMUL.FTZ R6, R6, c[0x0][0x2ec] ;  /* 0x0000bb0006067a20 */ /* 0x000fe20000410000 */
[----:B------:R-:W-:Y:S01]  /*6850*/  FSEL R11, R164, -INF , !P2 ;  /* 0xff800000a40b7808 */ /* 0x000fe20005000000 */
[----:B------:R-:W-:Y:S01]  /*6860*/  FMUL.FTZ R7, R7, c[0x0][0x2ec] ;  /* 0x0000bb0007077a20 */ /* 0x000fe20000410000 */
[----:B------:R-:W-:-:S02]  /*6870*/  FSEL R26, R28, -INF , !P3 ;  /* 0xff8000001c1a7808 */ /* 0x000fc40005800000 */
[-C--:B------:R-:W-:Y:S01]  /*6880*/  ISETP.GE.AND P6, PT, R133, R218.reuse, PT ;  /* 0x000000da8500720c */ /* 0x080fe20003fc6270 */
[----:B------:R-:W5:Y:S01]  /*6890*/  MUFU.TANH R166, R161 ;  /* 0x000000a100a67308 */ /* 0x000f620000002400 */
[----:B------:R-:W-:Y:S02]  /*68a0*/  ISETP.GE.AND P5, PT, R27, R218, PT ;  /* 0x000000da1b00720c */ /* 0x000fe40003fa6270 */
[----:B------:R-:W-:Y:S02]  /*68b0*/  ISETP.GE.AND P2, PT, R9, R212, PT ;  /* 0x000000d40900720c */ /* 0x000fe40003f46270 */
[C---:B------:R-:W-:Y:S02]  /*68c0*/  IADD3 R33, R13.reuse, 0x30, RZ ;  /* 0x000000300d217810 */ /* 0x040fe40007ffe0ff */
[----:B------:R-:W-:Y:S01]  /*68d0*/  IADD3 R31, R13, 0x31, RZ ;  /* 0x000000310d1f7810 */ /* 0x000fe20007ffe0ff */
[----:B------:R-:W3:Y:S01]  /*68e0*/  MUFU.TANH R168, R160 ;  /* 0x000000a000a87308 */ /* 0x000ee20000002400 */
[----:B------:R-:W-:-:S02]  /*68f0*/  ISETP.GE.AND P3, PT, R137, R218, PT ;  /* 0x000000da8900720c */ /* 0x000fc40003f66270 */
[----:B------:R-:W-:Y:S02]  /*6900*/  IADD3 R35, R13, 0x29, RZ ;  /* 0x000000290d237810 */ /* 0x000fe40007ffe0ff */
[----:B------:R-:W-:Y:S02]  /*6910*/  FSEL R9, R165, -INF , !P4 ;  /* 0xff800000a5097808 */ /* 0x000fe40006000000 */
[----:B------:R-:W-:Y:S01]  /*6920*/  ISETP.GE.AND P4, PT, R139, R218, PT ;  /* 0x000000da8b00720c */ /* 0x000fe20003f86270 */
[----:B------:R-:W3:Y:S01]  /*6930*/  MUFU.TANH R136, R5 ;  /* 0x0000000500887308 */ /* 0x000ee20000002400 */
[----:B------:R-:W-:Y:S02]  /*6940*/  IADD3 R23, R13, 0x28, RZ ;  /* 0x000000280d177810 */ /* 0x000fe40007ffe0ff */
[----:B-1----:R-:W-:Y:S02]  /*6950*/  FSEL R172, R18, -INF , !P6 ;  /* 0xff80000012ac7808 */ /* 0x002fe40007000000 */
[----:B--2---:R-:W-:-:S02]  /*6960*/  FSEL R170, R170, -INF , !P5 ;  /* 0xff800000aaaa7808 */ /* 0x004fc40006800000 */
[----:B------:R-:W-:Y:S01]  /*6970*/  FSEL R20, R20, -INF , !P3 ;  /* 0xff80000014147808 */ /* 0x000fe20005800000 */
[----:B------:R-:W1:Y:S01]  /*6980*/  MUFU.TANH R138, R4 ;  /* 0x00000004008a7308 */ /* 0x000e620000002400 */
[-C--:B------:R-:W-:Y:S02]  /*6990*/  ISETP.GE.AND P6, PT, R33, R218.reuse, PT ;  /* 0x000000da2100720c */ /* 0x080fe40003fc6270 */
[-C--:B------:R-:W-:Y:S02]  /*69a0*/  ISETP.GE.AND P5, PT, R31, R218.reuse, PT ;  /* 0x000000da1f00720c */ /* 0x080fe40003fa6270 */
[----:B------:R-:W-:Y:S02]  /*69b0*/  IADD3 R19, R13, 0x38, RZ ;  /* 0x000000380d137810 */ /* 0x000fe40007ffe0ff */
[----:B------:R-:W-:Y:S01]  /*69c0*/  ISETP.GE.AND P3, PT, R35, R218, PT ;  /* 0x000000da2300720c */ /* 0x000fe20003f66270 */
[----:B------:R-:W2:Y:S01]  /*69d0*/  MUFU.TANH R16, R16 ;  /* 0x0000001000107308 */ /* 0x000ea20000002400 */
[----:B------:R-:W-:-:S02]  /*69e0*/  IADD3 R13, R13, 0x39, RZ ;  /* 0x000000390d0d7810 */ /* 0x000fc40007ffe0ff */
[----:B------:R-:W-:Y:S02]  /*69f0*/  FSEL R22, R17, -INF , !P4 ;  /* 0xff80000011167808 */ /* 0x000fe40006000000 */
[----:B------:R-:W-:Y:S02]  /*6a00*/  ISETP.GE.AND P4, PT, R23, R218, PT ;  /* 0x000000da1700720c */ /* 0x000fe40003f86270 */
[----:B---3--:R-:W-:Y:S01]  /*6a10*/  FSEL R156, R156, -INF , !P6 ;  /* 0xff8000009c9c7808 */ /* 0x008fe20007000000 */
[----:B------:R-:W3:Y:S01]  /*6a20*/  MUFU.TANH R21, R21 ;  /* 0x0000001500157308 */ /* 0x000ee20000002400 */
[----:B----4-:R-:W-:Y:S02]  /*6a30*/  FSEL R154, R154, -INF , !P5 ;  /* 0xff8000009a9a7808 */ /* 0x010fe40006800000 */
[----:B-----5:R-:W-:Y:S02]  /*6a40*/  FSEL R166, R166, -INF , !P3 ;  /* 0xff800000a6a67808 */ /* 0x020fe40005800000 */
[----:B------:R-:W-:-:S02]  /*6a50*/  ISETP.GE.AND P6, PT, R139, R212, PT ;  /* 0x000000d48b00720c */ /* 0x000fc40003fc6270 */
[----:B------:R-:W-:Y:S01]  /*6a60*/  ISETP.GE.AND P5, PT, R137, R212, PT ;  /* 0x000000d48900720c */ /* 0x000fe20003fa6270 */
[----:B------:R-:W4:Y:S01]  /*6a70*/  MUFU.TANH R169, R169 ;  /* 0x000000a900a97308 */ /* 0x000f220000002400 */
[-C--:B------:R-:W-:Y:S02]  /*6a80*/  ISETP.GE.AND P3, PT, R13, R218.reuse, PT ;  /* 0x000000da0d00720c */ /* 0x080fe40003f66270 */
[----:B------:R-:W-:Y:S02]  /*6a90*/  FSEL R168, R168, -INF , !P4 ;  /* 0xff800000a8a87808 */ /* 0x000fe40006000000 */
[----:B------:R-:W-:Y:S02]  /*6aa0*/  ISETP.GE.AND P4, PT, R19, R218, PT ;  /* 0x000000da1300720c */ /* 0x000fe40003f86270 */
[----:B------:R-:W-:Y:S01]  /*6ab0*/  FSEL R136, R136, -INF , !P3 ;  /* 0xff80000088887808 */ /* 0x000fe20005800000 */
[----:B------:R-:W5:Y:S01]  /*6ac0*/  MUFU.TANH R167, R167 ;  /* 0x000000a700a77308 */ /* 0x000f620000002400 */
[----:B------:R-:W-:-:S02]  /*6ad0*/  ISETP.GE.AND P3, PT, R27, R212, PT ;  /* 0x000000d41b00720c */ /* 0x000fc40003f66270 */
[----:B-1----:R-:W-:Y:S02]  /*6ae0*/  FSEL R138, R138, -INF , !P4 ;  /* 0xff8000008a8a7808 */ /* 0x002fe40006000000 */
[----:B------:R-:W-:Y:S02]  /*6af0*/  FSEL R27, R29, -INF , !P2 ;  /* 0xff8000001d1b7808 */ /* 0x000fe40005000000 */
[-C--:B------:R-:W-:Y:S01]  /*6b00*/  ISETP.GE.AND P4, PT, R133, R212.reuse, PT ;  /* 0x000000d48500720c */ /* 0x080fe20003f86270 */
[----:B------:R-:W1:Y:S01]  /*6b10*/  MUFU.TANH R15, R15 ;  /* 0x0000000f000f7308 */ /* 0x000e620000002400 */
[----:B------:R-:W-:Y:S02]  /*6b20*/  ISETP.GE.AND P2, PT, R23, R212, PT ;  /* 0x000000d41700720c */ /* 0x000fe40003f46270 */
[----:B--2---:R-:W-:Y:S02]  /*6b30*/  FSEL R23, R16, -INF , !P6 ;  /* 0xff80000010177808 */ /* 0x004fe40007000000 */
[----:B---3--:R-:W-:-:S02]  /*6b40*/  FSEL R21, R21, -INF , !P5 ;  /* 0xff80000015157808 */ /* 0x008fc40006800000 */
[----:B----4-:R-:W-:Y:S01]  /*6b50*/  FSEL R169, R169, -INF , !P4 ;  /* 0xff800000a9a97808 */ /* 0x010fe20006000000 */
[----:B------:R-:W2:Y:S01]  /*6b60*/  MUFU.TANH R163, R163 ;  /* 0x000000a300a37308 */ /* 0x000ea20000002400 */
[----:B-----5:R-:W-:Y:S02]  /*6b70*/  FSEL R167, R167, -INF , !P3 ;  /* 0xff800000a7a77808 */ /* 0x020fe40005800000 */
[-C--:B------:R-:W-:Y:S02]  /*6b80*/  ISETP.GE.AND P6, PT, R35, R212.reuse, PT ;  /* 0x000000d42300720c */ /* 0x080fe40003fc6270 */
[-C--:B------:R-:W-:Y:S02]  /*6b90*/  ISETP.GE.AND P5, PT, R33, R212.reuse, PT ;  /* 0x000000d42100720c */ /* 0x080fe40003fa6270 */
[-C--:B------:R-:W-:Y:S01]  /*6ba0*/  ISETP.GE.AND P4, PT, R31, R212.reuse, PT ;  /* 0x000000d41f00720c */ /* 0x080fe20003f86270 */
[----:B------:R-:W3:Y:S01]  /*6bb0*/  MUFU.TANH R153, R153 ;  /* 0x0000009900997308 */ /* 0x000ee20000002400 */
[----:B-1----:R-:W-:Y:S01]  /*6bc0*/  FSEL R165, R15, -INF , !P2 ;  /* 0xff8000000fa57808 */ /* 0x002fe20005000000 */
[----:B------:R-:W-:Y:S01]  /*6bd0*/  BAR.SYNC.DEFER_BLOCKING 0x0 ;  /* 0x0000000000007b1d */ /* 0x000fe20000010000 */
[----:B------:R-:W-:-:S02]  /*6be0*/  ISETP.GE.AND P3, PT, R19, R212, PT ;  /* 0x000000d41300720c */ /* 0x000fc40003f66270 */
[----:B------:R-:W-:-:S03]  /*6bf0*/  ISETP.GE.AND P2, PT, R13, R212, PT ;  /* 0x000000d40d00720c */ /* 0x000fc60003f46270 */
[----:B------:R-:W1:Y:S01]  /*6c00*/  MUFU.TANH R139, R175 ;  /* 0x000000af008b7308 */ /* 0x000e620000002400 */
[----:B--2---:R-:W-:-:S07]  /*6c10*/  FSEL R163, R163, -INF , !P6 ;  /* 0xff800000a3a37808 */ /* 0x004fce0007000000 */
[----:B------:R-:W2:Y:S01]  /*6c20*/  MUFU.TANH R137, R6 ;  /* 0x0000000600897308 */ /* 0x000ea20000002400 */
[----:B---3--:R-:W-:-:S07]  /*6c30*/  FSEL R153, R153, -INF , !P5 ;  /* 0xff80000099997808 */ /* 0x008fce0006800000 */
[----:B------:R-:W3:Y:S01]  /*6c40*/  MUFU.TANH R151, R7 ;  /* 0x0000000700977308 */ /* 0x000ee20000002400 */
[----:B-1----:R-:W-:Y:S02]  /*6c50*/  FSEL R139, R139, -INF , !P4 ;  /* 0xff8000008b8b7808 */ /* 0x002fe40006000000 */
[----:B--2---:R-:W-:Y:S02]  /*6c60*/  FSEL R137, R137, -INF , !P3 ;  /* 0xff80000089897808 */ /* 0x004fe40005800000 */
[----:B---3--:R-:W-:Y:S01]  /*6c70*/  FSEL R151, R151, -INF , !P2 ;  /* 0xff80000097977808 */ /* 0x008fe20005000000 */
        /* <DEDUP_REMOVED lines=53> */
[----:B------:R-:W-:-:S05]  /*6fd0*/  SHF.R.S32.HI R4, RZ, 0x1f, R6 ;  /* 0x0000001fff047819 */ /* 0x000fca0000011406 */
[----:B------:R-:W-:-:S04]  /*6fe0*/  IMAD R5, R4, c[0x0][0x180], RZ ;  /* 0x0000600004057a24 */ /* 0x000fc800078e02ff */
[C---:B------:R-:W-:Y:S02]  /*6ff0*/  IMAD R5, R6.reuse, c[0x0][0x184], R5 ;  /* 0x0000610006057a24 */ /* 0x040fe400078e0205 */
[----:B------:R-:W-:-:S05]  /*7000*/  IMAD.WIDE.U32 R6, R6, c[0x0][0x180], R16 ;  /* 0x0000600006067a25 */ /* 0x000fca00078e0010 */
[----:B------:R-:W-:Y:S01]  /*7010*/  IADD3 R0, R7, R5, RZ ;  /* 0x0000000507007210 */ /* 0x000fe20007ffe0ff */
[----:B------:R-:W-:Y:S05]  /*7020*/  BRA `(.L_x_2183) ;  /* 0x0000002000007947 */ /* 0x000fea0003800000 */
.L_x_2182:
[----:B------:R-:W-:-:S04]  /*7030*/  LEA R6, -R2, RZ, 0x6 ;  /* 0x000000ff02067211 */ /* 0x000fc800078e31ff */
[----:B------:R-:W-:Y:S02]  /*7040*/  SHF.R.S32.HI R0, RZ, 0x1f, R6 ;  /* 0x0000001fff007819 */ /* 0x000fe40000011406 */
.L_x_2183:
        /* <DEDUP_REMOVED lines=28> */
.L_x_2181:
        /* <DEDUP_REMOVED lines=48> */
[----:B------:R-:W-:Y:S01]  /*7510*/  FSETP.NEU.FTZ.AND P1, PT, R146, -INF , PT ;  /* 0xff8000009200780b */ /* 0x000fe20003f3d000 */
[----:B------:R-:W-:Y:S02]  /*7520*/  FADD.FTZ R4, R132, -R5 ;  /* 0x8000000584047221 */ /* 0x000fe40000010000 */
[--C-:B------:R-:W-:Y:S01]  /*7530*/  FFMA.FTZ R145, R144, c[0x0][0x23c], -R155.reuse ;  /* 0x00008f0090917a23 */ /* 0x100fe2000001089b */
[----:B------:R-:W-:Y:S01]  /*7540*/  FSEL R6, R146, RZ, P1 ;  /* 0x000000ff92067208 */ /* 0x000fe20000800000 */
[--C-:B------:R-:W-:Y:S01]  /*7550*/  FFMA.FTZ R144, R12, c[0x0][0x23c], -R155.reuse ;  /* 0x00008f000c907a23 */ /* 0x100fe2000001089b */
[----:B------:R-:W-:Y:S01]  /*7560*/  FSEL R152, R152, RZ, P1 ;  /* 0x000000ff98987208 */ /* 0x000fe20000800000 */
[--C-:B------:R-:W-:Y:S01]  /*7570*/  FFMA.FTZ R143, R14, c[0x0][0x23c], -R155.reuse ;  /* 0x00008f000e8f7a23 */ /* 0x100fe2000001089b */
[----:B------:R-:W-:Y:S01]  /*7580*/  LDSM.16.MT88.4 R132, [R198+0xc800] ;  /* 0x00c80000c684783b */ /* 0x000fe20000004200 */
[----:B------:R-:W-:Y:S01]  /*7590*/  FADD.FTZ R6, R3, -R6 ;  /* 0x8000000603067221 */ /* 0x000fe20000010000 */
[----:B------:R-:W-:Y:S01]  /*75a0*/  MUFU.EX2 R145, R145 ;  /* 0x0000009100917308 */ /* 0x000fe20000000800 */
[----:B------:R-:W-:Y:S01]  /*75b0*/  FFMA.FTZ R142, R10, c[0x0][0x23c], -R155 ;  /* 0x00008f000a8e7a23 */ /* 0x000fe2000001089b */
[----:B------:R-:W1:Y:S01]  /*75c0*/  LDSM.16.MT88.4 R12, [R198+0xc000] ;  /* 0x00c00000c60c783b */ /* 0x000e620000004200 */
[----:B------:R-:W-:-:S02]  /*75d0*/  FFMA.FTZ R141, R8, c[0x0][0x23c], -R152 ;  /* 0x00008f00088d7a23 */ /* 0x000fc40000010898 */
[--C-:B------:R-:W-:Y:S02]  /*75e0*/  FFMA.FTZ R140, R157, c[0x0][0x23c], -R152.reuse ;  /* 0x00008f009d8c7a23 */ /* 0x100fe40000010898 */
[--C-:B------:R-:W-:Y:S01]  /*75f0*/  FFMA.FTZ R0, R11, c[0x0][0x23c], -R152.reuse ;  /* 0x00008f000b007a23 */ /* 0x100fe20000010898 */
[----:B------:R-:W2:Y:S01]  /*7600*/  MUFU.EX2 R144, R144 ;  /* 0x0000009000907308 */ /* 0x000ea20000000800 */
[----:B------:R-:W-:Y:S02]  /*7610*/  FFMA.FTZ R149, R9, c[0x0][0x23c], -R152 ;  /* 0x00008f0009957a23 */ /* 0x000fe40000010898 */
[----:B------:R-:W-:Y:S01]  /*7620*/  FMUL.FTZ R150, R4, c[0x0][0x23c] ;  /* 0x00008f0004967a20 */ /* 0x000fe20000410000 */
[----:B------:R-:W3:Y:S01]  /*7630*/  LDSM.16.MT88.4 R8, [R197+0xc000] ;  /* 0x00c00000c508783b */ /* 0x000ee20000004200 */
[----:B------:R-:W-:Y:S02]  /*7640*/  FMUL.FTZ R148, R6, c[0x0][0x23c] ;  /* 0x00008f0006947a20 */ /* 0x000fe40000410000 */
[--C-:B------:R-:W-:Y:S01]  /*7650*/  FFMA.FTZ R3, R26, c[0x0][0x23c], -R155.reuse ;  /* 0x00008f001a037a23 */ /* 0x100fe2000001089b */
[----:B------:R-:W-:Y:S01]  /*7660*/  MUFU.EX2 R143, R143 ;  /* 0x0000008f008f7308 */ /* 0x000fe20000000800 */
[----:B------:R-:W-:-:S02]  /*7670*/  FFMA.FTZ R158, R24, c[0x0][0x23c], -R155 ;  /* 0x00008f00189e7a23 */ /* 0x000fc4000001089b */
[--C-:B------:R-:W-:Y:S02]  /*7680*/  FFMA.FTZ R157, R22, c[0x0][0x23c], -R155.reuse ;  /* 0x00008f00169d7a23 */ /* 0x100fe4000001089b */
[----:B------:R-:W-:Y:S02]  /*7690*/  FFMA.FTZ R160, R20, c[0x0][0x23c], -R155 ;  /* 0x00008f0014a07a23 */ /* 0x000fe4000001089b */
[--C-:B------:R-:W-:Y:S01]  /*76a0*/  FFMA.FTZ R159, R25, c[0x0][0x23c], -R152.reuse ;  /* 0x00008f00199f7a23 */ /* 0x100fe20000010898 */
[----:B------:R-:W4:Y:S01]  /*76b0*/  MUFU.EX2 R142, R142 ;  /* 0x0000008e008e7308 */ /* 0x000f220000000800 */
[----:B--2---:R-:W-:Y:S01]  /*76c0*/  F2FP.BF16.PACK_AB R4, R144, R145 ;  /* 0x000000919004723e */ /* 0x004fe200000010ff */
[--C-:B------:R-:W-:Y:S02]  /*76d0*/  FFMA.FTZ R162, R27, c[0x0][0x23c], -R152.reuse ;  /* 0x00008f001ba27a23 */ /* 0x100fe40000010898 */
[--C-:B------:R-:W-:Y:S01]  /*76e0*/  FFMA.FTZ R161, R23, c[0x0][0x23c], -R152.reuse ;  /* 0x00008f0017a17a23 */ /* 0x100fe20000010898 */
[----:B------:R-:W-:Y:S01]  /*76f0*/  LDSM.16.MT88.4 R24, [R200+0xe800] ;  /* 0x00e80000c818783b */ /* 0x000fe20000004200 */
[----:B------:R-:W-:-:S02]  /*7700*/  FFMA.FTZ R164, R21, c[0x0][0x23c], -R152 ;  /* 0x00008f0015a47a23 */ /* 0x000fc40000010898 */
[----:B------:R-:W-:Y:S01]  /*7710*/  MUFU.EX2 R141, R141 ;  /* 0x0000008d008d7308 */ /* 0x000fe20000000800 */
[----:B------:R-:W-:Y:S01]  /*7720*/  LDSM.16.MT88.4 R20, [R198+0xe800] ;  /* 0x00e80000c614783b */ /* 0x000fe20000004200 */
[--C-:B------:R-:W-:Y:S02]  /*7730*/  FFMA.FTZ R171, R172, c[0x0][0x23c], -R155.reuse ;  /* 0x00008f00acab7a23 */ /* 0x100fe4000001089b */
[--C-:B------:R-:W-:Y:S02]  /*7740*/  FFMA.FTZ R173, R166, c[0x0][0x23c], -R155.reuse ;  /* 0x00008f00a6ad7a23 */ /* 0x100fe4000001089b */
[--C-:B------:R-:W-:Y:S02]  /*7750*/  FFMA.FTZ R170, R170, c[0x0][0x23c], -R155.reuse ;  /* 0x00008f00aaaa7a23 */ /* 0x100fe4000001089b */
[----:B------:R-:W2:Y:S01]  /*7760*/  MUFU.EX2 R140, R140 ;  /* 0x0000008c008c7308 */ /* 0x000ea20000000800 */
        /* <DEDUP_REMOVED lines=10> */
[----:B--2---:R-:W-:Y:S01]  /*7810*/  F2FP.BF16.PACK_AB R5, R140, R141 ;  /* 0x0000008d8c05723e */ /* 0x004fe200000010ff */
[----:B------:R-:W-:-:S02]  /*7820*/  FFMA.FTZ R154, R138, c[0x0][0x23c], -R155 ;  /* 0x00008f008a9a7a23 */ /* 0x000fc4000001089b */
[--C-:B------:R-:W-:Y:S02]  /*7830*/  FFMA.FTZ R153, R153, c[0x0][0x23c], -R152.reuse ;  /* 0x00008f0099997a23 */ /* 0x100fe40000010898 */
[--C-:B------:R-:W-:Y:S02]  /*7840*/  FFMA.FTZ R174, R139, c[0x0][0x23c], -R152.reuse ;  /* 0x00008f008bae7a23 */ /* 0x100fe40000010898 */
[----:B------:R-:W2:Y:S01]  /*7850*/  MUFU.EX2 R150, R150 ;  /* 0x0000009600967308 */ /* 0x000ea20000000800 */
[--C-:B------:R-:W-:Y:S02]  /*7860*/  FFMA.FTZ R169, R137, c[0x0][0x23c], -R152.reuse ;  /* 0x00008f0089a97a23 */ /* 0x100fe40000010898 */
[----:B------:R-:W-:Y:S02]  /*7870*/  FFMA.FTZ R155, R136, c[0x0][0x23c], -R155 ;  /* 0x00008f00889b7a23 */ /* 0x000fe4000001089b */
[----:B------:R-:W-:Y:S01]  /*7880*/  FFMA.FTZ R152, R151, c[0x0][0x23c], -R152 ;  /* 0x00008f0097987a23 */ /* 0x000fe20000010898 */
[----:B------:R-:W-:Y:S02]  /*7890*/  LDSM.16.MT88.4 R136, [R198+0xd800] ;  /* 0x00d80000c688783b */ /* 0x000fe40000004200 */
[----:B------:R-:W5:Y:S01]  /*78a0*/  MUFU.EX2 R148, R148 ;  /* 0x0000009400947308 */ /* 0x000f620000000800 */
[----:B----4-:R-:W-:Y:S01]  /*78b0*/  F2FP.BF16.PACK_AB R7, R149, R0 ;  /* 0x000000009507723e */ /* 0x010fe200000010ff */
[----:B--2---:R-:W-:-:S06]  /*78c0*/  FMUL.FTZ R120, R120, R150 ;  /* 0x0000009678787220 */ /* 0x004fcc0000410000 */
[----:B------:R-:W-:Y:S01]  /*78d0*/  MUFU.EX2 R3, R3 ;  /* 0x0000000300037308 */ /* 0x000fe20000000800 */
[-C--:B------:R-:W-:Y:S02]  /*78e0*/  FMUL.FTZ R121, R121, R150.reuse ;  /* 0x0000009679797220 */ /* 0x080fe40000410000 */
[-C--:B------:R-:W-:Y:S02]  /*78f0*/  FMUL.FTZ R116, R116, R150.reuse ;  /* 0x0000009674747220 */ /* 0x080fe40000410000 */
[----:B------:R-:W-:Y:S02]  /*7900*/  FMUL.FTZ R117, R117, R150 ;  /* 0x0000009675757220 */ /* 0x000fe40000410000 */
[-C--:B-----5:R-:W-:Y:S01]  /*7910*/  FMUL.FTZ R122, R122, R148.reuse ;  /* 0x000000947a7a7220 */ /* 0x0a0fe20000410000 */
[----:B------:R-:W2:Y:S01]  /*7920*/  MUFU.EX2 R158, R158 ;  /* 0x0000009e009e7308 */ /* 0x000ea20000000800 */
        /* <DEDUP_REMOVED lines=30> */
[C---:B---3--:R-:W-:Y:S01]  /*7b10*/  HMMA.16816.F32.BF16 R112, R4.reuse, R8, R112 ;  /* 0x000000080470723c */ /* 0x048fe20000041870 */
[----:B------:R-:W-:Y:S02]  /*7b20*/  FMUL.FTZ R37, R37, R150 ;  /* 0x0000009625257220 */ /* 0x000fe40000410000 */
[-C--:B------:R-:W-:Y:S01]  /*7b30*/  FMUL.FTZ R38, R38, R148.reuse ;  /* 0x0000009426267220 */ /* 0x080fe20000410000 */
[----:B------:R-:W-:Y:S01]  /*7b40*/  MUFU.EX2 R161, R161 ;  /* 0x000000a100a17308 */ /* 0x000fe20000000800 */
[----:B------:R-:W-:Y:S02]  /*7b50*/  FMUL.FTZ R39, R39, R148 ;  /* 0x0000009427277220 */ /* 0x000fe40000410000 */
[-C--:B------:R-:W-:Y:S01]  /*7b60*/  FMUL.FTZ R40, R40, R150.reuse ;  /* 0x0000009628287220 */ /* 0x080fe20000410000 */
[----:B------:R-:W-:Y:S01]  /*7b70*/  HMMA.16816.F32.BF16 R108, R4, R10, R108 ;  /* 0x0000000a046c723c */ /* 0x000fe2000004186c */
[----:B------:R-:W3:Y:S01]  /*7b80*/  LDSM.16.MT88.4 R8, [R198+0xe000] ;  /* 0x00e00000c608783b */ /* 0x000ee20000004200 */
        /* <DEDUP_REMOVED lines=31> */
[----:B---3--:R-:W-:Y:S01]  /*7d80*/  HMMA.16816.F32.BF16 R44, R4, R8, R44 ;  /* 0x00000008042c723c */ /* 0x008fe2000004182c */
[----:B------:R-:W-:-:S02]  /*7d90*/  FMUL.FTZ R61, R61, R150 ;  /* 0x000000963d3d7220 */ /* 0x000fc40000410000 */
[-C--:B------:R-:W-:Y:S01]  /*7da0*/  FMUL.FTZ R62, R62, R148.reuse ;  /* 0x000000943e3e7220 */ /* 0x080fe20000410000 */
[----:B------:R-:W-:Y:S01]  /*7db0*/  MUFU.EX2 R166, R166 ;  /* 0x000000a600a67308 */ /* 0x000fe20000000800 */
[----:B------:R-:W-:Y:S02]  /*7dc0*/  FMUL.FTZ R63, R63, R148 ;  /* 0x000000943f3f7220 */ /* 0x000fe40000410000 */
[-C--:B------:R-:W-:Y:S01]  /*7dd0*/  FMUL.FTZ R64, R64, R150.reuse ;  /* 0x0000009640407220 */ /* 0x080fe20000410000 */
[----:B------:R-:W-:Y:S01]  /*7de0*/  HMMA.16816.F32.BF16 R48, R4, R10, R48 ;  /* 0x0000000a0430723c */ /* 0x000fe20000041830 */
[----:B------:R-:W3:Y:S01]  /*7df0*/  LDSM.16.MT88.4 R8, [R200+0x10000] ;  /* 0x01000000c808783b */ /* 0x000ee20000004200 */
        /* <DEDUP_REMOVED lines=70> */
[----:B---3--:R-:W-:Y:S03]  /*8260*/  HMMA.16816.F32.BF16 R92, R4, R8, R92 ;  /* 0x00000008045c723c */ /* 0x008fe6000004185c */
[----:B------:R-:W-:-:S04]  /*8270*/  FADD.FTZ R144, R144, R145 ;  /* 0x0000009190907221 */ /* 0x000fc80000010000 */
[----:B------:R-:W-:Y:S01]  /*8280*/  FADD.FTZ R143, R143, R144 ;  /* 0x000000908f8f7221 */ /* 0x000fe20000010000 */
[----:B------:R-:W-:Y:S01]  /*8290*/  HMMA.16816.F32.BF16 R96, R4, R10, R96 ;  /* 0x0000000a0460723c */ /* 0x000fe20000041860 */
[----:B------:R-:W-:Y:S02]  /*82a0*/  LDSM.16.MT88.4 R8, [R196+0xe800] ;  /* 0x00e80000c408783b */ /* 0x000fe40000004200 */
[----:B------:R-:W-:-:S04]  /*82b0*/  FADD.FTZ R142, R142, R143 ;  /* 0x0000008f8e8e7221 */ /* 0x000fc80000010000 */
[----:B--2---:R-:W-:Y:S01]  /*82c0*/  F2FP.BF16.PACK_AB R4, R158, R3 ;  /* 0x000000039e04723e */ /* 0x004fe200000010ff */
        /* <DEDUP_REMOVED lines=46> */
[----:B------:R-:W-:Y:S02]  /*85b0*/  F2FP.BF16.PACK_AB R6, R173, R168 ;  /* 0x000000a8ad06723e */ /* 0x000fe400000010ff */
[----:B------:R-:W-:-:S07]  /*85c0*/  F2FP.BF16.PACK_AB R7, R172, R165 ;  /* 0x000000a5ac07723e */ /* 0x000fce00000010ff */
[C---:B-1----:R-:W-:Y:S08]  /*85d0*/  HMMA.16816.F32.BF16 R128, R4.reuse, R12, R128 ;  /* 0x0000000c0480723c */ /* 0x042ff00000041880 */
        /* <DEDUP_REMOVED lines=35> */
[----:B------:R-:W-:-:S02]  /*8810*/  F2FP.BF16.PACK_AB R4, R163, R156 ;  /* 0x0000009ca304723e */ /* 0x000fc400000010ff */
[----:B------:R-:W-:Y:S02]  /*8820*/  F2FP.BF16.PACK_AB R5, R174, R153 ;  /* 0x00000099ae05723e */ /* 0x000fe400000010ff */
[----:B------:R-:W-:Y:S02]  /*8830*/  F2FP.BF16.PACK_AB R6, R155, R154 ;  /* 0x0000009a9b06723e */ /* 0x000fe400000010ff */
[----:B------:R-:W-:-:S07]  /*8840*/  F2FP.BF16.PACK_AB R7, R152, R169 ;  /* 0x000000a99807723e */ /* 0x000fce00000010ff */
[C---:B--2---:R-:W-:Y:S07]  /*8850*/  HMMA.16816.F32.BF16 R60, R4.reuse, R16, R60 ;  /* 0x00000010043c723c */ /* 0x044fee000004183c */
        /* <DEDUP_REMOVED lines=15> */
[C---:B-1----:R-:W-:Y:S01]  /*8950*/  HMMA.16816.F32.BF16 R68, R4.reuse, R12, R68 ;  /* 0x0000000c0444723c */ /* 0x042fe20000041844 */
[----:B------:R-:W-:Y:S02]  /*8960*/  FADD.FTZ R3, R170, R171 ;  /* 0x000000abaa037221 */ /* 0x000fe40000010000 */
[----:B------:R-:W-:Y:S02]  /*8970*/  FADD.FTZ R0, R167, R0 ;  /* 0x00000000a7007221 */ /* 0x000fe40000010000 */
[----:B------:R-:W-:Y:S01]  /*8980*/  FADD.FTZ R168, R168, R3 ;  /* 0x00000003a8a87221 */ /* 0x000fe20000010000 */
[----:B------:R-:W-:Y:S01]  /*8990*/  MOV R3, R146 ;  /* 0x0000009200037202 */ /* 0x000fe20000000f00 */
[----:B------:R-:W-:Y:S01]  /*89a0*/  FADD.FTZ R165, R165, R0 ;  /* 0x00000000a5a57221 */ /* 0x000fe20000010000 */
[----:B------:R-:W-:Y:S01]  /*89b0*/  HMMA.16816.F32.BF16 R72, R4, R14, R72 ;  /* 0x0000000e0448723c */ /* 0x000fe20000041848 */
[----:B------:R-:W1:Y:S01]  /*89c0*/  LDSM.16.MT88.4 R12, [R196+0x11800] ;  /* 0x01180000c40c783b */ /* 0x000e620000004200 */
[----:B------:R-:W-:-:S02]  /*89d0*/  FADD.FTZ R173, R173, R168 ;  /* 0x000000a8adad7221 */ /* 0x000fc40000010000 */
[----:B------:R-:W-:Y:S02]  /*89e0*/  FADD.FTZ R172, R172, R165 ;  /* 0x000000a5acac7221 */ /* 0x000fe40000010000 */
[----:B------:R-:W-:Y:S02]  /*89f0*/  FADD.FTZ R156, R156, R173 ;  /* 0x000000ad9c9c7221 */ /* 0x000fe40000010000 */
[C---:B------:R-:W-:Y:S01]  /*8a00*/  HMMA.16816.F32.BF16 R120, R4.reuse, R136, R120 ;  /* 0x000000880478723c */ /* 0x040fe20000041878 */
[----:B------:R-:W-:Y:S02]  /*8a10*/  FADD.FTZ R153, R153, R172 ;  /* 0x000000ac99997221 */ /* 0x000fe40000010000 */
[----:B------:R-:W-:Y:S02]  /*8a20*/  FADD.FTZ R163, R163, R156 ;  /* 0x0000009ca3a37221 */ /* 0x000fe40000010000 */
[----:B------:R-:W-:Y:S02]  /*8a30*/  FADD.FTZ R174, R174, R153 ;  /* 0x00000099aeae7221 */ /* 0x000fe40000010000 */
[----:B------:R-:W-:Y:S01]  /*8a40*/  FADD.FTZ R154, R154, R163 ;  /* 0x000000a39a9a7221 */ /* 0x000fe20000010000 */
[----:B------:R-:W-:Y:S01]  /*8a50*/  HMMA.16816.F32.BF16 R116, R4, R138, R116 ;  /* 0x0000008a0474723c */ /* 0x000fe20000041874 */
[----:B------:R-:W-:-:S02]  /*8a60*/  FADD.FTZ R169, R169, R174 ;  /* 0x000000aea9a97221 */ /* 0x000fc40000010000 */
[----:B------:R-:W-:Y:S02]  /*8a70*/  FADD.FTZ R227, R155, R154 ;  /* 0x0000009a9be37221 */ /* 0x000fe40000010000 */
[----:B------:R-:W-:-:S03]  /*8a80*/  FADD.FTZ R225, R152, R169 ;  /* 0x000000a998e17221 */ /* 0x000fc60000010000 */
        /* <DEDUP_REMOVED lines=16> */
.L_x_2178:
        /* <DEDUP_REMOVED lines=14> */
.L_x_2188:
        /* <DEDUP_REMOVED lines=64> */
.L_x_2185:
[C---:B------:R-:W-:Y:S04]  /*9070*/  LEA R208, P1, R6.reuse, R208, 0x1 ;  /* 0x000000d006d07211 */ /* 0x040fe800078208ff */
[----:B------:R-:W-:Y:S02]  /*9080*/  LEA.HI.X R209, R6, R209, R3, 0x1, P1 ;  /* 0x000000d106d17211 */ /* 0x000fe400008f0c03 */
[C---:B------:R-:W-:Y:S03]  /*9090*/  IADD3 R228, P1, R221.reuse, R208, RZ ;  /* 0x000000d0dde47210 */ /* 0x040fe60007f3e0ff */
[----:B------:R-:W-:Y:S01]  /*90a0*/  @!PT LDS RZ, [RZ] ;  /* 0x00000000fffff984 */ /* 0x000fe20000000800 */
[----:B------:R-:W-:Y:S01]  /*90b0*/  @!PT LDS RZ, [RZ] ;  /* 0x00000000fffff984 */ /* 0x000fe20000000800 */
[----:B------:R-:W-:Y:S01]  /*90c0*/  @!PT LDS RZ, [RZ] ;  /* 0x00000000fffff984 */ /* 0x000fe20000000800 */
[----:B------:R1:W-:Y:S01]  /*90d0*/  LDGSTS.E.BYPASS.LTC128B.128 [R213+0xc000], [R208.64] ;  /* 0x0c000000d0d57fae */ /* 0x0003e2000b901d46 */
[C---:B------:R-:W-:Y:S02]  /*90e0*/  IADD3.X R229, R218.reuse, R209, RZ, P1, !PT ;  /* 0x000000d1dae57210 */ /* 0x040fe40000ffe4ff */
[C---:B------:R-:W-:Y:S03]  /*90f0*/  IADD3 R132, P1, R221.reuse, R228, RZ ;  /* 0x000000e4dd847210 */ /* 0x040fe60007f3e0ff */
[----:B------:R1:W-:Y:S01]  /*9100*/  LDGSTS.E.BYPASS.LTC128B.128 [R213+0xe000], [R208.64+0x80] ;  /* 0x0e000080d0d57fae */ /* 0x0003e2000b901d46 */
[C---:B------:R-:W-:Y:S02]  /*9110*/  IADD3.X R133, R218.reuse, R229, RZ, P1, !PT ;  /* 0x000000e5da857210 */ /* 0x040fe40000ffe4ff */
[----:B------:R-:W-:Y:S03]  /*9120*/  IADD3 R2, P1, R221, R132, RZ ;  /* 0x00000084dd027210 */ /* 0x000fe60007f3e0ff */
[----:B------:R1:W-:Y:S01]  /*9130*/  LDGSTS.E.BYPASS.LTC128B.128 [R213+0x10000], [R208.64+0x100] ;  /* 0x10000100d0d57fae */ /* 0x0003e2000b901d46 */
[----:B------:R-:W-:Y:S02]  /*9140*/  IADD3.X R3, R218, R133, RZ, P1, !PT ;  /* 0x00000085da037210 */ /* 0x000fe40000ffe4ff */
[----:B------:R-:W-:Y:S03]  /*9150*/  ISETP.GE.AND P1, PT, R211, 0x2, PT ;  /* 0x00000002d300780c */ /* 0x000fe60003f26270 */
[----:B------:R2:W-:Y:S06]  /*9160*/  LDGSTS.E.BYPASS.LTC128B.128 [R213+0xc800], [R228.64] ;  /* 0x0c800000e4d57fae */ /* 0x0005ec000b901d46 */
[----:B------:R2:W-:Y:S06]  /*9170*/  LDGSTS.E.BYPASS.LTC128B.128 [R213+0xe800], [R228.64+0x80] ;  /* 0x0e800080e4d57fae */ /* 0x0005ec000b901d46 */
[----:B------:R2:W-:Y:S06]  /*9180*/  LDGSTS.E.BYPASS.LTC128B.128 [R213+0x10800], [R228.64+0x100] ;  /* 0x10800100e4d57fae */ /* 0x0005ec000b901d46 */
[----:B------:R3:W-:Y:S06]  /*9190*/  LDGSTS.E.BYPASS.LTC128B.128 [R213+0xd000], [R132.64] ;  /* 0x0d00000084d57fae */ /* 0x0007ec000b901d46 */
[----:B------:R3:W-:Y:S06]  /*91a0*/  LDGSTS.E.BYPASS.LTC128B.128 [R213+0xf000], [R132.64+0x80] ;  /* 0x0f00008084d57fae */ /* 0x0007ec000b901d46 */
[----:B------:R3:W-:Y:S06]  /*91b0*/  LDGSTS.E.BYPASS.LTC128B.128 [R213+0x11000], [R132.64+0x100] ;  /* 0x1100010084d57fae */ /* 0x0007ec000b901d46 */
[----:B------:R4:W-:Y:S06]  /*91c0*/  LDGSTS.E.BYPASS.LTC128B.128 [R213+0xd800], [R2.64] ;  /* 0x0d80000002d57fae */ /* 0x0009ec000b901d46 */
[----:B------:R4:W-:Y:S06]  /*91d0*/  LDGSTS.E.BYPASS.LTC128B.128 [R213+0xf800], [R2.64+0x80] ;  /* 0x0f80008002d57fae */ /* 0x0009ec000b901d46 */
[----:B------:R4:W-:Y:S06]  /*91e0*/  LDGSTS.E.BYPASS.LTC128B.128 [R213+0x11800], [R2.64+0x100] ;  /* 0x1180010002d57fae */ /* 0x0009ec000b901d46 */
[----:B------:R-:W-:Y:S06]  /*91f0*/  LDSM.16.M88.4 R136, [R206] ;  /* 0x00000000ce88783b */ /* 0x000fec0000000200 */
[----:B------:R-:W5:Y:S06]  /*9200*/  LDSM.16.M88.4 R140, [R205+0x6000] ;  /* 0x00600000cd8c783b */ /* 0x000f6c0000000200 */
[----:B------:R-:W1:Y:S06]  /*9210*/  LDSM.16.M88.4 R144, [R205+0x6800] ;  /* 0x00680000cd90783b */ /* 0x000e6c0000000200 */
[----:B------:R-:W1:Y:S06]  /*9220*/  LDSM.16.M88.4 R148, [R205+0x7000] ;  /* 0x00700000cd94783b */ /* 0x000e6c0000000200 */
[----:B------:R-:W0:Y:S06]  /*9230*/  LDGDEPBAR ;  /* 0x00000000000079af */ /* 0x000e2c0000000000 */
[----:B------:R-:W2:Y:S06]  /*9240*/  LDSM.16.M88.4 R152, [R205+0x7800] ;  /* 0x00780000cd98783b */ /* 0x000eac0000000200 */
[----:B------:R-:W-:Y:S06]  /*9250*/  LDSM.16.M88.4 R156, [R204] ;  /* 0x00000000cc9c783b */ /* 0x000fec0000000200 */
[----:B------:R-:W2:Y:S01]  /*9260*/  LDSM.16.M88.4 R160, [R203] ;  /* 0x00000000cba0783b */ /* 0x000ea20000000200 */
[C---:B-----5:R-:W-:Y:S05]  /*9270*/  HMMA.16816.F32.BF16 R4, R136.reuse, R140, RZ ;  /* 0x0000008c8804723c */ /* 0x060fea00000418ff */
[----:B------:R-:W5:Y:S03]  /*9280*/  LDSM.16.M88.4 R164, [R195] ;  /* 0x00000000c3a4783b */ /* 0x000f660000000200 */
[C---:B------:R-:W-:Y:S03]  /*9290*/  HMMA.16816.F32.BF16 R8, R136.reuse, R142, RZ ;  /* 0x0000008e8808723c */ /* 0x040fe600000418ff */
[----:B------:R-:W3:Y:S06]  /*92a0*/  LDSM.16.M88.4 R168, [R194] ;  /* 0x00000000c2a8783b */ /* 0x000eec0000000200 */
[----:B------:R-:W3:Y:S01]  /*92b0*/  LDSM.16.M88.4 R172, [R193] ;  /* 0x00000000c1ac783b */ /* 0x000ee20000000200 */
[C---:B-1----:R-:W-:Y:S05]  /*92c0*/  HMMA.16816.F32.BF16 R12, R136.reuse, R144, RZ ;  /* 0x00000090880c723c */ /* 0x042fea00000418ff */
[----:B------:R-:W-:Y:S03]  /*92d0*/  LDSM.16.M88.4 R176, [R202] ;  /* 0x00000000cab0783b */ /* 0x000fe60000000200 */
[C---:B------:R-:W-:Y:S03]  /*92e0*/  HMMA.16816.F32.BF16 R16, R136.reuse, R146, RZ ;  /* 0x000000928810723c */ /* 0x040fe600000418ff */
[----:B------:R-:W1:Y:S05]  /*92f0*/  LDSM.16.M88.4 R180, [R199+0x6000] ;  /* 0x00600000c7b4783b */ /* 0x000e6a0000000200 */
[C---:B------:R-:W-:Y:S01]  /*9300*/  HMMA.16816.F32.BF16 R20, R136.reuse, R148, RZ ;  /* 0x000000948814723c */ /* 0x040fe200000418ff */
[----:B------:R-:W-:Y:S06]  /*9310*/  LDSM.16.M88.4 R140, [R199+0x7000] ;  /* 0x00700000c78c783b */ /* 0x000fec0000000200 */
[----:B------:R-:W-:Y:S01]  /*9320*/  LDSM.16.M88.4 R144, [R199+0x7800] ;  /* 0x00780000c790783b */ /* 0x000fe20000000200 */
[C---:B------:R-:W-:Y:S05]  /*9330*/  HMMA.16816.F32.BF16 R24, R136.reuse, R150, RZ ;  /* 0x000000968818723c */ /* 0x040fea00000418ff */
[----:B------:R-:W-:Y:S03]  /*9340*/  LDSM.16.M88.4 R148, [R201] ;  /* 0x00000000c994783b */ /* 0x000fe60000000200 */
[C---:B--2---:R-:W-:Y:S08]  /*9350*/  HMMA.16816.F32.BF16 R28, R136.reuse, R152, RZ ;  /* 0x00000098881c723c */ /* 0x044ff000000418ff */
[----:B------:R-:W-:Y:S01]  /*9360*/  HMMA.16816.F32.BF16 R32, R136, R154, RZ ;  /* 0x0000009a8820723c */ /* 0x000fe200000418ff */
[----:B------:R-:W2:Y:S06]  /*9370*/  LDSM.16.M88.4 R136, [R199+0x6800] ;  /* 0x00680000c788783b */ /* 0x000eac0000000200 */
[----:B------:R-:W1:Y:S01]  /*9380*/  LDSM.16.M88.4 R152, [R192] ;  /* 0x00000000c098783b */ /* 0x000e620000000200 */
[C---:B------:R-:W-:Y:S08]  /*9390*/  HMMA.16816.F32.BF16 R4, R156.reuse, R160, R4 ;  /* 0x000000a09c04723c */ /* 0x040ff00000041804 */
[C---:B------:R-:W-:Y:S01]  /*93a0*/  HMMA.16816.F32.BF16 R8, R156.reuse, R162, R8 ;  /* 0x000000a29c08723c */ /* 0x040fe20000041808 */
[----:B------:R-:W-:Y:S07]  /*93b0*/  LDSM.16.M88.4 R160, [R192+0x1000] ;  /* 0x00100000c0a0783b */ /* 0x000fee0000000200 */
[C---:B-----5:R-:W-:Y:S08]  /*93c0*/  HMMA.16816.F32.BF16 R12, R156.reuse, R164, R12 ;  /* 0x000000a49c0c723c */ /* 0x060ff0000004180c */
[C---:B------:R-:W-:Y:S01]  /*93d0*/  HMMA.16816.F32.BF16 R16, R156.reuse, R166, R16 ;  /* 0x000000a69c10723c */ /* 0x040fe20000041810 */
[----:B------:R-:W-:Y:S07]  /*93e0*/  LDSM.16.M88.4 R164, [R192+0x1800] ;  /* 0x00180000c0a4783b */ /* 0x000fee0000000200 */
[C---:B---3--:R-:W-:Y:S08]  /*93f0*/  HMMA.16816.F32.BF16 R20, R156.reuse, R168, R20 ;  /* 0x000000a89c14723c */ /* 0x048ff00000041814 */
[C---:B------:R-:W-:Y:S01]  /*9400*/  HMMA.16816.F32.BF16 R24, R156.reuse, R170, R24 ;  /* 0x000000aa9c18723c */ /* 0x040fe20000041818 */
[----:B------:R-:W-:Y:S07]  /*9410*/  LDSM.16.M88.4 R168, [R206+0x2000] ;  /* 0x00200000cea8783b */ /* 0x000fee0000000200 */
[C---:B------:R-:W-:Y:S08]  /*9420*/  HMMA.16816.F32.BF16 R28, R156.reuse, R172, R28 ;  /* 0x000000ac9c1c723c */ /* 0x040ff0000004181c */
[----:B------:R-:W-:Y:S01]  /*9430*/  HMMA.16816.F32.BF16 R32, R156, R174, R32 ;  /* 0x000000ae9c20723c */ /* 0x000fe20000041820 */
[----:B------:R-:W3:Y:S06]  /*9440*/  LDSM.16.M88.4 R156, [R192+0x800] ;  /* 0x00080000c09c783b */ /* 0x000eec0000000200 */
[----:B------:R-:W5:Y:S01]  /*9450*/  LDSM.16.M88.4 R172, [R205+0x8000] ;  /* 0x00800000cdac783b */ /* 0x000f620000000200 */
[C---:B-1----:R-:W-:Y:S08]  /*9460*/  HMMA.16816.F32.BF16 R4, R176.reuse, R180, R4 ;  /* 0x000000b4b004723c */ /* 0x042ff00000041804 */
[C---:B------:R-:W-:Y:S01]  /*9470*/  HMMA.16816.F32.BF16 R8, R176.reuse, R182, R8 ;  /* 0x000000b6b008723c */ /* 0x040fe20000041808 */
[----:B------:R-:W-:Y:S07]  /*9480*/  LDSM.16.M88.4 R180, [R191] ;  /* 0x00000000bfb4783b */ /* 0x000fee0000000200 */
[C---:B--2---:R-:W-:Y:S08]  /*9490*/  HMMA.16816.F32.BF16 R12, R176.reuse, R136, R12 ;  /* 0x00000088b00c723c */ /* 0x044ff0000004180c */
[C---:B------:R-:W-:Y:S01]  /*94a0*/  HMMA.16816.F32.BF16 R16, R176.reuse, R138, R16 ;  /* 0x0000008ab010723c */ /* 0x040fe20000041810 */
[----:B------:R-:W1:Y:S07]  /*94b0*/  LDSM.16.M88.4 R136, [R205+0x8800] ;  /* 0x00880000cd88783b */ /* 0x000e6e0000000200 */
[C---:B------:R-:W-:Y:S08]  /*94c0*/  HMMA.16816.F32.BF16 R20, R176.reuse, R140, R20 ;  /* 0x0000008cb014723c */ /* 0x040ff00000041814 */
[C---:B------:R-:W-:Y:S01]  /*94d0*/  HMMA.16816.F32.BF16 R24, R176.reuse, R142, R24 ;  /* 0x0000008eb018723c */ /* 0x040fe20000041818 */
[----:B------:R-:W2:Y:S07]  /*94e0*/  LDSM.16.M88.4 R140, [R205+0x9000] ;  /* 0x00900000cd8c783b */ /* 0x000eae0000000200 */
[C---:B------:R-:W-:Y:S08]  /*94f0*/  HMMA.16816.F32.BF16 R28, R176.reuse, R144, R28 ;  /* 0x00000090b01c723c */ /* 0x040ff0000004181c */
[----:B------:R-:W-:Y:S01]  /*9500*/  HMMA.16816.F32.BF16 R32, R176, R146, R32 ;  /* 0x00000092b020723c */ /* 0x000fe20000041820 */
[----:B------:R-:W1:Y:S06]  /*9510*/  LDSM.16.M88.4 R144, [R205+0x9800] ;  /* 0x00980000cd90783b */ /* 0x000e6c0000000200 */
[----:B------:R-:W1:Y:S01]  /*9520*/  LDSM.16.M88.4 R176, [R204+0x2000] ;  /* 0x00200000ccb0783b */ /* 0x000e620000000200 */
[C---:B------:R-:W-:Y:S08]  /*9530*/  HMMA.16816.F32.BF16 R4, R148.reuse, R152, R4 ;  /* 0x000000989404723c */ /* 0x040ff00000041804 */
[C---:B------:R-:W-:Y:S01]  /*9540*/  HMMA.16816.F32.BF16 R8, R148.reuse, R154, R8 ;  /* 0x0000009a9408723c */ /* 0x040fe20000041808 */
[----:B------:R-:W-:Y:S07]  /*9550*/  LDSM.16.M88.4 R152, [R189] ;  /* 0x00000000bd98783b */ /* 0x000fee0000000200 */
[C---:B---3--:R-:W-:Y:S08]  /*9560*/  HMMA.16816.F32.BF16 R12, R148.reuse, R156, R12 ;  /* 0x0000009c940c723c */ /* 0x048ff0000004180c */
[C---:B------:R-:W-:Y:S01]  /*9570*/  HMMA.16816.F32.BF16 R16, R148.reuse, R158, R16 ;  /* 0x0000009e9410723c */ /* 0x040fe20000041810 */
[----:B------:R-:W-:Y:S07]  /*9580*/  LDSM.16.M88.4 R156, [R188] ;  /* 0x00000000bc9c783b */ /* 0x000fee0000000200 */
[C---:B------:R-:W-:Y:S08]  /*9590*/  HMMA.16816.F32.BF16 R20, R148.reuse, R160, R20 ;  /* 0x000000a09414723c */ /* 0x040ff00000041814 */
[C---:B------:R-:W-:Y:S01]  /*95a0*/  HMMA.16816.F32.BF16 R24, R148.reuse, R162, R24 ;  /* 0x000000a29418723c */ /* 0x040fe20000041818 */
[----:B------:R-:W-:Y:S07]  /*95b0*/  LDSM.16.M88.4 R160, [R202+0x2000] ;  /* 0x00200000caa0783b */ /* 0x000fee0000000200 */
[C---:B------:R-:W-:Y:S08]  /*95c0*/  HMMA.16816.F32.BF16 R28, R148.reuse, R164, R28 ;  /* 0x000000a4941c723c */ /* 0x040ff0000004181c */
[----:B------:R-:W-:Y:S01]  /*95d0*/  HMMA.16816.F32.BF16 R32, R148, R166, R32 ;  /* 0x000000a69420723c */ /* 0x000fe20000041820 */
[----:B------:R-:W3:Y:S06]  /*95e0*/  LDSM.16.M88.4 R148, [R190] ;  /* 0x00000000be94783b */ /* 0x000eec0000000200 */
[----:B------:R-:W3:Y:S01]  /*95f0*/  LDSM.16.M88.4 R164, [R199+0x8000] ;  /* 0x00800000c7a4783b */ /* 0x000ee20000000200 */
[C---:B-----5:R-:W-:Y:S08]  /*9600*/  HMMA.16816.F32.BF16 R4, R168.reuse, R172, R4 ;  /* 0x000000aca804723c */ /* 0x060ff00000041804 */
[C---:B------:R-:W-:Y:S01]  /*9610*/  HMMA.16816.F32.BF16 R8, R168.reuse, R174, R8 ;  /* 0x000000aea808723c */ /* 0x040fe20000041808 */
[----:B------:R-:W-:Y:S07]  /*9620*/  LDSM.16.M88.4 R172, [R192+0x2000] ;  /* 0x00200000c0ac783b */ /* 0x000fee0000000200 */
[C---:B-1----:R-:W-:Y:S08]  /*9630*/  HMMA.16816.F32.BF16 R12, R168.reuse, R136, R12 ;  /* 0x00000088a80c723c */ /* 0x042ff0000004180c */
[C---:B------:R-:W-:Y:S01]  /*9640*/  HMMA.16816.F32.BF16 R16, R168.reuse, R138, R16 ;  /* 0x0000008aa810723c */ /* 0x040fe20000041810 */
[----:B------:R-:W1:Y:S07]  /*9650*/  LDSM.16.M88.4 R136, [R199+0x8800] ;  /* 0x00880000c788783b */ /* 0x000e6e0000000200 */
[C---:B--2---:R-:W-:Y:S08]  /*9660*/  HMMA.16816.F32.BF16 R20, R168.reuse, R140, R20 ;  /* 0x0000008ca814723c */ /* 0x044ff00000041814 */
[C---:B------:R-:W-:Y:S01]  /*9670*/  HMMA.16816.F32.BF16 R24, R168.reuse, R142, R24 ;  /* 0x0000008ea818723c */ /* 0x040fe20000041818 */
[----:B------:R-:W2:Y:S07]  /*9680*/  LDSM.16.M88.4 R140, [R199+0x9000] ;  /* 0x00900000c78c783b */ /* 0x000eae0000000200 */
[C---:B------:R-:W-:Y:S08]  /*9690*/  HMMA.16816.F32.BF16 R28, R168.reuse, R144, R28 ;  /* 0x00000090a81c723c */ /* 0x040ff0000004181c */
[----:B------:R-:W-:Y:S01]  /*96a0*/  HMMA.16816.F32.BF16 R32, R168, R146, R32 ;  /* 0x00000092a820723c */ /* 0x000fe20000041820 */
[----:B------:R-:W5:Y:S06]  /*96b0*/  LDSM.16.M88.4 R144, [R199+0x9800] ;  /* 0x00980000c790783b */ /* 0x000f6c0000000200 */
[----:B------:R-:W1:Y:S01]  /*96c0*/  LDSM.16.M88.4 R168, [R201+0x2000] ;  /* 0x00200000c9a8783b */ /* 0x000e620000000200 */
[C---:B------:R-:W-:Y:S08]  /*96d0*/  HMMA.16816.F32.BF16 R4, R176.reuse, R180, R4 ;  /* 0x000000b4b004723c */ /* 0x040ff00000041804 */
[C---:B------:R-:W-:Y:S01]  /*96e0*/  HMMA.16816.F32.BF16 R8, R176.reuse, R182, R8 ;  /* 0x000000b6b008723c */ /* 0x040fe20000041808 */
[----:B------:R-:W-:Y:S07]  /*96f0*/  LDSM.16.M88.4 R180, [R205+0xa000] ;  /* 0x00a00000cdb4783b */ /* 0x000fee0000000200 */
[C---:B---3--:R-:W-:Y:S08]  /*9700*/  HMMA.16816.F32.BF16 R12, R176.reuse, R148, R12 ;  /* 0x00000094b00c723c */ /* 0x048ff0000004180c */
[C---:B------:R-:W-:Y:S01]  /*9710*/  HMMA.16816.F32.BF16 R16, R176.reuse, R150, R16 ;  /* 0x00000096b010723c */ /* 0x040fe20000041810 */
[----:B------:R-:W3:Y:S07]  /*9720*/  LDSM.16.M88.4 R148, [R192+0x2800] ;  /* 0x00280000c094783b */ /* 0x000eee0000000200 */
[C---:B------:R-:W-:Y:S08]  /*9730*/  HMMA.16816.F32.BF16 R20, R176.reuse, R152, R20 ;  /* 0x00000098b014723c */ /* 0x040ff00000041814 */
[C---:B------:R-:W-:Y:S01]  /*9740*/  HMMA.16816.F32.BF16 R24, R176.reuse, R154, R24 ;  /* 0x0000009ab018723c */ /* 0x040fe20000041818 */
[----:B------:R-:W2:Y:S07]  /*9750*/  LDSM.16.M88.4 R152, [R192+0x3000] ;  /* 0x00300000c098783b */ /* 0x000eae0000000200 */
[C---:B------:R-:W-:Y:S08]  /*9760*/  HMMA.16816.F32.BF16 R28, R176.reuse, R156, R28 ;  /* 0x0000009cb01c723c */ /* 0x040ff0000004181c */
[----:B------:R-:W-:Y:S01]  /*9770*/  HMMA.16816.F32.BF16 R32, R176, R158, R32 ;  /* 0x0000009eb020723c */ /* 0x000fe20000041820 */
[----:B------:R-:W3:Y:S06]  /*9780*/  LDSM.16.M88.4 R156, [R192+0x3800] ;  /* 0x00380000c09c783b */ /* 0x000eec0000000200 */
[----:B------:R-:W3:Y:S01]  /*9790*/  LDSM.16.M88.4 R176, [R206+0x4000] ;  /* 0x00400000ceb0783b */ /* 0x000ee20000000200 */
[C---:B------:R-:W-:Y:S08]  /*97a0*/  HMMA.16816.F32.BF16 R4, R160.reuse, R164, R4 ;  /* 0x000000a4a004723c */ /* 0x040ff00000041804 */
[C---:B------:R-:W-:Y:S01]  /*97b0*/  HMMA.16816.F32.BF16 R8, R160.reuse, R166, R8 ;  /* 0x000000a6a008723c */ /* 0x040fe20000041808 */
[----:B------:R-:W-:Y:S07]  /*97c0*/  LDSM.16.M88.4 R164, [R187] ;  /* 0x00000000bba4783b */ /* 0x000fee0000000200 */
[C---:B-1----:R-:W-:Y:S08]  /*97d0*/  HMMA.16816.F32.BF16 R12, R160.reuse, R136, R12 ;  /* 0x00000088a00c723c */ /* 0x042ff0000004180c */
[C---:B------:R-:W-:Y:S01]  /*97e0*/  HMMA.16816.F32.BF16 R16, R160.reuse, R138, R16 ;  /* 0x0000008aa010723c */ /* 0x040fe20000041810 */
[----:B------:R-:W1:Y:S07]  /*97f0*/  LDSM.16.M88.4 R136, [R205+0xa800] ;  /* 0x00a80000cd88783b */ /* 0x000e6e0000000200 */
[C---:B--2---:R-:W-:Y:S08]  /*9800*/  HMMA.16816.F32.BF16 R20, R160.reuse, R140, R20 ;  /* 0x0000008ca014723c */ /* 0x044ff00000041814 */
[C---:B------:R-:W-:Y:S01]  /*9810*/  HMMA.16816.F32.BF16 R24, R160.reuse, R142, R24 ;  /* 0x0000008ea018723c */ /* 0x040fe20000041818 */
[----:B------:R-:W2:Y:S07]  /*9820*/  LDSM.16.M88.4 R140, [R205+0xb000] ;  /* 0x00b00000cd8c783b */ /* 0x000eae0000000200 */
[C---:B-----5:R-:W-:Y:S08]  /*9830*/  HMMA.16816.F32.BF16 R28, R160.reuse, R144, R28 ;  /* 0x00000090a01c723c */ /* 0x060ff0000004181c */
        /* <DEDUP_REMOVED lines=8> */
[----:B------:R-:W3:Y:S07]  /*98c0*/  LDSM.16.M88.4 R148, [R186] ;  /* 0x00000000ba94783b */ /* 0x000eee0000000200 */
[C---:B------:R-:W-:Y:S08]  /*98d0*/  HMMA.16816.F32.BF16 R20, R168.reuse, R152, R20 ;  /* 0x00000098a814723c */ /* 0x040ff00000041814 */
[C---:B------:R-:W-:Y:S01]  /*98e0*/  HMMA.16816.F32.BF16 R24, R168.reuse, R154, R24 ;  /* 0x0000009aa818723c */ /* 0x040fe20000041818 */
[----:B------:R-:W2:Y:S07]  /*98f0*/  LDSM.16.M88.4 R152, [R185] ;  /* 0x00000000b998783b */ /* 0x000eae0000000200 */
[C---:B------:R-:W-:Y:S08]  /*9900*/  HMMA.16816.F32.BF16 R28, R168.reuse, R156, R28 ;  /* 0x0000009ca81c723c */ /* 0x040ff0000004181c */
[----:B------:R-:W-:Y:S01]  /*9910*/  HMMA.16816.F32.BF16 R32, R168, R158, R32 ;  /* 0x0000009ea820723c */ /* 0x000fe20000041820 */
[----:B------:R-:W3:Y:S06]  /*9920*/  LDSM.16.M88.4 R156, [R184] ;  /* 0x00000000b89c783b */ /* 0x000eec0000000200 */
[----:B------:R-:W3:Y:S01]  /*9930*/  LDSM.16.M88.4 R168, [R202+0x4000] ;  /* 0x00400000caa8783b */ /* 0x000ee20000000200 */
[C---:B------:R-:W-:Y:S08]  /*9940*/  HMMA.16816.F32.BF16 R4, R176.reuse, R180, R4 ;  /* 0x000000b4b004723c */ /* 0x040ff00000041804 */
        /* <DEDUP_REMOVED lines=13> */
[C---:B------:R-:W-:Y:S08]  /*9a20*/  HMMA.16816.F32.BF16 R8, R160.reuse, R166, R8 ;  /* 0x000000a6a008723c */ /* 0x040ff00000041808 */
[C---:B---3--:R-:W-:Y:S08]  /*9a30*/  HMMA.16816.F32.BF16 R12, R160.reuse, R148, R12 ;  /* 0x00000094a00c723c */ /* 0x048ff0000004180c */
        /* <DEDUP_REMOVED lines=10> */
[C---:B--2---:R-:W-:Y:S08]  /*9ae0*/  HMMA.16816.F32.BF16 R20, R168.reuse, R140, R20 ;  /* 0x0000008ca814723c */ /* 0x044ff00000041814 */
[C---:B------:R-:W-:Y:S01]  /*9af0*/  HMMA.16816.F32.BF16 R24, R168.reuse, R142, R24 ;  /* 0x0000008ea818723c */ /* 0x040fe20000041818 */
[----:B------:R-:W2:Y:S07]  /*9b00*/  LDSM.16.M88.4 R140, [R192+0x5000] ;  /* 0x00500000c08c783b */ /* 0x000eae0000000200 */
[C---:B-----5:R-:W-:Y:S08]  /*9b10*/  HMMA.16816.F32.BF16 R28, R168.reuse, R144, R28 ;  /* 0x00000090a81c723c */ /* 0x060ff0000004181c */
[----:B------:R-:W-:Y:S08]  /*9b20*/  HMMA.16816.F32.BF16 R32, R168, R146, R32 ;  /* 0x00000092a820723c */ /* 0x000ff00000041820 */
[C---:B------:R-:W-:Y:S08]  /*9b30*/  HMMA.16816.F32.BF16 R4, R176.reuse, R180, R4 ;  /* 0x000000b4b004723c */ /* 0x040ff00000041804 */
[C---:B------:R-:W-:Y:S08]  /*9b40*/  HMMA.16816.F32.BF16 R8, R176.reuse, R182, R8 ;  /* 0x000000b6b008723c */ /* 0x040ff00000041808 */
[C---:B-1----:R-:W-:Y:S08]  /*9b50*/  HMMA.16816.F32.BF16 R12, R176.reuse, R136, R12 ;  /* 0x00000088b00c723c */ /* 0x042ff0000004180c */
[C---:B------:R-:W-:Y:S01]  /*9b60*/  HMMA.16816.F32.BF16 R16, R176.reuse, R138, R16 ;  /* 0x0000008ab010723c */ /* 0x040fe20000041810 */
[----:B------:R-:W1:Y:S01]  /*9b70*/  LDSM.16.M88.4 R136, [R192+0x5800] ;  /* 0x00580000c088783b */ /* 0x000e620000000200 */
[----:B------:R-:W-:Y:S04]  /*9b80*/  DEPBAR.LE SB0, 0x0 ;  /* 0x000080000000791a */ /* 0x000fe80000000000 */
[----:B----4-:R-:W-:Y:S02]  /*9b90*/  FMUL.FTZ R2, R4, c[0x0][0x2ec] ;  /* 0x0000bb0004027a20 */ /* 0x010fe40000410000 */
[C---:B--2---:R-:W-:Y:S02]  /*9ba0*/  HMMA.16816.F32.BF16 R20, R176.reuse, R140, R20 ;  /* 0x0000008cb014723c */ /* 0x044fe40000041814 */
[----:B------:R2:W3:Y:S01]  /*9bb0*/  MUFU.TANH R170, R2 ;  /* 0x0000000200aa7308 */ /* 0x0004e20000002400 */
[----:B------:R-:W-:Y:S02]  /*9bc0*/  BAR.SYNC.DEFER_BLOCKING 0x0 ;  /* 0x0000000000007b1d */ /* 0x000fe40000010000 */
[----:B------:R-:W-:Y:S02]  /*9bd0*/  FMUL.FTZ R252, R5, c[0x0][0x2ec] ;  /* 0x0000bb0005fc7a20 */ /* 0x000fe40000410000 */
[----:B------:R-:W-:Y:S01]  /*9be0*/  FMUL.FTZ R251, R6, c[0x0][0x2ec] ;  /* 0x0000bb0006fb7a20 */ /* 0x000fe20000410000 */
[C---:B------:R-:W-:Y:S04]  /*9bf0*/  HMMA.16816.F32.BF16 R24, R176.reuse, R142, R24 ;  /* 0x0000008eb018723c */ /* 0x040fe80000041818 */
[----:B------:R-:W4:Y:S01]  /*9c00*/  MUFU.TANH R252, R252 ;  /* 0x000000fc00fc7308 */ /* 0x000f220000002400 */
        /* <DEDUP_REMOVED lines=17> */
[----:B------:R-:W-:Y:S02]  /*9d20*/  FMUL.FTZ R239, R22, c[0x0][0x2ec] ;  /* 0x0000bb0016ef7a20 */ /* 0x000fe40000410000 */
        /* <DEDUP_REMOVED lines=17> */
[----:B--2---:R-:W-:Y:S02]  /*9e40*/  FMUL.FTZ R2, R11, c[0x0][0x2ec] ;  /* 0x0000bb000b027a20 */ /* 0x004fe40000410000 */
[----:B------:R-:W-:Y:S03]  /*9e50*/  FMUL.FTZ R35, R35, c[0x0][0x2ec] ;  /* 0x0000bb0023237a20 */ /* 0x000fe60000410000 */
[----:B------:R2:W1:Y:S10]  /*9e60*/  MUFU.TANH R182, R132 ;  /* 0x0000008400b67308 */ /* 0x0004740000002400 */
[----:B------:R2:W1:Y:S10]  /*9e70*/  MUFU.TANH R169, R3 ;  /* 0x0000000300a97308 */ /* 0x0004740000002400 */
        /* <DEDUP_REMOVED lines=23> */
[----:B---34-:R-:W-:Y:S02]  /*9ff0*/  MOV R6, R222 ;  /* 0x000000de00067202 */ /* 0x018fe40000000f00 */
[----:B--2---:R-:W-:Y:S01]  /*a000*/  MOV R3, R220 ;  /* 0x000000dc00037202 */ /* 0x004fe20000000f00 */
[----:B------:R-:W-:-:S05]  /*a010*/  @!P0 BRA `(.L_x_2187) ;  /* 0x000003c000008947 */ /* 0x000fca0003800000 */
[----:B------:R-:W-:Y:S01]  /*a020*/  IMAD.SHL.U32 R10, R211, 0x40, RZ ;  /* 0x00000040d30a7824 */ /* 0x000fe200078e00ff */
[----:B------:R-:W-:Y:S04]  /*a030*/  IABS R2, c[0x0][0x2d0] ;  /* 0x0000b40000027a13 */ /* 0x000fe80000000000 */
[----:B------:R-:W2:Y:S01]  /*a040*/  I2F.RP R3, R2 ;  /* 0x0000000200037306 */ /* 0x000ea20000209400 */
        /* <DEDUP_REMOVED lines=8> */
[----:B--2---:R-:W2:Y:S02]  /*a0d0*/  MUFU.RCP R3, R3 ;  /* 0x0000000300037308 */ /* 0x004ea40000001000 */
[----:B--2---:R-:W-:Y:S08]  /*a0e0*/  IADD3 R12, R3, 0xffffffe, RZ ;  /* 0x0ffffffe030c7810 */ /* 0x004ff00007ffe0ff */
[----:B------:R-:W2:Y:S02]  /*a0f0*/  F2I.FTZ.U32.TRUNC.NTZ R13, R12 ;  /* 0x0000000c000d7305 */ /* 0x000ea4000021f000 */
[--C-:B--2---:R-:W-:Y:S02]  /*a100*/  IMAD.MOV R9, RZ, RZ, -R13.reuse ;  /* 0x000000ffff097224 */ /* 0x104fe400078e0a0d */
        /* <DEDUP_REMOVED lines=8> */
[C---:B------:R-:W-:Y:S02]  /*a190*/  IMAD R6, R2.reuse, R5, R6 ;  /* 0x0000000502067224 */ /* 0x040fe400078e0206 */
[----:B------:R-:W-:Y:S01]  /*a1a0*/  IMAD.MOV.U32 R3, RZ, RZ, 0x40 ;  /* 0x00000040ff037424 */ /* 0x000fe200078e00ff */
        /* <DEDUP_REMOVED lines=21> */
[----:B------:R-:W-:Y:S02]  /*a300*/  IMAD R3, R2, c[0x0][0x2d0], -R3 ;  /* 0x0000b40002037a24 */ /* 0x000fe400078e0a03 */
[----:B------:R-:W2:Y:S02]  /*a310*/  LDG.E R4, [R12.64] ;  /* 0x000000060c047981 */ /* 0x000ea4000c1e1900 */
[C---:B------:R-:W-:Y:S01]  /*a320*/  IMAD.WIDE.U32 R6, R3.reuse, c[0x0][0x198], RZ ;  /* 0x0000660003067a25 */ /* 0x040fe200078e00ff */
[----:B------:R-:W-:Y:S01]  /*a330*/  SHF.R.S32.HI R2, RZ, 0x1f, R3 ;  /* 0x0000001fff027819 */ /* 0x000fe20000011403 */
[----:B------:R-:W2:Y:S04]  /*a340*/  LDG.E R5, [R10.64] ;  /* 0x000000060a057981 */ /* 0x000ea8000c1e1900 */
        /* <DEDUP_REMOVED lines=9> */
.L_x_2187:
        /* <DEDUP_REMOVED lines=24> */
.L_x_2186:
[----:B---34-:R-:W-:Y:S01]  /*a560*/  FMNMX.FTZ R11, R170, R135, !PT ;  /* 0x00000087aa0b7209 */ /* 0x018fe20007810000 */
[----:B------:R-:W-:Y:S01]  /*a570*/  LDSM.16.MT88.4 R12, [R200+0xc000] ;  /* 0x00c00000c80c783b */ /* 0x000fe20000004200 */
[----:B--2---:R-:W-:Y:S02]  /*a580*/  FMNMX.FTZ R2, R251, R0, !PT ;  /* 0x00000000fb027209 */ /* 0x004fe40007810000 */
[----:B------:R-:W-:Y:S02]  /*a590*/  FMNMX.FTZ R11, R252, R11, !PT ;  /* 0x0000000bfc0b7209 */ /* 0x000fe40007810000 */
        /* <DEDUP_REMOVED lines=38> */
[----:B------:R-:W-:Y:S08]  /*a800*/  LDSM.16.MT88.4 R160, [R196+0xf800] ;  /* 0x00f80000c4a0783b */ /* 0x000ff00000004200 */
[----:B------:R-:W-:Y:S01]  /*a810*/  LDSM.16.MT88.4 R164, [R200+0x11800] ;  /* 0x01180000c8a4783b */ /* 0x000fe20000004200 */
[----:B-1----:R-:W-:Y:S02]  /*a820*/  FMNMX.FTZ R9, R5, R6, !PT ;  /* 0x0000000605097209 */ /* 0x002fe40007810000 */
[----:B--2---:R-:W-:Y:S05]  /*a830*/  FMNMX.FTZ R4, R7, R2, !PT ;  /* 0x0000000207047209 */ /* 0x004fea0007810000 */
[----:B------:R-:W1:Y:S08]  /*a840*/  SHFL.BFLY PT, R132, R9, 0x1, 0x1f ;  /* 0x0c201f0009847f89 */ /* 0x000e7000000e0000 */
        /* <DEDUP_REMOVED lines=219> */
[----:B------:R-:W-:Y:S02]  /*b600*/  FFMA.FTZ R171, R0, R225, R171 ;  /* 0x000000e100ab7223 */ /* 0x000fe400000100ab */
[C---:B------:R-:W-:Y:S04]  /*b610*/  HMMA.16816.F32.BF16 R12, R100.reuse, R116, R12 ;  /* 0x00000074640c723c */ /* 0x040fe8000004180c */
[----:B------:R5:W-:Y:S01]  /*b620*/  MUFU.EX2 R133, R144 ;  /* 0x0000009000857308 */ /* 0x000be20000000800 */
[----:B------:R-:W-:Y:S02]  /*b630*/  FADD.FTZ R174, R174, R175 ;  /* 0x000000afaeae7221 */ /* 0x000fe40000010000 */
[----:B------:R-:W-:Y:S01]  /*b640*/  FADD.FTZ R170, R170, R171 ;  /* 0x000000abaaaa7221 */ /* 0x000fe20000010000 */
[C---:B------:R-:W-:Y:S01]  /*b650*/  HMMA.16816.F32.BF16 R16, R100.reuse, R118, R16 ;  /* 0x000000766410723c */ /* 0x040fe20000041810 */
[----:B------:R-:W-:Y:S03]  /*b660*/  LDSM.16.MT88.4 R116, [R197+0x10800] ;  /* 0x01080000c574783b */ /* 0x000fe60000004200 */
[----:B------:R-:W-:Y:S02]  /*b670*/  FADD.FTZ R173, R173, R174 ;  /* 0x000000aeadad7221 */ /* 0x000fe40000010000 */
        /* <DEDUP_REMOVED lines=128> */
[----:B------:R-:W-:Y:S01]  /*be80*/  FADD.FTZ R231, R231, R0 ;  /* 0x00000000e7e77221 */ /* 0x000fe20000010000 */
[----:B------:R-:W-:Y:S03]  /*be90*/  IADD3 R0, R211, -0x1, RZ ;  /* 0xffffffffd3007810 */ /* 0x000fe60007ffe0ff */
[----:B------:R-:W-:Y:S01]  /*bea0*/  FADD.FTZ R231, R232, R231 ;  /* 0x000000e7e8e77221 */ /* 0x000fe20000010000 */
[----:B------:R-:W-:Y:S02]  /*beb0*/  MOV R211, R0 ;  /* 0x0000000000d37202 */ /* 0x000fe40000000f00 */
[----:B------:R-:W-:Y:S01]  /*bec0*/  MOV R0, R3 ;  /* 0x0000000300007202 */ /* 0x000fe20000000f00 */
[----:B------:R-:W-:Y:S04]  /*bed0*/  FADD.FTZ R134, R134, R231 ;  /* 0x000000e786867221 */ /* 0x000fe80000010000 */
[----:B------:R-:W-:Y:S01]  /*bee0*/  FADD.FTZ R225, R133, R134 ;  /* 0x0000008685e17221 */ /* 0x000fe20000010000 */
[----:B------:R-:W-:-:S05]  /*bef0*/  @P1 BRA `(.L_x_2188) ;  /* 0xffffcd7000001947 */ /* 0x000fca000383ffff */
.L_x_2184:
        /* <DEDUP_REMOVED lines=239> */
[----:B------:R-:W-:Y:S04]  /*cdf0*/  STS [R25+0x2400], R66 ;  /* 0x0024004219007388 */ /* 0x000fe80000000800 */
[----:B------:R-:W-:Y:S04]  /*ce00*/  STS [R13+0x4000], R68 ;  /* 0x004000440d007388 */ /* 0x000fe80000000800 */
[----:B------:R-:W-:Y:S04]  /*ce10*/  STS [R13+0x4400], R70 ;  /* 0x004400460d007388 */ /* 0x000fe80000000800 */
[----:B------:R-:W-:Y:S01]  /*ce20*/  STS [R11+0x4000], R72 ;  /* 0x004000480b007388 */ /* 0x000fe20000000800 */
[----:B----4-:R-:W-:-:S03]  /*ce30*/  SHF.R.S32.HI R60, RZ, 0x1f, R9 ;  /* 0x0000001fff3c7819 */ /* 0x010fc60000011409 */
[----:B------:R3:W-:Y:S01]  /*ce40*/  STS [R11+0x4400], R74 ;  /* 0x0044004a0b007388 */ /* 0x0007e20000000800 */
[----:B-1----:R-:W-:-:S03]  /*ce50*/  @!P0 SHF.R.S32.HI R62, RZ, 0x1f, R5 ;  /* 0x0000001fff3e8819 */ /* 0x002fc60000011405 */
[----:B------:R1:W-:Y:S01]  /*ce60*/  STS [R15+0x4000], R76 ;  /* 0x0040004c0f007388 */ /* 0x0003e20000000800 */
[----:B--2---:R-:W-:-:S03]  /*ce70*/  @!P0 IMAD.WIDE.U32 R64, R5, c[0x0][0x1e0], RZ ;  /* 0x0000780005408a25 */ /* 0x004fc600078e00ff */
[----:B------:R1:W-:Y:S01]  /*ce80*/  STS [R15+0x4400], R78 ;  /* 0x0044004e0f007388 */ /* 0x0003e20000000800 */
[----:B------:R-:W-:Y:S01]  /*ce90*/  @!P0 IMAD R62, R62, c[0x0][0x1e0], RZ ;  /* 0x000078003e3e8a24 */ /* 0x000fe200078e02ff */
[----:B------:R-:W-:Y:S02]  /*cea0*/  @!P0 MOV R6, R64 ;  /* 0x0000004000068202 */ /* 0x000fe40000000f00 */
[----:B------:R1:W-:Y:S01]  /*ceb0*/  STS [R17+0x4000], R80 ;  /* 0x0040005011007388 */ /* 0x0003e20000000800 */
[----:B------:R-:W-:Y:S01]  /*cec0*/  @!P0 IMAD R61, R5, c[0x0][0x1e4], R62 ;  /* 0x00007900053d8a24 */ /* 0x000fe200078e023e */
[----:B------:R-:W-:Y:S02]  /*ced0*/  LEA.HI R62, R60, R9, RZ, 0x5 ;  /* 0x000000093c3e7211 */ /* 0x000fe400078f28ff */
[----:B------:R1:W-:Y:S02]  /*cee0*/  STS [R17+0x4400], R82 ;  /* 0x0044005211007388 */ /* 0x0003e40000000800 */
[----:B------:R-:W-:-:S02]  /*cef0*/  LOP3.LUT R62, R62, 0xffffffe0, RZ, 0xc0, !PT ;  /* 0xffffffe03e3e7812 */ /* 0x000fc400078ec0ff */
[----:B------:R1:W-:Y:S01]  /*cf00*/  STS [R19+0x4000], R84 ;  /* 0x0040005413007388 */ /* 0x0003e20000000800 */
[----:B------:R-:W-:Y:S02]  /*cf10*/  @!P0 IADD3 R4, R65, R61, RZ ;  /* 0x0000003d41048210 */ /* 0x000fe40007ffe0ff */
[----:B------:R-:W-:Y:S01]  /*cf20*/  SHF.R.S32.HI R61, RZ, 0x1f, R10 ;  /* 0x0000001fff3d7819 */ /* 0x000fe2000001140a */
[----:B------:R1:W-:Y:S01]  /*cf30*/  STS [R19+0x4400], R86 ;  /* 0x0044005613007388 */ /* 0x0003e20000000800 */
[----:B------:R-:W-:Y:S02]  /*cf40*/  IADD3 R62, R9, -R62, RZ ;  /* 0x8000003e093e7210 */ /* 0x000fe40007ffe0ff */
[----:B------:R-:W-:Y:S01]  /*cf50*/  LOP3.LUT P0, RZ, R8, 0x3, RZ, 0xc0, !PT ;  /* 0x0000000308ff7812 */ /* 0x000fe2000780c0ff */
[----:B------:R1:W-:Y:S01]  /*cf60*/  STS [R21+0x4000], R88 ;  /* 0x0040005815007388 */ /* 0x0003e20000000800 */
[----:B------:R-:W-:Y:S02]  /*cf70*/  LEA.HI R61, R61, R10, RZ, 0x2 ;  /* 0x0000000a3d3d7211 */ /* 0x000fe400078f10ff */
[----:B------:R-:W-:Y:S01]  /*cf80*/  SHF.R.S32.HI R7, RZ, 0x1f, R62 ;  /* 0x0000001fff077819 */ /* 0x000fe2000001143e */
[----:B------:R1:W-:Y:S01]  /*cf90*/  STS [R21+0x4400], R90 ;  /* 0x0044005a15007388 */ /* 0x0003e20000000800 */
[----:B------:R-:W-:-:S02]  /*cfa0*/  LOP3.LUT R61, R61, 0xffffffc, RZ, 0xc0, !PT ;  /* 0x0ffffffc3d3d7812 */ /* 0x000fc400078ec0ff */
[----:B------:R-:W-:Y:S01]  /*cfb0*/  LEA.HI R7, R7, R62, RZ, 0x2 ;  /* 0x0000003e07077211 */ /* 0x000fe200078f10ff */
[----:B------:R1:W-:Y:S01]  /*cfc0*/  STS [R23+0x4000], R92 ;  /* 0x0040005c17007388 */ /* 0x0003e20000000800 */
[----:B------:R-:W-:Y:S02]  /*cfd0*/  IADD3 R61, R10, -R61, RZ ;  /* 0x8000003d0a3d7210 */ /* 0x000fe40007ffe0ff */
[----:B------:R-:W-:Y:S01]  /*cfe0*/  SHF.R.S32.HI R2, RZ, 0x2, R7 ;  /* 0x00000002ff027819 */ /* 0x000fe20000011407 */
[----:B------:R1:W-:Y:S01]  /*cff0*/  STS [R23+0x4400], R94 ;  /* 0x0044005e17007388 */ /* 0x0003e20000000800 */
[----:B------:R-:W-:Y:S01]  /*d000*/  MOV R8, 0x7f800000 ;  /* 0x7f80000000087802 */ /* 0x000fe20000000f00 */
[----:B------:R-:W-:Y:S01]  /*d010*/  @P5 FFMA.FTZ R8, R132, c[0x0][0x238], R63 ;  /* 0x00008e0084085a23 */ /* 0x000fe2000001003f */
[----:B------:R-:W-:Y:S01]  /*d020*/  MOV R10, 0x7f800000 ;  /* 0x7f800000000a7802 */ /* 0x000fe20000000f00 */
[----:B------:R1:W-:Y:S01]  /*d030*/  STS [R25+0x4000], R96 ;  /* 0x0040006019007388 */ /* 0x0003e20000000800 */
[----:B------:R-:W-:Y:S01]  /*d040*/  @P4 FFMA.FTZ R10, R3, c[0x0][0x238], R0 ;  /* 0x00008e00030a4a23 */ /* 0x000fe20000010000 */
[----:B------:R-:W-:-:S02]  /*d050*/  LEA R2, R61, R2, 0x4 ;  /* 0x000000023d027211 */ /* 0x000fc400078e20ff */
[----:B------:R1:W-:Y:S04]  /*d060*/  STS [R25+0x4400], R98 ;  /* 0x0044006219007388 */ /* 0x0003e80000000800 */
[----:B------:R-:W-:Y:S06]  /*d070*/  BAR.SYNC.DEFER_BLOCKING 0x0 ;  /* 0x0000000000007b1d */ /* 0x000fec0000010000 */
[----:B---3--:R-:W2:Y:S04]  /*d080*/  S2R R11, SR_CTAID.Z ;  /* 0x00000000000b7919 */ /* 0x008ea80000002700 */
[----:B------:R1:W3:Y:S04]  /*d090*/  LDS.128 R52, [R213] ;  /* 0x00000000d5347984 */ /* 0x0002e80000000c00 */
[----:B------:R1:W4:Y:S01]  /*d0a0*/  LDS.128 R48, [R213+0x800] ;  /* 0x00080000d5307984 */ /* 0x0003220000000c00 */
[----:B--2---:R-:W-:-:S03]  /*d0b0*/  @!P2 IMAD R5, R5, c[0x0][0x1c0], R11 ;  /* 0x000070000505aa24 */ /* 0x004fc600078e020b */
[----:B------:R1:W2:Y:S01]  /*d0c0*/  LDS.128 R44, [R213+0x1000] ;  /* 0x00100000d52c7984 */ /* 0x0002a20000000c00 */
        /* <DEDUP_REMOVED lines=24> */
.L_x_2190:
[----:B---34-:R-:W-:Y:S05]  /*d250*/  BSYNC B0 ;  /* 0x0000000000007941 */ /* 0x018fea0003800000 */
.L_x_2189:
        /* <DEDUP_REMOVED lines=33> */
.L_x_2192:
[----:B------:R-:W-:Y:S05]  /*d470*/  BSYNC B0 ;  /* 0x0000000000007941 */ /* 0x000fea0003800000 */
.L_x_2191:
        /* <DEDUP_REMOVED lines=17> */
.L_x_2194:
[----:B------:R-:W-:Y:S05]  /*d590*/  BSYNC B0 ;  /* 0x0000000000007941 */ /* 0x000fea0003800000 */
.L_x_2193:
        /* <DEDUP_REMOVED lines=14> */
[----:B--2---:R2:W-:Y:S04]  /*d680*/  STG.E.128 [R10.64], R44 ;  /* 0x0000002c0a007986 */ /* 0x0045e8000c101d06 */
[----:B-1----:R2:W-:Y:S04]  /*d690*/  STG.E.128 [R10.64+0x80], R28 ;  /* 0x0000801c0a007986 */ /* 0x0025e8000c101d06 */
[----:B------:R2:W-:Y:S02]  /*d6a0*/  STG.E.128 [R10.64+0x100], R12 ;  /* 0x0001000c0a007986 */ /* 0x0005e4000c101d06 */
.L_x_2196:
[----:B------:R-:W-:Y:S05]  /*d6b0*/  BSYNC B0 ;  /* 0x0000000000007941 */ /* 0x000fea0003800000 */
.L_x_2195:
        /* <DEDUP_REMOVED lines=16> */
.L_x_2197:
        /* <DEDUP_REMOVED lines=12> */
.L_x_4429:


//--------------------- .text._ZN5flash24flash_fwd_splitkv_kernelI23Flash_fwd_kernel_traitsILi192ELi64ELi64ELi4ELb0ELb0EN7cutlass10bfloat16_tE19Flash_kernel_traitsILi192ELi64ELi64ELi4ES3_EELb1ELb0ELb1ELb0ELb0ELb0ELb0ELb0EEEvNS_16Flash_fwd_paramsE --------------------------
	.section	.text._ZN5flash24flash_fwd_splitkv_kernelI23Flash_fwd_kernel_traitsILi192ELi64ELi64ELi4ELb0ELb0EN7cutlass10bfloat16_tE19Flash_kernel_traitsILi192ELi64ELi64ELi4ES3_EELb1ELb0ELb1ELb0ELb0ELb0ELb0ELb0EEEvNS_16Flash_fwd_paramsE,"ax",@progbits
	.sectioninfo	@"SHI_REGISTERS=242"
	.align	128
        .global         _ZN5flash24flash_fwd_splitkv_kernelI23Flash_fwd_kernel_traitsILi192ELi64ELi64ELi4ELb0ELb0EN7cutlass10bfloat16_tE19Flash_kernel_traitsILi192ELi64ELi64ELi4ES3_EELb1ELb0ELb1ELb0ELb0ELb0ELb0ELb0EEEvNS_16Flash_fwd_paramsE
        .type           _ZN5flash24flash_fwd_splitkv_kernelI23Flash_fwd_kernel_traitsILi192ELi64ELi64ELi4ELb0ELb0EN7cutlass10bfloat16_tE19Flash_kernel_traitsILi192ELi64ELi64ELi4ES3_EELb1ELb0ELb1ELb0ELb0ELb0ELb0ELb0EEEvNS_16Flash_fwd_paramsE,@function
        .size           _ZN5flash24flash_fwd_splitkv_kernelI23Flash_fwd_kernel_traitsILi192ELi64ELi64ELi4ELb0ELb0EN7cutlass10bfloat16_tE19Flash_kernel_traitsILi192ELi64ELi64ELi4ES3_EELb1ELb0ELb1ELb0ELb0ELb0ELb0ELb0EEEvNS_16Flash_fwd_paramsE,(.L_x_4430 - _ZN5flash24flash_fwd_splitkv_kernelI23Flash_fwd_kernel_traitsILi192ELi64ELi64ELi4ELb0ELb0EN7cutlass10bfloat16_tE19Flash_kernel_traitsILi192ELi64ELi64ELi4ES3_EELb1ELb0ELb1ELb0ELb0ELb0ELb0ELb0EEEvNS_16Flash_fwd_paramsE)
        .other          _ZN5flash24flash_fwd_splitkv_kernelI23Flash_fwd_kernel_traitsILi192ELi64ELi64ELi4ELb0ELb0EN7cutlass10bfloat16_tE19Flash_kernel_traitsILi192ELi64ELi64ELi4ES3_EELb1ELb0ELb1ELb0ELb0ELb0ELb0ELb0EEEvNS_16Flash_fwd_paramsE,@"STO_CUDA_ENTRY STV_DEFAULT"
_ZN5flash24flash_fwd_splitkv_kernelI23Flash_fwd_kernel_traitsILi192ELi64ELi64ELi4ELb0ELb0EN7cutlass10bfloat16_tE19Flash_kernel_traitsILi192ELi64ELi64ELi4ES3_EELb1ELb0ELb1ELb0ELb0ELb0ELb0ELb0EEEvNS_16Flash_fwd_paramsE:
.text._ZN5flash24flash_fwd_splitkv_kernelI23Flash_fwd_kernel_traitsILi192ELi64ELi64ELi4ELb0ELb0EN7cutlass10bfloat16_tE19Flash_kernel_traitsILi192ELi64ELi64ELi4ES3_EELb1ELb0ELb1ELb0ELb0ELb0ELb0ELb0EEEvNS_16Flash_fwd_paramsE:
        /* <DEDUP_REMOVED lines=33> */
.L_x_2198:
[----:B-1-34-:R-:W-:Y:S02]  /*0210*/  MOV R2, c[0x0][0x218] ;  /* 0x0000860000027a02 */ /* 0x01afe40000000f00 */
.L_x_2199:
[----:B------:R-:W-:-:S04]  /*0220*/  ISETP.NE.U32.AND P2, PT, RZ, c[0x0][0x258], PT ;  /* 0x00009600ff007a0c */ /* 0x000fc80003f45070 */
[----:B------:R-:W-:-:S13]  /*0230*/  ISETP.NE.AND.EX P2, PT, RZ, c[0x0][0x25c], PT, P2 ;  /* 0x00009700ff007a0c */ /* 0x000fda0003f45320 */
[----:B------:R-:W-:-:S05]  /*0240*/  @P2 IMAD.WIDE R4, R13, R204, c[0x0][0x258] ;  /* 0x000096000d042625 */ /* 0x000fca00078e02cc */
        /* <DEDUP_REMOVED lines=9> */
[----:B-1----:R-:W-:Y:S01]  /*02e0*/  IMAD.MOV.U32 R9, RZ, RZ, c[0x0][0x218] ;  /* 0x00008600ff097624 */ /* 0x002fe200078e00ff */
        /* <DEDUP_REMOVED lines=27> */
[----:B------:R-:W-:Y:S01]  /*04a0*/  IMAD.IADD R206, R206, 0x1, -R3 ;  /* 0x00000001cece7824 */ /* 0x000fe200078e0a03 */
[----:B------:R-:W-:Y:S01]  /*04b0*/  SHF.R.S32.HI R5, RZ, 0x1f, R18 ;  /* 0x0000001fff057819 */ /* 0x000fe20000011412 */
[----:B------:R-:W-:Y:S01]  /*04c0*/  @!P0 IMAD.WIDE.U32 R14, R13, c[0x0][0x1e0], RZ ;  /* 0x000078000d0e8a25 */ /* 0x000fe200078e00ff */
[----:B------:R-:W-:-:S03]  /*04d0*/  @!P0 SHF.R.S32.HI R4, RZ, 0x1f, R13 ;  /* 0x0000001fff048819 */ /* 0x000fc6000001140d */
[----:B------:R-:W-:Y:S02]  /*04e0*/  IMAD.SHL.U32 R2, R206, 0x8, RZ ;  /* 0x00000008ce027824 */ /* 0x000fe400078e00ff */
[----:B------:R-:W-:Y:S02]  /*04f0*/  @!P0 IMAD R4, R4, c[0x0][0x1e0], RZ ;  /* 0x0000780004048a24 */ /* 0x000fe400078e02ff */
[----:B------:R-:W-:Y:S01]  /*0500*/  @P0 IMAD.WIDE.U32 R6, R210, c[0x0][0x1e8], RZ ;  /* 0x00007a00d2060a25 */ /* 0x000fe200078e00ff */
[----:B------:R-:W-:Y:S02]  /*0510*/  SHF.R.S32.HI R3, RZ, 0x1f, R2 ;  /* 0x0000001fff037819 */ /* 0x000fe40000011402 */
[----:B------:R-:W-:Y:S01]  /*0520*/  @!P0 MOV R6, R14 ;  /* 0x0000000e00068202 */ /* 0x000fe20000000f00 */
[----:B------:R-:W-:Y:S02]  /*0530*/  @!P0 IMAD R4, R13, c[0x0][0x1e4], R4 ;  /* 0x000079000d048a24 */ /* 0x000fe400078e0204 */
[----:B------:R-:W-:-:S04]  /*0540*/  IMAD.WIDE.U32 R10, R88, c[0x0][0x1e8], R2 ;  /* 0x00007a00580a7a25 */ /* 0x000fc800078e0002 */
[----:B------:R-:W-:Y:S02]  /*0550*/  @P0 IMAD R7, R210, c[0x0][0x1ec], R7 ;  /* 0x00007b00d2070a24 */ /* 0x000fe400078e0207 */
[----:B------:R-:W-:Y:S01]  /*0560*/  @!P0 IMAD.IADD R7, R15, 0x1, R4 ;  /* 0x000000010f078824 */ /* 0x000fe200078e0204 */
[----:B------:R-:W-:Y:S01]  /*0570*/  IADD3 R6, P0, R6, R10, RZ ;  /* 0x0000000a06067210 */ /* 0x000fe20007f1e0ff */
[----:B------:R-:W-:Y:S02]  /*0580*/  IMAD R4, R88, c[0x0][0x1ec], R9 ;  /* 0x00007b0058047a24 */ /* 0x000fe400078e0209 */
[----:B------:R-:W-:Y:S02]  /*0590*/  IMAD R5, R5, c[0x0][0x1f0], RZ ;  /* 0x00007c0005057a24 */ /* 0x000fe400078e02ff */
[----:B------:R-:W-:Y:S01]  /*05a0*/  IMAD R9, R13, c[0x0][0x1c0], R18 ;  /* 0x000070000d097a24 */ /* 0x000fe200078e0212 */
[----:B------:R-:W-:Y:S01]  /*05b0*/  IADD3.X R7, R7, R11, R4, P0, !PT ;  /* 0x0000000b07077210 */ /* 0x000fe200007fe404 */
[----:B------:R-:W-:Y:S01]  /*05c0*/  IMAD R13, R18, c[0x0][0x1f4], R5 ;  /* 0x00007d00120d7a24 */ /* 0x000fe200078e0205 */
[----:B------:R-:W-:Y:S01]  /*05d0*/  ISETP.GE.AND P0, PT, R0, R209, PT ;  /* 0x000000d10000720c */ /* 0x000fe20003f06270 */
[----:B------:R-:W-:Y:S01]  /*05e0*/  IMAD R88, R9, c[0x0][0x214], R88 ;  /* 0x0000850009587a24 */ /* 0x000fe200078e0258 */
[----:B------:R-:W-:Y:S01]  /*05f0*/  SHF.R.S32.HI R5, RZ, 0x1f, R0 ;  /* 0x0000001fff057819 */ /* 0x000fe20000011400 */
[----:B------:R-:W-:Y:S01]  /*0600*/  IMAD.WIDE.U32 R18, R18, c[0x0][0x1f0], R6 ;  /* 0x00007c0012127a25 */ /* 0x000fe200078e0006 */
[----:B------:R-:W-:-:S02]  /*0610*/  IADD3 R9, R2, 0x40, RZ ;  /* 0x0000004002097810 */ /* 0x000fc40007ffe0ff */
[----:B------:R-:W-:Y:S01]  /*0620*/  IADD3 R7, R2, 0x80, RZ ;  /* 0x0000008002077810 */ /* 0x000fe20007ffe0ff */
[----:B------:R-:W-:-:S06]  /*0630*/  IMAD.IADD R13, R19, 0x1, R13 ;  /* 0x00000001130d7824 */ /* 0x000fcc00078e020d */
        /* <DEDUP_REMOVED lines=14> */
.L_x_2202:
[----:B------:R-:W-:Y:S05]  /*0720*/  BSYNC B0 ;  /* 0x0000000000007941 */ /* 0x000fea0003800000 */
.L_x_2201:
        /* <DEDUP_REMOVED lines=20> */
.L_x_2204:
[----:B------:R-:W-:Y:S05]  /*0870*/  BSYNC B0 ;  /* 0x0000000000007941 */ /* 0x000fea0003800000 */
.L_x_2203:
        /* <DEDUP_REMOVED lines=20> */
.L_x_2206:
[----:B------:R-:W-:Y:S05]  /*09c0*/  BSYNC B0 ;  /* 0x0000000000007941 */ /* 0x000fea0003800000 */
.L_x_2205:
        /* <DEDUP_REMOVED lines=19> */
.L_x_2208:
[----:B------:R-:W-:Y:S05]  /*0b00*/  BSYNC B0 ;  /* 0x0000000000007941 */ /* 0x000fea0003800000 */
.L_x_2207:
        /* <DEDUP_REMOVED lines=19> */
.L_x_2200:
        /* <DEDUP_REMOVED lines=14> */
[----:B------:R-:W-:Y:S01]  /*0d20*/  @P2 IMAD.IADD R2, R5, 0x1, R2 ;  /* 0x0000000105022824 */ /* 0x000fe200078e0202 */
[----:B------:R-:W-:-:S04]  /*0d30*/  IABS R84, c[0x0][0x2d0] ;  /* 0x0000b40000547a13 */ /* 0x000fc80000000000 */
[----:B------:R-:W-:-:S04]  /*0d40*/  @P2 SHF.L.U64.HI R2, R4, 0x2, R2 ;  /* 0x0000000204022819 */ /* 0x000fc80000010202 */
        /* <DEDUP_REMOVED lines=25> */
[----:B------:R-:W-:Y:S02]  /*0ee0*/  @!P1 IADD3 R5, -R5, RZ, RZ ;  /* 0x000000ff05059210 */ /* 0x000fe40007ffe1ff */
[----:B------:R-:W-:-:S05]  /*0ef0*/  @!P2 LOP3.LUT R5, RZ, c[0x0][0x2d0], RZ, 0x33, !PT ;  /* 0x0000b400ff05aa12 */ /* 0x000fca00078e33ff */
[----:B------:R-:W-:-:S05]  /*0f00*/  IMAD.WIDE R14, R5, 0x4, R214 ;  /* 0x00000004050e7825 */ /* 0x000fca00078e02d6 */
[----:B------:R-:W2:Y:S01]  /*0f10*/  LDG.E R0, [R14.64] ;  /* 0x000000060e007981 */ /* 0x000ea2000c1e1900 */
[----:B------:R-:W-:-:S04]  /*0f20*/  IABS R3, c[0x0][0x1c8] ;  /* 0x0000720000037a13 */ /* 0x000fc80000000000 */
[----:B------:R-:W1:Y:S08]  /*0f30*/  I2F.RP R10, R3 ;  /* 0x00000003000a7306 */ /* 0x000e700000209400 */
[----:B-1----:R-:W1:Y:S02]  /*0f40*/  MUFU.RCP R8, R10 ;  /* 0x0000000a00087308 */ /* 0x002e640000001000 */
[----:B-1----:R-:W-:-:S06]  /*0f50*/  IADD3 R8, R8, 0xffffffe, RZ ;  /* 0x0ffffffe08087810 */ /* 0x002fcc0007ffe0ff */
[----:B------:R-:W1:Y:S02]  /*0f60*/  F2I.FTZ.U32.TRUNC.NTZ R9, R8 ;  /* 0x0000000800097305 */ /* 0x000e64000021f000 */
[----:B-1----:R-:W-:Y:S01]  /*0f70*/  IMAD.MOV R2, RZ, RZ, -R9 ;  /* 0x000000ffff027224 */ /* 0x002fe200078e0a09 */
[----:B------:R-:W-:-:S03]  /*0f80*/  MOV R8, RZ ;  /* 0x000000ff00087202 */ /* 0x000fc60000000f00 */
[----:B------:R-:W-:Y:S01]  /*0f90*/  IMAD R4, R2, R3, RZ ;  /* 0x0000000302047224 */ /* 0x000fe200078e02ff */
[----:B------:R-:W-:-:S03]  /*0fa0*/  IABS R2, R18 ;  /* 0x0000001200027213 */ /* 0x000fc60000000000 */
[----:B------:R-:W-:-:S04]  /*0fb0*/  IMAD.HI.U32 R9, R9, R4, R8 ;  /* 0x0000000409097227 */ /* 0x000fc800078e0008 */
[----:B------:R-:W-:-:S04]  /*0fc0*/  IMAD.MOV.U32 R6, RZ, RZ, R2 ;  /* 0x000000ffff067224 */ /* 0x000fc800078e0002 */
[----:B------:R-:W-:-:S05]  /*0fd0*/  IMAD.HI.U32 R2, R9, R6, RZ ;  /* 0x0000000609027227 */ /* 0x000fca00078e00ff */
[----:B------:R-:W-:-:S05]  /*0fe0*/  IADD3 R4, -R2, RZ, RZ ;  /* 0x000000ff02047210 */ /* 0x000fca0007ffe1ff */
[----:B------:R-:W-:-:S05]  /*0ff0*/  IMAD R4, R3, R4, R6 ;  /* 0x0000000403047224 */ /* 0x000fca00078e0206 */
[----:B------:R-:W-:-:S13]  /*1000*/  ISETP.GT.U32.AND P1, PT, R3, R4, PT ;  /* 0x000000040300720c */ /* 0x000fda0003f24070 */
[----:B------:R-:W-:Y:S01]  /*1010*/  @!P1 IMAD.IADD R4, R4, 0x1, -R3 ;  /* 0x0000000104049824 */ /* 0x000fe200078e0a03 */
[----:B------:R-:W-:-:S04]  /*1020*/  @!P1 IADD3 R2, R2, 0x1, RZ ;  /* 0x0000000102029810 */ /* 0x000fc80007ffe0ff */
[----:B------:R-:W-:Y:S02]  /*1030*/  ISETP.GE.U32.AND P2, PT, R4, R3, PT ;  /* 0x000000030400720c */ /* 0x000fe40003f46070 */
[----:B------:R-:W-:Y:S02]  /*1040*/  LOP3.LUT R3, R18, c[0x0][0x1c8], RZ, 0x3c, !PT ;  /* 0x0000720012037a12 */ /* 0x000fe400078e3cff */
[----:B------:R-:W-:Y:S02]  /*1050*/  IADD3 R4, -R5, RZ, RZ ;  /* 0x000000ff05047210 */ /* 0x000fe40007ffe1ff */
[----:B------:R-:W-:-:S03]  /*1060*/  ISETP.GE.AND P1, PT, R3, RZ, PT ;  /* 0x000000ff0300720c */ /* 0x000fc60003f26270 */
[----:B------:R-:W-:-:S04]  /*1070*/  IMAD R7, R4, c[0x0][0x2d0], R7 ;  /* 0x0000b40004077a24 */ /* 0x000fc800078e0207 */
[----:B------:R-:W-:Y:S02]  /*1080*/  @P2 IADD3 R2, R2, 0x1, RZ ;  /* 0x0000000102022810 */ /* 0x000fe40007ffe0ff */
[----:B------:R-:W-:Y:S02]  /*1090*/  ISETP.NE.AND P2, PT, RZ, c[0x0][0x1c8], PT ;  /* 0x00007200ff007a0c */ /* 0x000fe40003f45270 */
[----:B------:R-:W-:Y:S02]  /*10a0*/  SHF.R.S32.HI R5, RZ, 0x1f, R7 ;  /* 0x0000001fff057819 */ /* 0x000fe40000011407 */
[----:B------:R-:W-:-:S03]  /*10b0*/  @!P1 IMAD.MOV R2, RZ, RZ, -R2 ;  /* 0x000000ffff029224 */ /* 0x000fc600078e0a02 */
[----:B------:R-:W-:-:S06]  /*10c0*/  IMAD R4, R5, c[0x0][0x198], RZ ;  /* 0x0000660005047a24 */ /* 0x000fcc00078e02ff */
[----:B------:R-:W-:Y:S02]  /*10d0*/  @!P2 LOP3.LUT R2, RZ, c[0x0][0x1c8], RZ, 0x33, !PT ;  /* 0x00007200ff02aa12 */ /* 0x000fe400078e33ff */
[----:B--2---:R-:W-:Y:S01]  /*10e0*/  SHF.R.S32.HI R11, RZ, 0x1f, R0 ;  /* 0x0000001fff0b7819 */ /* 0x004fe20000011400 */
[----:B------:R-:W-:-:S04]  /*10f0*/  IMAD.WIDE.U32 R8, R0, c[0x0][0x180], RZ ;  /* 0x0000600000087a25 */ /* 0x000fc800078e00ff */
[C---:B------:R-:W-:Y:S02]  /*1100*/  IMAD R3, R11.reuse, c[0x0][0x180], RZ ;  /* 0x000060000b037a24 */ /* 0x040fe400078e02ff */
[----:B------:R-:W-:Y:S02]  /*1110*/  IMAD R11, R11, c[0x0][0x188], RZ ;  /* 0x000062000b0b7a24 */ /* 0x000fe400078e02ff */
[C---:B------:R-:W-:Y:S02]  /*1120*/  IMAD R3, R0.reuse, c[0x0][0x184], R3 ;  /* 0x0000610000037a24 */ /* 0x040fe400078e0203 */
[C---:B------:R-:W-:Y:S02]  /*1130*/  IMAD R11, R0.reuse, c[0x0][0x18c], R11 ;  /* 0x00006300000b7a24 */ /* 0x040fe400078e020b */
[----:B------:R-:W-:Y:S01]  /*1140*/  IMAD.WIDE.U32 R22, R0, c[0x0][0x188], RZ ;  /* 0x0000620000167a25 */ /* 0x000fe200078e00ff */
[----:B------:R-:W-:-:S03]  /*1150*/  IADD3 R9, R9, R3, RZ ;  /* 0x0000000309097210 */ /* 0x000fc60007ffe0ff */
[----:B------:R-:W-:Y:S01]  /*1160*/  IMAD R3, R7, c[0x0][0x19c], R4 ;  /* 0x0000670007037a24 */ /* 0x000fe200078e0204 */
[----:B------:R-:W-:Y:S01]  /*1170*/  IADD3 R11, R23, R11, RZ ;  /* 0x0000000b170b7210 */ /* 0x000fe20007ffe0ff */
[----:B------:R-:W-:Y:S01]  /*1180*/  IMAD.WIDE.U32 R14, R7, c[0x0][0x198], R8 ;  /* 0x00006600070e7a25 */ /* 0x000fe200078e0008 */
[----:B------:R-:W-:-:S03]  /*1190*/  SHF.R.S32.HI R8, RZ, 0x1f, R2 ;  /* 0x0000001fff087819 */ /* 0x000fc60000011402 */
[----:B------:R-:W-:Y:S02]  /*11a0*/  IMAD.IADD R15, R15, 0x1, R3 ;  /* 0x000000010f0f7824 */ /* 0x000fe400078e0203 */
[----:B------:R-:W-:Y:S02]  /*11b0*/  IMAD R3, R8, c[0x0][0x1b0], RZ ;  /* 0x00006c0008037a24 */ /* 0x000fe400078e02ff */
[----:B------:R-:W-:-:S04]  /*11c0*/  IMAD.WIDE.U32 R26, R2, c[0x0][0x1b0], R14 ;  /* 0x00006c00021a7a25 */ /* 0x000fc800078e000e */
[----:B------:R-:W-:-:S04]  /*11d0*/  IMAD R3, R2, c[0x0][0x1b4], R3 ;  /* 0x00006d0002037a24 */ /* 0x000fc800078e0203 */
[----:B------:R-:W-:Y:S01]  /*11e0*/  IMAD.IADD R9, R27, 0x1, R3 ;  /* 0x000000011b097824 */ /* 0x000fe200078e0203 */
[----:B------:R-:W-:Y:S05]  /*11f0*/  BRA `(.L_x_2210) ;  /* 0x0000041000007947 */ /* 0x000fea0003800000 */
.L_x_2209:
        /* <DEDUP_REMOVED lines=16> */
.L_x_2211:
        /* <DEDUP_REMOVED lines=10> */
[----:B------:R-:W-:Y:S02]  /*13a0*/  IMAD.MOV.U32 R7, RZ, RZ, R2 ;  /* 0x000000ffff077224 */ /* 0x000fe400078e0002 */
[----:B------:R-:W-:Y:S02]  /*13b0*/  @P4 IMAD.IADD R11, R3, 0x1, R6 ;  /* 0x00000001030b4824 */ /* 0x000fe400078e0206 */
[----:B------:R-:W-:-:S04]  /*13c0*/  IMAD.HI.U32 R2, R4, R7, RZ ;  /* 0x0000000704027227 */ /* 0x000fc800078e00ff */
[----:B------:R-:W-:Y:S01]  /*13d0*/  @P4 IMAD.WIDE.U32 R22, R11, c[0x0][0x1a0], RZ ;  /* 0x000068000b164a25 */ /* 0x000fe200078e00ff */
[----:B------:R-:W-:-:S03]  /*13e0*/  IADD3 R4, -R2, RZ, RZ ;  /* 0x000000ff02047210 */ /* 0x000fc60007ffe1ff */
[----:B------:R-:W-:Y:S02]  /*13f0*/  @P4 IMAD R11, R11, c[0x0][0x1a4], R23 ;  /* 0x000069000b0b4a24 */ /* 0x000fe400078e0217 */
[----:B------:R-:W-:Y:S01]  /*1400*/  IMAD R4, R5, R4, R7 ;  /* 0x0000000405047224 */ /* 0x000fe200078e0207 */
[----:B------:R-:W-:-:S04]  /*1410*/  LEA R7, R134, 0xffffffc0, 0x6 ;  /* 0xffffffc086077811 */ /* 0x000fc800078e30ff */
[----:B------:R-:W-:Y:S01]  /*1420*/  ISETP.GT.U32.AND P1, PT, R5, R4, PT ;  /* 0x000000040500720c */ /* 0x000fe20003f24070 */
[----:B------:R-:W-:-:S12]  /*1430*/  IMAD.WIDE.U32 R14, R7, c[0x0][0x198], R8 ;  /* 0x00006600070e7a25 */ /* 0x000fd800078e0008 */
[----:B------:R-:W-:Y:S01]  /*1440*/  @!P1 IMAD.IADD R4, R4, 0x1, -R5 ;  /* 0x0000000104049824 */ /* 0x000fe200078e0a05 */
[----:B------:R-:W-:Y:S02]  /*1450*/  @!P1 IADD3 R2, R2, 0x1, RZ ;  /* 0x0000000102029810 */ /* 0x000fe40007ffe0ff */
[----:B------:R-:W-:Y:S02]  /*1460*/  ISETP.NE.AND P1, PT, RZ, c[0x0][0x1c8], PT ;  /* 0x00007200ff007a0c */ /* 0x000fe40003f25270 */
[----:B------:R-:W-:Y:S02]  /*1470*/  ISETP.GE.U32.AND P3, PT, R4, R5, PT ;  /* 0x000000050400720c */ /* 0x000fe40003f66070 */
[----:B------:R-:W-:Y:S02]  /*1480*/  LOP3.LUT R4, R18, c[0x0][0x1c8], RZ, 0x3c, !PT ;  /* 0x0000720012047a12 */ /* 0x000fe400078e3cff */
[----:B------:R-:W-:Y:S02]  /*1490*/  SHF.R.S32.HI R5, RZ, 0x1f, R7 ;  /* 0x0000001fff057819 */ /* 0x000fe40000011407 */
[----:B------:R-:W-:-:S03]  /*14a0*/  ISETP.GE.AND P2, PT, R4, RZ, PT ;  /* 0x000000ff0400720c */ /* 0x000fc60003f46270 */
[----:B------:R-:W-:-:S04]  /*14b0*/  IMAD R4, R5, c[0x0][0x198], RZ ;  /* 0x0000660005047a24 */ /* 0x000fc800078e02ff */
[----:B------:R-:W-:Y:S01]  /*14c0*/  @P3 IADD3 R2, R2, 0x1, RZ ;  /* 0x0000000102023810 */ /* 0x000fe20007ffe0ff */
[----:B------:R-:W-:-:S05]  /*14d0*/  IMAD R4, R7, c[0x0][0x19c], R4 ;  /* 0x0000670007047a24 */ /* 0x000fca00078e0204 */
[----:B------:R-:W-:Y:S02]  /*14e0*/  @!P2 IADD3 R2, -R2, RZ, RZ ;  /* 0x000000ff0202a210 */ /* 0x000fe40007ffe1ff */
[----:B------:R-:W-:Y:S02]  /*14f0*/  @!P1 LOP3.LUT R2, RZ, c[0x0][0x1c8], RZ, 0x33, !PT ;  /* 0x00007200ff029a12 */ /* 0x000fe400078e33ff */
[----:B------:R-:W-:Y:S02]  /*1500*/  IADD3 R15, R15, R4, RZ ;  /* 0x000000040f0f7210 */ /* 0x000fe40007ffe0ff */
        /* <DEDUP_REMOVED lines=9> */
[----:B------:R-:W-:-:S04]  /*15a0*/  IMAD R6, R6, c[0x0][0x1a0], RZ ;  /* 0x0000680006067a24 */ /* 0x000fc800078e02ff */
[----:B------:R-:W-:Y:S02]  /*15b0*/  IMAD R6, R3, c[0x0][0x1a4], R6 ;  /* 0x0000690003067a24 */ /* 0x000fe400078e0206 */
[----:B------:R-:W-:-:S03]  /*15c0*/  IMAD R3, R4, c[0x0][0x188], RZ ;  /* 0x0000620004037a24 */ /* 0x000fc600078e02ff */
[----:B------:R-:W-:Y:S01]  /*15d0*/  IADD3 R11, R11, R6, RZ ;  /* 0x000000060b0b7210 */ /* 0x000fe20007ffe0ff */
[----:B------:R-:W-:-:S04]  /*15e0*/  IMAD R3, R0, c[0x0][0x18c], R3 ;  /* 0x0000630000037a24 */ /* 0x000fc800078e0203 */
[----:B------:R-:W-:-:S05]  /*15f0*/  IMAD.WIDE.U32 R22, R0, c[0x0][0x188], R10 ;  /* 0x0000620000167a25 */ /* 0x000fca00078e000a */
[----:B------:R-:W-:Y:S02]  /*1600*/  IADD3 R11, R23, R3, RZ ;  /* 0x00000003170b7210 */ /* 0x000fe40007ffe0ff */
.L_x_2210:
[----:B------:R-:W-:Y:S01]  /*1610*/  ISETP.NE.AND P1, PT, R210, -0x1, PT ;  /* 0xffffffffd200780c */ /* 0x000fe20003f25270 */
[----:B------:R-:W-:Y:S01]  /*1620*/  IMAD.IADD R199, R209, 0x1, -R88 ;  /* 0x00000001d1c77824 */ /* 0x000fe200078e0a58 */
[----:B------:R-:W-:Y:S01]  /*1630*/  SHF.R.S32.HI R3, RZ, 0x1f, R206 ;  /* 0x0000001fff037819 */ /* 0x000fe200000114ce */
[----:B------:R-:W-:Y:S03]  /*1640*/  BSSY B0, `(.L_x_2212) ;  /* 0x0000071000007945 */ /* 0x000fe60003800000 */
[CC--:B------:R-:W-:Y:S02]  /*1650*/  LEA.HI R19, R3.reuse, R206.reuse, RZ, 0x4 ;  /* 0x000000ce03137211 */ /* 0x0c0fe400078f20ff */
[----:B------:R-:W-:Y:S02]  /*1660*/  LEA.HI R16, R3, R206, RZ, 0x6 ;  /* 0x000000ce03107211 */ /* 0x000fe400078f30ff */
[----:B------:R-:W-:-:S02]  /*1670*/  SHF.R.S32.HI R6, RZ, 0x4, R19 ;  /* 0x00000004ff067819 */ /* 0x000fc40000011413 */
[----:B------:R-:W-:Y:S01]  /*1680*/  LEA.HI R87, R3, R206, RZ, 0x5 ;  /* 0x000000ce03577211 */ /* 0x000fe200078f28ff */
[C---:B------:R-:W-:Y:S01]  /*1690*/  @P1 IMAD.WIDE.U32 R20, R210.reuse, c[0x0][0x190], RZ ;  /* 0x00006400d2141a25 */ /* 0x040fe200078e00ff */
[----:B------:R-:W-:Y:S02]  /*16a0*/  LEA.HI R4, R19, R6, RZ, 0x1 ;  /* 0x0000000613047211 */ /* 0x000fe400078f08ff */
[----:B-----5:R-:W-:Y:S01]  /*16b0*/  @!P1 SHF.R.S32.HI R0, RZ, 0x1f, R13 ;  /* 0x0000001fff009819 */ /* 0x020fe2000001140d */
[----:B------:R-:W-:Y:S01]  /*16c0*/  @P1 IMAD R17, R210, c[0x0][0x194], R21 ;  /* 0x00006500d2111a24 */ /* 0x000fe200078e0215 */
[----:B------:R-:W-:Y:S01]  /*16d0*/  LEA.HI R21, R3, R206, RZ, 0x3 ;  /* 0x000000ce03157211 */ /* 0x000fe200078f18ff */
[----:B------:R-:W-:Y:S01]  /*16e0*/  @!P1 IMAD.WIDE.U32 R28, R13, c[0x0][0x178], RZ ;  /* 0x00005e000d1c9a25 */ /* 0x000fe200078e00ff */
[----:B------:R-:W-:Y:S02]  /*16f0*/  LOP3.LUT R19, R19, 0xfffffff0, RZ, 0xc0, !PT ;  /* 0xfffffff013137812 */ /* 0x000fe400078ec0ff */
[----:B------:R-:W-:Y:S01]  /*1700*/  SHF.R.S32.HI R14, RZ, 0x3, R21 ;  /* 0x00000003ff0e7819 */ /* 0x000fe20000011415 */
[----:B------:R-:W-:Y:S01]  /*1710*/  @!P1 IMAD R0, R0, c[0x0][0x178], RZ ;  /* 0x00005e0000009a24 */ /* 0x000fe200078e02ff */
[----:B------:R-:W-:Y:S01]  /*1720*/  LOP3.LUT R21, R21, 0xfffffff8, RZ, 0xc0, !PT ;  /* 0xfffffff815157812 */ /* 0x000fe200078ec0ff */
[----:B------:R-:W-:Y:S01]  /*1730*/  IMAD.IADD R10, R206, 0x1, -R19 ;  /* 0x00000001ce0a7824 */ /* 0x000fe200078e0a13 */
[----:B------:R-:W-:Y:S01]  /*1740*/  LOP3.LUT R197, R4, 0xfffffffe, RZ, 0xc0, !PT ;  /* 0xfffffffe04c57812 */ /* 0x000fe200078ec0ff */
[----:B------:R-:W-:Y:S01]  /*1750*/  @!P1 IMAD R0, R13, c[0x0][0x17c], R0 ;  /* 0x00005f000d009a24 */ /* 0x000fe200078e0200 */
[----:B------:R-:W-:Y:S01]  /*1760*/  SHF.R.S32.HI R15, RZ, 0x1f, R14 ;  /* 0x0000001fff0f7819 */ /* 0x000fe2000001140e */
[----:B------:R-:W-:Y:S01]  /*1770*/  IMAD.IADD R4, R206, 0x1, -R21 ;  /* 0x00000001ce047824 */ /* 0x000fe200078e0a15 */
[----:B------:R-:W-:Y:S01]  /*1780*/  SHF.R.S32.HI R19, RZ, 0x1f, R10 ;  /* 0x0000001fff137819 */ /* 0x000fe2000001140a */
[----:B------:R-:W-:Y:S01]  /*1790*/  @!P1 IMAD.MOV.U32 R20, RZ, RZ, R28 ;  /* 0x000000ffff149224 */ /* 0x000fe200078e001c */
[----:B------:R-:W-:Y:S01]  /*17a0*/  MOV R3, 0x20 ;  /* 0x0000002000037802 */ /* 0x000fe20000000f00 */
[----:B------:R-:W-:-:S02]  /*17b0*/  IMAD.SHL.U32 R212, R4, 0x8, RZ ;  /* 0x0000000804d47824 */ /* 0x000fc400078e00ff */
[----:B------:R-:W-:Y:S02]  /*17c0*/  IMAD.SHL.U32 R21, R14, 0x40, RZ ;  /* 0x000000400e157824 */ /* 0x000fe400078e00ff */
[----:B------:R-:W-:Y:S01]  /*17d0*/  IMAD.IADD R197, R6, 0x1, -R197 ;  /* 0x0000000106c57824 */ /* 0x000fe200078e0ac5 */
[----:B------:R-:W-:Y:S01]  /*17e0*/  IADD3 R26, P3, R212, R26, RZ ;  /* 0x0000001ad41a7210 */ /* 0x000fe20007f7e0ff */
[----:B------:R-:W-:Y:S01]  /*17f0*/  @!P1 IMAD.IADD R17, R29, 0x1, R0 ;  /* 0x000000011d119824 */ /* 0x000fe200078e0200 */
[----:B------:R-:W-:Y:S01]  /*1800*/  SHF.R.S32.HI R6, RZ, 0x1f, R212 ;  /* 0x0000001fff067819 */ /* 0x000fe200000114d4 */
[----:B------:R-:W-:Y:S01]  /*1810*/  IMAD.WIDE R24, R25, 0x40, R14 ;  /* 0x0000004019187825 */ /* 0x000fe200078e020e */
[----:B------:R-:W-:Y:S02]  /*1820*/  LEA.HI R0, R19, R10, RZ, 0x3 ;  /* 0x0000000a13007211 */ /* 0x000fe400078f18ff */
[----:B------:R-:W-:Y:S01]  /*1830*/  LOP3.LUT R21, R21, 0x1c0, RZ, 0xc0, !PT ;  /* 0x000001c015157812 */ /* 0x000fe200078ec0ff */
[----:B------:R-:W-:Y:S01]  /*1840*/  IMAD.X R27, R6, 0x1, R9, P3 ;  /* 0x00000001061b7824 */ /* 0x000fe200018e0609 */
[----:B------:R-:W-:-:S02]  /*1850*/  IADD3 R20, P1, R212, R20, RZ ;  /* 0x00000014d4147210 */ /* 0x000fc40007f3e0ff */
[----:B------:R-:W-:Y:S01]  /*1860*/  IADD3 R22, P2, R212, R22, RZ ;  /* 0x00000016d4167210 */ /* 0x000fe20007f5e0ff */
[----:B------:R-:W-:Y:S01]  /*1870*/  IMAD.WIDE.U32 R216, R14, c[0x0][0x198], R26 ;  /* 0x000066000ed87a25 */ /* 0x000fe200078e001a */
[----:B------:R-:W-:Y:S02]  /*1880*/  LOP3.LUT R9, R0, 0xfffffff8, RZ, 0xc0, !PT ;  /* 0xfffffff800097812 */ /* 0x000fe400078ec0ff */
[----:B------:R-:W-:Y:S01]  /*1890*/  LOP3.LUT R19, R21, 0x38, R212, 0xf8, !PT ;  /* 0x0000003815137812 */ /* 0x000fe200078ef8d4 */
[C---:B------:R-:W-:Y:S01]  /*18a0*/  IMAD.X R23, R6.reuse, 0x1, R11, P2 ;  /* 0x0000000106177824 */ /* 0x040fe200010e060b */
[----:B------:R-:W-:Y:S01]  /*18b0*/  SHF.R.U32.HI R12, RZ, 0x3, R21 ;  /* 0x00000003ff0c7819 */ /* 0x000fe20000011615 */
[----:B------:R-:W-:Y:S01]  /*18c0*/  IMAD.X R21, R6, 0x1, R17, P1 ;  /* 0x0000000106157824 */ /* 0x000fe200008e0611 */
[----:B------:R-:W-:Y:S01]  /*18d0*/  IADD3 R146, P1, R14, R7, RZ ;  /* 0x000000070e927210 */ /* 0x000fe20007f3e0ff */
[----:B------:R-:W-:Y:S01]  /*18e0*/  IMAD R7, R8, c[0x0][0x1b8], RZ ;  /* 0x00006e0008077a24 */ /* 0x000fe200078e02ff */
[----:B------:R-:W-:Y:S01]  /*18f0*/  LOP3.LUT R12, R19, R12, RZ, 0x3c, !PT ;  /* 0x0000000c130c7212 */ /* 0x000fe200078e3cff */
[----:B------:R-:W-:Y:S01]  /*1900*/  IMAD.IADD R9, R10, 0x1, -R9 ;  /* 0x000000010a097824 */ /* 0x000fe200078e0a09 */
[----:B------:R-:W-:Y:S01]  /*1910*/  IADD3.X R5, R15, R5, RZ, P1, !PT ;  /* 0x000000050f057210 */ /* 0x000fe20000ffe4ff */
[C---:B------:R-:W-:Y:S01]  /*1920*/  IMAD R7, R2.reuse, c[0x0][0x1bc], R7 ;  /* 0x00006f0002077a24 */ /* 0x040fe200078e0207 */
[----:B------:R-:W-:Y:S01]  /*1930*/  SHF.R.S32.HI R19, RZ, 0x1f, R18 ;  /* 0x0000001fff137819 */ /* 0x000fe20000011412 */
[----:B------:R-:W-:Y:S01]  /*1940*/  IMAD.WIDE.U32 R22, R2, c[0x0][0x1b8], R22 ;  /* 0x00006e0002167a25 */ /* 0x000fe200078e0016 */
[----:B------:R-:W-:-:S02]  /*1950*/  R2P PR, R9, 0x6 ;  /* 0x0000000609007804 */ /* 0x000fc40000000000 */
[----:B------:R-:W-:Y:S01]  /*1960*/  ISETP.GE.AND P3, PT, R14, R199, PT ;  /* 0x000000c70e00720c */ /* 0x000fe20003f66270 */
[----:B------:R-:W-:Y:S01]  /*1970*/  IMAD.SHL.U32 R2, R9, 0x40, RZ ;  /* 0x0000004009027824 */ /* 0x000fe200078e00ff */
[C---:B------:R-:W-:Y:S01]  /*1980*/  IADD3 R201, R212.reuse, 0x40, RZ ;  /* 0x00000040d4c97810 */ /* 0x040fe20007ffe0ff */
[----:B------:R-:W-:Y:S01]  /*1990*/  IMAD.SHL.U32 R6, R197, 0x8, RZ ;  /* 0x00000008c5067824 */ /* 0x000fe200078e00ff */
[----:B------:R-:W-:Y:S01]  /*19a0*/  IADD3 R200, R212, 0x80, RZ ;  /* 0x00000080d4c87810 */ /* 0x000fe20007ffe0ff */
[----:B------:R-:W-:Y:S01]  /*19b0*/  IMAD.SHL.U32 R11, R16, 0x8, RZ ;  /* 0x00000008100b7824 */ /* 0x000fe200078e00ff */
[----:B------:R-:W-:Y:S01]  /*19c0*/  LOP3.LUT R17, R2, 0x1c0, RZ, 0xc0, !PT ;  /* 0x000001c002117812 */ /* 0x000fe200078ec0ff */
[----:B------:R-:W-:Y:S01]  /*19d0*/  IMAD R5, R5, c[0x0][0x1a0], RZ ;  /* 0x0000680005057a24 */ /* 0x000fe200078e02ff */
[----:B------:R-:W-:Y:S01]  /*19e0*/  SEL R3, R3, 0xffffffe0, !P2 ;  /* 0xffffffe003037807 */ /* 0x000fe20005000000 */
[----:B------:R-:W-:Y:S01]  /*19f0*/  IMAD.IADD R23, R23, 0x1, R7 ;  /* 0x0000000117177824 */ /* 0x000fe200078e0207 */
[----:B------:R-:W-:Y:S01]  /*1a00*/  LOP3.LUT R6, R17, 0x8, R6, 0xf8, !PT ;  /* 0x0000000811067812 */ /* 0x000fe200078ef806 */
[----:B------:R-:W-:Y:S01]  /*1a10*/  IMAD.SHL.U32 R9, R0, 0x40, RZ ;  /* 0x0000004000097824 */ /* 0x000fe200078e00ff */
[----:B------:R-:W-:Y:S01]  /*1a20*/  SHF.R.U32.HI R17, RZ, 0x3, R17 ;  /* 0x00000003ff117819 */ /* 0x000fe20000011611 */
[----:B------:R-:W-:Y:S01]  /*1a30*/  IMAD R7, R146, c[0x0][0x1a4], R5 ;  /* 0x0000690092077a24 */ /* 0x000fe200078e0205 */
[----:B------:R-:W-:Y:S01]  /*1a40*/  LOP3.LUT R208, R12, 0xfffffe00, R11, 0xf8, !PT ;  /* 0xfffffe000cd07812 */ /* 0x000fe200078ef80b */
[----:B------:R-:W-:Y:S01]  /*1a50*/  IMAD.WIDE.U32 R146, R146, c[0x0][0x1a0], R22 ;  /* 0x0000680092927a25 */ /* 0x000fe200078e0016 */
[----:B------:R-:W-:-:S03]  /*1a60*/  LOP3.LUT R2, R6, R17, RZ, 0x3c, !PT ;  /* 0x0000001106027212 */ /* 0x000fc600078e3cff */
[----:B------:R-:W-:Y:S01]  /*1a70*/  IMAD R11, R15, c[0x0][0x198], RZ ;  /* 0x000066000f0b7a24 */ /* 0x000fe200078e02ff */
[----:B------:R-:W-:Y:S01]  /*1a80*/  LOP3.LUT R2, R2, 0xfffffe00, R9, 0xf8, !PT ;  /* 0xfffffe0002027812 */ /* 0x000fe200078ef809 */
[----:B------:R-:W-:Y:S01]  /*1a90*/  IMAD R23, R19, c[0x0][0x1a8], RZ ;  /* 0x00006a0013177a24 */ /* 0x000fe200078e02ff */
[----:B------:R-:W-:Y:S01]  /*1aa0*/  LOP3.LUT R9, R87, 0xffffffe0, RZ, 0xc0, !PT ;  /* 0xffffffe057097812 */ /* 0x000fe200078ec0ff */
[----:B------:R-:W-:Y:S01]  /*1ab0*/  IMAD.MOV.U32 R5, RZ, RZ, 0x10 ;  /* 0x00000010ff057424 */ /* 0x000fe200078e00ff */
[----:B------:R-:W-:Y:S01]  /*1ac0*/  SHF.R.S32.HI R87, RZ, 0x5, R87 ;  /* 0x00000005ff577819 */ /* 0x000fe20000011457 */
[----:B------:R-:W-:Y:S02]  /*1ad0*/  IMAD R11, R14, c[0x0][0x19c], R11 ;  /* 0x000067000e0b7a24 */ /* 0x000fe400078e020b */
[C---:B------:R-:W-:Y:S01]  /*1ae0*/  IMAD R23, R18.reuse, c[0x0][0x1ac], R23 ;  /* 0x00006b0012177a24 */ /* 0x040fe200078e0217 */
[----:B------:R-:W-:Y:S01]  /*1af0*/  SEL R5, R5, 0xfffffff0, !P1 ;  /* 0xfffffff005057807 */ /* 0x000fe20004800000 */
[----:B------:R-:W-:-:S04]  /*1b00*/  IMAD.WIDE.U32 R20, R18, c[0x0][0x1a8], R20 ;  /* 0x00006a0012147a25 */ /* 0x000fc800078e0014 */
[----:B------:R-:W-:Y:S02]  /*1b10*/  IMAD.IADD R135, R217, 0x1, R11 ;  /* 0x00000001d9877824 */ /* 0x000fe400078e020b */
[----:B------:R-:W-:Y:S02]  /*1b20*/  IMAD.IADD R16, R206, 0x1, -R9 ;  /* 0x00000001ce107824 */ /* 0x000fe400078e0a09 */
        /* <DEDUP_REMOVED lines=34> */
.L_x_2213:
[----:B------:R-:W-:Y:S05]  /*1d50*/  BSYNC B0 ;  /* 0x0000000000007941 */ /* 0x000fea0003800000 */
.L_x_2212:
[----:B------:R-:W-:Y:S01]  /*1d60*/  IADD3 R12, R14, 0x10, RZ ;  /* 0x000000100e0c7810 */ /* 0x000fe20007ffe0ff */
[----:B------:R-:W-:Y:S03]  /*1d70*/  BSSY B0, `(.L_x_2214) ;  /* 0x0000024000007945 */ /* 0x000fe60003800000 */
[----:B------:R-:W-:-:S13]  /*1d80*/  ISETP.GE.AND P1, PT, R12, R199, PT ;  /* 0x000000c70c00720c */ /* 0x000fda0003f26270 */
[----:B------:R-:W-:Y:S05]  /*1d90*/  @P1 BRA `(.L_x_2215) ;  /* 0x0000021000001947 */ /* 0x000fea0003800000 */
[----:B-1----:R-:W-:Y:S01]  /*1da0*/  IADD3 R7, P1, R24, 0x10, RZ ;  /* 0x0000001018077810 */ /* 0x002fe20007f3e0ff */
[----:B------:R-:W-:Y:S01]  /*1db0*/  IMAD.MOV.U32 R8, RZ, RZ, R20 ;  /* 0x000000ffff087224 */ /* 0x000fe200078e0014 */
        /* <DEDUP_REMOVED lines=31> */
.L_x_2215:
[----:B------:R-:W-:Y:S05]  /*1fb0*/  BSYNC B0 ;  /* 0x0000000000007941 */ /* 0x000fea0003800000 */
.L_x_2214:
[----:B-1----:R-:W-:Y:S01]  /*1fc0*/  IADD3 R10, R14, 0x20, RZ ;  /* 0x000000200e0a7810 */ /* 0x002fe20007ffe0ff */
[----:B------:R-:W-:Y:S03]  /*1fd0*/  BSSY B0, `(.L_x_2216) ;  /* 0x0000024000007945 */ /* 0x000fe60003800000 */
[----:B------:R-:W-:-:S13]  /*1fe0*/  ISETP.GE.AND P1, PT, R10, R199, PT ;  /* 0x000000c70a00720c */ /* 0x000fda0003f26270 */
[----:B------:R-:W-:Y:S05]  /*1ff0*/  @P1 BRA `(.L_x_2217) ;  /* 0x0000021000001947 */ /* 0x000fea0003800000 */
[----:B------:R-:W-:Y:S01]  /*2000*/  IADD3 R7, P1, R24, 0x20, RZ ;  /* 0x0000002018077810 */ /* 0x000fe20007f3e0ff */
        /* <DEDUP_REMOVED lines=32> */
.L_x_2217:
[----:B------:R-:W-:Y:S05]  /*2210*/  BSYNC B0 ;  /* 0x0000000000007941 */ /* 0x000fea0003800000 */
.L_x_2216:
[----:B------:R-:W-:Y:S01]  /*2220*/  IADD3 R8, R14, 0x30, RZ ;  /* 0x000000300e087810 */ /* 0x000fe20007ffe0ff */
[----:B------:R-:W-:Y:S03]  /*2230*/  BSSY B0, `(.L_x_2218) ;  /* 0x0000023000007945 */ /* 0x000fe60003800000 */
[----:B------:R-:W-:-:S13]  /*2240*/  ISETP.GE.AND P1, PT, R8, R199, PT ;  /* 0x000000c70800720c */ /* 0x000fda0003f26270 */
[----:B------:R-:W-:Y:S05]  /*2250*/  @P1 BRA `(.L_x_2219) ;  /* 0x0000020000001947 */ /* 0x000fea0003800000 */
[----:B-1----:R-:W-:Y:S01]  /*2260*/  IADD3 R7, P1, R24, 0x30, RZ ;  /* 0x0000003018077810 */ /* 0x002fe20007f3e0ff */
        /* <DEDUP_REMOVED lines=31> */
.L_x_2219:
[----:B------:R-:W-:Y:S05]  /*2460*/  BSYNC B0 ;  /* 0x0000000000007941 */ /* 0x000fea0003800000 */
.L_x_2218:
[----:B------:R-:W-:Y:S01]  /*2470*/  IADD3 R207, R134, -0x1, RZ ;  /* 0xffffffff86cf7810 */ /* 0x000fe20007ffe0ff */
[----:B------:R-:W-:Y:S04]  /*2480*/  BSSY B0, `(.L_x_2220) ;  /* 0x000001e000007945 */ /* 0x000fe80003800000 */
[----:B-1----:R-:W-:-:S04]  /*2490*/  IMAD.SHL.U32 R7, R207, 0x40, RZ ;  /* 0x00000040cf077824 */ /* 0x002fc800078e00ff */
[----:B------:R-:W-:-:S05]  /*24a0*/  IMAD.IADD R9, R86, 0x1, -R7 ;  /* 0x0000000156097824 */ /* 0x000fca00078e0a07 */
[----:B------:R-:W-:-:S13]  /*24b0*/  ISETP.GE.AND P1, PT, R14, R9, PT ;  /* 0x000000090e00720c */ /* 0x000fda0003f26270 */
[----:B------:R-:W-:Y:S05]  /*24c0*/  @P1 BRA `(.L_x_2221) ;  /* 0x0000019000001947 */ /* 0x000fea0003800000 */
[----:B------:R-:W-:Y:S02]  /*24d0*/  ISETP.GE.AND P4, PT, R212, c[0x0][0x220], PT ;  /* 0x00008800d4007a0c */ /* 0x000fe40003f86270 */
[----:B------:R-:W-:Y:S02]  /*24e0*/  ISETP.GE.AND P3, PT, R201, c[0x0][0x220], PT ;  /* 0x00008800c9007a0c */ /* 0x000fe40003f66270 */
[----:B------:R-:W-:-:S09]  /*24f0*/  ISETP.GE.AND P1, PT, R200, c[0x0][0x220], PT ;  /* 0x00008800c8007a0c */ /* 0x000fd20003f26270 */
        /* <DEDUP_REMOVED lines=22> */
.L_x_2221:
[----:B------:R-:W-:Y:S05]  /*2660*/  BSYNC B0 ;  /* 0x0000000000007941 */ /* 0x000fea0003800000 */
.L_x_2220:
        /* <DEDUP_REMOVED lines=11> */
[C---:B-1----:R-:W-:Y:S01]  /*2720*/  @!P4 LEA R22, P5, R11.reuse, c[0x0][0x168], 0x1 ;  /* 0x00005a000b16ca11 */ /* 0x042fe200078a08ff */
        /* <DEDUP_REMOVED lines=21> */
.L_x_2223:
[----:B------:R-:W-:Y:S05]  /*2880*/  BSYNC B0 ;  /* 0x0000000000007941 */ /* 0x000fea0003800000 */
.L_x_2222:
[----:B------:R-:W-:Y:S01]  /*2890*/  ISETP.GE.AND P1, PT, R10, R9, PT ;  /* 0x000000090a00720c */ /* 0x000fe20003f26270 */
[----:B------:R-:W-:-:S12]  /*28a0*/  BSSY B0, `(.L_x_2224) ;  /* 0x000001e000007945 */ /* 0x000fd80003800000 */
[----:B------:R-:W-:Y:S05]  /*28b0*/  @P1 BRA `(.L_x_2225) ;  /* 0x000001c000001947 */ /* 0x000fea0003800000 */
[----:B------:R-:W-:Y:S01]  /*28c0*/  ISETP.GE.AND P4, PT, R212, c[0x0][0x220], PT ;  /* 0x00008800d4007a0c */ /* 0x000fe20003f86270 */
[----:B------:R-:W-:Y:S01]  /*28d0*/  IMAD.MOV.U32 R0, RZ, RZ, c[0x0][0x19c] ;  /* 0x00006700ff007624 */ /* 0x000fe200078e00ff */
[----:B------:R-:W-:Y:S02]  /*28e0*/  ISETP.GE.AND P3, PT, R201, c[0x0][0x220], PT ;  /* 0x00008800c9007a0c */ /* 0x000fe40003f66270 */
[----:B------:R-:W-:Y:S02]  /*28f0*/  LEA R11, P2, R6, R216, 0x5 ;  /* 0x000000d8060b7211 */ /* 0x000fe400078428ff */
[----:B------:R-:W-:Y:S02]  /*2900*/  ISETP.GE.AND P1, PT, R200, c[0x0][0x220], PT ;  /* 0x00008800c8007a0c */ /* 0x000fe40003f26270 */
[----:B------:R-:W-:-:S05]  /*2910*/  LEA.HI.X R0, R6, R135, R0, 0x5, P2 ;  /* 0x0000008706007211 */ /* 0x000fca00010f2c00 */
        /* <DEDUP_REMOVED lines=22> */
.L_x_2225:
[----:B------:R-:W-:Y:S05]  /*2a80*/  BSYNC B0 ;  /* 0x0000000000007941 */ /* 0x000fea0003800000 */
.L_x_2224:
[----:B------:R-:W-:Y:S01]  /*2a90*/  ISETP.GE.AND P1, PT, R8, R9, PT ;  /* 0x000000090800720c */ /* 0x000fe20003f26270 */
[----:B------:R-:W-:-:S12]  /*2aa0*/  BSSY B0, `(.L_x_2226) ;  /* 0x000001f000007945 */ /* 0x000fd80003800000 */
[----:B------:R-:W-:Y:S05]  /*2ab0*/  @P1 BRA `(.L_x_2227) ;  /* 0x000001d000001947 */ /* 0x000fea0003800000 */
[----:B------:R-:W-:Y:S01]  /*2ac0*/  ISETP.GE.AND P5, PT, R212, c[0x0][0x220], PT ;  /* 0x00008800d4007a0c */ /* 0x000fe20003fa6270 */
[----:B------:R-:W-:Y:S01]  /*2ad0*/  IMAD.MOV.U32 R217, RZ, RZ, R135 ;  /* 0x000000ffffd97224 */ /* 0x000fe200078e0087 */
[----:B------:R-:W-:Y:S01]  /*2ae0*/  ISETP.GE.AND P4, PT, R201, c[0x0][0x220], PT ;  /* 0x00008800c9007a0c */ /* 0x000fe20003f86270 */
[----:B------:R-:W-:Y:S01]  /*2af0*/  ULDC UR4, c[0x0][0x19c] ;  /* 0x0000670000047ab9 */ /* 0x000fe20000000800 */
[----:B------:R-:W-:Y:S01]  /*2b00*/  ISETP.GE.AND P2, PT, R200, c[0x0][0x220], PT ;  /* 0x00008800c8007a0c */ /* 0x000fe20003f46270 */
[----:B------:R-:W-:Y:S01]  /*2b10*/  UIMAD UR4, UR4, 0x30, URZ ;  /* 0x00000030040478a4 */ /* 0x000fe2000f8e023f */
[----:B------:R-:W-:-:S05]  /*2b20*/  IMAD.WIDE.U32 R24, R6, 0x30, R216 ;  /* 0x0000003006187825 */ /* 0x000fca00078e00d8 */
[----:B------:R-:W-:Y:S02]  /*2b30*/  IADD3 R0, R25, UR4, RZ ;  /* 0x0000000419007c10 */ /* 0x000fe4000fffe0ff */
[C---:B------:R-:W-:Y:S01]  /*2b40*/  @!P5 LEA R26, P6, R24.reuse, c[0x0][0x168], 0x1 ;  /* 0x00005a00181ada11 */ /* 0x040fe200078c08ff */
[----:B------:R2:W-:Y:S01]  /*2b50*/  @P5 STS.128 [R208+0x7800], RZ ;  /* 0x007800ffd0005388 */ /* 0x0005e20000000c00 */
[C---:B-1----:R-:W-:Y:S02]  /*2b60*/  @!P4 LEA R22, P3, R24.reuse, c[0x0][0x168], 0x1 ;  /* 0x00005a001816ca11 */ /* 0x042fe400078608ff */
[C---:B------:R-:W-:Y:S02]  /*2b70*/  @!P2 LEA R20, P1, R24.reuse, c[0x0][0x168], 0x1 ;  /* 0x00005a001814aa11 */ /* 0x040fe400078208ff */
[C-C-:B------:R-:W-:Y:S02]  /*2b80*/  @!P5 LEA.HI.X R27, R24.reuse, c[0x0][0x16c], R0.reuse, 0x1, P6 ;  /* 0x00005b00181bda11 */ /* 0x140fe400030f0c00 */
[----:B------:R-:W-:-:S02]  /*2b90*/  @!P4 LEA.HI.X R23, R24, c[0x0][0x16c], R0, 0x1, P3 ;  /* 0x00005b001817ca11 */ /* 0x000fc400018f0c00 */
        /* <DEDUP_REMOVED lines=14> */
[----:B------:R2:W-:Y:S02]  /*2c80*/  @!P2 LDGSTS.E.BYPASS.LTC128B.128 [R208+0xb800], [R20.64+0x100] ;  /* 0x0b80010014d0afae */ /* 0x0005e4000b901d46 */
.L_x_2227:
[----:B------:R-:W-:Y:S05]  /*2c90*/  BSYNC B0 ;  /* 0x0000000000007941 */ /* 0x000fea0003800000 */
.L_x_2226:
[----:B------:R-:W-:Y:S01]  /*2ca0*/  SHF.R.S32.HI R0, RZ, 0x1f, R13 ;  /* 0x0000001fff007819 */ /* 0x000fe2000001140d */
[----:B------:R-:W-:Y:S01]  /*2cb0*/  IMAD.WIDE.U32 R18, R13, c[0x0][0x320], R18 ;  /* 0x0000c8000d127a25 */ /* 0x000fe200078e0012 */
[----:B------:R-:W0:Y:S03]  /*2cc0*/  LDGDEPBAR ;  /* 0x00000000000079af */ /* 0x000e260000000000 */
[----:B------:R-:W-:Y:S01]  /*2cd0*/  IMAD R0, R0, c[0x0][0x320], RZ ;  /* 0x0000c80000007a24 */ /* 0x000fe200078e02ff */
[----:B-12---:R-:W-:-:S03]  /*2ce0*/  LEA R20, P1, R18, c[0x0][0x318], 0x2 ;  /* 0x0000c60012147a11 */ /* 0x006fc600078210ff */
[----:B------:R-:W-:-:S04]  /*2cf0*/  IMAD R0, R13, c[0x0][0x324], R0 ;  /* 0x0000c9000d007a24 */ /* 0x000fc800078e0200 */
[----:B------:R-:W-:-:S05]  /*2d00*/  IMAD.IADD R0, R19, 0x1, R0 ;  /* 0x0000000113007824 */ /* 0x000fca00078e0200 */
[----:B------:R-:W-:-:S05]  /*2d10*/  LEA.HI.X R21, R18, c[0x0][0x31c], R0, 0x2, P1 ;  /* 0x0000c70012157a11 */ /* 0x000fca00008f1400 */
[----:B------:R-:W2:Y:S01]  /*2d20*/  LDG.E R11, [R20.64] ;  /* 0x00000006140b7981 */ /* 0x000ea2000c1e1900 */
[----:B------:R-:W-:Y:S01]  /*2d30*/  ISETP.GE.AND P2, PT, R14, R9, PT ;  /* 0x000000090e00720c */ /* 0x000fe20003f46270 */
[----:B------:R-:W2:Y:S01]  /*2d40*/  MUFU.RCP R0, c[0x0][0x238] ;  /* 0x00008e0000007b08 */ /* 0x000ea20000001000 */
[----:B------:R-:W-:-:S04]  /*2d50*/  DEPBAR.LE SB0, 0x0 ;  /* 0x000080000000791a */ /* 0x000fc80000000000 */
[----:B------:R-:W-:Y:S01]  /*2d60*/  BAR.SYNC.DEFER_BLOCKING 0x0 ;  /* 0x0000000000007b1d */ /* 0x000fe20000010000 */
[----:B------:R-:W-:Y:S01]  /*2d70*/  SHF.R.S32.HI R85, RZ, 0x1f, R16 ;  /* 0x0000001fff557819 */ /* 0x000fe20000011410 */
[----:B------:R-:W-:Y:S01]  /*2d80*/  IMAD.SHL.U32 R206, R206, 0x2, RZ ;  /* 0x00000002cece7824 */ /* 0x000fe200078e00ff */
[----:B------:R-:W-:Y:S02]  /*2d90*/  LEA R222, P1, R146, c[0x0][0x170], 0x1 ;  /* 0x00005c0092de7a11 */ /* 0x000fe400078208ff */
[----:B------:R-:W-:Y:S01]  /*2da0*/  LEA.HI R85, R85, R16, RZ, 0x2 ;  /* 0x0000001055557211 */ /* 0x000fe200078f10ff */
[----:B------:R-:W-:Y:S01]  /*2db0*/  BSSY B0, `(.L_x_2228) ;  /* 0x000001f000007945 */ /* 0x000fe20003800000 */
[----:B------:R-:W-:Y:S02]  /*2dc0*/  LOP3.LUT R206, R206, 0x6, RZ, 0xc0, !PT ;  /* 0x00000006cece7812 */ /* 0x000fe400078ec0ff */
[----:B------:R-:W-:Y:S02]  /*2dd0*/  LEA.HI.X R221, R146, c[0x0][0x174], R144, 0x1, P1 ;  /* 0x00005d0092dd7a11 */ /* 0x000fe400008f0c90 */
[----:B------:R-:W-:Y:S01]  /*2de0*/  SHF.R.S32.HI R85, RZ, 0x2, R85 ;  /* 0x00000002ff557819 */ /* 0x000fe20000011455 */
[----:B------:R1:W-:Y:S04]  /*2df0*/  @P2 STS.128 [R208+0xc000], RZ ;  /* 0x00c000ffd0002388 */ /* 0x0003e80000000c00 */
[----:B------:R1:W-:Y:S04]  /*2e00*/  @P2 STS.128 [R208+0xe000], RZ ;  /* 0x00e000ffd0002388 */ /* 0x0003e80000000c00 */
[----:B------:R1:W-:Y:S01]  /*2e10*/  @P2 STS.128 [R208+0x10000], RZ ;  /* 0x010000ffd0002388 */ /* 0x0003e20000000c00 */
[----:B--2---:R-:W-:Y:S01]  /*2e20*/  FMUL.FTZ R0, R11, R0 ;  /* 0x000000000b007220 */ /* 0x004fe20000410000 */
[----:B------:R-:W-:Y:S05]  /*2e30*/  @P2 BRA `(.L_x_2229) ;  /* 0x0000016000002947 */ /* 0x000fea0003800000 */
[----:B-1----:R-:W-:Y:S02]  /*2e40*/  ISETP.GE.AND P3, PT, R212, c[0x0][0x220], PT ;  /* 0x00008800d4007a0c */ /* 0x002fe40003f66270 */
        /* <DEDUP_REMOVED lines=16> */
[----:B-1----:R-:W-:-:S05]  /*2f50*/  MOV R220, R222 ;  /* 0x000000de00dc7202 */ /* 0x002fca0000000f00 */
[----:B------:R-:W-:Y:S01]  /*2f60*/  @!PT LDS RZ, [RZ] ;  /* 0x00000000fffff984 */ /* 0x000fe20000000800 */
[----:B------:R-:W-:Y:S01]  /*2f70*/  @!PT LDS RZ, [RZ] ;  /* 0x00000000fffff984 */ /* 0x000fe20000000800 */
[----:B------:R-:W-:Y:S01]  /*2f80*/  @!PT LDS RZ, [RZ] ;  /* 0x00000000fffff984 */ /* 0x000fe20000000800 */
[----:B------:R1:W-:Y:S02]  /*2f90*/  LDGSTS.E.BYPASS.LTC128B.128 [R208+0x10000], [R220.64+0x100] ;  /* 0x10000100dcd07fae */ /* 0x0003e4000b901d46 */
.L_x_2229:
[----:B-1----:R-:W-:Y:S05]  /*2fa0*/  BSYNC B0 ;  /* 0x0000000000007941 */ /* 0x002fea0003800000 */
.L_x_2228:
        /* <DEDUP_REMOVED lines=34> */
.L_x_2231:
[----:B------:R-:W-:Y:S05]  /*31d0*/  BSYNC B0 ;  /* 0x0000000000007941 */ /* 0x000fea0003800000 */
.L_x_2230:
        /* <DEDUP_REMOVED lines=9> */
[----:B--2---:R-:W-:Y:S01]  /*3270*/  IMAD.SHL.U32 R12, R11, 0x20, RZ ;  /* 0x000000200b0c7824 */ /* 0x004fe200078e00ff */
[----:B------:R-:W-:-:S02]  /*3280*/  ISETP.GE.AND P1, PT, R200, c[0x0][0x220], PT ;  /* 0x00008800c8007a0c */ /* 0x000fc40003f26270 */
[----:B------:R-:W-:-:S07]  /*3290*/  SHF.L.U64.HI R10, R11, R10, c[0x0][0x1a4] ;  /* 0x000069000b0a7619 */ /* 0x000fce000001020a */
        /* <DEDUP_REMOVED lines=22> */
.L_x_2233:
[----:B------:R-:W-:Y:S05]  /*3400*/  BSYNC B0 ;  /* 0x0000000000007941 */ /* 0x000fea0003800000 */
.L_x_2232:
        /* <DEDUP_REMOVED lines=11> */
[----:B------:R-:W-:Y:S01]  /*34c0*/  @!P3 MOV R223, R221 ;  /* 0x000000dd00dfb202 */ /* 0x000fe20000000f00 */
[--C-:B------:R-:W-:Y:S01]  /*34d0*/  @!P2 IMAD.MOV.U32 R220, RZ, RZ, R222.reuse ;  /* 0x000000ffffdca224 */ /* 0x100fe200078e00de */
[----:B------:R-:W-:Y:S01]  /*34e0*/  @!P2 MOV R8, c[0x0][0x1a4] ;  /* 0x000069000008aa02 */ /* 0x000fe20000000f00 */
[----:B------:R-:W-:Y:S02]  /*34f0*/  @!P3 IMAD R9, R9, 0x60, RZ ;  /* 0x000000600909b824 */ /* 0x000fe400078e02ff */
[----:B--2---:R-:W-:-:S04]  /*3500*/  @!P3 IMAD.WIDE.U32 R12, R11, 0x60, R222 ;  /* 0x000000600b0cb825 */ /* 0x004fc800078e00de */
[----:B------:R-:W-:Y:S01]  /*3510*/  @!P2 IMAD.WIDE.U32 R16, R11, 0x60, R220 ;  /* 0x000000600b10a825 */ /* 0x000fe200078e00dc */
        /* <DEDUP_REMOVED lines=23> */
.L_x_2235:
[----:B------:R-:W-:Y:S05]  /*3690*/  BSYNC B0 ;  /* 0x0000000000007941 */ /* 0x000fea0003800000 */
.L_x_2234:
[C---:B--2---:R-:W-:Y:S01]  /*36a0*/  IMAD.SHL.U32 R8, R4.reuse, 0x40, RZ ;  /* 0x0000004004087824 */ /* 0x044fe200078e00ff */
[----:B------:R-:W-:Y:S01]  /*36b0*/  R2P PR, R4, 0x6 ;  /* 0x0000000604007804 */ /* 0x000fe20000000000 */
[----:B------:R-:W-:Y:S01]  /*36c0*/  IMAD.SHL.U32 R14, R14, 0x8, RZ ;  /* 0x000000080e0e7824 */ /* 0x000fe200078e00ff */
[----:B------:R-:W0:Y:S01]  /*36d0*/  LDGDEPBAR ;  /* 0x00000000000079af */ /* 0x000e220000000000 */
[C---:B------:R-:W-:Y:S01]  /*36e0*/  IMAD R198, R87.reuse, 0x400, R2 ;  /* 0x0000040057c67824 */ /* 0x040fe200078e0202 */
[----:B------:R-:W-:Y:S01]  /*36f0*/  LOP3.LUT R9, R8, 0x1c0, RZ, 0xc0, !PT ;  /* 0x000001c008097812 */ /* 0x000fe200078ec0ff */
[----:B------:R-:W-:Y:S02]  /*3700*/  IMAD R88, R87, 0x10, R88 ;  /* 0x0000001057587824 */ /* 0x000fe400078e0258 */
        /* <DEDUP_REMOVED lines=11> */
[----:B------:R-:W-:Y:S01]  /*37c0*/  LDSM.16.M88.4 R20, [R194] ;  /* 0x00000000c214783b */ /* 0x000fe20000000200 */
[----:B------:R-:W-:Y:S02]  /*37d0*/  IADD3 R223, R86, R85, -R209 ;  /* 0x0000005556df7210 */ /* 0x000fe40007ffe8d1 */
[----:B------:R-:W-:Y:S01]  /*37e0*/  IMAD.SHL.U32 R197, R197, 0x2, RZ ;  /* 0x00000002c5c57824 */ /* 0x000fe200078e00ff */
[----:B------:R-:W-:Y:S01]  /*37f0*/  LDSM.16.M88.4 R68, [R193] ;  /* 0x00000000c144783b */ /* 0x000fe20000000200 */
[----:B------:R-:W-:-:S03]  /*3800*/  IADD3 R223, R223, c[0x0][0x2e8], RZ ;  /* 0x0000ba00dfdf7a10 */ /* 0x000fc60007ffe0ff */
[----:B------:R-:W2:Y:S01]  /*3810*/  LDSM.16.M88.4 R72, [R197+0x6000] ;  /* 0x00600000c548783b */ /* 0x000ea20000000200 */
[C---:B------:R-:W-:Y:S02]  /*3820*/  IADD3 R4, R197.reuse, 0x6000, RZ ;  /* 0x00006000c5047810 */ /* 0x040fe40007ffe0ff */
[----:B------:R-:W-:Y:S01]  /*3830*/  IADD3 R195, R197, 0x6020, RZ ;  /* 0x00006020c5c37810 */ /* 0x000fe20007ffe0ff */
[----:B------:R-:W5:Y:S01]  /*3840*/  LDSM.16.M88.4 R32, [R197+0x7000] ;  /* 0x00700000c520783b */ /* 0x000f620000000200 */
[----:B------:R-:W-:Y:S01]  /*3850*/  @P1 IADD3 R195, R4, -0x20, RZ ;  /* 0xffffffe004c31810 */ /* 0x000fe20007ffe0ff */
[----:B------:R-:W-:Y:S01]  /*3860*/  IMAD.MOV.U32 R4, RZ, RZ, 0x40 ;  /* 0x00000040ff047424 */ /* 0x000fe200078e00ff */
[C---:B------:R-:W-:Y:S01]  /*3870*/  IADD3 R211, R223.reuse, 0x8, RZ ;  /* 0x00000008dfd37810 */ /* 0x040fe20007ffe0ff */
[----:B------:R-:W1:Y:S01]  /*3880*/  LDSM.16.M88.4 R40, [R197+0x6800] ;  /* 0x00680000c528783b */ /* 0x000e620000000200 */
[-C--:B------:R-:W-:Y:S02]  /*3890*/  IMNMX R223, R223, R86.reuse, PT ;  /* 0x00000056dfdf7217 */ /* 0x080fe40003800200 */
[----:B------:R-:W-:Y:S01]  /*38a0*/  SEL R4, R4, 0xffffffc0, !P2 ;  /* 0xffffffc004047807 */ /* 0x000fe20005000000 */
[----:B-1----:R-:W1:Y:S01]  /*38b0*/  LDSM.16.M88.4 R12, [R197+0x7800] ;  /* 0x00780000c50c783b */ /* 0x002e620000000200 */
[----:B------:R-:W-:-:S02]  /*38c0*/  IMNMX R211, R211, R86, PT ;  /* 0x00000056d3d37217 */ /* 0x000fc40003800200 */
[----:B------:R-:W-:Y:S01]  /*38d0*/  IADD3 R187, R195, 0x800, RZ ;  /* 0x00000800c3bb7810 */ /* 0x000fe20007ffe0ff */
[----:B------:R-:W3:Y:S01]  /*38e0*/  LDSM.16.M88.4 R64, [R195] ;  /* 0x00000000c340783b */ /* 0x000ee20000000200 */
[----:B------:R-:W-:Y:S01]  /*38f0*/  IMAD.IADD R191, R197, 0x1, R4 ;  /* 0x00000001c5bf7824 */ /* 0x000fe200078e0204 */
[C---:B------:R-:W-:Y:S01]  /*3900*/  IADD3 R186, R195.reuse, 0x1000, RZ ;  /* 0x00001000c3ba7810 */ /* 0x040fe20007ffe0ff */
[----:B------:R-:W-:Y:S01]  /*3910*/  IMAD.IADD R184, R4, 0x1, R195 ;  /* 0x0000000104b87824 */ /* 0x000fe200078e02c3 */
[----:B------:R-:W4:Y:S01]  /*3920*/  LDSM.16.M88.4 R52, [R195+0x1000] ;  /* 0x00100000c334783b */ /* 0x000f220000000200 */
        /* <DEDUP_REMOVED lines=8> */
[----:B------:R-:W1:Y:S01]  /*39b0*/  LDSM.16.M88.4 R16, [R191+0x6000] ;  /* 0x00600000bf10783b */ /* 0x000e620000000200 */
[C---:B------:R-:W-:Y:S02]  /*39c0*/  IADD3 R178, R195.reuse, 0x4800, RZ ;  /* 0x00004800c3b27810 */ /* 0x040fe40007ffe0ff */
[C---:B------:R-:W-:Y:S01]  /*39d0*/  IADD3 R177, R195.reuse, 0x5000, RZ ;  /* 0x00005000c3b17810 */ /* 0x040fe20007ffe0ff */
[----:B------:R-:W1:Y:S01]  /*39e0*/  LDSM.16.M88.4 R80, [R191+0x7000] ;  /* 0x00700000bf50783b */ /* 0x000e620000000200 */
[----:B------:R-:W-:Y:S01]  /*39f0*/  IADD3 R176, R195, 0x5800, RZ ;  /* 0x00005800c3b07810 */ /* 0x000fe20007ffe0ff */
[C---:B--2---:R-:W-:Y:S02]  /*3a00*/  HMMA.16816.F32.BF16 R8, R24.reuse, R72, RZ ;  /* 0x000000481808723c */ /* 0x044fe400000418ff */
[----:B------:R-:W-:Y:S06]  /*3a10*/  LDSM.16.M88.4 R76, [R191+0x7800] ;  /* 0x00780000bf4c783b */ /* 0x000fec0000000200 */
[C---:B------:R-:W-:Y:S08]  /*3a20*/  HMMA.16816.F32.BF16 R72, R24.reuse, R74, RZ ;  /* 0x0000004a1848723c */ /* 0x040ff000000418ff */
[C---:B-----5:R-:W-:Y:S08]  /*3a30*/  HMMA.16816.F32.BF16 R36, R24.reuse, R32, RZ ;  /* 0x000000201824723c */ /* 0x060ff000000418ff */
[C---:B------:R-:W-:Y:S08]  /*3a40*/  HMMA.16816.F32.BF16 R32, R24.reuse, R34, RZ ;  /* 0x000000221820723c */ /* 0x040ff000000418ff */
[C---:B------:R-:W-:Y:S08]  /*3a50*/  HMMA.16816.F32.BF16 R44, R24.reuse, R40, RZ ;  /* 0x00000028182c723c */ /* 0x040ff000000418ff */
[C---:B------:R-:W-:Y:S08]  /*3a60*/  HMMA.16816.F32.BF16 R40, R24.reuse, R42, RZ ;  /* 0x0000002a1828723c */ /* 0x040ff000000418ff */
[C---:B-1----:R-:W-:Y:S08]  /*3a70*/  HMMA.16816.F32.BF16 R28, R24.reuse, R12, RZ ;  /* 0x0000000c181c723c */ /* 0x042ff000000418ff */
[----:B------:R-:W-:Y:S01]  /*3a80*/  HMMA.16816.F32.BF16 R24, R24, R14, RZ ;  /* 0x0000000e1818723c */ /* 0x000fe200000418ff */
[----:B------:R-:W1:Y:S07]  /*3a90*/  LDSM.16.M88.4 R12, [R191+0x6800] ;  /* 0x00680000bf0c783b */ /* 0x000e6e0000000200 */
[C---:B---3--:R-:W-:Y:S08]  /*3aa0*/  HMMA.16816.F32.BF16 R72, R60.reuse, R66, R72 ;  /* 0x000000423c48723c */ /* 0x048ff00000041848 */
[C---:B------:R-:W-:Y:S01]  /*3ab0*/  HMMA.16816.F32.BF16 R8, R60.reuse, R64, R8 ;  /* 0x000000403c08723c */ /* 0x040fe20000041808 */
[----:B------:R-:W2:Y:S07]  /*3ac0*/  LDSM.16.M88.4 R64, [R184] ;  /* 0x00000000b840783b */ /* 0x000eae0000000200 */
[C---:B----4-:R-:W-:Y:S08]  /*3ad0*/  HMMA.16816.F32.BF16 R36, R60.reuse, R52, R36 ;  /* 0x000000343c24723c */ /* 0x050ff00000041824 */
        /* <DEDUP_REMOVED lines=8> */
[----:B------:R-:W-:Y:S03]  /*3b60*/  LDSM.16.M88.4 R60, [R184+0x1800] ;  /* 0x00180000b83c783b */ /* 0x000fe60000000200 */
[C---:B------:R-:W-:Y:S08]  /*3b70*/  HMMA.16816.F32.BF16 R72, R20.reuse, R18, R72 ;  /* 0x000000121448723c */ /* 0x040ff00000041848 */
[C---:B------:R-:W-:Y:S01]  /*3b80*/  HMMA.16816.F32.BF16 R8, R20.reuse, R16, R8 ;  /* 0x000000101408723c */ /* 0x040fe20000041808 */
[----:B------:R-:W4:Y:S07]  /*3b90*/  LDSM.16.M88.4 R16, [R197+0x8000] ;  /* 0x00800000c510783b */ /* 0x000f2e0000000200 */
[C---:B------:R-:W-:Y:S08]  /*3ba0*/  HMMA.16816.F32.BF16 R36, R20.reuse, R80, R36 ;  /* 0x000000501424723c */ /* 0x040ff00000041824 */
[C---:B------:R-:W-:Y:S01]  /*3bb0*/  HMMA.16816.F32.BF16 R32, R20.reuse, R82, R32 ;  /* 0x000000521420723c */ /* 0x040fe20000041820 */
[----:B------:R-:W-:Y:S07]  /*3bc0*/  LDSM.16.M88.4 R80, [R197+0x9800] ;  /* 0x00980000c550783b */ /* 0x000fee0000000200 */
[C---:B-1----:R-:W-:Y:S08]  /*3bd0*/  HMMA.16816.F32.BF16 R44, R20.reuse, R12, R44 ;  /* 0x0000000c142c723c */ /* 0x042ff0000004182c */
[C---:B------:R-:W-:Y:S01]  /*3be0*/  HMMA.16816.F32.BF16 R40, R20.reuse, R14, R40 ;  /* 0x0000000e1428723c */ /* 0x040fe20000041828 */
[----:B------:R-:W1:Y:S07]  /*3bf0*/  LDSM.16.M88.4 R12, [R197+0x9000] ;  /* 0x00900000c50c783b */ /* 0x000e6e0000000200 */
[C---:B------:R-:W-:Y:S08]  /*3c00*/  HMMA.16816.F32.BF16 R28, R20.reuse, R76, R28 ;  /* 0x0000004c141c723c */ /* 0x040ff0000004181c */
[----:B------:R-:W-:Y:S01]  /*3c10*/  HMMA.16816.F32.BF16 R24, R20, R78, R24 ;  /* 0x0000004e1418723c */ /* 0x000fe20000041818 */
[----:B------:R-:W5:Y:S07]  /*3c20*/  LDSM.16.M88.4 R20, [R197+0x8800] ;  /* 0x00880000c514783b */ /* 0x000f6e0000000200 */
[C---:B--2---:R-:W-:Y:S01]  /*3c30*/  HMMA.16816.F32.BF16 R76, R68.reuse, R66, R72 ;  /* 0x00000042444c723c */ /* 0x044fe20000041848 */
[----:B------:R-:W-:Y:S07]  /*3c40*/  LDSM.16.M88.4 R72, [R196+0x2000] ;  /* 0x00200000c448783b */ /* 0x000fee0000000200 */
[C---:B------:R-:W-:Y:S01]  /*3c50*/  HMMA.16816.F32.BF16 R8, R68.reuse, R64, R8 ;  /* 0x000000404408723c */ /* 0x040fe20000041808 */
[----:B------:R-:W2:Y:S07]  /*3c60*/  LDSM.16.M88.4 R64, [R195+0x2000] ;  /* 0x00200000c340783b */ /* 0x000eae0000000200 */
[C---:B---3--:R-:W-:Y:S08]  /*3c70*/  HMMA.16816.F32.BF16 R36, R68.reuse, R48, R36 ;  /* 0x000000304424723c */ /* 0x048ff00000041824 */
[C---:B------:R-:W-:Y:S01]  /*3c80*/  HMMA.16816.F32.BF16 R32, R68.reuse, R50, R32 ;  /* 0x000000324420723c */ /* 0x040fe20000041820 */
[----:B------:R-:W3:Y:S07]  /*3c90*/  LDSM.16.M88.4 R48, [R195+0x3000] ;  /* 0x00300000c330783b */ /* 0x000eee0000000200 */
[----:B------:R-:W-:Y:S08]  /*3ca0*/  HMMA.16816.F32.BF16 R40, R68, R54, R40 ;  /* 0x000000364428723c */ /* 0x000ff00000041828 */
[C---:B----4-:R-:W-:Y:S08]  /*3cb0*/  HMMA.16816.F32.BF16 R76, R56.reuse, R18, R76 ;  /* 0x00000012384c723c */ /* 0x050ff0000004184c */
[----:B------:R-:W-:Y:S01]  /*3cc0*/  HMMA.16816.F32.BF16 R8, R56, R16, R8 ;  /* 0x000000103808723c */ /* 0x000fe20000041808 */
[----:B------:R-:W-:Y:S07]  /*3cd0*/  LDSM.16.M88.4 R16, [R191+0x8000] ;  /* 0x00800000bf10783b */ /* 0x000fee0000000200 */
[C---:B------:R-:W-:Y:S01]  /*3ce0*/  HMMA.16816.F32.BF16 R44, R68.reuse, R52, R44 ;  /* 0x00000034442c723c */ /* 0x040fe2000004182c */
[----:B------:R-:W4:Y:S07]  /*3cf0*/  LDSM.16.M88.4 R52, [R195+0x2800] ;  /* 0x00280000c334783b */ /* 0x000f2e0000000200 */
[C---:B------:R-:W-:Y:S08]  /*3d00*/  HMMA.16816.F32.BF16 R28, R68.reuse, R60, R28 ;  /* 0x0000003c441c723c */ /* 0x040ff0000004181c */
[----:B------:R-:W-:Y:S01]  /*3d10*/  HMMA.16816.F32.BF16 R24, R68, R62, R24 ;  /* 0x0000003e4418723c */ /* 0x000fe20000041818 */
[----:B------:R-:W3:Y:S04]  /*3d20*/  LDSM.16.M88.4 R60, [R194+0x2000] ;  /* 0x00200000c23c783b */ /* 0x000ee80000000200 */
[----:B------:R-:W3:Y:S03]  /*3d30*/  LDSM.16.M88.4 R68, [R195+0x3800] ;  /* 0x00380000c344783b */ /* 0x000ee60000000200 */
[C---:B-1----:R-:W-:Y:S08]  /*3d40*/  HMMA.16816.F32.BF16 R36, R56.reuse, R12, R36 ;  /* 0x0000000c3824723c */ /* 0x042ff00000041824 */
[C---:B------:R-:W-:Y:S01]  /*3d50*/  HMMA.16816.F32.BF16 R32, R56.reuse, R14, R32 ;  /* 0x0000000e3820723c */ /* 0x040fe20000041820 */
[----:B------:R-:W1:Y:S07]  /*3d60*/  LDSM.16.M88.4 R12, [R191+0x9000] ;  /* 0x00900000bf0c783b */ /* 0x000e6e0000000200 */
[----:B-----5:R-:W-:Y:S08]  /*3d70*/  HMMA.16816.F32.BF16 R40, R56, R22, R40 ;  /* 0x000000163828723c */ /* 0x020ff00000041828 */
[C---:B--2---:R-:W-:Y:S08]  /*3d80*/  HMMA.16816.F32.BF16 R76, R72.reuse, R66, R76 ;  /* 0x00000042484c723c */ /* 0x044ff0000004184c */
[----:B------:R-:W-:Y:S01]  /*3d90*/  HMMA.16816.F32.BF16 R8, R72, R64, R8 ;  /* 0x000000404808723c */ /* 0x000fe20000041808 */
[----:B------:R-:W-:Y:S07]  /*3da0*/  LDSM.16.M88.4 R64, [R193+0x2000] ;  /* 0x00200000c140783b */ /* 0x000fee0000000200 */
[C---:B------:R-:W-:Y:S01]  /*3db0*/  HMMA.16816.F32.BF16 R44, R56.reuse, R20, R44 ;  /* 0x00000014382c723c */ /* 0x040fe2000004182c */
[----:B------:R-:W2:Y:S07]  /*3dc0*/  LDSM.16.M88.4 R20, [R191+0x8800] ;  /* 0x00880000bf14783b */ /* 0x000eae0000000200 */
[C---:B------:R-:W-:Y:S08]  /*3dd0*/  HMMA.16816.F32.BF16 R28, R56.reuse, R80, R28 ;  /* 0x00000050381c723c */ /* 0x040ff0000004181c */
[----:B------:R-:W-:Y:S01]  /*3de0*/  HMMA.16816.F32.BF16 R24, R56, R82, R24 ;  /* 0x000000523818723c */ /* 0x000fe20000041818 */
[----:B------:R-:W5:Y:S04]  /*3df0*/  LDSM.16.M88.4 R56, [R184+0x2000] ;  /* 0x00200000b838783b */ /* 0x000f680000000200 */
[----:B------:R-:W1:Y:S03]  /*3e00*/  LDSM.16.M88.4 R80, [R191+0x9800] ;  /* 0x00980000bf50783b */ /* 0x000e660000000200 */
[C---:B---3--:R-:W-:Y:S08]  /*3e10*/  HMMA.16816.F32.BF16 R36, R72.reuse, R48, R36 ;  /* 0x000000304824723c */ /* 0x048ff00000041824 */
[C---:B------:R-:W-:Y:S01]  /*3e20*/  HMMA.16816.F32.BF16 R32, R72.reuse, R50, R32 ;  /* 0x000000324820723c */ /* 0x040fe20000041820 */
[----:B------:R-:W3:Y:S07]  /*3e30*/  LDSM.16.M88.4 R48, [R184+0x3000] ;  /* 0x00300000b830783b */ /* 0x000eee0000000200 */
[----:B----4-:R-:W-:Y:S08]  /*3e40*/  HMMA.16816.F32.BF16 R40, R72, R54, R40 ;  /* 0x000000364828723c */ /* 0x010ff00000041828 */
[C---:B------:R-:W-:Y:S08]  /*3e50*/  HMMA.16816.F32.BF16 R76, R60.reuse, R18, R76 ;  /* 0x000000123c4c723c */ /* 0x040ff0000004184c */
        /* <DEDUP_REMOVED lines=11> */
[----:B--2---:R-:W-:Y:S08]  /*3f10*/  HMMA.16816.F32.BF16 R40, R60, R22, R40 ;  /* 0x000000163c28723c */ /* 0x004ff00000041828 */
[C---:B-----5:R-:W-:Y:S08]  /*3f20*/  HMMA.16816.F32.BF16 R76, R64.reuse, R58, R76 ;  /* 0x0000003a404c723c */ /* 0x060ff0000004184c */
[----:B------:R-:W-:Y:S01]  /*3f30*/  HMMA.16816.F32.BF16 R8, R64, R56, R8 ;  /* 0x000000384008723c */ /* 0x000fe20000041808 */
[----:B------:R-:W-:Y:S07]  /*3f40*/  LDSM.16.M88.4 R56, [R195+0x4000] ;  /* 0x00400000c338783b */ /* 0x000fee0000000200 */
[C---:B------:R-:W-:Y:S01]  /*3f50*/  HMMA.16816.F32.BF16 R44, R60.reuse, R20, R44 ;  /* 0x000000143c2c723c */ /* 0x040fe2000004182c */
[----:B------:R-:W2:Y:S07]  /*3f60*/  LDSM.16.M88.4 R20, [R197+0xa800] ;  /* 0x00a80000c514783b */ /* 0x000eae0000000200 */
[C---:B------:R-:W-:Y:S08]  /*3f70*/  HMMA.16816.F32.BF16 R28, R60.reuse, R80, R28 ;  /* 0x000000503c1c723c */ /* 0x040ff0000004181c */
[----:B------:R-:W-:Y:S01]  /*3f80*/  HMMA.16816.F32.BF16 R24, R60, R82, R24 ;  /* 0x000000523c18723c */ /* 0x000fe20000041818 */
[----:B------:R-:W5:Y:S04]  /*3f90*/  LDSM.16.M88.4 R60, [R196+0x4000] ;  /* 0x00400000c43c783b */ /* 0x000f680000000200 */
[----:B------:R-:W-:Y:S03]  /*3fa0*/  LDSM.16.M88.4 R80, [R197+0xb800] ;  /* 0x00b80000c550783b */ /* 0x000fe60000000200 */
        /* <DEDUP_REMOVED lines=20> */
[----:B------:R-:W-:Y:S01]  /*40f0*/  HMMA.16816.F32.BF16 R44, R68, R20, R44 ;  /* 0x00000014442c723c */ /* 0x000fe2000004182c */
[----:B------:R-:W2:Y:S07]  /*4100*/  LDSM.16.M88.4 R20, [R193+0x4000] ;  /* 0x00400000c114783b */ /* 0x000eae0000000200 */
[C---:B---3--:R-:W-:Y:S08]  /*4110*/  HMMA.16816.F32.BF16 R36, R60.reuse, R48, R36 ;  /* 0x000000303c24723c */ /* 0x048ff00000041824 */
[----:B------:R-:W-:Y:S01]  /*4120*/  HMMA.16816.F32.BF16 R32, R60, R50, R32 ;  /* 0x000000323c20723c */ /* 0x000fe20000041820 */
[----:B------:R-:W3:Y:S07]  /*4130*/  LDSM.16.M88.4 R48, [R191+0xb000] ;  /* 0x00b00000bf30783b */ /* 0x000eee0000000200 */
[C---:B------:R-:W-:Y:S08]  /*4140*/  HMMA.16816.F32.BF16 R28, R68.reuse, R80, R28 ;  /* 0x00000050441c723c */ /* 0x040ff0000004181c */
[----:B------:R-:W-:Y:S08]  /*4150*/  HMMA.16816.F32.BF16 R24, R68, R82, R24 ;  /* 0x000000524418723c */ /* 0x000ff00000041818 */
[----:B----4-:R-:W-:Y:S08]  /*4160*/  HMMA.16816.F32.BF16 R40, R60, R54, R40 ;  /* 0x000000363c28723c */ /* 0x010ff00000041828 */
[C---:B------:R-:W-:Y:S08]  /*4170*/  HMMA.16816.F32.BF16 R76, R16.reuse, R66, R76 ;  /* 0x00000042104c723c */ /* 0x040ff0000004184c */
[----:B------:R-:W-:Y:S08]  /*4180*/  HMMA.16816.F32.BF16 R8, R16, R64, R8 ;  /* 0x000000401008723c */ /* 0x000ff00000041808 */
[C---:B------:R-:W-:Y:S01]  /*4190*/  HMMA.16816.F32.BF16 R44, R60.reuse, R52, R44 ;  /* 0x000000343c2c723c */ /* 0x040fe2000004182c */
[----:B------:R-:W4:Y:S07]  /*41a0*/  LDSM.16.M88.4 R52, [R184+0x4800] ;  /* 0x00480000b834783b */ /* 0x000f2e0000000200 */
[C---:B------:R-:W-:Y:S08]  /*41b0*/  HMMA.16816.F32.BF16 R28, R60.reuse, R72, R28 ;  /* 0x000000483c1c723c */ /* 0x040ff0000004181c */
[----:B------:R-:W-:Y:S07]  /*41c0*/  HMMA.16816.F32.BF16 R24, R60, R74, R24 ;  /* 0x0000004a3c18723c */ /* 0x000fee0000041818 */
[----:B------:R-:W-:Y:S01]  /*41d0*/  IMAD.IADD R60, R7, 0x1, R206 ;  /* 0x00000001073c7824 */ /* 0x000fe200078e02ce */
[----:B-1----:R-:W-:Y:S03]  /*41e0*/  HMMA.16816.F32.BF16 R40, R16, R14, R40 ;  /* 0x0000000e1028723c */ /* 0x002fe60000041828 */
[----:B------:R-:W-:Y:S01]  /*41f0*/  I2F R61, R60 ;  /* 0x0000003c003d7306 */ /* 0x000fe20000201400 */
[----:B------:R-:W-:-:S02]  /*4200*/  IADD3 R62, R60, 0x9, RZ ;  /* 0x000000093c3e7810 */ /* 0x000fc40007ffe0ff */
[----:B------:R-:W-:Y:S02]  /*4210*/  IADD3 R64, R60, 0x10, RZ ;  /* 0x000000103c407810 */ /* 0x000fe40007ffe0ff */
[----:B--2---:R-:W-:Y:S01]  /*4220*/  HMMA.16816.F32.BF16 R76, R20, R58, R76 ;  /* 0x0000003a144c723c */ /* 0x004fe2000004184c */
[C---:B------:R-:W-:Y:S02]  /*4230*/  ISETP.GE.AND P5, PT, R62.reuse, R223, PT ;  /* 0x000000df3e00720c */ /* 0x040fe40003fa6270 */
[----:B------:R-:W-:-:S04]  /*4240*/  ISETP.GE.AND P3, PT, R62, R211, PT ;  /* 0x000000d33e00720c */ /* 0x000fc80003f66270 */
[----:B------:R-:W-:Y:S01]  /*4250*/  IADD3 R58, R60, 0x1, RZ ;  /* 0x000000013c3a7810 */ /* 0x000fe20007ffe0ff */
[----:B------:R-:W-:Y:S03]  /*4260*/  HMMA.16816.F32.BF16 R8, R20, R56, R8 ;  /* 0x000000381408723c */ /* 0x000fe60000041808 */
[----:B------:R-:W1:Y:S01]  /*4270*/  I2F R4, R58 ;  /* 0x0000003a00047306 */ /* 0x000e620000201400 */
[C---:B------:R-:W-:Y:S02]  /*4280*/  ISETP.GE.AND P4, PT, R58.reuse, R223, PT ;  /* 0x000000df3a00720c */ /* 0x040fe40003f86270 */
[----:B------:R-:W-:Y:S02]  /*4290*/  ISETP.GE.AND P1, PT, R58, R211, PT ;  /* 0x000000d33a00720c */ /* 0x000fe40003f26270 */
[----:B------:R-:W-:Y:S01]  /*42a0*/  HMMA.16816.F32.BF16 R44, R16, R12, R44 ;  /* 0x0000000c102c723c */ /* 0x000fe2000004182c */
[----:B------:R-:W2:Y:S01]  /*42b0*/  LDSM.16.M88.4 R12, [R191+0xb800] ;  /* 0x00b80000bf0c783b */ /* 0x000ea20000000200 */
[----:B------:R-:W-:-:S04]  /*42c0*/  IADD3 R56, R60, 0x8, RZ ;  /* 0x000000083c387810 */ /* 0x000fc80007ffe0ff */
[----:B------:R5:W-:Y:S01]  /*42d0*/  I2F R65, R56 ;  /* 0x0000003800417306 */ /* 0x000be20000201400 */
[C---:B------:R-:W-:Y:S01]  /*42e0*/  ISETP.GE.AND P6, PT, R56.reuse, R223, PT ;  /* 0x000000df3800720c */ /* 0x040fe20003fc6270 */
[----:B---3--:R-:W-:Y:S01]  /*42f0*/  HMMA.16816.F32.BF16 R36, R16, R48, R36 ;  /* 0x000000301024723c */ /* 0x008fe20000041824 */
[----:B------:R-:W-:-:S05]  /*4300*/  ISETP.GE.AND P2, PT, R56, R211, PT ;  /* 0x000000d33800720c */ /* 0x000fca0003f46270 */
[----:B------:R-:W3:Y:S02]  /*4310*/  I2F R48, R62 ;  /* 0x0000003e00307306 */ /* 0x000ee40000201400 */
[----:B----4-:R-:W-:Y:S01]  /*4320*/  HMMA.16816.F32.BF16 R40, R20, R54, R40 ;  /* 0x000000361428723c */ /* 0x010fe20000041828 */
[CC--:B-1----:R-:W-:Y:S02]  /*4330*/  FFMA.FTZ R49, R0.reuse, R4.reuse, R9 ;  /* 0x0000000400317223 */ /* 0x0c2fe40000010009 */
[----:B------:R-:W-:Y:S01]  /*4340*/  FFMA.FTZ R11, R0, R4, R11 ;  /* 0x00000004000b7223 */ /* 0x000fe2000001000b */
[----:B------:R-:W-:Y:S01]  /*4350*/  IADD3 R4, R60, 0x11, RZ ;  /* 0x000000113c047810 */ /* 0x000fe20007ffe0ff */
[CC--:B------:R-:W-:Y:S01]  /*4360*/  FFMA.FTZ R8, R0.reuse, R61.reuse, R8 ;  /* 0x0000003d00087223 */ /* 0x0c0fe20000010008 */
[----:B-----5:R-:W1:Y:S01]  /*4370*/  LDSM.16.M88.4 R56, [R184+0x5000] ;  /* 0x00500000b838783b */ /* 0x020e620000000200 */
[----:B------:R4:W5:Y:S01]  /*4380*/  I2F R9, R64 ;  /* 0x0000004000097306 */ /* 0x0009620000201400 */
[----:B------:R-:W-:Y:S01]  /*4390*/  HMMA.16816.F32.BF16 R32, R16, R50, R32 ;  /* 0x000000321020723c */ /* 0x000fe20000041820 */
[----:B------:R-:W-:Y:S01]  /*43a0*/  FSEL R63, R11, -INF , !P1 ;  /* 0xff8000000b3f7808 */ /* 0x000fe20004800000 */
[----:B------:R-:W-:Y:S01]  /*43b0*/  FFMA.FTZ R61, R0, R61, R10 ;  /* 0x0000003d003d7223 */ /* 0x000fe2000001000a */
[----:B------:R-:W-:Y:S01]  /*43c0*/  ISETP.GE.AND P1, PT, R64, R211, PT ;  /* 0x000000d34000720c */ /* 0x000fe20003f26270 */
[----:B---3--:R-:W-:-:S03]  /*43d0*/  FFMA.FTZ R77, R0, R48, R77 ;  /* 0x00000030004d7223 */ /* 0x008fc6000001004d */
[----:B------:R-:W-:Y:S01]  /*43e0*/  IADD3 R50, R60, 0x18, RZ ;  /* 0x000000183c327810 */ /* 0x000fe20007ffe0ff */
[C---:B------:R-:W-:Y:S01]  /*43f0*/  FFMA.FTZ R55, R0.reuse, R48, R79 ;  /* 0x0000003000377223 */ /* 0x040fe2000001004f */
[----:B------:R-:W-:Y:S01]  /*4400*/  HMMA.16816.F32.BF16 R44, R20, R52, R44 ;  /* 0x00000034142c723c */ /* 0x000fe2000004182c */
[----:B------:R-:W-:Y:S01]  /*4410*/  FFMA.FTZ R62, R0, R65, R76 ;  /* 0x00000041003e7223 */ /* 0x000fe2000001004c */
[----:B------:R-:W-:Y:S01]  /*4420*/  FSEL R54, R77, -INF , !P5 ;  /* 0xff8000004d367808 */ /* 0x000fe20006800000 */
[----:B------:R5:W3:Y:S01]  /*4430*/  I2F R11, R4 ;  /* 0x00000004000b7306 */ /* 0x000ae20000201400 */
[----:B------:R-:W-:Y:S02]  /*4440*/  FSEL R55, R55, -INF , !P3 ;  /* 0xff80000037377808 */ /* 0x000fe40005800000 */
[----:B------:R-:W-:Y:S01]  /*4450*/  ISETP.GE.AND P5, PT, R50, R223, PT ;  /* 0x000000df3200720c */ /* 0x000fe20003fa6270 */
[----:B------:R-:W-:Y:S01]  /*4460*/  FFMA.FTZ R53, R0, R65, R78 ;  /* 0x0000004100357223 */ /* 0x000fe2000001004e */
[----:B------:R-:W-:Y:S01]  /*4470*/  FSEL R52, R49, -INF , !P4 ;  /* 0xff80000031347808 */ /* 0x000fe20006000000 */
[----:B--2---:R-:W-:Y:S01]  /*4480*/  HMMA.16816.F32.BF16 R24, R16, R14, R24 ;  /* 0x0000000e1018723c */ /* 0x004fe20000041818 */
[----:B------:R-:W-:Y:S01]  /*4490*/  ISETP.GE.AND P3, PT, R50, R211, PT ;  /* 0x000000d33200720c */ /* 0x000fe20003f66270 */
[----:B------:R2:W1:Y:S01]  /*44a0*/  I2F R65, R50 ;  /* 0x0000003200417306 */ /* 0x0004620000201400 */
[----:B------:R-:W-:-:S02]  /*44b0*/  FSEL R62, R62, -INF , !P6 ;  /* 0xff8000003e3e7808 */ /* 0x000fc40007000000 */
[----:B------:R-:W-:Y:S02]  /*44c0*/  FSEL R53, R53, -INF , !P2 ;  /* 0xff80000035357808 */ /* 0x000fe40005000000 */
[C---:B------:R-:W-:Y:S01]  /*44d0*/  ISETP.GE.AND P6, PT, R4.reuse, R223, PT ;  /* 0x000000df0400720c */ /* 0x040fe20003fc6270 */
[----:B------:R-:W-:Y:S01]  /*44e0*/  HMMA.16816.F32.BF16 R28, R16, R12, R28 ;  /* 0x0000000c101c723c */ /* 0x000fe2000004181c */
[----:B------:R-:W-:Y:S02]  /*44f0*/  ISETP.GE.AND P2, PT, R4, R211, PT ;  /* 0x000000d30400720c */ /* 0x000fe40003f46270 */
[----:B------:R-:W-:Y:S02]  /*4500*/  ISETP.GE.AND P4, PT, R64, R223, PT ;  /* 0x000000df4000720c */ /* 0x000fe40003f86270 */
[----:B----4-:R-:W-:Y:S02]  /*4510*/  IADD3 R64, R60, 0x19, RZ ;  /* 0x000000193c407810 */ /* 0x010fe40007ffe0ff */
[----:B-----5:R-:W-:-:S02]  /*4520*/  FFMA.FTZ R4, R0, R9, R44 ;  /* 0x0000000900047223 */ /* 0x020fc4000001002c */
[----:B------:R-:W-:Y:S01]  /*4530*/  FFMA.FTZ R9, R0, R9, R46 ;  /* 0x0000000900097223 */ /* 0x000fe2000001002e */
[----:B--2---:R-:W2:Y:S01]  /*4540*/  LDSM.16.M88.4 R48, [R184+0x5800] ;  /* 0x00580000b830783b */ /* 0x004ea20000000200 */
[----:B------:R-:W-:Y:S01]  /*4550*/  IADD3 R46, R60, 0x20, RZ ;  /* 0x000000203c2e7810 */ /* 0x000fe20007ffe0ff */
[C---:B-1----:R-:W-:Y:S01]  /*4560*/  HMMA.16816.F32.BF16 R36, R20.reuse, R56, R36 ;  /* 0x000000381424723c */ /* 0x042fe20000041824 */
[C---:B---3--:R-:W-:Y:S01]  /*4570*/  FFMA.FTZ R12, R0.reuse, R11, R45 ;  /* 0x0000000b000c7223 */ /* 0x048fe2000001002d */
[----:B------:R-:W1:Y:S01]  /*4580*/  I2F R44, R64 ;  /* 0x00000040002c7306 */ /* 0x000e620000201400 */
[-C--:B------:R-:W-:Y:S01]  /*4590*/  FFMA.FTZ R40, R0, R65.reuse, R40 ;  /* 0x0000004100287223 */ /* 0x080fe20000010028 */
[----:B------:R-:W-:Y:S01]  /*45a0*/  FSEL R4, R4, -INF , !P4 ;  /* 0xff80000004047808 */ /* 0x000fe20006000000 */
[----:B------:R-:W-:Y:S01]  /*45b0*/  FFMA.FTZ R13, R0, R65, R42 ;  /* 0x00000041000d7223 */ /* 0x000fe2000001002a */
[----:B------:R-:W-:Y:S01]  /*45c0*/  IADD3 R42, R60, 0x29, RZ ;  /* 0x000000293c2a7810 */ /* 0x000fe20007ffe0ff */
[----:B------:R-:W-:Y:S01]  /*45d0*/  FFMA.FTZ R47, R0, R11, R47 ;  /* 0x0000000b002f7223 */ /* 0x000fe2000001002f */
[----:B------:R-:W-:Y:S01]  /*45e0*/  HMMA.16816.F32.BF16 R32, R20, R58, R32 ;  /* 0x0000003a1420723c */ /* 0x000fe20000041820 */
[----:B------:R-:W-:Y:S01]  /*45f0*/  IADD3 R56, R60, 0x21, RZ ;  /* 0x000000213c387810 */ /* 0x000fe20007ffe0ff */
[----:B------:R-:W3:Y:S01]  /*4600*/  I2F R45, R46 ;  /* 0x0000002e002d7306 */ /* 0x000ee20000201400 */
[----:B------:R-:W-:Y:S01]  /*4610*/  FSEL R14, R40, -INF , !P5 ;  /* 0xff800000280e7808 */ /* 0x000fe20006800000 */
[----:B------:R-:W-:-:S04]  /*4620*/  DEPBAR.LE SB0, 0x0 ;  /* 0x000080000000791a */ /* 0x000fc80000000000 */
[----:B------:R-:W-:Y:S02]  /*4630*/  IADD3 R40, R60, 0x28, RZ ;  /* 0x000000283c287810 */ /* 0x000fe40007ffe0ff */
[----:B------:R-:W4:Y:S01]  /*4640*/  I2F R15, R56 ;  /* 0x00000038000f7306 */ /* 0x000f220000201400 */
[----:B------:R-:W-:Y:S01]  /*4650*/  FSEL R101, R47, -INF , !P2 ;  /* 0xff8000002f657808 */ /* 0x000fe20005000000 */
[-C--:B-1----:R-:W-:Y:S01]  /*4660*/  FFMA.FTZ R16, R0, R44.reuse, R41 ;  /* 0x0000002c00107223 */ /* 0x082fe20000010029 */
[----:B------:R-:W-:Y:S01]  /*4670*/  ISETP.GE.AND P2, PT, R46, R211, PT ;  /* 0x000000d32e00720c */ /* 0x000fe20003f46270 */
[----:B------:R-:W-:Y:S01]  /*4680*/  FFMA.FTZ R11, R0, R44, R43 ;  /* 0x0000002c000b7223 */ /* 0x000fe2000001002b */
[----:B------:R-:W-:Y:S02]  /*4690*/  FSEL R12, R12, -INF , !P6 ;  /* 0xff8000000c0c7808 */ /* 0x000fe40007000000 */
[----:B------:R-:W-:Y:S01]  /*46a0*/  ISETP.GE.AND P6, PT, R46, R223, PT ;  /* 0x000000df2e00720c */ /* 0x000fe20003fc6270 */
[----:B------:R-:W1:Y:S01]  /*46b0*/  I2F R18, R42 ;  /* 0x0000002a00127306 */ /* 0x000e620000201400 */
[CC--:B---3--:R-:W-:Y:S01]  /*46c0*/  FFMA.FTZ R38, R0.reuse, R45.reuse, R38 ;  /* 0x0000002d00267223 */ /* 0x0c8fe20000010026 */
[----:B------:R-:W-:Y:S01]  /*46d0*/  FSEL R9, R9, -INF , !P1 ;  /* 0xff80000009097808 */ /* 0x000fe20004800000 */
[----:B------:R-:W-:Y:S01]  /*46e0*/  FFMA.FTZ R170, R0, R45, R36 ;  /* 0x0000002d00aa7223 */ /* 0x000fe20000010024 */
[----:B------:R-:W-:-:S02]  /*46f0*/  IADD3 R36, R60, 0x30, RZ ;  /* 0x000000303c247810 */ /* 0x000fc40007ffe0ff */
[----:B------:R-:W-:Y:S02]  /*4700*/  FSEL R167, R38, -INF , !P2 ;  /* 0xff80000026a77808 */ /* 0x000fe40005000000 */
[----:B------:R-:W3:Y:S01]  /*4710*/  I2F R17, R40 ;  /* 0x0000002800117306 */ /* 0x000ee20000201400 */
[----:B------:R-:W-:Y:S01]  /*4720*/  IADD3 R38, R60, 0x31, RZ ;  /* 0x000000313c267810 */ /* 0x000fe20007ffe0ff */
[-C--:B----4-:R-:W-:Y:S01]  /*4730*/  FFMA.FTZ R37, R0, R15.reuse, R37 ;  /* 0x0000000f00257223 */ /* 0x090fe20000010025 */
[----:B------:R-:W-:Y:S01]  /*4740*/  FSEL R170, R170, -INF , !P6 ;  /* 0xff800000aaaa7808 */ /* 0x000fe20007000000 */
[C---:B--2---:R-:W-:Y:S01]  /*4750*/  HMMA.16816.F32.BF16 R24, R20.reuse, R50, R24 ;  /* 0x000000321418723c */ /* 0x044fe20000041818 */
[----:B------:R-:W-:Y:S01]  /*4760*/  FFMA.FTZ R39, R0, R15, R39 ;  /* 0x0000000f00277223 */ /* 0x000fe20000010027 */
[-C--:B------:R-:W-:Y:S02]  /*4770*/  ISETP.GE.AND P6, PT, R42, R223.reuse, PT ;  /* 0x000000df2a00720c */ /* 0x080fe40003fc6270 */
[----:B------:R-:W2:Y:S01]  /*4780*/  I2F R15, R36 ;  /* 0x00000024000f7306 */ /* 0x000ea20000201400 */
[-C--:B-1----:R-:W-:Y:S01]  /*4790*/  FFMA.FTZ R33, R0, R18.reuse, R33 ;  /* 0x0000001200217223 */ /* 0x082fe20000010021 */
[----:B------:R-:W-:Y:S01]  /*47a0*/  ISETP.GE.AND P4, PT, R64, R223, PT ;  /* 0x000000df4000720c */ /* 0x000fe20003f86270 */
[----:B------:R-:W-:Y:S01]  /*47b0*/  FFMA.FTZ R35, R0, R18, R35 ;  /* 0x0000001200237223 */ /* 0x000fe20000010023 */
[----:B------:R-:W-:Y:S01]  /*47c0*/  HMMA.16816.F32.BF16 R28, R20, R48, R28 ;  /* 0x00000030141c723c */ /* 0x000fe2000004181c */
[----:B------:R-:W-:-:S02]  /*47d0*/  IADD3 R18, R60, 0x39, RZ ;  /* 0x000000393c127810 */ /* 0x000fc40007ffe0ff */
[----:B------:R-:W-:Y:S01]  /*47e0*/  FSEL R168, R33, -INF , !P6 ;  /* 0xff80000021a87808 */ /* 0x000fe20007000000 */
[----:B------:R-:W-:Y:S01]  /*47f0*/  I2F R19, R38 ;  /* 0x0000002600137306 */ /* 0x000fe20000201400 */
[----:B---3--:R-:W-:Y:S01]  /*4800*/  FFMA.FTZ R32, R0, R17, R32 ;  /* 0x0000001100207223 */ /* 0x008fe20000010020 */
[----:B------:R-:W-:Y:S01]  /*4810*/  ISETP.GE.AND P1, PT, R64, R211, PT ;  /* 0x000000d34000720c */ /* 0x000fe20003f26270 */
[----:B------:R-:W-:Y:S01]  /*4820*/  FFMA.FTZ R34, R0, R17, R34 ;  /* 0x0000001100227223 */ /* 0x000fe20000010022 */
[----:B------:R-:W-:Y:S02]  /*4830*/  IADD3 R20, R60, 0x38, RZ ;  /* 0x000000383c147810 */ /* 0x000fe40007ffe0ff */
[-C--:B------:R-:W-:Y:S02]  /*4840*/  ISETP.GE.AND P5, PT, R56, R223.reuse, PT ;  /* 0x000000df3800720c */ /* 0x080fe40003fa6270 */
[----:B------:R-:W1:Y:S01]  /*4850*/  I2F R21, R20 ;  /* 0x0000001400157306 */ /* 0x000e620000201400 */
[----:B------:R-:W-:-:S02]  /*4860*/  ISETP.GE.AND P6, PT, R20, R223, PT ;  /* 0x000000df1400720c */ /* 0x000fc40003fc6270 */
[----:B------:R-:W-:Y:S02]  /*4870*/  FSEL R13, R13, -INF , !P3 ;  /* 0xff8000000d0d7808 */ /* 0x000fe40005800000 */
[----:B------:R-:W-:Y:S02]  /*4880*/  FSEL R16, R16, -INF , !P4 ;  /* 0xff80000010107808 */ /* 0x000fe40006000000 */
[----:B------:R-:W-:Y:S01]  /*4890*/  FSEL R11, R11, -INF , !P1 ;  /* 0xff8000000b0b7808 */ /* 0x000fe20004800000 */
[----:B------:R-:W3:Y:S01]  /*48a0*/  I2F R17, R18 ;  /* 0x0000001200117306 */ /* 0x000ee20000201400 */
[----:B------:R-:W-:Y:S02]  /*48b0*/  ISETP.GE.AND P3, PT, R56, R211, PT ;  /* 0x000000d33800720c */ /* 0x000fe40003f66270 */
[----:B------:R-:W-:Y:S01]  /*48c0*/  ISETP.GE.AND P4, PT, R40, R223, PT ;  /* 0x000000df2800720c */ /* 0x000fe20003f86270 */
[----:B--2---:R-:W-:Y:S01]  /*48d0*/  FFMA.FTZ R28, R0, R15, R28 ;  /* 0x0000000f001c7223 */ /* 0x004fe2000001001c */
[----:B------:R-:W-:Y:S01]  /*48e0*/  ISETP.GE.AND P1, PT, R40, R211, PT ;  /* 0x000000d32800720c */ /* 0x000fe20003f26270 */
[C---:B------:R-:W-:Y:S01]  /*48f0*/  FFMA.FTZ R30, R0.reuse, R15, R30 ;  /* 0x0000000f001e7223 */ /* 0x040fe2000001001e */
[----:B------:R-:W-:Y:S01]  /*4900*/  FSEL R164, R37, -INF , !P5 ;  /* 0xff80000025a47808 */ /* 0x000fe20006800000 */
[----:B-1----:R-:W-:Y:S01]  /*4910*/  FFMA.FTZ R24, R0, R21, R24 ;  /* 0x0000001500187223 */ /* 0x002fe20000010018 */
[----:B------:R-:W-:Y:S01]  /*4920*/  ISETP.GE.AND P5, PT, R36, R223, PT ;  /* 0x000000df2400720c */ /* 0x000fe20003fa6270 */
[CC--:B------:R-:W-:Y:S01]  /*4930*/  FFMA.FTZ R29, R0.reuse, R19.reuse, R29 ;  /* 0x00000013001d7223 */ /* 0x0c0fe2000001001d */
[----:B------:R-:W-:Y:S01]  /*4940*/  FSEL R217, R39, -INF , !P3 ;  /* 0xff80000027d97808 */ /* 0x000fe20005800000 */
[----:B------:R-:W-:Y:S01]  /*4950*/  FFMA.FTZ R31, R0, R19, R31 ;  /* 0x00000013001f7223 */ /* 0x000fe2000001001f */
[----:B------:R-:W-:Y:S01]  /*4960*/  FSEL R142, R24, -INF , !P6 ;  /* 0xff800000188e7808 */ /* 0x000fe20007000000 */
[----:B------:R-:W-:Y:S01]  /*4970*/  FFMA.FTZ R26, R0, R21, R26 ;  /* 0x00000015001a7223 */ /* 0x000fe2000001001a */
[----:B------:R-:W-:Y:S01]  /*4980*/  ISETP.GE.AND P6, PT, R134, 0x2, PT ;  /* 0x000000028600780c */ /* 0x000fe20003fc6270 */
[-C--:B---3--:R-:W-:Y:S01]  /*4990*/  FFMA.FTZ R25, R0, R17.reuse, R25 ;  /* 0x0000001100197223 */ /* 0x088fe20000010019 */
[----:B------:R-:W-:Y:S01]  /*49a0*/  FSEL R162, R32, -INF , !P4 ;  /* 0xff80000020a27808 */ /* 0x000fe20006000000 */
[----:B------:R-:W-:Y:S01]  /*49b0*/  FFMA.FTZ R27, R0, R17, R27 ;  /* 0x00000011001b7223 */ /* 0x000fe2000001001b */
[----:B------:R-:W-:Y:S01]  /*49c0*/  FSEL R175, R34, -INF , !P1 ;  /* 0xff80000022af7808 */ /* 0x000fe20004800000 */
[----:B------:R-:W-:Y:S01]  /*49d0*/  BAR.SYNC.DEFER_BLOCKING 0x0 ;  /* 0x0000000000007b1d */ /* 0x000fe20000010000 */
[----:B------:R-:W-:-:S02]  /*49e0*/  ISETP.GE.AND P2, PT, R42, R211, PT ;  /* 0x000000d32a00720c */ /* 0x000fc40003f46270 */
[----:B------:R-:W-:Y:S02]  /*49f0*/  ISETP.GE.AND P3, PT, R36, R211, PT ;  /* 0x000000d32400720c */ /* 0x000fe40003f66270 */
[C---:B------:R-:W-:Y:S02]  /*4a00*/  ISETP.GE.AND P4, PT, R38.reuse, R223, PT ;  /* 0x000000df2600720c */ /* 0x040fe40003f86270 */
[----:B------:R-:W-:Y:S02]  /*4a10*/  ISETP.GE.AND P1, PT, R38, R211, PT ;  /* 0x000000d32600720c */ /* 0x000fe40003f26270 */
[----:B------:R-:W-:Y:S02]  /*4a20*/  FSEL R174, R28, -INF , !P5 ;  /* 0xff8000001cae7808 */ /* 0x000fe40006800000 */
[----:B------:R-:W-:Y:S02]  /*4a30*/  FSEL R173, R35, -INF , !P2 ;  /* 0xff80000023ad7808 */ /* 0x000fe40005000000 */
[----:B------:R-:W-:-:S02]  /*4a40*/  ISETP.GE.AND P5, PT, R60, R223, PT ;  /* 0x000000df3c00720c */ /* 0x000fc40003fa6270 */
[----:B------:R-:W-:Y:S02]  /*4a50*/  FSEL R169, R30, -INF , !P3 ;  /* 0xff8000001ea97808 */ /* 0x000fe40005800000 */
[----:B------:R-:W-:Y:S02]  /*4a60*/  FSEL R172, R29, -INF , !P4 ;  /* 0xff8000001dac7808 */ /* 0x000fe40006000000 */
[----:B------:R-:W-:Y:S02]  /*4a70*/  FSEL R143, R31, -INF , !P1 ;  /* 0xff8000001f8f7808 */ /* 0x000fe40004800000 */
[-C--:B------:R-:W-:Y:S02]  /*4a80*/  ISETP.GE.AND P2, PT, R20, R211.reuse, PT ;  /* 0x000000d31400720c */ /* 0x080fe40003f46270 */
[----:B------:R-:W-:Y:S02]  /*4a90*/  ISETP.GE.AND P3, PT, R60, R211, PT ;  /* 0x000000d33c00720c */ /* 0x000fe40003f66270 */
[----:B------:R-:W-:-:S02]  /*4aa0*/  ISETP.GE.AND P4, PT, R18, R223, PT ;  /* 0x000000df1200720c */ /* 0x000fc40003f86270 */
[----:B------:R-:W-:Y:S02]  /*4ab0*/  ISETP.GE.AND P1, PT, R18, R211, PT ;  /* 0x000000d31200720c */ /* 0x000fe40003f26270 */
        /* <DEDUP_REMOVED lines=45> */
[----:B------:R-:W-:Y:S02]  /*4d90*/  IMAD.WIDE R22, R6, 0x4, R214 ;  /* 0x0000000406167825 */ /* 0x000fe400078e02d6 */
        /* <DEDUP_REMOVED lines=14> */
[----:B------:R-:W-:Y:S01]  /*4e80*/  IMAD R18, R17, c[0x0][0x184], R18 ;  /* 0x0000610011127a24 */ /* 0x000fe200078e0212 */
[----:B------:R-:W-:-:S03]  /*4e90*/  MOV R17, R20 ;  /* 0x0000001400117202 */ /* 0x000fc60000000f00 */
[----:B------:R-:W-:Y:S01]  /*4ea0*/  IMAD.IADD R22, R21, 0x1, R18 ;  /* 0x0000000115167824 */ /* 0x000fe200078e0212 */
[----:B------:R-:W-:Y:S05]  /*4eb0*/  BRA `(.L_x_2238) ;  /* 0x0000002000007947 */ /* 0x000fea0003800000 */
.L_x_2237:
[----:B------:R-:W-:-:S04]  /*4ec0*/  LEA R17, -R6, RZ, 0x6 ;  /* 0x000000ff06117211 */ /* 0x000fc800078e31ff */
[----:B------:R-:W-:Y:S02]  /*4ed0*/  SHF.R.S32.HI R22, RZ, 0x1f, R17 ;  /* 0x0000001fff167819 */ /* 0x000fe40000011411 */
.L_x_2238:
        /* <DEDUP_REMOVED lines=8> */
[C---:B------:R-:W-:Y:S01]  /*4f60*/  @!P5 LEA R36, P1, R7.reuse, c[0x0][0x168], 0x1 ;  /* 0x00005a000724da11 */ /* 0x040fe200078208ff */
[----:B------:R-:W-:Y:S01]  /*4f70*/  @!P4 IMAD.X R15, R22, 0x1, R135, P2 ;  /* 0x00000001160fc824 */ /* 0x000fe200010e0687 */
[C---:B------:R-:W-:Y:S02]  /*4f80*/  @!P4 LEA R30, P2, R18.reuse, c[0x0][0x168], 0x1 ;  /* 0x00005a00121eca11 */ /* 0x040fe400078408ff */
        /* <DEDUP_REMOVED lines=108> */
.L_x_2240:
[----:B------:R-:W-:Y:S05]  /*5650*/  BSYNC B0 ;  /* 0x0000000000007941 */ /* 0x000fea0003800000 */
.L_x_2239:
[----:B------:R-:W0:Y:S01]  /*5660*/  LDGDEPBAR ;  /* 0x00000000000079af */ /* 0x000e220000000000 */
[----:B------:R-:W-:-:S04]  /*5670*/  IADD3 R216, P1, R17, R216, RZ ;  /* 0x000000d811d87210 */ /* 0x000fc80007f3e0ff */
[----:B------:R-:W-:Y:S02]  /*5680*/  IADD3.X R135, R22, R135, RZ, P1, !PT ;  /* 0x0000008716877210 */ /* 0x000fe40000ffe4ff */
.L_x_2236:
[----:B------:R-:W-:Y:S02]  /*5690*/  FMNMX.FTZ R15, R10, R52, !PT ;  /* 0x000000340a0f7209 */ /* 0x000fe40007810000 */
[----:B-1----:R-:W-:Y:S02]  /*56a0*/  FMNMX.FTZ R18, R8, R63, !PT ;  /* 0x0000003f08127209 */ /* 0x002fe40007810000 */
        /* <DEDUP_REMOVED lines=28> */
[----:B------:R-:W-:Y:S01]  /*5870*/  SHF.L.U32 R192, R2, 0x1, RZ ;  /* 0x0000000102c07819 */ /* 0x000fe200000006ff */
[----:B--2---:R-:W1:Y:S03]  /*5880*/  SHFL.BFLY PT, R6, R15, 0x2, 0x1f ;  /* 0x0c401f000f067f89 */ /* 0x004e6600000e0000 */
[-C--:B------:R-:W-:Y:S01]  /*5890*/  LEA R190, R5, R192.reuse, 0x1 ;  /* 0x000000c005be7211 */ /* 0x080fe200078e08ff */
[----:B------:R-:W2:Y:S01]  /*58a0*/  SHFL.BFLY PT, R7, R18, 0x2, 0x1f ;  /* 0x0c401f0012077f89 */ /* 0x000ea200000e0000 */
[C---:B------:R-:W-:Y:S02]  /*58b0*/  LEA R189, R3.reuse, R192, 0x1 ;  /* 0x000000c003bd7211 */ /* 0x040fe400078e08ff */
[----:B------:R-:W-:Y:S01]  /*58c0*/  LEA R188, R3, R190, 0x1 ;  /* 0x000000be03bc7211 */ /* 0x000fe200078e08ff */
[----:B------:R-:W-:Y:S04]  /*58d0*/  LDSM.16.MT88.4 R64, [R192+0xe000] ;  /* 0x00e00000c040783b */ /* 0x000fe80000004200 */
        /* <DEDUP_REMOVED lines=26> */
[--C-:B------:R-:W-:Y:S02]  /*5a80*/  FFMA.FTZ R155, R62, c[0x0][0x23c], -R171.reuse ;  /* 0x00008f003e9b7a23 */ /* 0x100fe400000108ab */
        /* <DEDUP_REMOVED lines=10> */
[----:B------:R-:W-:Y:S01]  /*5b30*/  LDSM.16.MT88.4 R24, [R190+0xe800] ;  /* 0x00e80000be18783b */ /* 0x000fe20000004200 */
[--C-:B------:R-:W-:Y:S02]  /*5b40*/  FFMA.FTZ R150, R9, c[0x0][0x23c], -R166.reuse ;  /* 0x00008f0009967a23 */ /* 0x100fe400000108a6 */
[----:B------:R-:W-:Y:S01]  /*5b50*/  FFMA.FTZ R2, R11, c[0x0][0x23c], -R166 ;  /* 0x00008f000b027a23 */ /* 0x000fe200000108a6 */
[----:B------:R-:W2:Y:S01]  /*5b60*/  LDSM.16.MT88.4 R4, [R188+0x10000] ;  /* 0x01000000bc04783b */ /* 0x000ea20000004200 */
[--C-:B------:R-:W-:Y:S01]  /*5b70*/  FFMA.FTZ R152, R12, c[0x0][0x23c], -R171.reuse ;  /* 0x00008f000c987a23 */ /* 0x100fe200000108ab */
        /* <DEDUP_REMOVED lines=25> */
[--C-:B------:R-:W-:Y:S02]  /*5d10*/  FFMA.FTZ R169, R169, c[0x0][0x23c], -R166.reuse ;  /* 0x00008f00a9a97a23 */ /* 0x100fe400000108a6 */
[--C-:B------:R-:W-:Y:S02]  /*5d20*/  FFMA.FTZ R218, R143, c[0x0][0x23c], -R166.reuse ;  /* 0x00008f008fda7a23 */ /* 0x100fe400000108a6 */
[----:B------:R-:W-:Y:S01]  /*5d30*/  FFMA.FTZ R217, R141, c[0x0][0x23c], -R166 ;  /* 0x00008f008dd97a23 */ /* 0x000fe200000108a6 */
[----:B------:R-:W3:Y:S01]  /*5d40*/  MUFU.EX2 R151, R151 ;  /* 0x0000009700977308 */ /* 0x000ee20000000800 */
[----:B----4-:R-:W-:Y:S01]  /*5d50*/  F2FP.BF16.PACK_AB R113, R157, R156 ;  /* 0x0000009c9d71723e */ /* 0x010fe200000010ff */
[----:B------:R-:W-:-:S02]  /*5d60*/  FFMA.FTZ R171, R140, c[0x0][0x23c], -R171 ;  /* 0x00008f008cab7a23 */ /* 0x000fc400000108ab */
[----:B------:R-:W-:Y:S01]  /*5d70*/  FFMA.FTZ R166, R165, c[0x0][0x23c], -R166 ;  /* 0x00008f00a5a67a23 */ /* 0x000fe200000108a6 */
[----:B------:R-:W-:Y:S01]  /*5d80*/  LDSM.16.MT88.4 R140, [R190+0xd800] ;  /* 0x00d80000be8c783b */ /* 0x000fe20000004200 */
[----:B------:R-:W-:Y:S02]  /*5d90*/  FADD.FTZ R157, R156, R157 ;  /* 0x0000009d9c9d7221 */ /* 0x000fe40000010000 */
[----:B------:R-:W-:Y:S01]  /*5da0*/  MUFU.EX2 R153, R153 ;  /* 0x0000009900997308 */ /* 0x000fe20000000800 */
[----:B------:R-:W-:-:S04]  /*5db0*/  FADD.FTZ R160, R160, R159 ;  /* 0x0000009fa0a07221 */ /* 0x000fc80000010000 */
[----:B------:R-:W-:Y:S01]  /*5dc0*/  FADD.FTZ R155, R155, R160 ;  /* 0x000000a09b9b7221 */ /* 0x000fe20000010000 */
[C---:B---3--:R-:W-:Y:S02]  /*5dd0*/  F2FP.BF16.PACK_AB R115, R151.reuse, R158 ;  /* 0x0000009e9773723e */ /* 0x048fe400000010ff */
[----:B------:R-:W3:Y:S01]  /*5de0*/  MUFU.EX2 R152, R152 ;  /* 0x0000009800987308 */ /* 0x000ee20000000800 */
        /* <DEDUP_REMOVED lines=19> */
[C---:B-----5:R-:W-:Y:S02]  /*5f20*/  HMMA.16816.F32.BF16 R84, R112.reuse, R88, RZ ;  /* 0x000000587054723c */ /* 0x060fe400000418ff */
[----:B------:R-:W-:Y:S06]  /*5f30*/  MUFU.EX2 R162, R162 ;  /* 0x000000a200a27308 */ /* 0x000fec0000000800 */
[C---:B------:R-:W-:Y:S02]  /*5f40*/  HMMA.16816.F32.BF16 R92, R112.reuse, R96, RZ ;  /* 0x00000060705c723c */ /* 0x040fe400000418ff */
[----:B------:R-:W-:Y:S06]  /*5f50*/  MUFU.EX2 R163, R163 ;  /* 0x000000a300a37308 */ /* 0x000fec0000000800 */
[C---:B------:R-:W-:Y:S02]  /*5f60*/  HMMA.16816.F32.BF16 R100, R112.reuse, R104, RZ ;  /* 0x000000687064723c */ /* 0x040fe400000418ff */
[----:B------:R-:W-:Y:S06]  /*5f70*/  MUFU.EX2 R167, R167 ;  /* 0x000000a700a77308 */ /* 0x000fec0000000800 */
[C---:B--2---:R-:W-:Y:S02]  /*5f80*/  HMMA.16816.F32.BF16 R108, R112.reuse, R120, RZ ;  /* 0x00000078706c723c */ /* 0x044fe400000418ff */
[----:B------:R-:W2:Y:S06]  /*5f90*/  MUFU.EX2 R168, R168 ;  /* 0x000000a800a87308 */ /* 0x000eac0000000800 */
        /* <DEDUP_REMOVED lines=24> */
[----:B------:R-:W-:-:S04]  /*6120*/  FADD.FTZ R150, R150, R151 ;  /* 0x0000009796967221 */ /* 0x000fc80000010000 */
[----:B------:R-:W-:Y:S01]  /*6130*/  FADD.FTZ R150, R3, R150 ;  /* 0x0000009603967221 */ /* 0x000fe20000010000 */
[----:B------:R-:W-:Y:S02]  /*6140*/  F2FP.BF16.PACK_AB R6, R145, R148 ;  /* 0x000000949106723e */ /* 0x000fe400000010ff */
[----:B-1----:R-:W-:Y:S01]  /*6150*/  F2FP.BF16.PACK_AB R7, R2, R149 ;  /* 0x000000950207723e */ /* 0x002fe200000010ff */
[----:B------:R-:W-:-:S04]  /*6160*/  FADD.FTZ R149, R149, R150 ;  /* 0x0000009695957221 */ /* 0x000fc80000010000 */
[----:B------:R-:W-:Y:S02]  /*6170*/  FADD.FTZ R2, R2, R149 ;  /* 0x0000009502027221 */ /* 0x000fe40000010000 */
[C---:B------:R-:W-:Y:S08]  /*6180*/  HMMA.16816.F32.BF16 R60, R4.reuse, R8, R60 ;  /* 0x00000008043c723c */ /* 0x040ff0000004183c */
        /* <DEDUP_REMOVED lines=36> */
[C---:B------:R-:W-:Y:S01]  /*63d0*/  F2FP.BF16.PACK_AB R5, R168.reuse, R167 ;  /* 0x000000a7a805723e */ /* 0x040fe200000010ff */
[----:B------:R-:W-:Y:S01]  /*63e0*/  FADD.FTZ R167, R167, R2 ;  /* 0x00000002a7a77221 */ /* 0x000fe20000010000 */
[----:B------:R-:W-:Y:S02]  /*63f0*/  F2FP.BF16.PACK_AB R6, R163, R162 ;  /* 0x000000a2a306723e */ /* 0x000fe400000010ff */
[----:B-----5:R-:W-:Y:S01]  /*6400*/  F2FP.BF16.PACK_AB R7, R173, R170 ;  /* 0x000000aaad07723e */ /* 0x020fe200000010ff */
[----:B------:R-:W-:-:S04]  /*6410*/  FADD.FTZ R167, R168, R167 ;  /* 0x000000a7a8a77221 */ /* 0x000fc80000010000 */
[----:B------:R-:W-:Y:S02]  /*6420*/  FADD.FTZ R170, R170, R167 ;  /* 0x000000a7aaaa7221 */ /* 0x000fe40000010000 */
[----:B-1----:R-:W-:Y:S02]  /*6430*/  HMMA.16816.F32.BF16 R128, R4, R8, R128 ;  /* 0x000000080480723c */ /* 0x002fe40000041880 */
[----:B------:R-:W-:-:S06]  /*6440*/  FADD.FTZ R170, R173, R170 ;  /* 0x000000aaadaa7221 */ /* 0x000fcc0000010000 */
        /* <DEDUP_REMOVED lines=36> */
[----:B------:R-:W-:Y:S01]  /*6690*/  F2FP.BF16.PACK_AB R5, R218, R169 ;  /* 0x000000a9da05723e */ /* 0x000fe200000010ff */
[----:B------:R-:W-:Y:S01]  /*66a0*/  FADD.FTZ R169, R169, R170 ;  /* 0x000000aaa9a97221 */ /* 0x000fe20000010000 */
[----:B------:R-:W-:Y:S02]  /*66b0*/  F2FP.BF16.PACK_AB R6, R171, R172 ;  /* 0x000000acab06723e */ /* 0x000fe400000010ff */
[----:B------:R-:W-:Y:S01]  /*66c0*/  F2FP.BF16.PACK_AB R7, R166, R217 ;  /* 0x000000d9a607723e */ /* 0x000fe200000010ff */
[----:B------:R-:W-:Y:S01]  /*66d0*/  FADD.FTZ R2, R218, R169 ;  /* 0x000000a9da027221 */ /* 0x000fe20000010000 */
[----:B------:R-:W-:-:S03]  /*66e0*/  LEA R218, P1, R216, c[0x0][0x168], 0x1 ;  /* 0x00005a00d8da7a11 */ /* 0x000fc600078208ff */
[----:B------:R-:W-:Y:S02]  /*66f0*/  FADD.FTZ R217, R217, R2 ;  /* 0x00000002d9d97221 */ /* 0x000fe40000010000 */
[----:B--2---:R-:W-:Y:S02]  /*6700*/  HMMA.16816.F32.BF16 R128, R4, R12, R128 ;  /* 0x0000000c0480723c */ /* 0x004fe40000041880 */
[----:B------:R-:W-:Y:S01]  /*6710*/  FADD.FTZ R219, R166, R217 ;  /* 0x000000d9a6db7221 */ /* 0x000fe20000010000 */
[----:B------:R-:W-:-:S05]  /*6720*/  LEA.HI.X R217, R216, c[0x0][0x16c], R135, 0x1, P1 ;  /* 0x00005b00d8d97a11 */ /* 0x000fca00008f0c87 */
        /* <DEDUP_REMOVED lines=65> */
[C---:B------:R-:W-:Y:S01]  /*6b40*/  IMAD R7, R2.reuse, R7, R6 ;  /* 0x0000000702077224 */ /* 0x040fe200078e0206 */
[----:B------:R-:W-:Y:S01]  /*6b50*/  LOP3.LUT R6, RZ, c[0x0][0x2d0], RZ, 0x33, !PT ;  /* 0x0000b400ff067a12 */ /* 0x000fe200078e33ff */
        /* <DEDUP_REMOVED lines=35> */
.L_x_2242:
[----:B------:R-:W-:-:S05]  /*6d90*/  IMAD.MOV.U32 R8, RZ, RZ, c[0x0][0x1a0] ;  /* 0x00006800ff087624 */ /* 0x000fca00078e00ff */
[----:B------:R-:W-:-:S04]  /*6da0*/  LEA R8, -R8, RZ, 0x6 ;  /* 0x000000ff08087211 */ /* 0x000fc800078e31ff */
[----:B------:R-:W-:Y:S02]  /*6db0*/  SHF.R.S32.HI R5, RZ, 0x1f, R8 ;  /* 0x0000001fff057819 */ /* 0x000fe40000011408 */
.L_x_2243:
        /* <DEDUP_REMOVED lines=38> */
[--C-:B------:R-:W-:Y:S01]  /*7020*/  @!P2 IMAD.X R3, R5, 0x1, R144.reuse, P1 ;  /* 0x000000010503a824 */ /* 0x100fe200008e0690 */
[----:B------:R-:W-:Y:S01]  /*7030*/  @!P2 LEA R8, P1, R4, c[0x0][0x170], 0x1 ;  /* 0x00005c000408aa11 */ /* 0x000fe200078208ff */
[----:B------:R-:W-:Y:S01]  /*7040*/  IMAD.X R5, R204, 0x1, R5, P5 ;  /* 0x00000001cc057824 */ /* 0x000fe200028e0605 */
[-C--:B------:R-:W-:Y:S01]  /*7050*/  @!P3 IADD3 R7, P5, R6, R146.reuse, RZ ;  /* 0x000000920607b210 */ /* 0x080fe20007fbe0ff */
[----:B------:R-:W-:Y:S01]  /*7060*/  @P4 STS.128 [R208+0xc800], RZ ;  /* 0x00c800ffd0004388 */ /* 0x000fe20000000c00 */
[----:B------:R-:W-:Y:S02]  /*7070*/  @!P2 LEA.HI.X R9, R4, c[0x0][0x174], R3, 0x1, P1 ;  /* 0x00005d000409aa11 */ /* 0x000fe400008f0c03 */
[C---:B------:R-:W-:Y:S01]  /*7080*/  @!P2 IADD3 R3, P1, R6.reuse, R146, RZ ;  /* 0x000000920603a210 */ /* 0x040fe20007f3e0ff */
[----:B------:R-:W-:Y:S01]  /*7090*/  @!P3 IMAD.X R4, R5, 0x1, R144, P5 ;  /* 0x000000010504b824 */ /* 0x000fe200028e0690 */
[C---:B------:R-:W-:Y:S01]  /*70a0*/  @!P3 LEA R18, P5, R7.reuse, c[0x0][0x170], 0x1 ;  /* 0x00005c000712ba11 */ /* 0x040fe200078a08ff */
[----:B------:R-:W-:Y:S01]  /*70b0*/  @!PT LDS RZ, [RZ] ;  /* 0x00000000fffff984 */ /* 0x000fe20000000800 */
[----:B------:R-:W-:Y:S01]  /*70c0*/  @!PT LDS RZ, [RZ] ;  /* 0x00000000fffff984 */ /* 0x000fe20000000800 */
[----:B------:R-:W-:Y:S01]  /*70d0*/  @!PT LDS RZ, [RZ] ;  /* 0x00000000fffff984 */ /* 0x000fe20000000800 */
[----:B------:R4:W-:Y:S03]  /*70e0*/  @!P4 LDGSTS.E.BYPASS.LTC128B.128 [R208+0xc800], [R14.64] ;  /* 0x0c8000000ed0cfae */ /* 0x0009e6000b901d44 */
[----:B------:R-:W-:Y:S01]  /*70f0*/  @!P3 LEA.HI.X R19, R7, c[0x0][0x174], R4, 0x1, P5 ;  /* 0x00005d000713ba11 */ /* 0x000fe200028f0c04 */
[----:B------:R-:W-:Y:S01]  /*7100*/  @!P2 IMAD.X R4, R5, 0x1, R144, P1 ;  /* 0x000000010504a824 */ /* 0x000fe200008e0690 */
[----:B------:R-:W-:Y:S01]  /*7110*/  @!P2 LEA R20, P1, R3, c[0x0][0x170], 0x1 ;  /* 0x00005c000314aa11 */ /* 0x000fe200078208ff */
[----:B------:R-:W-:Y:S01]  /*7120*/  @P3 STS.128 [R208+0xe800], RZ ;  /* 0x00e800ffd0003388 */ /* 0x000fe20000000c00 */
[----:B------:R-:W-:-:S02]  /*7130*/  @!P4 LEA R22, P5, R6, R222, 0x1 ;  /* 0x000000de0616c211 */ /* 0x000fc400078a08ff */
[----:B------:R-:W-:Y:S01]  /*7140*/  IADD3 R7, P6, R205, R6, RZ ;  /* 0x00000006cd077210 */ /* 0x000fe20007fde0ff */
[----:B------:R-:W-:Y:S01]  /*7150*/  @!PT LDS RZ, [RZ] ;  /* 0x00000000fffff984 */ /* 0x000fe20000000800 */
[----:B------:R-:W-:Y:S01]  /*7160*/  @!PT LDS RZ, [RZ] ;  /* 0x00000000fffff984 */ /* 0x000fe20000000800 */
[----:B------:R-:W-:Y:S01]  /*7170*/  @!PT LDS RZ, [RZ] ;  /* 0x00000000fffff984 */ /* 0x000fe20000000800 */
[----:B------:R4:W-:Y:S01]  /*7180*/  @!P3 LDGSTS.E.BYPASS.LTC128B.128 [R208+0xe800], [R12.64+0x80] ;  /* 0x0e8000800cd0bfae */ /* 0x0009e2000b901d44 */
[----:B------:R-:W-:Y:S02]  /*7190*/  @!P2 LEA.HI.X R21, R3, c[0x0][0x174], R4, 0x1, P1 ;  /* 0x00005d000315aa11 */ /* 0x000fe400008f0c04 */
[-CC-:B------:R-:W-:Y:S01]  /*71a0*/  @!P4 LEA.HI.X R23, R6, R221.reuse, R5.reuse, 0x1, P5 ;  /* 0x000000dd0617c211 */ /* 0x180fe200028f0c05 */
[----:B------:R-:W-:Y:S01]  /*71b0*/  IMAD.X R5, R204, 0x1, R5, P6 ;  /* 0x00000001cc057824 */ /* 0x000fe200030e0605 */
[CC--:B------:R-:W-:Y:S01]  /*71c0*/  @!P3 IADD3 R3, P5, R7.reuse, R146.reuse, RZ ;  /* 0x000000920703b210 */ /* 0x0c0fe20007fbe0ff */
[----:B------:R-:W-:Y:S01]  /*71d0*/  @P2 STS.128 [R208+0x10800], RZ ;  /* 0x010800ffd0002388 */ /* 0x000fe20000000c00 */
[C---:B------:R-:W-:Y:S02]  /*71e0*/  @!P2 IADD3 R146, P1, R7.reuse, R146, RZ ;  /* 0x000000920792a210 */ /* 0x040fe40007f3e0ff */
        /* <DEDUP_REMOVED lines=45> */
[----:B----4-:R-:W2:Y:S04]  /*74c0*/  LDSM.16.M88.4 R12, [R197+0x6000] ;  /* 0x00600000c50c783b */ /* 0x010ea80000000200 */
[----:B------:R-:W4:Y:S04]  /*74d0*/  LDSM.16.M88.4 R156, [R197+0x6800] ;  /* 0x00680000c59c783b */ /* 0x000f280000000200 */
[----:B------:R-:W4:Y:S04]  /*74e0*/  LDSM.16.M88.4 R148, [R197+0x7000] ;  /* 0x00700000c594783b */ /* 0x000f280000000200 */
[----:B-----5:R-:W5:Y:S04]  /*74f0*/  LDSM.16.M88.4 R20, [R197+0x7800] ;  /* 0x00780000c514783b */ /* 0x020f680000000200 */
[----:B------:R-:W-:Y:S04]  /*7500*/  LDSM.16.M88.4 R164, [R196] ;  /* 0x00000000c4a4783b */ /* 0x000fe80000000200 */
[----:B---3--:R-:W3:Y:S04]  /*7510*/  LDSM.16.M88.4 R8, [R195] ;  /* 0x00000000c308783b */ /* 0x008ee80000000200 */
[----:B------:R-:W3:Y:S04]  /*7520*/  LDSM.16.M88.4 R136, [R187] ;  /* 0x00000000bb88783b */ /* 0x000ee80000000200 */
[----:B-1----:R-:W1:Y:S04]  /*7530*/  LDSM.16.M88.4 R4, [R186] ;  /* 0x00000000ba04783b */ /* 0x002e680000000200 */
[----:B------:R-:W1:Y:S04]  /*7540*/  LDSM.16.M88.4 R168, [R185] ;  /* 0x00000000b9a8783b */ /* 0x000e680000000200 */
[----:B------:R-:W-:Y:S01]  /*7550*/  LDSM.16.M88.4 R32, [R191+0x6000] ;  /* 0x00600000bf20783b */ /* 0x000fe20000000200 */
[C---:B--2---:R-:W-:Y:S03]  /*7560*/  HMMA.16816.F32.BF16 R16, R140.reuse, R12, RZ ;  /* 0x0000000c8c10723c */ /* 0x044fe600000418ff */
[----:B------:R-:W-:Y:S04]  /*7570*/  LDSM.16.M88.4 R28, [R191+0x6800] ;  /* 0x00680000bf1c783b */ /* 0x000fe80000000200 */
[----:B------:R-:W-:Y:S01]  /*7580*/  LDSM.16.M88.4 R24, [R191+0x7800] ;  /* 0x00780000bf18783b */ /* 0x000fe20000000200 */
[C---:B------:R-:W-:Y:S03]  /*7590*/  HMMA.16816.F32.BF16 R12, R140.reuse, R14, RZ ;  /* 0x0000000e8c0c723c */ /* 0x040fe600000418ff */
[----:B------:R-:W-:Y:S04]  /*75a0*/  LDSM.16.M88.4 R172, [R184+0x800] ;  /* 0x00080000b8ac783b */ /* 0x000fe80000000200 */
[----:B------:R-:W-:Y:S01]  /*75b0*/  LDSM.16.M88.4 R224, [R196+0x2000] ;  /* 0x00200000c4e0783b */ /* 0x000fe20000000200 */
[C---:B----4-:R-:W-:Y:S03]  /*75c0*/  HMMA.16816.F32.BF16 R160, R140.reuse, R156, RZ ;  /* 0x0000009c8ca0723c */ /* 0x050fe600000418ff */
[----:B------:R-:W0:Y:S05]  /*75d0*/  LDGDEPBAR ;  /* 0x00000000000079af */ /* 0x000e2a0000000000 */
[C---:B------:R-:W-:Y:S08]  /*75e0*/  HMMA.16816.F32.BF16 R152, R140.reuse, R148, RZ ;  /* 0x000000948c98723c */ /* 0x040ff000000418ff */
[C---:B------:R-:W-:Y:S08]  /*75f0*/  HMMA.16816.F32.BF16 R156, R140.reuse, R158, RZ ;  /* 0x0000009e8c9c723c */ /* 0x040ff000000418ff */
[C---:B------:R-:W-:Y:S08]  /*7600*/  HMMA.16816.F32.BF16 R148, R140.reuse, R150, RZ ;  /* 0x000000968c94723c */ /* 0x040ff000000418ff */
[C---:B-----5:R-:W-:Y:S08]  /*7610*/  HMMA.16816.F32.BF16 R144, R140.reuse, R20, RZ ;  /* 0x000000148c90723c */ /* 0x060ff000000418ff */
[----:B------:R-:W-:Y:S01]  /*7620*/  HMMA.16816.F32.BF16 R140, R140, R22, RZ ;  /* 0x000000168c8c723c */ /* 0x000fe200000418ff */
[----:B------:R-:W2:Y:S07]  /*7630*/  LDSM.16.M88.4 R20, [R194] ;  /* 0x00000000c214783b */ /* 0x000eae0000000200 */
[C---:B---3--:R-:W-:Y:S08]  /*7640*/  HMMA.16816.F32.BF16 R16, R164.reuse, R8, R16 ;  /* 0x00000008a410723c */ /* 0x048ff00000041810 */
[C---:B------:R-:W-:Y:S01]  /*7650*/  HMMA.16816.F32.BF16 R12, R164.reuse, R10, R12 ;  /* 0x0000000aa40c723c */ /* 0x040fe2000004180c */
[----:B------:R-:W3:Y:S07]  /*7660*/  LDSM.16.M88.4 R8, [R191+0x7000] ;  /* 0x00700000bf08783b */ /* 0x000eee0000000200 */
[C---:B------:R-:W-:Y:S08]  /*7670*/  HMMA.16816.F32.BF16 R160, R164.reuse, R136, R160 ;  /* 0x00000088a4a0723c */ /* 0x040ff000000418a0 */
[C---:B------:R-:W-:Y:S01]  /*7680*/  HMMA.16816.F32.BF16 R156, R164.reuse, R138, R156 ;  /* 0x0000008aa49c723c */ /* 0x040fe2000004189c */
[----:B------:R-:W-:Y:S07]  /*7690*/  LDSM.16.M88.4 R136, [R193] ;  /* 0x00000000c188783b */ /* 0x000fee0000000200 */
[C---:B-1----:R-:W-:Y:S08]  /*76a0*/  HMMA.16816.F32.BF16 R152, R164.reuse, R4, R152 ;  /* 0x00000004a498723c */ /* 0x042ff00000041898 */
[C---:B------:R-:W-:Y:S01]  /*76b0*/  HMMA.16816.F32.BF16 R148, R164.reuse, R6, R148 ;  /* 0x00000006a494723c */ /* 0x040fe20000041894 */
[----:B------:R-:W1:Y:S07]  /*76c0*/  LDSM.16.M88.4 R4, [R184] ;  /* 0x00000000b804783b */ /* 0x000e6e0000000200 */
[C---:B------:R-:W-:Y:S08]  /*76d0*/  HMMA.16816.F32.BF16 R144, R164.reuse, R168, R144 ;  /* 0x000000a8a490723c */ /* 0x040ff00000041890 */
[----:B------:R-:W-:Y:S01]  /*76e0*/  HMMA.16816.F32.BF16 R140, R164, R170, R140 ;  /* 0x000000aaa48c723c */ /* 0x000fe2000004188c */
[----:B------:R-:W4:Y:S04]  /*76f0*/  LDSM.16.M88.4 R168, [R184+0x1000] ;  /* 0x00100000b8a8783b */ /* 0x000f280000000200 */
[----:B------:R-:W5:Y:S03]  /*7700*/  LDSM.16.M88.4 R164, [R184+0x1800] ;  /* 0x00180000b8a4783b */ /* 0x000f660000000200 */
[C---:B--2---:R-:W-:Y:S08]  /*7710*/  HMMA.16816.F32.BF16 R16, R20.reuse, R32, R16 ;  /* 0x000000201410723c */ /* 0x044ff00000041810 */
[C---:B------:R-:W-:Y:S01]  /*7720*/  HMMA.16816.F32.BF16 R12, R20.reuse, R34, R12 ;  /* 0x00000022140c723c */ /* 0x040fe2000004180c */
[----:B------:R-:W-:Y:S07]  /*7730*/  LDSM.16.M88.4 R32, [R197+0x8000] ;  /* 0x00800000c520783b */ /* 0x000fee0000000200 */
[C---:B---3--:R-:W-:Y:S08]  /*7740*/  HMMA.16816.F32.BF16 R152, R20.reuse, R8, R152 ;  /* 0x000000081498723c */ /* 0x048ff00000041898 */
[C---:B------:R-:W-:Y:S01]  /*7750*/  HMMA.16816.F32.BF16 R148, R20.reuse, R10, R148 ;  /* 0x0000000a1494723c */ /* 0x040fe20000041894 */
[----:B------:R-:W2:Y:S07]  /*7760*/  LDSM.16.M88.4 R8, [R198+0x2000] ;  /* 0x00200000c608783b */ /* 0x000eae0000000200 */
[C---:B------:R-:W-:Y:S08]  /*7770*/  HMMA.16816.F32.BF16 R160, R20.reuse, R28, R160 ;  /* 0x0000001c14a0723c */ /* 0x040ff000000418a0 */
[C---:B------:R-:W-:Y:S01]  /*7780*/  HMMA.16816.F32.BF16 R156, R20.reuse, R30, R156 ;  /* 0x0000001e149c723c */ /* 0x040fe2000004189c */
[----:B------:R-:W3:Y:S07]  /*7790*/  LDSM.16.M88.4 R28, [R197+0x8800] ;  /* 0x00880000c51c783b */ /* 0x000eee0000000200 */
[C---:B------:R-:W-:Y:S08]  /*77a0*/  HMMA.16816.F32.BF16 R144, R20.reuse, R24, R144 ;  /* 0x000000181490723c */ /* 0x040ff00000041890 */
[----:B------:R-:W-:Y:S01]  /*77b0*/  HMMA.16816.F32.BF16 R140, R20, R26, R140 ;  /* 0x0000001a148c723c */ /* 0x000fe2000004188c */
[----:B------:R-:W2:Y:S04]  /*77c0*/  LDSM.16.M88.4 R24, [R197+0x9000] ;  /* 0x00900000c518783b */ /* 0x000ea80000000200 */
[----:B------:R-:W2:Y:S03]  /*77d0*/  LDSM.16.M88.4 R20, [R197+0x9800] ;  /* 0x00980000c514783b */ /* 0x000ea60000000200 */
[C---:B-1----:R-:W-:Y:S08]  /*77e0*/  HMMA.16816.F32.BF16 R16, R136.reuse, R4, R16 ;  /* 0x000000048810723c */ /* 0x042ff00000041810 */
[C---:B------:R-:W-:Y:S01]  /*77f0*/  HMMA.16816.F32.BF16 R12, R136.reuse, R6, R12 ;  /* 0x00000006880c723c */ /* 0x040fe2000004180c */
[----:B------:R-:W1:Y:S07]  /*7800*/  LDSM.16.M88.4 R4, [R183] ;  /* 0x00000000b704783b */ /* 0x000e6e0000000200 */
[C---:B------:R-:W-:Y:S08]  /*7810*/  HMMA.16816.F32.BF16 R160, R136.reuse, R172, R160 ;  /* 0x000000ac88a0723c */ /* 0x040ff000000418a0 */
[C---:B------:R-:W-:Y:S01]  /*7820*/  HMMA.16816.F32.BF16 R156, R136.reuse, R174, R156 ;  /* 0x000000ae889c723c */ /* 0x040fe2000004189c */
[----:B------:R-:W1:Y:S07]  /*7830*/  LDSM.16.M88.4 R172, [R182] ;  /* 0x00000000b6ac783b */ /* 0x000e6e0000000200 */
[C---:B----4-:R-:W-:Y:S08]  /*7840*/  HMMA.16816.F32.BF16 R152, R136.reuse, R168, R152 ;  /* 0x000000a88898723c */ /* 0x050ff00000041898 */
[C---:B------:R-:W-:Y:S01]  /*7850*/  HMMA.16816.F32.BF16 R148, R136.reuse, R170, R148 ;  /* 0x000000aa8894723c */ /* 0x040fe20000041894 */
[----:B------:R-:W4:Y:S07]  /*7860*/  LDSM.16.M88.4 R168, [R181] ;  /* 0x00000000b5a8783b */ /* 0x000f2e0000000200 */
[C---:B-----5:R-:W-:Y:S08]  /*7870*/  HMMA.16816.F32.BF16 R144, R136.reuse, R164, R144 ;  /* 0x000000a48890723c */ /* 0x060ff00000041890 */
[----:B------:R-:W-:Y:S01]  /*7880*/  HMMA.16816.F32.BF16 R140, R136, R166, R140 ;  /* 0x000000a6888c723c */ /* 0x000fe2000004188c */
[----:B------:R-:W5:Y:S04]  /*7890*/  LDSM.16.M88.4 R164, [R180] ;  /* 0x00000000b4a4783b */ /* 0x000f680000000200 */
[----:B------:R-:W-:Y:S03]  /*78a0*/  LDSM.16.M88.4 R136, [R194+0x2000] ;  /* 0x00200000c288783b */ /* 0x000fe60000000200 */
        /* <DEDUP_REMOVED lines=16> */
[C---:B------:R-:W-:Y:S08]  /*79b0*/  HMMA.16816.F32.BF16 R160, R224.reuse, R172, R160 ;  /* 0x000000ace0a0723c */ /* 0x040ff000000418a0 */
[C---:B------:R-:W-:Y:S08]  /*79c0*/  HMMA.16816.F32.BF16 R156, R224.reuse, R174, R156 ;  /* 0x000000aee09c723c */ /* 0x040ff0000004189c */
[C---:B----4-:R-:W-:Y:S08]  /*79d0*/  HMMA.16816.F32.BF16 R152, R224.reuse, R168, R152 ;  /* 0x000000a8e098723c */ /* 0x050ff00000041898 */
[C---:B------:R-:W-:Y:S08]  /*79e0*/  HMMA.16816.F32.BF16 R148, R224.reuse, R170, R148 ;  /* 0x000000aae094723c */ /* 0x040ff00000041894 */
[C---:B-----5:R-:W-:Y:S08]  /*79f0*/  HMMA.16816.F32.BF16 R144, R224.reuse, R164, R144 ;  /* 0x000000a4e090723c */ /* 0x060ff00000041890 */
[----:B------:R-:W-:Y:S01]  /*7a00*/  HMMA.16816.F32.BF16 R164, R224, R166, R140 ;  /* 0x000000a6e0a4723c */ /* 0x000fe2000004188c */
[----:B------:R-:W4:Y:S07]  /*7a10*/  LDSM.16.M88.4 R140, [R184+0x2800] ;  /* 0x00280000b88c783b */ /* 0x000f2e0000000200 */
        /* <DEDUP_REMOVED lines=11> */
[----:B------:R-:W5:Y:S04]  /*7ad0*/  LDSM.16.M88.4 R20, [R184+0x3800] ;  /* 0x00380000b814783b */ /* 0x000f680000000200 */
[----:B------:R-:W-:Y:S03]  /*7ae0*/  LDSM.16.M88.4 R136, [R197+0xb000] ;  /* 0x00b00000c588783b */ /* 0x000fe60000000200 */
[C---:B-1----:R-:W-:Y:S08]  /*7af0*/  HMMA.16816.F32.BF16 R16, R8.reuse, R4, R16 ;  /* 0x000000040810723c */ /* 0x042ff00000041810 */
[C---:B------:R-:W-:Y:S01]  /*7b00*/  HMMA.16816.F32.BF16 R12, R8.reuse, R6, R12 ;  /* 0x00000006080c723c */ /* 0x040fe2000004180c */
[----:B------:R-:W1:Y:S07]  /*7b10*/  LDSM.16.M88.4 R4, [R197+0xa800] ;  /* 0x00a80000c504783b */ /* 0x000e6e0000000200 */
[C---:B----4-:R-:W-:Y:S08]  /*7b20*/  HMMA.16816.F32.BF16 R160, R8.reuse, R140, R160 ;  /* 0x0000008c08a0723c */ /* 0x050ff000000418a0 */
[C---:B------:R-:W-:Y:S01]  /*7b30*/  HMMA.16816.F32.BF16 R156, R8.reuse, R142, R156 ;  /* 0x0000008e089c723c */ /* 0x040fe2000004189c */
[----:B------:R-:W-:Y:S07]  /*7b40*/  LDSM.16.M88.4 R140, [R197+0xb800] ;  /* 0x00b80000c58c783b */ /* 0x000fee0000000200 */
[C---:B--2---:R-:W-:Y:S08]  /*7b50*/  HMMA.16816.F32.BF16 R152, R8.reuse, R32, R152 ;  /* 0x000000200898723c */ /* 0x044ff00000041898 */
[----:B------:R-:W-:Y:S01]  /*7b60*/  HMMA.16816.F32.BF16 R168, R8, R34, R148 ;  /* 0x0000002208a8723c */ /* 0x000fe20000041894 */
[----:B------:R-:W-:Y:S04]  /*7b70*/  LDSM.16.M88.4 R148, [R196+0x4000] ;  /* 0x00400000c494783b */ /* 0x000fe80000000200 */
[----:B------:R-:W2:Y:S03]  /*7b80*/  LDSM.16.M88.4 R32, [R179] ;  /* 0x00000000b320783b */ /* 0x000ea60000000200 */
[----:B---3--:R-:W-:Y:S08]  /*7b90*/  HMMA.16816.F32.BF16 R16, R28, R24, R16 ;  /* 0x000000181c10723c */ /* 0x008ff00000041810 */
[C---:B-----5:R-:W-:Y:S08]  /*7ba0*/  HMMA.16816.F32.BF16 R144, R8.reuse, R20, R144 ;  /* 0x000000140890723c */ /* 0x060ff00000041890 */
[----:B------:R-:W-:Y:S01]  /*7bb0*/  HMMA.16816.F32.BF16 R164, R8, R22, R164 ;  /* 0x0000001608a4723c */ /* 0x000fe200000418a4 */
[----:B------:R-:W-:Y:S04]  /*7bc0*/  LDSM.16.M88.4 R8, [R194+0x4000] ;  /* 0x00400000c208783b */ /* 0x000fe80000000200 */
[----:B------:R-:W-:Y:S03]  /*7bd0*/  LDSM.16.M88.4 R20, [R176] ;  /* 0x00000000b014783b */ /* 0x000fe60000000200 */
[C---:B-1----:R-:W-:Y:S08]  /*7be0*/  HMMA.16816.F32.BF16 R160, R28.reuse, R4, R160 ;  /* 0x000000041ca0723c */ /* 0x042ff000000418a0 */
[C---:B------:R-:W-:Y:S01]  /*7bf0*/  HMMA.16816.F32.BF16 R156, R28.reuse, R6, R156 ;  /* 0x000000061c9c723c */ /* 0x040fe2000004189c */
[----:B------:R-:W1:Y:S07]  /*7c00*/  LDSM.16.M88.4 R4, [R191+0xa000] ;  /* 0x00a00000bf04783b */ /* 0x000e6e0000000200 */
[C---:B------:R-:W-:Y:S01]  /*7c10*/  HMMA.16816.F32.BF16 R12, R28.reuse, R26, R12 ;  /* 0x0000001a1c0c723c */ /* 0x040fe2000004180c */
[----:B------:R-:W-:Y:S07]  /*7c20*/  LDSM.16.M88.4 R24, [R177] ;  /* 0x00000000b118783b */ /* 0x000fee0000000200 */
[C---:B------:R-:W-:Y:S08]  /*7c30*/  HMMA.16816.F32.BF16 R152, R28.reuse, R136, R152 ;  /* 0x000000881c98723c */ /* 0x040ff00000041898 */
[----:B------:R-:W-:Y:S01]  /*7c40*/  HMMA.16816.F32.BF16 R168, R28, R138, R168 ;  /* 0x0000008a1ca8723c */ /* 0x000fe200000418a8 */
[----:B------:R-:W3:Y:S07]  /*7c50*/  LDSM.16.M88.4 R136, [R178] ;  /* 0x00000000b288783b */ /* 0x000eee0000000200 */
[----:B--2---:R-:W-:Y:S08]  /*7c60*/  HMMA.16816.F32.BF16 R16, R148, R32, R16 ;  /* 0x000000209410723c */ /* 0x004ff00000041810 */
[C---:B------:R-:W-:Y:S08]  /*7c70*/  HMMA.16816.F32.BF16 R144, R28.reuse, R140, R144 ;  /* 0x0000008c1c90723c */ /* 0x040ff00000041890 */
[----:B------:R-:W-:Y:S01]  /*7c80*/  HMMA.16816.F32.BF16 R164, R28, R142, R164 ;  /* 0x0000008e1ca4723c */ /* 0x000fe200000418a4 */
[----:B------:R-:W-:Y:S04]  /*7c90*/  LDSM.16.M88.4 R140, [R193+0x4000] ;  /* 0x00400000c18c783b */ /* 0x000fe80000000200 */
[----:B------:R-:W2:Y:S03]  /*7ca0*/  LDSM.16.M88.4 R28, [R184+0x4000] ;  /* 0x00400000b81c783b */ /* 0x000ea60000000200 */
[----:B------:R-:W-:Y:S01]  /*7cb0*/  HMMA.16816.F32.BF16 R12, R148, R34, R12 ;  /* 0x00000022940c723c */ /* 0x000fe2000004180c */
[----:B------:R-:W4:Y:S07]  /*7cc0*/  LDSM.16.M88.4 R32, [R191+0xa800] ;  /* 0x00a80000bf20783b */ /* 0x000f2e0000000200 */
[----:B-1----:R-:W-:Y:S08]  /*7cd0*/  HMMA.16816.F32.BF16 R16, R8, R4, R16 ;  /* 0x000000040810723c */ /* 0x002ff00000041810 */
[----:B---3--:R-:W-:Y:S08]  /*7ce0*/  HMMA.16816.F32.BF16 R160, R148, R136, R160 ;  /* 0x0000008894a0723c */ /* 0x008ff000000418a0 */
[----:B------:R-:W-:Y:S01]  /*7cf0*/  HMMA.16816.F32.BF16 R12, R8, R6, R12 ;  /* 0x00000006080c723c */ /* 0x000fe2000004180c */
[----:B------:R-:W1:Y:S07]  /*7d00*/  LDSM.16.M88.4 R4, [R184+0x4800] ;  /* 0x00480000b804783b */ /* 0x000e6e0000000200 */
[----:B------:R-:W-:Y:S07]  /*7d10*/  HMMA.16816.F32.BF16 R156, R148, R138, R156 ;  /* 0x0000008a949c723c */ /* 0x000fee000004189c */
[----:B------:R-:W-:Y:S01]  /*7d20*/  IMAD R138, R207, 0x40, R206 ;  /* 0x00000040cf8a7824 */ /* 0x000fe200078e02ce */
[----:B--2---:R-:W-:Y:S04]  /*7d30*/  HMMA.16816.F32.BF16 R16, R140, R28, R16 ;  /* 0x0000001c8c10723c */ /* 0x004fe80000041810 */
[----:B------:R-:W-:-:S04]  /*7d40*/  IADD3 R136, R138, 0x1, RZ ;  /* 0x000000018a887810 */ /* 0x000fc80007ffe0ff */
[----:B------:R-:W-:Y:S01]  /*7d50*/  HMMA.16816.F32.BF16 R144, R148, R20, R144 ;  /* 0x000000149490723c */ /* 0x000fe20000041890 */
[----:B------:R-:W2:Y:S01]  /*7d60*/  I2F R28, R136 ;  /* 0x00000088001c7306 */ /* 0x000ea20000201400 */
[C---:B------:R-:W-:Y:S02]  /*7d70*/  ISETP.GE.AND P1, PT, R136.reuse, R223, PT ;  /* 0x000000df8800720c */ /* 0x040fe40003f26270 */
[----:B------:R-:W-:-:S04]  /*7d80*/  ISETP.GE.AND P6, PT, R136, R211, PT ;  /* 0x000000d38800720c */ /* 0x000fc80003fc6270 */
[----:B------:R-:W-:Y:S01]  /*7d90*/  HMMA.16816.F32.BF16 R164, R148, R22, R164 ;  /* 0x0000001694a4723c */ /* 0x000fe200000418a4 */
[----:B------:R-:W3:Y:S07]  /*7da0*/  LDSM.16.M88.4 R20, [R191+0xb000] ;  /* 0x00b00000bf14783b */ /* 0x000eee0000000200 */
[----:B----4-:R-:W-:Y:S01]  /*7db0*/  HMMA.16816.F32.BF16 R160, R8, R32, R160 ;  /* 0x0000002008a0723c */ /* 0x010fe200000418a0 */
[----:B--2---:R-:W-:Y:S01]  /*7dc0*/  FFMA.FTZ R3, R0, R28, R17 ;  /* 0x0000001c00037223 */ /* 0x004fe20000010011 */
[----:B------:R-:W-:-:S04]  /*7dd0*/  IADD3 R136, R138, 0x18, RZ ;  /* 0x000000188a887810 */ /* 0x000fc80007ffe0ff */
[----:B------:R-:W-:Y:S02]  /*7de0*/  FSEL R3, R3, -INF , !P1 ;  /* 0xff80000003037808 */ /* 0x000fe40004800000 */
[----:B------:R-:W-:Y:S01]  /*7df0*/  HMMA.16816.F32.BF16 R152, R148, R24, R152 ;  /* 0x000000189498723c */ /* 0x000fe20000041898 */
[----:B------:R-:W-:-:S07]  /*7e00*/  IADD3 R32, R138, 0x9, RZ ;  /* 0x000000098a207810 */ /* 0x000fce0007ffe0ff */
[----:B------:R-:W-:Y:S07]  /*7e10*/  HMMA.16816.F32.BF16 R12, R140, R30, R12 ;  /* 0x0000001e8c0c723c */ /* 0x000fee000004180c */
[----:B------:R-:W-:Y:S01]  /*7e20*/  IADD3 R30, R138, 0x8, RZ ;  /* 0x000000088a1e7810 */ /* 0x000fe20007ffe0ff */
[----:B------:R-:W-:Y:S01]  /*7e30*/  HMMA.16816.F32.BF16 R168, R148, R26, R168 ;  /* 0x0000001a94a8723c */ /* 0x000fe200000418a8 */
[----:B------:R-:W2:Y:S02]  /*7e40*/  LDSM.16.M88.4 R24, [R184+0x5000] ;  /* 0x00500000b818783b */ /* 0x000ea40000000200 */
[----:B------:R4:W5:Y:S01]  /*7e50*/  I2F R33, R30 ;  /* 0x0000001e00217306 */ /* 0x0009620000201400 */
[----:B------:R-:W-:-:S02]  /*7e60*/  ISETP.GE.AND P5, PT, R30, R223, PT ;  /* 0x000000df1e00720c */ /* 0x000fc40003fa6270 */
[----:B------:R-:W-:Y:S02]  /*7e70*/  ISETP.GE.AND P1, PT, R30, R211, PT ;  /* 0x000000d31e00720c */ /* 0x000fe40003f26270 */
[----:B-1----:R-:W-:Y:S03]  /*7e80*/  HMMA.16816.F32.BF16 R160, R140, R4, R160 ;  /* 0x000000048ca0723c */ /* 0x002fe600000418a0 */
[----:B------:R-:W1:Y:S04]  /*7e90*/  I2F R4, R32 ;  /* 0x0000002000047306 */ /* 0x000e680000201400 */
[C---:B------:R-:W-:Y:S01]  /*7ea0*/  FFMA.FTZ R5, R0.reuse, R28, R19 ;  /* 0x0000001c00057223 */ /* 0x040fe20000010013 */
[----:B------:R-:W-:Y:S01]  /*7eb0*/  HMMA.16816.F32.BF16 R156, R8, R34, R156 ;  /* 0x00000022089c723c */ /* 0x000fe2000004189c */
[----:B----4-:R-:W4:Y:S01]  /*7ec0*/  LDSM.16.M88.4 R28, [R191+0xb800] ;  /* 0x00b80000bf1c783b */ /* 0x010f220000000200 */
[----:B-----5:R-:W-:-:S02]  /*7ed0*/  FFMA.FTZ R17, R0, R33, R12 ;  /* 0x0000002100117223 */ /* 0x020fc4000001000c */
[----:B------:R-:W-:Y:S01]  /*7ee0*/  FSEL R12, R5, -INF , !P6 ;  /* 0xff800000050c7808 */ /* 0x000fe20007000000 */
[----:B------:R-:W-:Y:S02]  /*7ef0*/  FFMA.FTZ R14, R0, R33, R14 ;  /* 0x00000021000e7223 */ /* 0x000fe4000001000e */
[----:B------:R-:W-:Y:S01]  /*7f00*/  IADD3 R34, R138, 0x10, RZ ;  /* 0x000000108a227810 */ /* 0x000fe20007ffe0ff */
[----:B---3--:R-:W-:Y:S01]  /*7f10*/  HMMA.16816.F32.BF16 R152, R8, R20, R152 ;  /* 0x000000140898723c */ /* 0x008fe20000041898 */
[----:B------:R-:W-:Y:S01]  /*7f20*/  ISETP.GE.AND P6, PT, R32, R223, PT ;  /* 0x000000df2000720c */ /* 0x000fe20003fc6270 */
[----:B------:R-:W-:Y:S01]  /*7f30*/  I2F R35, R136 ;  /* 0x0000008800237306 */ /* 0x000fe20000201400 */
[CC--:B-1----:R-:W-:Y:S01]  /*7f40*/  FFMA.FTZ R13, R0.reuse, R4.reuse, R13 ;  /* 0x00000004000d7223 */ /* 0x0c2fe2000001000d */
[----:B------:R-:W-:Y:S01]  /*7f50*/  FSEL R17, R17, -INF , !P5 ;  /* 0xff80000011117808 */ /* 0x000fe20006800000 */
[----:B------:R-:W-:Y:S01]  /*7f60*/  FFMA.FTZ R15, R0, R4, R15 ;  /* 0x00000004000f7223 */ /* 0x000fe2000001000f */
[----:B------:R-:W-:-:S02]  /*7f70*/  FSEL R14, R14, -INF , !P1 ;  /* 0xff8000000e0e7808 */ /* 0x000fc40004800000 */
[----:B------:R-:W-:Y:S01]  /*7f80*/  IADD3 R20, R138, 0x11, RZ ;  /* 0x000000118a147810 */ /* 0x000fe20007ffe0ff */
[----:B------:R-:W-:Y:S01]  /*7f90*/  HMMA.16816.F32.BF16 R168, R8, R22, R168 ;  /* 0x0000001608a8723c */ /* 0x000fe200000418a8 */
[----:B------:R-:W1:Y:S01]  /*7fa0*/  I2F R19, R34 ;  /* 0x0000002200137306 */ /* 0x000e620000201400 */
[----:B------:R-:W-:Y:S02]  /*7fb0*/  FSEL R13, R13, -INF , !P6 ;  /* 0xff8000000d0d7808 */ /* 0x000fe40007000000 */
[----:B------:R-:W-:Y:S02]  /*7fc0*/  ISETP.GE.AND P5, PT, R32, R211, PT ;  /* 0x000000d32000720c */ /* 0x000fe40003fa6270 */
[C---:B------:R-:W-:Y:S02]  /*7fd0*/  ISETP.GE.AND P1, PT, R34.reuse, R223, PT ;  /* 0x000000df2200720c */ /* 0x040fe40003f26270 */
[----:B------:R-:W-:Y:S01]  /*7fe0*/  HMMA.16816.F32.BF16 R156, R140, R6, R156 ;  /* 0x000000068c9c723c */ /* 0x000fe2000004189c */
[----:B------:R-:W3:Y:S01]  /*7ff0*/  I2F R21, R20 ;  /* 0x0000001400157306 */ /* 0x000ee20000201400 */
[----:B------:R-:W5:Y:S01]  /*8000*/  LDSM.16.M88.4 R4, [R184+0x5800] ;  /* 0x00580000b804783b */ /* 0x000f620000000200 */
[----:B------:R-:W-:Y:S01]  /*8010*/  ISETP.GE.AND P6, PT, R34, R211, PT ;  /* 0x000000d32200720c */ /* 0x000fe20003fc6270 */
[----:B------:R-:W-:-:S04]  /*8020*/  DEPBAR.LE SB0, 0x0 ;  /* 0x000080000000791a */ /* 0x000fc80000000000 */
[----:B------:R-:W-:Y:S01]  /*8030*/  FSEL R32, R15, -INF , !P5 ;  /* 0xff8000000f207808 */ /* 0x000fe20006800000 */
[----:B-1----:R-:W-:Y:S01]  /*8040*/  FFMA.FTZ R22, R0, R19, R162 ;  /* 0x0000001300167223 */ /* 0x002fe200000100a2 */
[----:B------:R-:W-:Y:S01]  /*8050*/  IADD3 R34, R138, 0x19, RZ ;  /* 0x000000198a227810 */ /* 0x000fe20007ffe0ff */
[----:B--2---:R-:W-:Y:S01]  /*8060*/  HMMA.16816.F32.BF16 R152, R140, R24, R152 ;  /* 0x000000188c98723c */ /* 0x004fe20000041898 */
[----:B------:R-:W-:Y:S01]  /*8070*/  ISETP.GE.AND P5, PT, R20, R223, PT ;  /* 0x000000df1400720c */ /* 0x000fe20003fa6270 */
[----:B------:R-:W-:Y:S01]  /*8080*/  FFMA.FTZ R33, R0, R19, R160 ;  /* 0x0000001300217223 */ /* 0x000fe200000100a0 */
[----:B------:R-:W1:Y:S01]  /*8090*/  I2F R15, R34 ;  /* 0x00000022000f7306 */ /* 0x000e620000201400 */
[----:B------:R-:W-:Y:S01]  /*80a0*/  FSEL R22, R22, -INF , !P6 ;  /* 0xff80000016167808 */ /* 0x000fe20007000000 */
[----:B---3--:R-:W-:Y:S01]  /*80b0*/  FFMA.FTZ R161, R0, R21, R161 ;  /* 0x0000001500a17223 */ /* 0x008fe200000100a1 */
[----:B------:R-:W-:Y:S02]  /*80c0*/  ISETP.GE.AND P6, PT, R136, R223, PT ;  /* 0x000000df8800720c */ /* 0x000fe40003fc6270 */
[----:B----4-:R-:W-:Y:S01]  /*80d0*/  HMMA.16816.F32.BF16 R144, R8, R28, R144 ;  /* 0x0000001c0890723c */ /* 0x010fe20000041890 */
[----:B------:R-:W-:Y:S01]  /*80e0*/  IADD3 R24, R138, 0x20, RZ ;  /* 0x000000208a187810 */ /* 0x000fe20007ffe0ff */
[----:B------:R-:W-:Y:S01]  /*80f0*/  FFMA.FTZ R163, R0, R21, R163 ;  /* 0x0000001500a37223 */ /* 0x000fe200000100a3 */
[----:B------:R-:W-:-:S02]  /*8100*/  FSEL R25, R161, -INF , !P5 ;  /* 0xff800000a1197808 */ /* 0x000fc40006800000 */
[----:B------:R-:W-:Y:S01]  /*8110*/  ISETP.GE.AND P5, PT, R136, R211, PT ;  /* 0x000000d38800720c */ /* 0x000fe20003fa6270 */
[----:B------:R-:W2:Y:S01]  /*8120*/  I2F R19, R24 ;  /* 0x0000001800137306 */ /* 0x000ea20000201400 */
[----:B------:R-:W-:Y:S01]  /*8130*/  IADD3 R136, R138, 0x21, RZ ;  /* 0x000000218a887810 */ /* 0x000fe20007ffe0ff */
[----:B------:R-:W-:Y:S01]  /*8140*/  HMMA.16816.F32.BF16 R164, R8, R30, R164 ;  /* 0x0000001e08a4723c */ /* 0x000fe200000418a4 */
[----:B------:R-:W-:Y:S01]  /*8150*/  FSEL R33, R33, -INF , !P1 ;  /* 0xff80000021217808 */ /* 0x000fe20004800000 */
[----:B------:R-:W-:Y:S01]  /*8160*/  FFMA.FTZ R23, R0, R35, R156 ;  /* 0x0000002300177223 */ /* 0x000fe2000001009c */
[----:B------:R-:W-:Y:S01]  /*8170*/  ISETP.GE.AND P1, PT, R20, R211, PT ;  /* 0x000000d31400720c */ /* 0x000fe20003f26270 */
[C---:B------:R-:W-:Y:S02]  /*8180*/  FFMA.FTZ R20, R0.reuse, R35, R158 ;  /* 0x0000002300147223 */ /* 0x040fe4000001009e */
[----:B------:R-:W3:Y:S01]  /*8190*/  I2F R29, R136 ;  /* 0x00000088001d7306 */ /* 0x000ee20000201400 */
[----:B------:R-:W-:Y:S01]  /*81a0*/  FSEL R28, R163, -INF , !P1 ;  /* 0xff800000a31c7808 */ /* 0x000fe20004800000 */
[----:B-1----:R-:W-:Y:S01]  /*81b0*/  FFMA.FTZ R21, R0, R15, R157 ;  /* 0x0000000f00157223 */ /* 0x002fe2000001009d */
[----:B------:R-:W-:Y:S01]  /*81c0*/  ISETP.GE.AND P1, PT, R34, R223, PT ;  /* 0x000000df2200720c */ /* 0x000fe20003f26270 */
[----:B------:R-:W-:Y:S01]  /*81d0*/  HMMA.16816.F32.BF16 R168, R140, R26, R168 ;  /* 0x0000001a8ca8723c */ /* 0x000fe200000418a8 */
[----:B------:R-:W-:-:S02]  /*81e0*/  FSEL R20, R20, -INF , !P5 ;  /* 0xff80000014147808 */ /* 0x000fc40006800000 */
[----:B------:R-:W-:Y:S01]  /*81f0*/  FSEL R21, R21, -INF , !P1 ;  /* 0xff80000015157808 */ /* 0x000fe20004800000 */
[----:B--2---:R-:W-:Y:S01]  /*8200*/  FFMA.FTZ R154, R0, R19, R154 ;  /* 0x00000013009a7223 */ /* 0x004fe2000001009a */
[----:B------:R-:W-:Y:S01]  /*8210*/  ISETP.GE.AND P5, PT, R24, R223, PT ;  /* 0x000000df1800720c */ /* 0x000fe20003fa6270 */
[----:B------:R-:W-:Y:S01]  /*8220*/  FFMA.FTZ R152, R0, R19, R152 ;  /* 0x0000001300987223 */ /* 0x000fe20000010098 */
[----:B------:R-:W-:Y:S01]  /*8230*/  ISETP.GE.AND P1, PT, R24, R211, PT ;  /* 0x000000d31800720c */ /* 0x000fe20003f26270 */
[----:B------:R-:W-:Y:S01]  /*8240*/  FFMA.FTZ R24, R0, R15, R159 ;  /* 0x0000000f00187223 */ /* 0x000fe2000001009f */
[----:B------:R-:W-:Y:S01]  /*8250*/  FSEL R23, R23, -INF , !P6 ;  /* 0xff80000017177808 */ /* 0x000fe20007000000 */
[----:B-----5:R-:W-:Y:S01]  /*8260*/  HMMA.16816.F32.BF16 R144, R140, R4, R144 ;  /* 0x000000048c90723c */ /* 0x020fe20000041890 */
[----:B------:R-:W-:Y:S01]  /*8270*/  ISETP.GE.AND P6, PT, R34, R211, PT ;  /* 0x000000d32200720c */ /* 0x000fe20003fc6270 */
[-C--:B---3--:R-:W-:Y:S01]  /*8280*/  FFMA.FTZ R153, R0, R29.reuse, R153 ;  /* 0x0000001d00997223 */ /* 0x088fe20000010099 */
[----:B------:R-:W-:Y:S01]  /*8290*/  IADD3 R26, R138, 0x28, RZ ;  /* 0x000000288a1a7810 */ /* 0x000fe20007ffe0ff */
[----:B------:R-:W-:Y:S01]  /*82a0*/  FFMA.FTZ R155, R0, R29, R155 ;  /* 0x0000001d009b7223 */ /* 0x000fe2000001009b */
[----:B------:R-:W-:-:S02]  /*82b0*/  FSEL R24, R24, -INF , !P6 ;  /* 0xff80000018187808 */ /* 0x000fc40007000000 */
[----:B------:R-:W1:Y:S01]  /*82c0*/  I2F R15, R26 ;  /* 0x0000001a000f7306 */ /* 0x000e620000201400 */
[-C--:B------:R-:W-:Y:S01]  /*82d0*/  ISETP.GE.AND P6, PT, R136, R223.reuse, PT ;  /* 0x000000df8800720c */ /* 0x080fe20003fc6270 */
[----:B------:R-:W-:Y:S01]  /*82e0*/  HMMA.16816.F32.BF16 R164, R140, R6, R164 ;  /* 0x000000068ca4723c */ /* 0x000fe200000418a4 */
[----:B------:R-:W-:Y:S02]  /*82f0*/  IADD3 R10, R138, 0x29, RZ ;  /* 0x000000298a0a7810 */ /* 0x000fe40007ffe0ff */
[----:B------:R-:W-:Y:S02]  /*8300*/  FSEL R174, R154, -INF , !P1 ;  /* 0xff8000009aae7808 */ /* 0x000fe40004800000 */
[----:B------:R-:W-:Y:S01]  /*8310*/  FSEL R225, R153, -INF , !P6 ;  /* 0xff80000099e17808 */ /* 0x000fe20007000000 */
[----:B------:R-:W2:Y:S01]  /*8320*/  I2F R8, R10 ;  /* 0x0000000a00087306 */ /* 0x000ea20000201400 */
[C---:B------:R-:W-:Y:S01]  /*8330*/  ISETP.GE.AND P1, PT, R26.reuse, R223, PT ;  /* 0x000000df1a00720c */ /* 0x040fe20003f26270 */
[----:B------:R-:W-:Y:S01]  /*8340*/  BAR.SYNC.DEFER_BLOCKING 0x0 ;  /* 0x0000000000007b1d */ /* 0x000fe20000010000 */
[----:B------:R-:W-:-:S02]  /*8350*/  ISETP.GE.AND P6, PT, R26, R211, PT ;  /* 0x000000d31a00720c */ /* 0x000fc40003fc6270 */
[C---:B------:R-:W-:Y:S02]  /*8360*/  IADD3 R4, R138.reuse, 0x30, RZ ;  /* 0x000000308a047810 */ /* 0x040fe40007ffe0ff */
[----:B------:R-:W-:Y:S01]  /*8370*/  IADD3 R6, R138, 0x38, RZ ;  /* 0x000000388a067810 */ /* 0x000fe20007ffe0ff */
[-C--:B-1----:R-:W-:Y:S01]  /*8380*/  FFMA.FTZ R168, R0, R15.reuse, R168 ;  /* 0x0000000f00a87223 */ /* 0x082fe200000100a8 */
[----:B------:R-:W-:Y:S01]  /*8390*/  IADD3 R26, R138, 0x31, RZ ;  /* 0x000000318a1a7810 */ /* 0x000fe20007ffe0ff */
[----:B------:R-:W1:Y:S01]  /*83a0*/  I2F R5, R4 ;  /* 0x0000000400057306 */ /* 0x000e620000201400 */
[----:B------:R-:W-:Y:S01]  /*83b0*/  FSEL R173, R152, -INF , !P5 ;  /* 0xff80000098ad7808 */ /* 0x000fe20006800000 */
[----:B------:R-:W-:Y:S01]  /*83c0*/  FFMA.FTZ R170, R0, R15, R170 ;  /* 0x0000000f00aa7223 */ /* 0x000fe200000100aa */
[----:B------:R-:W-:Y:S02]  /*83d0*/  ISETP.GE.AND P5, PT, R136, R211, PT ;  /* 0x000000d38800720c */ /* 0x000fe40003fa6270 */
[----:B------:R-:W-:Y:S01]  /*83e0*/  FSEL R175, R168, -INF , !P1 ;  /* 0xff800000a8af7808 */ /* 0x000fe20004800000 */
[CC--:B--2---:R-:W-:Y:S01]  /*83f0*/  FFMA.FTZ R169, R0.reuse, R8.reuse, R169 ;  /* 0x0000000800a97223 */ /* 0x0c4fe200000100a9 */
[----:B------:R-:W-:Y:S01]  /*8400*/  FSEL R172, R155, -INF , !P5 ;  /* 0xff8000009bac7808 */ /* 0x000fe20006800000 */
[----:B------:R-:W2:Y:S01]  /*8410*/  I2F R9, R26 ;  /* 0x0000001a00097306 */ /* 0x000ea20000201400 */
[----:B------:R-:W-:Y:S01]  /*8420*/  FFMA.FTZ R168, R0, R8, R171 ;  /* 0x0000000800a87223 */ /* 0x000fe200000100ab */
[----:B------:R-:W-:-:S02]  /*8430*/  ISETP.GE.AND P5, PT, R10, R223, PT ;  /* 0x000000df0a00720c */ /* 0x000fc40003fa6270 */
[----:B------:R-:W-:Y:S02]  /*8440*/  ISETP.GE.AND P1, PT, R10, R211, PT ;  /* 0x000000d30a00720c */ /* 0x000fe40003f26270 */
[----:B------:R-:W-:Y:S02]  /*8450*/  FSEL R169, R169, -INF , !P5 ;  /* 0xff800000a9a97808 */ /* 0x000fe40006800000 */
[----:B------:R-:W3:Y:S01]  /*8460*/  I2F R7, R6 ;  /* 0x0000000600077306 */ /* 0x000ee20000201400 */
[-C--:B-1----:R-:W-:Y:S01]  /*8470*/  FFMA.FTZ R146, R0, R5.reuse, R146 ;  /* 0x0000000500927223 */ /* 0x082fe20000010092 */
[----:B------:R-:W-:Y:S01]  /*8480*/  FSEL R168, R168, -INF , !P1 ;  /* 0xff800000a8a87808 */ /* 0x000fe20004800000 */
[----:B------:R-:W-:Y:S01]  /*8490*/  FFMA.FTZ R144, R0, R5, R144 ;  /* 0x0000000500907223 */ /* 0x000fe20000010090 */
[----:B------:R-:W-:Y:S02]  /*84a0*/  ISETP.GE.AND P5, PT, R4, R211, PT ;  /* 0x000000d30400720c */ /* 0x000fe40003fa6270 */
[----:B------:R-:W-:Y:S01]  /*84b0*/  ISETP.GE.AND P1, PT, R26, R223, PT ;  /* 0x000000df1a00720c */ /* 0x000fe20003f26270 */
[----:B--2---:R-:W-:Y:S01]  /*84c0*/  FFMA.FTZ R145, R0, R9, R145 ;  /* 0x0000000900917223 */ /* 0x004fe20000010091 */
[----:B------:R-:W-:Y:S01]  /*84d0*/  FSEL R170, R170, -INF , !P6 ;  /* 0xff800000aaaa7808 */ /* 0x000fe20007000000 */
[----:B------:R-:W1:Y:S01]  /*84e0*/  I2F R5, R138 ;  /* 0x0000008a00057306 */ /* 0x000e620000201400 */
[----:B------:R-:W-:Y:S01]  /*84f0*/  ISETP.GE.AND P6, PT, R4, R223, PT ;  /* 0x000000df0400720c */ /* 0x000fe20003fc6270 */
[----:B------:R-:W-:Y:S01]  /*8500*/  FFMA.FTZ R136, R0, R9, R147 ;  /* 0x0000000900887223 */ /* 0x000fe20000010093 */
[----:B------:R-:W-:-:S02]  /*8510*/  FSEL R152, R146, -INF , !P5 ;  /* 0xff80000092987808 */ /* 0x000fc40006800000 */
[----:B------:R-:W-:Y:S01]  /*8520*/  FSEL R153, R145, -INF , !P1 ;  /* 0xff80000091997808 */ /* 0x000fe20004800000 */
[----:B---3--:R-:W-:Y:S01]  /*8530*/  FFMA.FTZ R137, R0, R7, R164 ;  /* 0x0000000700897223 */ /* 0x008fe200000100a4 */
[----:B------:R-:W-:Y:S01]  /*8540*/  ISETP.GE.AND P5, PT, R6, R223, PT ;  /* 0x000000df0600720c */ /* 0x000fe20003fa6270 */
[----:B------:R-:W-:Y:S01]  /*8550*/  FFMA.FTZ R166, R0, R7, R166 ;  /* 0x0000000700a67223 */ /* 0x000fe200000100a6 */
[-C--:B------:R-:W-:Y:S02]  /*8560*/  ISETP.GE.AND P1, PT, R6, R211.reuse, PT ;  /* 0x000000d30600720c */ /* 0x080fe40003f26270 */
[----:B------:R-:W-:Y:S02]  /*8570*/  IADD3 R6, R138, 0x39, RZ ;  /* 0x000000398a067810 */ /* 0x000fe40007ffe0ff */
[----:B------:R-:W-:Y:S02]  /*8580*/  FSEL R155, R144, -INF , !P6 ;  /* 0xff800000909b7808 */ /* 0x000fe40007000000 */
[----:B------:R-:W-:Y:S01]  /*8590*/  ISETP.GE.AND P6, PT, R26, R211, PT ;  /* 0x000000d31a00720c */ /* 0x000fe20003fc6270 */
[----:B------:R-:W2:Y:S01]  /*85a0*/  I2F R7, R6 ;  /* 0x0000000600077306 */ /* 0x000ea20000201400 */
[----:B------:R-:W-:Y:S01]  /*85b0*/  FSEL R137, R137, -INF , !P5 ;  /* 0xff80000089897808 */ /* 0x000fe20006800000 */
[-C--:B-1----:R-:W-:Y:S01]  /*85c0*/  FFMA.FTZ R16, R0, R5.reuse, R16 ;  /* 0x0000000500107223 */ /* 0x082fe20000010010 */
[----:B------:R-:W-:Y:S01]  /*85d0*/  FSEL R136, R136, -INF , !P6 ;  /* 0xff80000088887808 */ /* 0x000fe20007000000 */
[----:B------:R-:W-:Y:S01]  /*85e0*/  FFMA.FTZ R4, R0, R5, R18 ;  /* 0x0000000500047223 */ /* 0x000fe20000010012 */
[----:B------:R-:W-:-:S02]  /*85f0*/  ISETP.GE.AND P6, PT, R138, R223, PT ;  /* 0x000000df8a00720c */ /* 0x000fc40003fc6270 */
[----:B------:R-:W-:Y:S02]  /*8600*/  ISETP.GE.AND P5, PT, R138, R211, PT ;  /* 0x000000d38a00720c */ /* 0x000fe40003fa6270 */
[----:B------:R-:W-:Y:S02]  /*8610*/  FSEL R138, R166, -INF , !P1 ;  /* 0xff800000a68a7808 */ /* 0x000fe40004800000 */
[----:B------:R-:W-:Y:S02]  /*8620*/  ISETP.GE.AND P1, PT, R134, 0x3, PT ;  /* 0x000000038600780c */ /* 0x000fe40003f26270 */
[----:B------:R-:W-:Y:S02]  /*8630*/  FSEL R5, R16, -INF , !P6 ;  /* 0xff80000010057808 */ /* 0x000fe40007000000 */
[----:B------:R-:W-:Y:S01]  /*8640*/  FSEL R4, R4, -INF , !P5 ;  /* 0xff80000004047808 */ /* 0x000fe20006800000 */
[----:B--2---:R-:W-:Y:S01]  /*8650*/  FFMA.FTZ R139, R0, R7, R165 ;  /* 0x00000007008b7223 */ /* 0x004fe200000100a5 */
[----:B------:R-:W-:Y:S01]  /*8660*/  ISETP.GE.AND P6, PT, R6, R223, PT ;  /* 0x000000df0600720c */ /* 0x000fe20003fc6270 */
[----:B------:R-:W-:Y:S01]  /*8670*/  FFMA.FTZ R150, R0, R7, R167 ;  /* 0x0000000700967223 */ /* 0x000fe200000100a7 */
[----:B------:R-:W-:-:S02]  /*8680*/  ISETP.GE.AND P5, PT, R6, R211, PT ;  /* 0x000000d30600720c */ /* 0x000fc40003fa6270 */
        /* <DEDUP_REMOVED lines=62> */
.L_x_2245:
[----:B------:R-:W-:-:S05]  /*8a70*/  IMAD.MOV.U32 R11, RZ, RZ, c[0x0][0x198] ;  /* 0x00006600ff0b7624 */ /* 0x000fca00078e00ff */
[----:B------:R-:W-:-:S04]  /*8a80*/  LEA R11, -R11, RZ, 0x6 ;  /* 0x000000ff0b0b7211 */ /* 0x000fc800078e31ff */
[----:B------:R-:W-:Y:S02]  /*8a90*/  SHF.R.S32.HI R8, RZ, 0x1f, R11 ;  /* 0x0000001fff087819 */ /* 0x000fe4000001140b */
.L_x_2246:
        /* <DEDUP_REMOVED lines=108> */
.L_x_2248:
[----:B------:R-:W-:Y:S05]  /*9160*/  BSYNC B0 ;  /* 0x0000000000007941 */ /* 0x000fea0003800000 */
.L_x_2247:
[----:B------:R-:W0:Y:S01]  /*9170*/  LDGDEPBAR ;  /* 0x00000000000079af */ /* 0x000e220000000000 */
[----:B------:R-:W-:-:S04]  /*9180*/  LEA R218, P1, R11, R218, 0x1 ;  /* 0x000000da0bda7211 */ /* 0x000fc800078208ff */
[----:B------:R-:W-:Y:S02]  /*9190*/  LEA.HI.X R217, R11, R217, R8, 0x1, P1 ;  /* 0x000000d90bd97211 */ /* 0x000fe400008f0c08 */
.L_x_2244:
        /* <DEDUP_REMOVED lines=32> */
[----:B------:R-:W2:Y:S04]  /*93a0*/  SHFL.BFLY PT, R7, R6, 0x2, 0x1f ;  /* 0x0c401f0006077f89 */ /* 0x000ea800000e0000 */
[----:B------:R-:W3:Y:S01]  /*93b0*/  SHFL.BFLY PT, R2, R9, 0x2, 0x1f ;  /* 0x0c401f0009027f89 */ /* 0x000ee200000e0000 */
[----:B--2---:R-:W-:Y:S02]  /*93c0*/  FMNMX.FTZ R7, R6, R7, !PT ;  /* 0x0000000706077209 */ /* 0x004fe40007810000 */
[----:B---3--:R-:W-:-:S03]  /*93d0*/  FMNMX.FTZ R2, R9, R2, !PT ;  /* 0x0000000209027209 */ /* 0x008fc60007810000 */
[----:B-1----:R-:W1:Y:S04]  /*93e0*/  SHFL.BFLY PT, R146, R7, 0x1, 0x1f ;  /* 0x0c201f0007927f89 */ /* 0x002e6800000e0000 */
[----:B------:R-:W2:Y:S04]  /*93f0*/  SHFL.BFLY PT, R145, R2, 0x1, 0x1f ;  /* 0x0c201f0002917f89 */ /* 0x000ea800000e0000 */
[----:B------:R-:W-:Y:S01]  /*9400*/  LDSM.16.MT88.4 R8, [R189+0xc000] ;  /* 0x00c00000bd08783b */ /* 0x000fe20000004200 */
        /* <DEDUP_REMOVED lines=9> */
[--C-:B------:R-:W-:Y:S02]  /*94a0*/  FFMA.FTZ R141, R13, c[0x0][0x23c], -R154.reuse ;  /* 0x00008f000d8d7a23 */ /* 0x100fe4000001089a */
[--C-:B------:R-:W-:Y:S02]  /*94b0*/  FFMA.FTZ R3, R12, c[0x0][0x23c], -R151.reuse ;  /* 0x00008f000c037a23 */ /* 0x100fe40000010897 */
[--C-:B------:R-:W-:Y:S01]  /*94c0*/  FFMA.FTZ R2, R14, c[0x0][0x23c], -R151.reuse ;  /* 0x00008f000e027a23 */ /* 0x100fe20000010897 */
[----:B------:R-:W-:Y:S01]  /*94d0*/  MUFU.EX2 R143, R143 ;  /* 0x0000008f008f7308 */ /* 0x000fe20000000800 */
[----:B------:R-:W1:Y:S01]  /*94e0*/  LDSM.16.MT88.4 R12, [R190+0xc000] ;  /* 0x00c00000be0c783b */ /* 0x000e620000004200 */
[--C-:B------:R-:W-:Y:S01]  /*94f0*/  FFMA.FTZ R144, R5, c[0x0][0x23c], -R154.reuse ;  /* 0x00008f0005907a23 */ /* 0x100fe2000001089a */
[----:B------:R-:W-:Y:S01]  /*9500*/  FSEL R5, R145, RZ, P1 ;  /* 0x000000ff91057208 */ /* 0x000fe20000800000 */
[----:B------:R-:W-:Y:S01]  /*9510*/  FFMA.FTZ R140, R4, c[0x0][0x23c], -R151 ;  /* 0x00008f00048c7a23 */ /* 0x000fe20000010897 */
[----:B------:R-:W-:Y:S01]  /*9520*/  FSEL R4, R146, RZ, P2 ;  /* 0x000000ff92047208 */ /* 0x000fe20001000000 */
[----:B------:R-:W-:-:S02]  /*9530*/  FFMA.FTZ R142, R17, c[0x0][0x23c], -R154 ;  /* 0x00008f00118e7a23 */ /* 0x000fc4000001089a */
[----:B------:R-:W-:Y:S01]  /*9540*/  FADD.FTZ R5, R132, -R5 ;  /* 0x8000000584057221 */ /* 0x000fe20000010000 */
[----:B------:R-:W2:Y:S01]  /*9550*/  MUFU.EX2 R144, R144 ;  /* 0x0000009000907308 */ /* 0x000ea20000000800 */
[----:B------:R-:W-:Y:S01]  /*9560*/  FADD.FTZ R4, R133, -R4 ;  /* 0x8000000485047221 */ /* 0x000fe20000010000 */
[----:B------:R-:W3:Y:S01]  /*9570*/  LDSM.16.MT88.4 R16, [R192+0xc000] ;  /* 0x00c00000c010783b */ /* 0x000ee20000004200 */
[----:B------:R-:W-:Y:S02]  /*9580*/  FFMA.FTZ R147, R32, c[0x0][0x23c], -R151 ;  /* 0x00008f0020937a23 */ /* 0x000fe40000010897 */
[----:B------:R-:W-:Y:S01]  /*9590*/  FMUL.FTZ R149, R4, c[0x0][0x23c] ;  /* 0x00008f0004957a20 */ /* 0x000fe20000410000 */
[----:B------:R-:W-:Y:S01]  /*95a0*/  LDSM.16.MT88.4 R132, [R190+0xc800] ;  /* 0x00c80000be84783b */ /* 0x000fe20000004200 */
[----:B------:R-:W-:Y:S01]  /*95b0*/  FMUL.FTZ R148, R5, c[0x0][0x23c] ;  /* 0x00008f0005947a20 */ /* 0x000fe20000410000 */
[----:B------:R-:W-:Y:S01]  /*95c0*/  MUFU.EX2 R142, R142 ;  /* 0x0000008e008e7308 */ /* 0x000fe20000000800 */
[----:B------:R-:W-:-:S02]  /*95d0*/  FFMA.FTZ R156, R33, c[0x0][0x23c], -R154 ;  /* 0x00008f00219c7a23 */ /* 0x000fc4000001089a */
[--C-:B------:R-:W-:Y:S01]  /*95e0*/  FFMA.FTZ R157, R25, c[0x0][0x23c], -R154.reuse ;  /* 0x00008f00199d7a23 */ /* 0x100fe2000001089a */
[----:B------:R-:W-:Y:S01]  /*95f0*/  LDSM.16.MT88.4 R32, [R189+0xc800] ;  /* 0x00c80000bd20783b */ /* 0x000fe20000004200 */
[--C-:B------:R-:W-:Y:S02]  /*9600*/  FFMA.FTZ R158, R23, c[0x0][0x23c], -R154.reuse ;  /* 0x00008f00179e7a23 */ /* 0x100fe4000001089a */
[----:B------:R-:W-:Y:S01]  /*9610*/  FFMA.FTZ R159, R21, c[0x0][0x23c], -R154 ;  /* 0x00008f00159f7a23 */ /* 0x000fe2000001089a */
[----:B------:R-:W4:Y:S01]  /*9620*/  MUFU.EX2 R141, R141 ;  /* 0x0000008d008d7308 */ /* 0x000f220000000800 */
[----:B--2---:R-:W-:Y:S01]  /*9630*/  F2FP.BF16.PACK_AB R4, R143, R144 ;  /* 0x000000908f04723e */ /* 0x004fe200000010ff */
[--C-:B------:R-:W-:Y:S02]  /*9640*/  FFMA.FTZ R160, R22, c[0x0][0x23c], -R151.reuse ;  /* 0x00008f0016a07a23 */ /* 0x100fe40000010897 */
[--C-:B------:R-:W-:Y:S02]  /*9650*/  FFMA.FTZ R163, R28, c[0x0][0x23c], -R151.reuse ;  /* 0x00008f001ca37a23 */ /* 0x100fe40000010897 */
[--C-:B------:R-:W-:Y:S01]  /*9660*/  FFMA.FTZ R161, R20, c[0x0][0x23c], -R151.reuse ;  /* 0x00008f0014a17a23 */ /* 0x100fe20000010897 */
[----:B------:R-:W-:Y:S01]  /*9670*/  LDSM.16.MT88.4 R28, [R188+0xc800] ;  /* 0x00c80000bc1c783b */ /* 0x000fe20000004200 */
[----:B------:R-:W-:Y:S01]  /*9680*/  MUFU.EX2 R140, R140 ;  /* 0x0000008c008c7308 */ /* 0x000fe20000000800 */
[----:B------:R-:W-:-:S02]  /*9690*/  FFMA.FTZ R162, R24, c[0x0][0x23c], -R151 ;  /* 0x00008f0018a27a23 */ /* 0x000fc40000010897 */
[----:B------:R-:W-:Y:S01]  /*96a0*/  LDSM.16.MT88.4 R24, [R192+0xe800] ;  /* 0x00e80000c018783b */ /* 0x000fe20000004200 */
[--C-:B------:R-:W-:Y:S02]  /*96b0*/  FFMA.FTZ R166, R169, c[0x0][0x23c], -R154.reuse ;  /* 0x00008f00a9a67a23 */ /* 0x100fe4000001089a */
[--C-:B------:R-:W-:Y:S01]  /*96c0*/  FFMA.FTZ R164, R173, c[0x0][0x23c], -R154.reuse ;  /* 0x00008f00ada47a23 */ /* 0x100fe2000001089a */
[----:B------:R-:W-:Y:S01]  /*96d0*/  LDSM.16.MT88.4 R20, [R190+0xe800] ;  /* 0x00e80000be14783b */ /* 0x000fe20000004200 */
[----:B------:R-:W2:Y:S01]  /*96e0*/  MUFU.EX2 R3, R3 ;  /* 0x0000000300037308 */ /* 0x000ea20000000800 */
[----:B----4-:R-:W-:Y:S01]  /*96f0*/  F2FP.BF16.PACK_AB R6, R141, R142 ;  /* 0x0000008e8d06723e */ /* 0x010fe200000010ff */
[--C-:B------:R-:W-:Y:S02]  /*9700*/  FFMA.FTZ R167, R225, c[0x0][0x23c], -R154.reuse ;  /* 0x00008f00e1a77a23 */ /* 0x100fe4000001089a */
[----:B------:R-:W-:Y:S02]  /*9710*/  FFMA.FTZ R165, R175, c[0x0][0x23c], -R154 ;  /* 0x00008f00afa57a23 */ /* 0x000fe4000001089a */
        /* <DEDUP_REMOVED lines=13> */
[--C-:B------:R-:W-:Y:S02]  /*97f0*/  FFMA.FTZ R174, R138, c[0x0][0x23c], -R151.reuse ;  /* 0x00008f008aae7a23 */ /* 0x100fe40000010897 */
[----:B------:R-:W-:Y:S02]  /*9800*/  FFMA.FTZ R154, R139, c[0x0][0x23c], -R154 ;  /* 0x00008f008b9a7a23 */ /* 0x000fe4000001089a */
[----:B------:R-:W-:Y:S01]  /*9810*/  FFMA.FTZ R151, R150, c[0x0][0x23c], -R151 ;  /* 0x00008f0096977a23 */ /* 0x000fe20000010897 */
[----:B------:R-:W5:Y:S01]  /*9820*/  MUFU.EX2 R148, R148 ;  /* 0x0000009400947308 */ /* 0x000f620000000800 */
[----:B----4-:R-:W-:Y:S01]  /*9830*/  F2FP.BF16.PACK_AB R7, R147, R2 ;  /* 0x000000029307723e */ /* 0x010fe200000010ff */
[----:B------:R-:W-:Y:S01]  /*9840*/  LDSM.16.MT88.4 R136, [R190+0xd800] ;  /* 0x00d80000be88783b */ /* 0x000fe20000004200 */
[----:B--2---:R-:W-:-:S05]  /*9850*/  FMUL.FTZ R36, R36, R149 ;  /* 0x0000009524247220 */ /* 0x004fca0000410000 */
        /* <DEDUP_REMOVED lines=23> */
[C---:B---3--:R-:W-:Y:S01]  /*99d0*/  HMMA.16816.F32.BF16 R128, R4.reuse, R16, R128 ;  /* 0x000000100480723c */ /* 0x048fe20000041880 */
[-C--:B------:R-:W-:Y:S01]  /*99e0*/  FMUL.FTZ R45, R45, R149.reuse ;  /* 0x000000952d2d7220 */ /* 0x080fe20000410000 */
[----:B------:R-:W-:Y:S01]  /*99f0*/  MUFU.EX2 R160, R160 ;  /* 0x000000a000a07308 */ /* 0x000fe20000000800 */
[-C--:B------:R-:W-:Y:S02]  /*9a00*/  FMUL.FTZ R46, R46, R148.reuse ;  /* 0x000000942e2e7220 */ /* 0x080fe40000410000 */
[-C--:B------:R-:W-:Y:S02]  /*9a10*/  FMUL.FTZ R47, R47, R148.reuse ;  /* 0x000000942f2f7220 */ /* 0x080fe40000410000 */
[-C--:B------:R-:W-:Y:S01]  /*9a20*/  FMUL.FTZ R48, R48, R149.reuse ;  /* 0x0000009530307220 */ /* 0x080fe20000410000 */
[----:B------:R-:W-:Y:S01]  /*9a30*/  HMMA.16816.F32.BF16 R124, R4, R18, R124 ;  /* 0x00000012047c723c */ /* 0x000fe2000004187c */
[----:B------:R-:W-:Y:S01]  /*9a40*/  FMUL.FTZ R49, R49, R149 ;  /* 0x0000009531317220 */ /* 0x000fe20000410000 */
[----:B------:R-:W3:Y:S01]  /*9a50*/  LDSM.16.MT88.4 R16, [R188+0xc000] ;  /* 0x00c00000bc10783b */ /* 0x000ee20000004200 */
        /* <DEDUP_REMOVED lines=20> */
[----:B------:R-:W1:Y:S01]  /*9ba0*/  MUFU.EX2 R164, R164 ;  /* 0x000000a400a47308 */ /* 0x000e620000000800 */
[----:B------:R-:W-:Y:S01]  /*9bb0*/  FMUL.FTZ R55, R55, R148 ;  /* 0x0000009437377220 */ /* 0x000fe20000410000 */
[----:B------:R-:W-:Y:S01]  /*9bc0*/  HMMA.16816.F32.BF16 R64, R4, R14, R64 ;  /* 0x0000000e0440723c */ /* 0x000fe20000041840 */
[----:B------:R-:W1:Y:S01]  /*9bd0*/  LDSM.16.MT88.4 R12, [R188+0xe000] ;  /* 0x00e00000bc0c783b */ /* 0x000e620000004200 */
[----:B------:R-:W-:-:S02]  /*9be0*/  FMUL.FTZ R56, R56, R149 ;  /* 0x0000009538387220 */ /* 0x000fc40000410000 */
[-C--:B------:R-:W-:Y:S02]  /*9bf0*/  FMUL.FTZ R57, R57, R149.reuse ;  /* 0x0000009539397220 */ /* 0x080fe40000410000 */
[-C--:B------:R-:W-:Y:S01]  /*9c00*/  FMUL.FTZ R58, R58, R148.reuse ;  /* 0x000000943a3a7220 */ /* 0x080fe20000410000 */
[----:B------:R-:W-:Y:S01]  /*9c10*/  MUFU.EX2 R167, R167 ;  /* 0x000000a700a77308 */ /* 0x000fe20000000800 */
[-C--:B------:R-:W-:Y:S02]  /*9c20*/  FMUL.FTZ R59, R59, R148.reuse ;  /* 0x000000943b3b7220 */ /* 0x080fe40000410000 */
[-C--:B------:R-:W-:Y:S01]  /*9c30*/  FMUL.FTZ R68, R68, R149.reuse ;  /* 0x0000009544447220 */ /* 0x080fe20000410000 */
[----:B---3--:R-:W-:Y:S01]  /*9c40*/  HMMA.16816.F32.BF16 R52, R4, R16, R52 ;  /* 0x000000100434723c */ /* 0x008fe20000041834 */
[----:B------:R-:W-:Y:S02]  /*9c50*/  FMUL.FTZ R69, R69, R149 ;  /* 0x0000009545457220 */ /* 0x000fe40000410000 */
[-C--:B------:R-:W-:Y:S01]  /*9c60*/  FMUL.FTZ R70, R70, R148.reuse ;  /* 0x0000009446467220 */ /* 0x080fe20000410000 */
[----:B------:R-:W-:Y:S01]  /*9c70*/  MUFU.EX2 R165, R165 ;  /* 0x000000a500a57308 */ /* 0x000fe20000000800 */
[----:B------:R-:W-:-:S02]  /*9c80*/  FMUL.FTZ R71, R71, R148 ;  /* 0x0000009447477220 */ /* 0x000fc40000410000 */
[-C--:B------:R-:W-:Y:S01]  /*9c90*/  FMUL.FTZ R72, R72, R149.reuse ;  /* 0x0000009548487220 */ /* 0x080fe20000410000 */
[C---:B------:R-:W-:Y:S01]  /*9ca0*/  HMMA.16816.F32.BF16 R56, R4.reuse, R18, R56 ;  /* 0x000000120438723c */ /* 0x040fe20000041838 */
[-C--:B------:R-:W-:Y:S01]  /*9cb0*/  FMUL.FTZ R73, R73, R149.reuse ;  /* 0x0000009549497220 */ /* 0x080fe20000410000 */
[----:B------:R-:W3:Y:S01]  /*9cc0*/  LDSM.16.MT88.4 R16, [R189+0xe000] ;  /* 0x00e00000bd10783b */ /* 0x000ee20000004200 */
[-C--:B------:R-:W-:Y:S01]  /*9cd0*/  FMUL.FTZ R74, R74, R148.reuse ;  /* 0x000000944a4a7220 */ /* 0x080fe20000410000 */
[----:B------:R-:W-:Y:S01]  /*9ce0*/  MUFU.EX2 R166, R166 ;  /* 0x000000a600a67308 */ /* 0x000fe20000000800 */
[----:B------:R-:W-:Y:S02]  /*9cf0*/  FMUL.FTZ R75, R75, R148 ;  /* 0x000000944b4b7220 */ /* 0x000fe40000410000 */
[-C--:B------:R-:W-:Y:S01]  /*9d00*/  FMUL.FTZ R84, R84, R149.reuse ;  /* 0x0000009554547220 */ /* 0x080fe20000410000 */
[----:B-----5:R-:W-:Y:S01]  /*9d10*/  HMMA.16816.F32.BF16 R68, R4, R8, R68 ;  /* 0x000000080444723c */ /* 0x020fe20000041844 */
[----:B------:R-:W-:-:S02]  /*9d20*/  FMUL.FTZ R85, R85, R149 ;  /* 0x0000009555557220 */ /* 0x000fc40000410000 */
[-C--:B------:R-:W-:Y:S01]  /*9d30*/  FMUL.FTZ R86, R86, R148.reuse ;  /* 0x0000009456567220 */ /* 0x080fe20000410000 */
[----:B------:R-:W5:Y:S01]  /*9d40*/  MUFU.EX2 R169, R169 ;  /* 0x000000a900a97308 */ /* 0x000f620000000800 */
[-C--:B------:R-:W-:Y:S02]  /*9d50*/  FMUL.FTZ R87, R87, R148.reuse ;  /* 0x0000009457577220 */ /* 0x080fe40000410000 */
        /* <DEDUP_REMOVED lines=38> */
[-C--:B------:R-:W-:Y:S02]  /*9fc0*/  FMUL.FTZ R111, R111, R148.reuse ;  /* 0x000000946f6f7220 */ /* 0x080fe40000410000 */
        /* <DEDUP_REMOVED lines=32> */
[-C--:B------:R-:W-:Y:S02]  /*a1d0*/  FMUL.FTZ R115, R115, R148.reuse ;  /* 0x0000009473737220 */ /* 0x080fe40000410000 */
[----:B------:R-:W-:Y:S01]  /*a1e0*/  FFMA.FTZ R144, R220, R149, R144 ;  /* 0x00000095dc907223 */ /* 0x000fe20000010090 */
[----:B--2---:R-:W-:Y:S01]  /*a1f0*/  HMMA.16816.F32.BF16 R116, R4, R8, R116 ;  /* 0x000000080474723c */ /* 0x004fe20000041874 */
        /* <DEDUP_REMOVED lines=9> */
[----:B------:R-:W-:Y:S01]  /*a290*/  F2FP.BF16.PACK_AB R4, R157, R156 ;  /* 0x0000009c9d04723e */ /* 0x000fe200000010ff */
        /* <DEDUP_REMOVED lines=9> */
[C---:B-1----:R-:W-:Y:S01]  /*a330*/  HMMA.16816.F32.BF16 R128, R4.reuse, R12, R128 ;  /* 0x0000000c0480723c */ /* 0x042fe20000041880 */
[----:B------:R-:W-:Y:S02]  /*a340*/  FADD.FTZ R159, R159, R158 ;  /* 0x0000009e9f9f7221 */ /* 0x000fe40000010000 */
[----:B------:R-:W-:Y:S02]  /*a350*/  FADD.FTZ R162, R162, R161 ;  /* 0x000000a1a2a27221 */ /* 0x000fe40000010000 */
[----:B------:R-:W-:Y:S02]  /*a360*/  FADD.FTZ R2, R164, R159 ;  /* 0x0000009fa4027221 */ /* 0x000fe40000010000 */
[----:B-----5:R-:W-:Y:S01]  /*a370*/  FADD.FTZ R3, R169, R162 ;  /* 0x000000a2a9037221 */ /* 0x020fe20000010000 */
[----:B------:R-:W-:Y:S01]  /*a380*/  HMMA.16816.F32.BF16 R124, R4, R14, R124 ;  /* 0x0000000e047c723c */ /* 0x000fe2000004187c */
[----:B------:R-:W1:Y:S01]  /*a390*/  LDSM.16.MT88.4 R12, [R192+0x10800] ;  /* 0x01080000c00c783b */ /* 0x000e620000004200 */
[----:B------:R-:W-:-:S02]  /*a3a0*/  FADD.FTZ R2, R167, R2 ;  /* 0x00000002a7027221 */ /* 0x000fc40000010000 */
[----:B------:R-:W-:-:S04]  /*a3b0*/  FADD.FTZ R3, R172, R3 ;  /* 0x00000003ac037221 */ /* 0x000fc80000010000 */
[C---:B------:R-:W-:Y:S08]  /*a3c0*/  HMMA.16816.F32.BF16 R60, R4.reuse, R24, R60 ;  /* 0x00000018043c723c */ /* 0x040ff0000004183c */
[C---:B------:R-:W-:Y:S01]  /*a3d0*/  HMMA.16816.F32.BF16 R64, R4.reuse, R26, R64 ;  /* 0x0000001a0440723c */ /* 0x040fe20000041840 */
[----:B------:R-:W2:Y:S07]  /*a3e0*/  LDSM.16.MT88.4 R24, [R190+0x10800] ;  /* 0x01080000be18783b */ /* 0x000eae0000004200 */
[C---:B------:R-:W-:Y:S08]  /*a3f0*/  HMMA.16816.F32.BF16 R68, R4.reuse, R20, R68 ;  /* 0x000000140444723c */ /* 0x040ff00000041844 */
        /* <DEDUP_REMOVED lines=23> */
[C---:B----4-:R-:W-:Y:S08]  /*a570*/  HMMA.16816.F32.BF16 R108, R4.reuse, R20, R108 ;  /* 0x00000014046c723c */ /* 0x050ff0000004186c */
        /* <DEDUP_REMOVED lines=9> */
[C---:B------:R-:W-:Y:S01]  /*a610*/  F2FP.BF16.PACK_AB R7, R171.reuse, R170 ;  /* 0x000000aaab07723e */ /* 0x040fe200000010ff */
[----:B------:R-:W-:Y:S02]  /*a620*/  FADD.FTZ R170, R170, R3 ;  /* 0x00000003aaaa7221 */ /* 0x000fe40000010000 */
[----:B------:R-:W-:Y:S02]  /*a630*/  FADD.FTZ R166, R166, R165 ;  /* 0x000000a5a6a67221 */ /* 0x000fe40000010000 */
[----:B------:R-:W-:Y:S02]  /*a640*/  FADD.FTZ R171, R171, R170 ;  /* 0x000000aaabab7221 */ /* 0x000fe40000010000 */
[C---:B-1----:R-:W-:Y:S08]  /*a650*/  HMMA.16816.F32.BF16 R128, R4.reuse, R12, R128 ;  /* 0x0000000c0480723c */ /* 0x042ff00000041880 */
        /* <DEDUP_REMOVED lines=75> */
[----:B------:R-:W-:Y:S02]  /*ab10*/  MOV R133, R146 ;  /* 0x0000009200857202 */ /* 0x000fe40000000f00 */
.L_x_2241:
        /* <DEDUP_REMOVED lines=13> */
.L_x_2253:
        /* <DEDUP_REMOVED lines=64> */
.L_x_2250:
[----:B------:R-:W-:Y:S02]  /*aff0*/  ISETP.GE.AND P5, PT, R212, c[0x0][0x220], PT ;  /* 0x00008800d4007a0c */ /* 0x000fe40003fa6270 */
[----:B------:R-:W-:Y:S02]  /*b000*/  ISETP.GE.AND P4, PT, R201, c[0x0][0x220], PT ;  /* 0x00008800c9007a0c */ /* 0x000fe40003f86270 */
[----:B------:R-:W-:Y:S02]  /*b010*/  LEA R132, P1, R224, R222, 0x1 ;  /* 0x000000dee0847211 */ /* 0x000fe400078208ff */
[----:B------:R-:W-:Y:S02]  /*b020*/  ISETP.GE.AND P3, PT, R200, c[0x0][0x220], PT ;  /* 0x00008800c8007a0c */ /* 0x000fe40003f66270 */
[-CC-:B------:R-:W-:Y:S02]  /*b030*/  LEA.HI.X R133, R224, R221.reuse, R2.reuse, 0x1, P1 ;  /* 0x000000dde0857211 */ /* 0x180fe400008f0c02 */
[----:B------:R-:W-:Y:S03]  /*b040*/  IADD3 R225, P2, R205, R224, RZ ;  /* 0x000000e0cde17210 */ /* 0x000fe60007f5e0ff */
[----:B------:R-:W-:Y:S01]  /*b050*/  @P5 STS.128 [R208+0xc000], RZ ;  /* 0x00c000ffd0005388 */ /* 0x000fe20000000c00 */
[CC--:B------:R-:W-:Y:S01]  /*b060*/  @!P5 LEA R228, P6, R225.reuse, R222.reuse, 0x1 ;  /* 0x000000dee1e4d211 */ /* 0x0c0fe200078c08ff */
[C---:B------:R-:W-:Y:S01]  /*b070*/  IMAD.X R134, R204.reuse, 0x1, R2, P2 ;  /* 0x00000001cc867824 */ /* 0x040fe200010e0602 */
[CC--:B------:R-:W-:Y:S01]  /*b080*/  @!P4 LEA R226, P2, R225.reuse, R222.reuse, 0x1 ;  /* 0x000000dee1e2c211 */ /* 0x0c0fe200078408ff */
[----:B------:R-:W-:Y:S01]  /*b090*/  @!PT LDS RZ, [RZ] ;  /* 0x00000000fffff984 */ /* 0x000fe20000000800 */
[----:B------:R-:W-:Y:S01]  /*b0a0*/  @!PT LDS RZ, [RZ] ;  /* 0x00000000fffff984 */ /* 0x000fe20000000800 */
[----:B------:R-:W-:Y:S01]  /*b0b0*/  @!PT LDS RZ, [RZ] ;  /* 0x00000000fffff984 */ /* 0x000fe20000000800 */
[----:B------:R1:W-:Y:S02]  /*b0c0*/  @!P5 LDGSTS.E.BYPASS.LTC128B.128 [R208+0xc000], [R132.64] ;  /* 0x0c00000084d0dfae */ /* 0x0003e4000b901d48 */
[CC--:B------:R-:W-:Y:S02]  /*b0d0*/  @!P3 LEA R224, P1, R225.reuse, R222.reuse, 0x1 ;  /* 0x000000dee1e0b211 */ /* 0x0c0fe400078208ff */
[----:B------:R-:W-:Y:S01]  /*b0e0*/  @P4 STS.128 [R208+0xe000], RZ ;  /* 0x00e000ffd0004388 */ /* 0x000fe20000000c00 */
[CCC-:B------:R-:W-:Y:S02]  /*b0f0*/  @!P5 LEA.HI.X R229, R225.reuse, R221.reuse, R134.reuse, 0x1, P6 ;  /* 0x000000dde1e5d211 */ /* 0x1c0fe400030f0c86 */
        /* <DEDUP_REMOVED lines=42> */
[----:B------:R-:W-:Y:S01]  /*b3a0*/  ISETP.GE.AND P1, PT, R207, 0x2, PT ;  /* 0x00000002cf00780c */ /* 0x000fe20003f26270 */
[----:B------:R-:W-:Y:S02]  /*b3b0*/  IMAD.MOV.U32 R221, RZ, RZ, R133 ;  /* 0x000000ffffdd7224 */ /* 0x000fe400078e0085 */
        /* <DEDUP_REMOVED lines=217> */
[C---:B------:R-:W-:Y:S01]  /*c150*/  IMAD R139, R132.reuse, R133, R139 ;  /* 0x00000085848b7224 */ /* 0x040fe200078e028b */
[----:B------:R-:W-:Y:S04]  /*c160*/  LOP3.LUT R133, RZ, c[0x0][0x2d0], RZ, 0x33, !PT ;  /* 0x0000b400ff857a12 */ /* 0x000fe800078e33ff */
[----:B------:R-:W-:Y:S07]  /*c170*/  ISETP.GT.U32.AND P2, PT, R132, R139, PT ;  /* 0x0000008b8400720c */ /* 0x000fee0003f44070 */
[--C-:B------:R-:W-:Y:S01]  /*c180*/  @!P1 IMAD.IADD R137, R137, 0x1, -R132.reuse ;  /* 0x0000000189899824 */ /* 0x100fe200078e0a84 */
[----:B------:R-:W-:Y:S04]  /*c190*/  @!P1 IADD3 R134, R134, 0x1, RZ ;  /* 0x0000000186869810 */ /* 0x000fe80007ffe0ff */
[-C--:B------:R-:W-:Y:S01]  /*c1a0*/  ISETP.GE.U32.AND P6, PT, R137, R132.reuse, PT ;  /* 0x000000848900720c */ /* 0x080fe20003fc6070 */
[----:B------:R-:W-:Y:S01]  /*c1b0*/  @!P2 IMAD.IADD R139, R139, 0x1, -R132 ;  /* 0x000000018b8ba824 */ /* 0x000fe200078e0a84 */
[----:B------:R-:W-:Y:S02]  /*c1c0*/  @!P2 IADD3 R2, R2, 0x1, RZ ;  /* 0x000000010202a810 */ /* 0x000fe40007ffe0ff */
[----:B------:R-:W-:Y:S02]  /*c1d0*/  ISETP.GE.AND P2, PT, R136, RZ, PT ;  /* 0x000000ff8800720c */ /* 0x000fe40003f46270 */
[----:B------:R-:W-:Y:S07]  /*c1e0*/  ISETP.GE.U32.AND P1, PT, R139, R132, PT ;  /* 0x000000848b00720c */ /* 0x000fee0003f26070 */
        /* <DEDUP_REMOVED lines=23> */
[C---:B------:R-:W-:Y:S01]  /*c360*/  IMAD.WIDE.U32 R138, R132.reuse, c[0x0][0x180], R138 ;  /* 0x00006000848a7a25 */ /* 0x040fe200078e008a */
[----:B------:R-:W-:Y:S03]  /*c370*/  SHF.R.S32.HI R133, RZ, 0x1f, R132 ;  /* 0x0000001fff857819 */ /* 0x000fe60000011484 */
[----:B------:R-:W-:Y:S02]  /*c380*/  IMAD.MOV.U32 R134, RZ, RZ, R138 ;  /* 0x000000ffff867224 */ /* 0x000fe400078e008a */
[----:B------:R-:W-:Y:S04]  /*c390*/  IMAD R133, R133, c[0x0][0x180], RZ ;  /* 0x0000600085857a24 */ /* 0x000fe800078e02ff */
[----:B------:R-:W-:Y:S04]  /*c3a0*/  IMAD R133, R132, c[0x0][0x184], R133 ;  /* 0x0000610084857a24 */ /* 0x000fe800078e0285 */
[----:B------:R-:W-:Y:S02]  /*c3b0*/  IMAD.IADD R2, R139, 0x1, R133 ;  /* 0x000000018b027824 */ /* 0x000fe400078e0285 */
.L_x_2252:
        /* <DEDUP_REMOVED lines=89> */
.L_x_2251:
[----:B------:R-:W-:Y:S01]  /*c950*/  IADD3 R133, R207, -0x1, RZ ;  /* 0xffffffffcf857810 */ /* 0x000fe20007ffe0ff */
[----:B-1----:R-:W-:Y:S03]  /*c960*/  LDSM.16.MT88.4 R148, [R192+0xe800] ;  /* 0x00e80000c094783b */ /* 0x002fe60000004200 */
[----:B------:R-:W-:Y:S04]  /*c970*/  LEA R2, R133, R206, 0x6 ;  /* 0x000000ce85027211 */ /* 0x000fe800078e30ff */
[C---:B------:R-:W-:Y:S01]  /*c980*/  IADD3 R142, R2.reuse, 0x1, RZ ;  /* 0x00000001028e7810 */ /* 0x040fe20007ffe0ff */
[----:B------:R-:W-:Y:S01]  /*c990*/  I2F R147, R2 ;  /* 0x0000000200937306 */ /* 0x000fe20000201400 */
[C---:B------:R-:W-:Y:S01]  /*c9a0*/  IADD3 R145, R2.reuse, 0x8, RZ ;  /* 0x0000000802917810 */ /* 0x040fe20007ffe0ff */
[----:B------:R-:W-:Y:S01]  /*c9b0*/  LDSM.16.MT88.4 R152, [R190+0xe800] ;  /* 0x00e80000be98783b */ /* 0x000fe20000004200 */
[C---:B------:R-:W-:Y:S02]  /*c9c0*/  IADD3 R136, R2.reuse, 0x9, RZ ;  /* 0x0000000902887810 */ /* 0x040fe40007ffe0ff */
[C---:B------:R-:W-:Y:S02]  /*c9d0*/  IADD3 R143, R2.reuse, 0x10, RZ ;  /* 0x00000010028f7810 */ /* 0x040fe40007ffe0ff */
[C---:B------:R-:W-:Y:S02]  /*c9e0*/  IADD3 R139, R2.reuse, 0x18, RZ ;  /* 0x00000018028b7810 */ /* 0x040fe40007ffe0ff */
        /* <DEDUP_REMOVED lines=9> */
[----:B------:R-:W-:Y:S09]  /*ca80*/  IADD3 R133, R2, 0x30, RZ ;  /* 0x0000003002857810 */ /* 0x000ff20007ffe0ff */
[----:B------:R-:W-:Y:S10]  /*ca90*/  I2F R136, R136 ;  /* 0x0000008800887306 */ /* 0x000ff40000201400 */
        /* <DEDUP_REMOVED lines=8> */
[----:B------:R-:W1:Y:S02]  /*cb20*/  I2F R133, R133 ;  /* 0x0000008500857306 */ /* 0x000e640000201400 */
[C---:B-1----:R-:W-:Y:S02]  /*cb30*/  FFMA.FTZ R30, R0.reuse, R133, R30 ;  /* 0x00000085001e7223 */ /* 0x042fe4000001001e */
[CC--:B------:R-:W-:Y:S02]  /*cb40*/  FFMA.FTZ R6, R0.reuse, R147.reuse, R6 ;  /* 0x0000009300067223 */ /* 0x0c0fe40000010006 */
[C---:B------:R-:W-:Y:S02]  /*cb50*/  FFMA.FTZ R4, R0.reuse, R147, R4 ;  /* 0x0000009300047223 */ /* 0x040fe40000010004 */
[CC--:B------:R-:W-:Y:S02]  /*cb60*/  FFMA.FTZ R7, R0.reuse, R142.reuse, R7 ;  /* 0x0000008e00077223 */ /* 0x0c0fe40000010007 */
[----:B------:R-:W-:Y:S01]  /*cb70*/  FFMA.FTZ R5, R0, R142, R5 ;  /* 0x0000008e00057223 */ /* 0x000fe20000010005 */
[----:B------:R-:W-:Y:S01]  /*cb80*/  FMNMX.FTZ R142, R6, R135, !PT ;  /* 0x00000087068e7209 */ /* 0x000fe20007810000 */
[CC--:B------:R-:W-:Y:S02]  /*cb90*/  FFMA.FTZ R10, R0.reuse, R145.reuse, R10 ;  /* 0x00000091000a7223 */ /* 0x0c0fe4000001000a */
[C---:B------:R-:W-:Y:S01]  /*cba0*/  FFMA.FTZ R8, R0.reuse, R145, R8 ;  /* 0x0000009100087223 */ /* 0x040fe20000010008 */
[----:B------:R-:W-:Y:S01]  /*cbb0*/  FMNMX.FTZ R145, R7, R142, !PT ;  /* 0x0000008e07917209 */ /* 0x000fe20007810000 */
[----:B------:R-:W-:Y:S01]  /*cbc0*/  FFMA.FTZ R11, R0, R136, R11 ;  /* 0x00000088000b7223 */ /* 0x000fe2000001000b */
[----:B------:R-:W-:Y:S01]  /*cbd0*/  FMNMX.FTZ R142, R4, R3, !PT ;  /* 0x00000003048e7209 */ /* 0x000fe20007810000 */
[----:B------:R-:W-:Y:S01]  /*cbe0*/  FFMA.FTZ R14, R0, R143, R14 ;  /* 0x0000008f000e7223 */ /* 0x000fe2000001000e */
[----:B------:R-:W-:Y:S01]  /*cbf0*/  FMNMX.FTZ R144, R10, R145, !PT ;  /* 0x000000910a907209 */ /* 0x000fe20007810000 */
[C---:B------:R-:W-:Y:S01]  /*cc00*/  FFMA.FTZ R12, R0.reuse, R143, R12 ;  /* 0x0000008f000c7223 */ /* 0x040fe2000001000c */
[----:B------:R-:W-:Y:S01]  /*cc10*/  FMNMX.FTZ R147, R5, R142, !PT ;  /* 0x0000008e05937209 */ /* 0x000fe20007810000 */
[-C--:B------:R-:W-:Y:S01]  /*cc20*/  FFMA.FTZ R16, R0, R139.reuse, R16 ;  /* 0x0000008b00107223 */ /* 0x080fe20000010010 */
[----:B------:R-:W-:Y:S01]  /*cc30*/  IADD3 R143, R2, 0x38, RZ ;  /* 0x00000038028f7810 */ /* 0x000fe20007ffe0ff */
[C---:B------:R-:W-:Y:S01]  /*cc40*/  FFMA.FTZ R18, R0.reuse, R139, R18 ;  /* 0x0000008b00127223 */ /* 0x040fe20000010012 */
[----:B------:R-:W-:Y:S01]  /*cc50*/  FMNMX.FTZ R145, R11, R144, !PT ;  /* 0x000000900b917209 */ /* 0x000fe20007810000 */
[----:B------:R-:W-:Y:S01]  /*cc60*/  FFMA.FTZ R9, R0, R136, R9 ;  /* 0x0000008800097223 */ /* 0x000fe20000010009 */
[----:B------:R-:W-:Y:S01]  /*cc70*/  FMNMX.FTZ R142, R8, R147, !PT ;  /* 0x00000093088e7209 */ /* 0x000fe20007810000 */
[----:B------:R1:W2:Y:S01]  /*cc80*/  I2F R139, R143 ;  /* 0x0000008f008b7306 */ /* 0x0002a20000201400 */
[-C--:B------:R-:W-:Y:S01]  /*cc90*/  FFMA.FTZ R15, R0, R140.reuse, R15 ;  /* 0x0000008c000f7223 */ /* 0x080fe2000001000f */
[----:B------:R-:W-:Y:S01]  /*cca0*/  IADD3 R136, R2, 0x31, RZ ;  /* 0x0000003102887810 */ /* 0x000fe20007ffe0ff */
[----:B------:R-:W-:Y:S01]  /*ccb0*/  FFMA.FTZ R13, R0, R140, R13 ;  /* 0x0000008c000d7223 */ /* 0x000fe2000001000d */
[----:B------:R-:W-:Y:S01]  /*ccc0*/  FMNMX.FTZ R140, R14, R145, !PT ;  /* 0x000000910e8c7209 */ /* 0x000fe20007810000 */
[C---:B------:R-:W-:Y:S01]  /*ccd0*/  FFMA.FTZ R19, R0.reuse, R138, R19 ;  /* 0x0000008a00137223 */ /* 0x040fe20000010013 */
[----:B------:R-:W-:Y:S01]  /*cce0*/  FMNMX.FTZ R145, R9, R142, !PT ;  /* 0x0000008e09917209 */ /* 0x000fe20007810000 */
[C---:B------:R-:W-:Y:S01]  /*ccf0*/  FFMA.FTZ R17, R0.reuse, R138, R17 ;  /* 0x0000008a00117223 */ /* 0x040fe20000010011 */
[----:B------:R-:W-:Y:S01]  /*cd00*/  FMNMX.FTZ R147, R15, R140, !PT ;  /* 0x0000008c0f937209 */ /* 0x000fe20007810000 */
[----:B------:R-:W-:Y:S01]  /*cd10*/  FFMA.FTZ R22, R0, R141, R22 ;  /* 0x0000008d00167223 */ /* 0x000fe20000010016 */
[----:B------:R-:W-:Y:S01]  /*cd20*/  FMNMX.FTZ R138, R12, R145, !PT ;  /* 0x000000910c8a7209 */ /* 0x000fe20007810000 */
[----:B------:R-:W3:Y:S01]  /*cd30*/  I2F R136, R136 ;  /* 0x0000008800887306 */ /* 0x000ee20000201400 */
[----:B------:R-:W-:Y:S01]  /*cd40*/  FMNMX.FTZ R140, R18, R147, !PT ;  /* 0x00000093128c7209 */ /* 0x000fe20007810000 */
[C---:B------:R-:W-:Y:S01]  /*cd50*/  FFMA.FTZ R23, R0.reuse, R134, R23 ;  /* 0x0000008600177223 */ /* 0x040fe20000010017 */
[----:B------:R-:W-:Y:S01]  /*cd60*/  FMNMX.FTZ R145, R13, R138, !PT ;  /* 0x0000008a0d917209 */ /* 0x000fe20007810000 */
[----:B------:R-:W-:Y:S01]  /*cd70*/  FFMA.FTZ R20, R0, R141, R20 ;  /* 0x0000008d00147223 */ /* 0x000fe20000010014 */
[----:B------:R-:W-:Y:S01]  /*cd80*/  IADD3 R2, R2, 0x39, RZ ;  /* 0x0000003902027810 */ /* 0x000fe20007ffe0ff */
[C---:B------:R-:W-:Y:S01]  /*cd90*/  FFMA.FTZ R26, R0.reuse, R137, R26 ;  /* 0x00000089001a7223 */ /* 0x040fe2000001001a */
[----:B------:R-:W-:Y:S01]  /*cda0*/  FMNMX.FTZ R147, R19, R140, !PT ;  /* 0x0000008c13937209 */ /* 0x000fe20007810000 */
[----:B------:R-:W-:Y:S01]  /*cdb0*/  FFMA.FTZ R21, R0, R134, R21 ;  /* 0x0000008600157223 */ /* 0x000fe20000010015 */
[----:B------:R-:W-:Y:S01]  /*cdc0*/  FMNMX.FTZ R138, R16, R145, !PT ;  /* 0x00000091108a7209 */ /* 0x000fe20007810000 */
[----:B------:R-:W-:Y:S01]  /*cdd0*/  FFMA.FTZ R27, R0, R132, R27 ;  /* 0x00000084001b7223 */ /* 0x000fe2000001001b */
[----:B------:R-:W4:Y:S01]  /*cde0*/  I2F R2, R2 ;  /* 0x0000000200027306 */ /* 0x000f220000201400 */
[----:B------:R-:W-:Y:S01]  /*cdf0*/  FMNMX.FTZ R140, R22, R147, !PT ;  /* 0x00000093168c7209 */ /* 0x000fe20007810000 */
[C---:B------:R-:W-:Y:S01]  /*ce00*/  FFMA.FTZ R24, R0.reuse, R137, R24 ;  /* 0x0000008900187223 */ /* 0x040fe20000010018 */
[----:B------:R-:W-:Y:S01]  /*ce10*/  FMNMX.FTZ R141, R17, R138, !PT ;  /* 0x0000008a118d7209 */ /* 0x000fe20007810000 */
[C---:B------:R-:W-:Y:S01]  /*ce20*/  FFMA.FTZ R25, R0.reuse, R132, R25 ;  /* 0x0000008400197223 */ /* 0x040fe20000010019 */
[----:B-1----:R-:W-:Y:S01]  /*ce30*/  FMNMX.FTZ R143, R23, R140, !PT ;  /* 0x0000008c178f7209 */ /* 0x002fe20007810000 */
[----:B------:R-:W-:Y:S01]  /*ce40*/  FFMA.FTZ R28, R0, R133, R28 ;  /* 0x00000085001c7223 */ /* 0x000fe2000001001c */
[----:B------:R-:W-:Y:S01]  /*ce50*/  FMNMX.FTZ R134, R20, R141, !PT ;  /* 0x0000008d14867209 */ /* 0x000fe20007810000 */
[----:B--2---:R-:W-:Y:S01]  /*ce60*/  FFMA.FTZ R34, R0, R139, R34 ;  /* 0x0000008b00227223 */ /* 0x004fe20000010022 */
[----:B------:R-:W-:Y:S01]  /*ce70*/  FMNMX.FTZ R138, R26, R143, !PT ;  /* 0x0000008f1a8a7209 */ /* 0x000fe20007810000 */
[C---:B------:R-:W-:Y:S01]  /*ce80*/  FFMA.FTZ R32, R0.reuse, R139, R32 ;  /* 0x0000008b00207223 */ /* 0x040fe20000010020 */
[----:B------:R-:W-:Y:S01]  /*ce90*/  FMNMX.FTZ R137, R21, R134, !PT ;  /* 0x0000008615897209 */ /* 0x000fe20007810000 */
[----:B------:R-:W-:Y:S01]  /*cea0*/  LDSM.16.MT88.4 R144, [R189+0xc000] ;  /* 0x00c00000bd90783b */ /* 0x000fe20000004200 */
[----:B------:R-:W-:Y:S01]  /*ceb0*/  FMNMX.FTZ R141, R27, R138, !PT ;  /* 0x0000008a1b8d7209 */ /* 0x000fe20007810000 */
[-C--:B---3--:R-:W-:Y:S01]  /*cec0*/  FFMA.FTZ R31, R0, R136.reuse, R31 ;  /* 0x00000088001f7223 */ /* 0x088fe2000001001f */
[----:B------:R-:W-:Y:S01]  /*ced0*/  FMNMX.FTZ R132, R24, R137, !PT ;  /* 0x0000008918847209 */ /* 0x000fe20007810000 */
[----:B------:R-:W-:Y:S01]  /*cee0*/  FFMA.FTZ R29, R0, R136, R29 ;  /* 0x00000088001d7223 */ /* 0x000fe2000001001d */
[----:B------:R-:W-:Y:S02]  /*cef0*/  FMNMX.FTZ R134, R30, R141, !PT ;  /* 0x0000008d1e867209 */ /* 0x000fe40007810000 */
[----:B------:R-:W-:Y:S01]  /*cf00*/  FMNMX.FTZ R137, R25, R132, !PT ;  /* 0x0000008419897209 */ /* 0x000fe20007810000 */
[----:B------:R-:W-:Y:S01]  /*cf10*/  LDSM.16.MT88.4 R140, [R190+0xc000] ;  /* 0x00c00000be8c783b */ /* 0x000fe20000004200 */
[----:B------:R-:W-:Y:S02]  /*cf20*/  FMNMX.FTZ R133, R31, R134, !PT ;  /* 0x000000861f857209 */ /* 0x000fe40007810000 */
[----:B------:R-:W-:Y:S01]  /*cf30*/  FMNMX.FTZ R134, R28, R137, !PT ;  /* 0x000000891c867209 */ /* 0x000fe20007810000 */
[-C--:B----4-:R-:W-:Y:S01]  /*cf40*/  FFMA.FTZ R35, R0, R2.reuse, R35 ;  /* 0x0000000200237223 */ /* 0x090fe20000010023 */
[----:B------:R-:W-:Y:S01]  /*cf50*/  FMNMX.FTZ R132, R34, R133, !PT ;  /* 0x0000008522847209 */ /* 0x000fe20007810000 */
[----:B------:R-:W-:Y:S01]  /*cf60*/  FFMA.FTZ R33, R0, R2, R33 ;  /* 0x0000000200217223 */ /* 0x000fe20000010021 */
        /* <DEDUP_REMOVED lines=19> */
[----:B------:R-:W1:Y:S01]  /*d0a0*/  LDSM.16.MT88.4 R136, [R192+0xc000] ;  /* 0x00c00000c088783b */ /* 0x000e620000004200 */
[----:B------:R-:W-:Y:S02]  /*d0b0*/  FADD.FTZ R134, -R133, R3 ;  /* 0x0000000385867221 */ /* 0x000fe40000010100 */
[--C-:B------:R-:W-:Y:S01]  /*d0c0*/  FFMA.FTZ R165, R6, c[0x0][0x23c], -R167.reuse ;  /* 0x00008f0006a57a23 */ /* 0x100fe200000108a7 */
[----:B------:R-:W-:Y:S01]  /*d0d0*/  FSEL R166, R166, RZ, P1 ;  /* 0x000000ffa6a67208 */ /* 0x000fe20000800000 */
[--C-:B------:R-:W-:Y:S01]  /*d0e0*/  FFMA.FTZ R160, R7, c[0x0][0x23c], -R167.reuse ;  /* 0x00008f0007a07a23 */ /* 0x100fe200000108a7 */
[----:B------:R-:W2:Y:S01]  /*d0f0*/  MUFU.EX2 R2, R2 ;  /* 0x0000000200027308 */ /* 0x000ea20000000800 */
[--C-:B------:R-:W-:Y:S01]  /*d100*/  FFMA.FTZ R135, R10, c[0x0][0x23c], -R167.reuse ;  /* 0x00008f000a877a23 */ /* 0x100fe200000108a7 */
[----:B------:R-:W-:Y:S01]  /*d110*/  ISETP.GT.AND P1, PT, R207, 0x1, PT ;  /* 0x00000001cf00780c */ /* 0x000fe20003f24270 */
[--C-:B------:R-:W-:Y:S02]  /*d120*/  FFMA.FTZ R164, R4, c[0x0][0x23c], -R166.reuse ;  /* 0x00008f0004a47a23 */ /* 0x100fe400000108a6 */
[--C-:B------:R-:W-:Y:S02]  /*d130*/  FFMA.FTZ R163, R5, c[0x0][0x23c], -R166.reuse ;  /* 0x00008f0005a37a23 */ /* 0x100fe400000108a6 */
[--C-:B------:R-:W-:Y:S02]  /*d140*/  FFMA.FTZ R162, R8, c[0x0][0x23c], -R166.reuse ;  /* 0x00008f0008a27a23 */ /* 0x100fe400000108a6 */
[--C-:B------:R-:W-:Y:S01]  /*d150*/  FFMA.FTZ R161, R9, c[0x0][0x23c], -R166.reuse ;  /* 0x00008f0009a17a23 */ /* 0x100fe200000108a6 */
[----:B------:R-:W-:Y:S01]  /*d160*/  MUFU.EX2 R165, R165 ;  /* 0x000000a500a57308 */ /* 0x000fe20000000800 */
[----:B------:R-:W-:Y:S02]  /*d170*/  FMUL.FTZ R3, R134, c[0x0][0x23c] ;  /* 0x00008f0086037a20 */ /* 0x000fe40000410000 */
[--C-:B------:R-:W-:Y:S02]  /*d180*/  FFMA.FTZ R134, R11, c[0x0][0x23c], -R167.reuse ;  /* 0x00008f000b867a23 */ /* 0x100fe400000108a7 */
[--C-:B------:R-:W-:Y:S02]  /*d190*/  FFMA.FTZ R223, R30, c[0x0][0x23c], -R167.reuse ;  /* 0x00008f001edf7a23 */ /* 0x100fe400000108a7 */
[--C-:B------:R-:W-:Y:S02]  /*d1a0*/  FFMA.FTZ R224, R31, c[0x0][0x23c], -R167.reuse ;  /* 0x00008f001fe07a23 */ /* 0x100fe400000108a7 */
[--C-:B------:R-:W-:Y:S01]  /*d1b0*/  FFMA.FTZ R225, R34, c[0x0][0x23c], -R167.reuse ;  /* 0x00008f0022e17a23 */ /* 0x100fe200000108a7 */
[----:B------:R-:W3:Y:S01]  /*d1c0*/  MUFU.EX2 R3, R3 ;  /* 0x0000000300037308 */ /* 0x000ee20000000800 */
[--C-:B------:R-:W-:Y:S02]  /*d1d0*/  FFMA.FTZ R227, R28, c[0x0][0x23c], -R166.reuse ;  /* 0x00008f001ce37a23 */ /* 0x100fe400000108a6 */
[--C-:B------:R-:W-:Y:S02]  /*d1e0*/  FFMA.FTZ R228, R29, c[0x0][0x23c], -R166.reuse ;  /* 0x00008f001de47a23 */ /* 0x100fe400000108a6 */
[C---:B--2---:R-:W-:Y:S01]  /*d1f0*/  FMUL.FTZ R6, R2.reuse, R130 ;  /* 0x0000008202067220 */ /* 0x044fe20000410000 */
[----:B------:R-:W-:Y:S01]  /*d200*/  LDSM.16.MT88.4 R28, [R190+0xd800] ;  /* 0x00d80000be1c783b */ /* 0x000fe20000004200 */
[C---:B------:R-:W-:Y:S02]  /*d210*/  FMUL.FTZ R7, R2.reuse, R131 ;  /* 0x0000008302077220 */ /* 0x040fe40000410000 */
[C---:B------:R-:W-:Y:S01]  /*d220*/  FMUL.FTZ R10, R2.reuse, R126 ;  /* 0x0000007e020a7220 */ /* 0x040fe20000410000 */
[----:B------:R-:W2:Y:S01]  /*d230*/  MUFU.EX2 R160, R160 ;  /* 0x000000a000a07308 */ /* 0x000ea20000000800 */
[C---:B------:R-:W-:Y:S02]  /*d240*/  FMUL.FTZ R11, R2.reuse, R127 ;  /* 0x0000007f020b7220 */ /* 0x040fe40000410000 */
[C---:B------:R-:W-:Y:S02]  /*d250*/  FMUL.FTZ R38, R2.reuse, R38 ;  /* 0x0000002602267220 */ /* 0x040fe40000410000 */
[C---:B------:R-:W-:Y:S02]  /*d260*/  FMUL.FTZ R39, R2.reuse, R39 ;  /* 0x0000002702277220 */ /* 0x040fe40000410000 */
[C---:B------:R-:W-:Y:S02]  /*d270*/  FMUL.FTZ R42, R2.reuse, R42 ;  /* 0x0000002a022a7220 */ /* 0x040fe40000410000 */
[----:B------:R-:W-:Y:S01]  /*d280*/  FMUL.FTZ R43, R2, R43 ;  /* 0x0000002b022b7220 */ /* 0x000fe20000410000 */
[----:B------:R-:W-:Y:S01]  /*d290*/  MUFU.EX2 R135, R135 ;  /* 0x0000008700877308 */ /* 0x000fe20000000800 */
[--C-:B------:R-:W-:Y:S02]  /*d2a0*/  FFMA.FTZ R229, R32, c[0x0][0x23c], -R166.reuse ;  /* 0x00008f0020e57a23 */ /* 0x100fe400000108a6 */
[----:B------:R-:W-:Y:S02]  /*d2b0*/  FMUL.FTZ R46, R2, R46 ;  /* 0x0000002e022e7220 */ /* 0x000fe40000410000 */
[C---:B---3--:R-:W-:Y:S02]  /*d2c0*/  FMUL.FTZ R4, R3.reuse, R128 ;  /* 0x0000008003047220 */ /* 0x048fe40000410000 */
[C---:B------:R-:W-:Y:S02]  /*d2d0*/  FMUL.FTZ R5, R3.reuse, R129 ;  /* 0x0000008103057220 */ /* 0x040fe40000410000 */
[C---:B------:R-:W-:Y:S01]  /*d2e0*/  FMUL.FTZ R8, R3.reuse, R124 ;  /* 0x0000007c03087220 */ /* 0x040fe20000410000 */
[----:B------:R-:W3:Y:S01]  /*d2f0*/  MUFU.EX2 R134, R134 ;  /* 0x0000008600867308 */ /* 0x000ee20000000800 */
[C---:B------:R-:W-:Y:S02]  /*d300*/  FMUL.FTZ R9, R3.reuse, R125 ;  /* 0x0000007d03097220 */ /* 0x040fe40000410000 */
[----:B------:R-:W4:Y:S01]  /*d310*/  LDSM.16.MT88.4 R124, [R188+0xc000] ;  /* 0x00c00000bc7c783b */ /* 0x000f220000004200 */
[----:B--2---:R-:W-:Y:S01]  /*d320*/  F2FP.BF16.PACK_AB R129, R160, R165 ;  /* 0x000000a5a081723e */ /* 0x004fe200000010ff */
[C---:B------:R-:W-:Y:S02]  /*d330*/  FMUL.FTZ R36, R3.reuse, R36 ;  /* 0x0000002403247220 */ /* 0x040fe40000410000 */
[C---:B------:R-:W-:Y:S02]  /*d340*/  FMUL.FTZ R37, R3.reuse, R37 ;  /* 0x0000002503257220 */ /* 0x040fe40000410000 */
[C---:B------:R-:W-:Y:S01]  /*d350*/  FMUL.FTZ R40, R3.reuse, R40 ;  /* 0x0000002803287220 */ /* 0x040fe20000410000 */
[----:B------:R-:W-:Y:S01]  /*d360*/  MUFU.EX2 R164, R164 ;  /* 0x000000a400a47308 */ /* 0x000fe20000000800 */
[C---:B------:R-:W-:Y:S02]  /*d370*/  FMUL.FTZ R41, R3.reuse, R41 ;  /* 0x0000002903297220 */ /* 0x040fe40000410000 */
[C---:B------:R-:W-:Y:S02]  /*d380*/  FMUL.FTZ R47, R2.reuse, R47 ;  /* 0x0000002f022f7220 */ /* 0x040fe40000410000 */
[C---:B------:R-:W-:Y:S02]  /*d390*/  FMUL.FTZ R44, R3.reuse, R44 ;  /* 0x0000002c032c7220 */ /* 0x040fe40000410000 */
[C---:B------:R-:W-:Y:S02]  /*d3a0*/  FMUL.FTZ R45, R3.reuse, R45 ;  /* 0x0000002d032d7220 */ /* 0x040fe40000410000 */
[C---:B------:R-:W-:Y:S01]  /*d3b0*/  FMUL.FTZ R50, R2.reuse, R50 ;  /* 0x0000003202327220 */ /* 0x040fe20000410000 */
[----:B------:R-:W2:Y:S01]  /*d3c0*/  MUFU.EX2 R163, R163 ;  /* 0x000000a300a37308 */ /* 0x000ea20000000800 */
[----:B------:R-:W-:Y:S02]  /*d3d0*/  FMUL.FTZ R51, R2, R51 ;  /* 0x0000003302337220 */ /* 0x000fe40000410000 */
[C---:B------:R-:W-:Y:S01]  /*d3e0*/  FMUL.FTZ R48, R3.reuse, R48 ;  /* 0x0000003003307220 */ /* 0x040fe20000410000 */
[----:B---3--:R-:W-:Y:S01]  /*d3f0*/  F2FP.BF16.PACK_AB R131, R134, R135 ;  /* 0x000000878683723e */ /* 0x008fe200000010ff */
        /* <DEDUP_REMOVED lines=9> */
[----:B------:R-:W3:Y:S01]  /*d490*/  MUFU.EX2 R161, R161 ;  /* 0x000000a100a17308 */ /* 0x000ee20000000800 */
[----:B------:R-:W-:Y:S02]  /*d4a0*/  FMUL.FTZ R57, R3, R57 ;  /* 0x0000003903397220 */ /* 0x000fe40000410000 */
[C---:B------:R-:W-:Y:S01]  /*d4b0*/  FMUL.FTZ R62, R2.reuse, R62 ;  /* 0x0000003e023e7220 */ /* 0x040fe20000410000 */
        /* <DEDUP_REMOVED lines=13> */
[----:B---3--:R-:W-:Y:S01]  /*d590*/  F2FP.BF16.PACK_AB R130, R161, R162 ;  /* 0x000000a2a182723e */ /* 0x008fe200000010ff */
[C---:B------:R-:W-:Y:S02]  /*d5a0*/  FMUL.FTZ R69, R3.reuse, R69 ;  /* 0x0000004503457220 */ /* 0x040fe40000410000 */
[C---:B------:R-:W-:Y:S02]  /*d5b0*/  FMUL.FTZ R74, R2.reuse, R74 ;  /* 0x0000004a024a7220 */ /* 0x040fe40000410000 */
[C---:B------:R-:W-:Y:S01]  /*d5c0*/  FMUL.FTZ R75, R2.reuse, R75 ;  /* 0x0000004b024b7220 */ /* 0x040fe20000410000 */
[----:B------:R-:W-:Y:S01]  /*d5d0*/  MUFU.EX2 R225, R225 ;  /* 0x000000e100e17308 */ /* 0x000fe20000000800 */
[C---:B-1----:R-:W-:Y:S05]  /*d5e0*/  HMMA.16816.F32.BF16 R4, R128.reuse, R136, R4 ;  /* 0x000000888004723c */ /* 0x042fea0000041804 */
[C---:B------:R-:W-:Y:S02]  /*d5f0*/  FMUL.FTZ R72, R3.reuse, R72 ;  /* 0x0000004803487220 */ /* 0x040fe40000410000 */
[C---:B------:R-:W-:Y:S01]  /*d600*/  FMUL.FTZ R73, R3.reuse, R73 ;  /* 0x0000004903497220 */ /* 0x040fe20000410000 */
[C---:B------:R-:W-:Y:S01]  /*d610*/  HMMA.16816.F32.BF16 R8, R128.reuse, R138, R8 ;  /* 0x0000008a8008723c */ /* 0x040fe20000041808 */
[----:B------:R-:W1:Y:S01]  /*d620*/  LDSM.16.MT88.4 R136, [R192+0xe000] ;  /* 0x00e00000c088783b */ /* 0x000e620000004200 */
[----:B------:R-:W-:Y:S02]  /*d630*/  MUFU.EX2 R227, R227 ;  /* 0x000000e300e37308 */ /* 0x000fe40000000800 */
[C---:B------:R-:W-:Y:S02]  /*d640*/  FMUL.FTZ R78, R2.reuse, R78 ;  /* 0x0000004e024e7220 */ /* 0x040fe40000410000 */
[C---:B------:R-:W-:Y:S02]  /*d650*/  FMUL.FTZ R79, R2.reuse, R79 ;  /* 0x0000004f024f7220 */ /* 0x040fe40000410000 */
[C---:B------:R-:W-:Y:S04]  /*d660*/  HMMA.16816.F32.BF16 R36, R128.reuse, R140, R36 ;  /* 0x0000008c8024723c */ /* 0x040fe80000041824 */
[C---:B------:R-:W-:Y:S01]  /*d670*/  FMUL.FTZ R76, R3.reuse, R76 ;  /* 0x0000004c034c7220 */ /* 0x040fe20000410000 */
[----:B------:R-:W-:Y:S01]  /*d680*/  MUFU.EX2 R228, R228 ;  /* 0x000000e400e47308 */ /* 0x000fe20000000800 */
[C---:B------:R-:W-:Y:S02]  /*d690*/  FMUL.FTZ R77, R3.reuse, R77 ;  /* 0x0000004d034d7220 */ /* 0x040fe40000410000 */
[C---:B------:R-:W-:Y:S01]  /*d6a0*/  HMMA.16816.F32.BF16 R40, R128.reuse, R142, R40 ;  /* 0x0000008e8028723c */ /* 0x040fe20000041828 */
[----:B------:R-:W2:Y:S03]  /*d6b0*/  LDSM.16.MT88.4 R140, [R190+0xe000] ;  /* 0x00e00000be8c783b */ /* 0x000ea60000004200 */
[C---:B------:R-:W-:Y:S02]  /*d6c0*/  FMUL.FTZ R82, R2.reuse, R82 ;  /* 0x0000005202527220 */ /* 0x040fe40000410000 */
[C---:B------:R-:W-:Y:S01]  /*d6d0*/  FMUL.FTZ R83, R2.reuse, R83 ;  /* 0x0000005302537220 */ /* 0x040fe20000410000 */
[----:B------:R-:W-:Y:S01]  /*d6e0*/  MUFU.EX2 R229, R229 ;  /* 0x000000e500e57308 */ /* 0x000fe20000000800 */
[C---:B------:R-:W-:Y:S04]  /*d6f0*/  HMMA.16816.F32.BF16 R44, R128.reuse, R144, R44 ;  /* 0x00000090802c723c */ /* 0x040fe8000004182c */
[C---:B------:R-:W-:Y:S02]  /*d700*/  FMUL.FTZ R80, R3.reuse, R80 ;  /* 0x0000005003507220 */ /* 0x040fe40000410000 */
[C---:B------:R-:W-:Y:S02]  /*d710*/  FMUL.FTZ R81, R3.reuse, R81 ;  /* 0x0000005103517220 */ /* 0x040fe40000410000 */
[C---:B------:R-:W-:Y:S01]  /*d720*/  HMMA.16816.F32.BF16 R48, R128.reuse, R146, R48 ;  /* 0x000000928030723c */ /* 0x040fe20000041830 */
[----:B------:R-:W-:Y:S03]  /*d730*/  LDSM.16.MT88.4 R144, [R188+0xc800] ;  /* 0x00c80000bc90783b */ /* 0x000fe60000004200 */
[C---:B------:R-:W-:Y:S02]  /*d740*/  FMUL.FTZ R86, R2.reuse, R86 ;  /* 0x0000005602567220 */ /* 0x040fe40000410000 */
[C---:B------:R-:W-:Y:S02]  /*d750*/  FMUL.FTZ R87, R2.reuse, R87 ;  /* 0x0000005702577220 */ /* 0x040fe40000410000 */
[C---:B----4-:R-:W-:Y:S04]  /*d760*/  HMMA.16816.F32.BF16 R52, R128.reuse, R124, R52 ;  /* 0x0000007c8034723c */ /* 0x050fe80000041834 */
[C---:B------:R-:W-:Y:S02]  /*d770*/  FMUL.FTZ R84, R3.reuse, R84 ;  /* 0x0000005403547220 */ /* 0x040fe40000410000 */
[C---:B------:R-:W-:Y:S02]  /*d780*/  FMUL.FTZ R85, R3.reuse, R85 ;  /* 0x0000005503557220 */ /* 0x040fe40000410000 */
[C---:B------:R-:W-:Y:S01]  /*d790*/  HMMA.16816.F32.BF16 R56, R128.reuse, R126, R56 ;  /* 0x0000007e8038723c */ /* 0x040fe20000041838 */
[----:B------:R-:W3:Y:S03]  /*d7a0*/  LDSM.16.MT88.4 R124, [R189+0xe000] ;  /* 0x00e00000bd7c783b */ /* 0x000ee60000004200 */
[C---:B------:R-:W-:Y:S02]  /*d7b0*/  FMUL.FTZ R90, R2.reuse, R90 ;  /* 0x0000005a025a7220 */ /* 0x040fe40000410000 */
[C---:B------:R-:W-:Y:S02]  /*d7c0*/  FMUL.FTZ R91, R2.reuse, R91 ;  /* 0x0000005b025b7220 */ /* 0x040fe40000410000 */
[C---:B-1----:R-:W-:Y:S04]  /*d7d0*/  HMMA.16816.F32.BF16 R60, R128.reuse, R136, R60 ;  /* 0x00000088803c723c */ /* 0x042fe8000004183c */
[C---:B------:R-:W-:Y:S02]  /*d7e0*/  FMUL.FTZ R88, R3.reuse, R88 ;  /* 0x0000005803587220 */ /* 0x040fe40000410000 */
[C---:B------:R-:W-:Y:S02]  /*d7f0*/  FMUL.FTZ R89, R3.reuse, R89 ;  /* 0x0000005903597220 */ /* 0x040fe40000410000 */
[C---:B------:R-:W-:Y:S01]  /*d800*/  HMMA.16816.F32.BF16 R64, R128.reuse, R138, R64 ;  /* 0x0000008a8040723c */ /* 0x040fe20000041840 */
[----:B------:R-:W1:Y:S03]  /*d810*/  LDSM.16.MT88.4 R136, [R188+0xe000] ;  /* 0x00e00000bc88783b */ /* 0x000e660000004200 */
[C---:B------:R-:W-:Y:S02]  /*d820*/  FMUL.FTZ R94, R2.reuse, R94 ;  /* 0x0000005e025e7220 */ /* 0x040fe40000410000 */
[C---:B------:R-:W-:Y:S02]  /*d830*/  FMUL.FTZ R95, R2.reuse, R95 ;  /* 0x0000005f025f7220 */ /* 0x040fe40000410000 */
[C---:B--2---:R-:W-:Y:S04]  /*d840*/  HMMA.16816.F32.BF16 R68, R128.reuse, R140, R68 ;  /* 0x0000008c8044723c */ /* 0x044fe80000041844 */
[C---:B------:R-:W-:Y:S02]  /*d850*/  FMUL.FTZ R92, R3.reuse, R92 ;  /* 0x0000005c035c7220 */ /* 0x040fe40000410000 */
[C---:B------:R-:W-:Y:S02]  /*d860*/  FMUL.FTZ R93, R3.reuse, R93 ;  /* 0x0000005d035d7220 */ /* 0x040fe40000410000 */
[C---:B------:R-:W-:Y:S01]  /*d870*/  HMMA.16816.F32.BF16 R72, R128.reuse, R142, R72 ;  /* 0x0000008e8048723c */ /* 0x040fe20000041848 */
[----:B------:R-:W2:Y:S03]  /*d880*/  LDSM.16.MT88.4 R140, [R192+0x10000] ;  /* 0x01000000c08c783b */ /* 0x000ea60000004200 */
[C---:B------:R-:W-:Y:S02]  /*d890*/  FMUL.FTZ R98, R2.reuse, R98 ;  /* 0x0000006202627220 */ /* 0x040fe40000410000 */
[C---:B------:R-:W-:Y:S02]  /*d8a0*/  FMUL.FTZ R99, R2.reuse, R99 ;  /* 0x0000006302637220 */ /* 0x040fe40000410000 */
[C---:B------:R-:W-:Y:S01]  /*d8b0*/  FMUL.FTZ R96, R3.reuse, R96 ;  /* 0x0000006003607220 */ /* 0x040fe20000410000 */
[C---:B---3--:R-:W-:Y:S03]  /*d8c0*/  HMMA.16816.F32.BF16 R76, R128.reuse, R124, R76 ;  /* 0x0000007c804c723c */ /* 0x048fe6000004184c */
[C---:B------:R-:W-:Y:S02]  /*d8d0*/  FMUL.FTZ R97, R3.reuse, R97 ;  /* 0x0000006103617220 */ /* 0x040fe40000410000 */
[C---:B------:R-:W-:Y:S02]  /*d8e0*/  FMUL.FTZ R102, R2.reuse, R102 ;  /* 0x0000006602667220 */ /* 0x040fe40000410000 */
[C---:B------:R-:W-:Y:S01]  /*d8f0*/  FMUL.FTZ R103, R2.reuse, R103 ;  /* 0x0000006702677220 */ /* 0x040fe20000410000 */
[C---:B------:R-:W-:Y:S01]  /*d900*/  HMMA.16816.F32.BF16 R80, R128.reuse, R126, R80 ;  /* 0x0000007e8050723c */ /* 0x040fe20000041850 */
[----:B------:R-:W3:Y:S03]  /*d910*/  LDSM.16.MT88.4 R124, [R190+0x10000] ;  /* 0x01000000be7c783b */ /* 0x000ee60000004200 */
[C---:B------:R-:W-:Y:S02]  /*d920*/  FMUL.FTZ R100, R3.reuse, R100 ;  /* 0x0000006403647220 */ /* 0x040fe40000410000 */
[C---:B------:R-:W-:Y:S02]  /*d930*/  FMUL.FTZ R101, R3.reuse, R101 ;  /* 0x0000006503657220 */ /* 0x040fe40000410000 */
[C---:B-1----:R-:W-:Y:S04]  /*d940*/  HMMA.16816.F32.BF16 R84, R128.reuse, R136, R84 ;  /* 0x000000888054723c */ /* 0x042fe80000041854 */
[C---:B------:R-:W-:Y:S02]  /*d950*/  FMUL.FTZ R106, R2.reuse, R106 ;  /* 0x0000006a026a7220 */ /* 0x040fe40000410000 */
[----:B------:R-:W-:Y:S02]  /*d960*/  FMUL.FTZ R107, R2, R107 ;  /* 0x0000006b026b7220 */ /* 0x000fe40000410000 */
[C---:B------:R-:W-:Y:S01]  /*d970*/  HMMA.16816.F32.BF16 R88, R128.reuse, R138, R88 ;  /* 0x0000008a8058723c */ /* 0x040fe20000041858 */
[----:B------:R-:W1:Y:S03]  /*d980*/  LDSM.16.MT88.4 R136, [R189+0x10000] ;  /* 0x01000000bd88783b */ /* 0x000e660000004200 */
[C---:B------:R-:W-:Y:S02]  /*d990*/  FMUL.FTZ R104, R3.reuse, R104 ;  /* 0x0000006803687220 */ /* 0x040fe40000410000 */
[----:B------:R-:W-:Y:S02]  /*d9a0*/  FMUL.FTZ R105, R3, R105 ;  /* 0x0000006903697220 */ /* 0x000fe40000410000 */
[C---:B--2---:R-:W-:Y:S04]  /*d9b0*/  HMMA.16816.F32.BF16 R92, R128.reuse, R140, R92 ;  /* 0x0000008c805c723c */ /* 0x044fe8000004185c */
[--C-:B------:R-:W-:Y:S02]  /*d9c0*/  FFMA.FTZ R168, R14, c[0x0][0x23c], -R167.reuse ;  /* 0x00008f000ea87a23 */ /* 0x100fe400000108a7 */
[C---:B------:R-:W-:Y:S02]  /*d9d0*/  FMUL.FTZ R14, R2.reuse, R122 ;  /* 0x0000007a020e7220 */ /* 0x040fe40000410000 */
[C---:B------:R-:W-:Y:S01]  /*d9e0*/  HMMA.16816.F32.BF16 R96, R128.reuse, R142, R96 ;  /* 0x0000008e8060723c */ /* 0x040fe20000041860 */
[----:B------:R-:W2:Y:S01]  /*d9f0*/  LDSM.16.MT88.4 R140, [R188+0x10000] ;  /* 0x01000000bc8c783b */ /* 0x000ea20000004200 */
[----:B------:R-:W-:Y:S02]  /*da00*/  MUFU.EX2 R168, R168 ;  /* 0x000000a800a87308 */ /* 0x000fe40000000800 */
[--C-:B------:R-:W-:Y:S02]  /*da10*/  FFMA.FTZ R169, R15, c[0x0][0x23c], -R167.reuse ;  /* 0x00008f000fa97a23 */ /* 0x100fe400000108a7 */
[----:B------:R-:W-:Y:S02]  /*da20*/  FMUL.FTZ R15, R2, R123 ;  /* 0x0000007b020f7220 */ /* 0x000fe40000410000 */
[--C-:B------:R-:W-:Y:S01]  /*da30*/  FFMA.FTZ R172, R12, c[0x0][0x23c], -R166.reuse ;  /* 0x00008f000cac7a23 */ /* 0x100fe200000108a6 */
[C---:B---3--:R-:W-:Y:S03]  /*da40*/  HMMA.16816.F32.BF16 R100, R128.reuse, R124, R100 ;  /* 0x0000007c8064723c */ /* 0x048fe60000041864 */
[----:B------:R-:W-:Y:S01]  /*da50*/  FMUL.FTZ R12, R3, R120 ;  /* 0x00000078030c7220 */ /* 0x000fe20000410000 */
[----:B------:R-:W3:Y:S01]  /*da60*/  MUFU.EX2 R169, R169 ;  /* 0x000000a900a97308 */ /* 0x000ee20000000800 */
[--C-:B------:R-:W-:Y:S02]  /*da70*/  FFMA.FTZ R173, R13, c[0x0][0x23c], -R166.reuse ;  /* 0x00008f000dad7a23 */ /* 0x100fe400000108a6 */
[C---:B------:R-:W-:Y:S01]  /*da80*/  FMUL.FTZ R13, R3.reuse, R121 ;  /* 0x00000079030d7220 */ /* 0x040fe20000410000 */
[C---:B------:R-:W-:Y:S01]  /*da90*/  HMMA.16816.F32.BF16 R104, R128.reuse, R126, R104 ;  /* 0x0000007e8068723c */ /* 0x040fe20000041868 */
[----:B------:R-:W4:Y:S03]  /*daa0*/  LDSM.16.MT88.4 R120, [R192+0xc800] ;  /* 0x00c80000c078783b */ /* 0x000f260000004200 */
[C---:B------:R-:W-:Y:S02]  /*dab0*/  FMUL.FTZ R110, R2.reuse, R110 ;  /* 0x0000006e026e7220 */ /* 0x040fe40000410000 */
[----:B------:R-:W-:Y:S01]  /*dac0*/  FMUL.FTZ R111, R2, R111 ;  /* 0x0000006f026f7220 */ /* 0x000fe20000410000 */
[----:B------:R-:W-:Y:S01]  /*dad0*/  MUFU.EX2 R172, R172 ;  /* 0x000000ac00ac7308 */ /* 0x000fe20000000800 */
[C---:B------:R-:W-:Y:S01]  /*dae0*/  FMUL.FTZ R108, R3.reuse, R108 ;  /* 0x0000006c036c7220 */ /* 0x040fe20000410000 */
[----:B------:R-:W5:Y:S03]  /*daf0*/  LDSM.16.MT88.4 R124, [R190+0xc800] ;  /* 0x00c80000be7c783b */ /* 0x000f660000004200 */
[----:B------:R-:W-:Y:S02]  /*db00*/  FMUL.FTZ R109, R3, R109 ;  /* 0x0000006d036d7220 */ /* 0x000fe40000410000 */
[--C-:B------:R-:W-:Y:S02]  /*db10*/  FFMA.FTZ R170, R18, c[0x0][0x23c], -R167.reuse ;  /* 0x00008f0012aa7a23 */ /* 0x100fe400000108a7 */
[----:B------:R-:W-:Y:S01]  /*db20*/  FFMA.FTZ R171, R19, c[0x0][0x23c], -R167 ;  /* 0x00008f0013ab7a23 */ /* 0x000fe200000108a7 */
[----:B------:R-:W4:Y:S01]  /*db30*/  MUFU.EX2 R173, R173 ;  /* 0x000000ad00ad7308 */ /* 0x000f220000000800 */
[--C-:B------:R-:W-:Y:S01]  /*db40*/  FFMA.FTZ R174, R16, c[0x0][0x23c], -R166.reuse ;  /* 0x00008f0010ae7a23 */ /* 0x100fe200000108a6 */
[C---:B-1----:R-:W-:Y:S03]  /*db50*/  HMMA.16816.F32.BF16 R108, R128.reuse, R136, R108 ;  /* 0x00000088806c723c */ /* 0x042fe6000004186c */
[----:B------:R-:W-:Y:S02]  /*db60*/  FFMA.FTZ R175, R17, c[0x0][0x23c], -R166 ;  /* 0x00008f0011af7a23 */ /* 0x000fe400000108a6 */
[C---:B------:R-:W-:Y:S02]  /*db70*/  FMUL.FTZ R18, R2.reuse, R118 ;  /* 0x0000007602127220 */ /* 0x040fe40000410000 */
[C---:B------:R-:W-:Y:S01]  /*db80*/  FMUL.FTZ R19, R2.reuse, R119 ;  /* 0x0000007702137220 */ /* 0x040fe20000410000 */
[C---:B------:R-:W-:Y:S01]  /*db90*/  HMMA.16816.F32.BF16 R12, R128.reuse, R138, R12 ;  /* 0x0000008a800c723c */ /* 0x040fe2000004180c */
[----:B------:R-:W-:Y:S01]  /*dba0*/  MUFU.EX2 R170, R170 ;  /* 0x000000aa00aa7308 */ /* 0x000fe20000000800 */
[----:B------:R-:W1:Y:S02]  /*dbb0*/  LDSM.16.MT88.4 R136, [R189+0xc800] ;  /* 0x00c80000bd88783b */ /* 0x000e640000004200 */
[C---:B------:R-:W-:Y:S02]  /*dbc0*/  FMUL.FTZ R16, R3.reuse, R116 ;  /* 0x0000007403107220 */ /* 0x040fe40000410000 */
[----:B------:R-:W-:Y:S01]  /*dbd0*/  FMUL.FTZ R17, R3, R117 ;  /* 0x0000007503117220 */ /* 0x000fe20000410000 */
[----:B---3--:R-:W-:Y:S01]  /*dbe0*/  F2FP.BF16.PACK_AB R117, R169, R168 ;  /* 0x000000a8a975723e */ /* 0x008fe200000010ff */
[C---:B------:R-:W-:Y:S03]  /*dbf0*/  FMUL.FTZ R114, R2.reuse, R114 ;  /* 0x0000007202727220 */ /* 0x040fe60000410000 */
[----:B------:R-:W3:Y:S01]  /*dc00*/  MUFU.EX2 R171, R171 ;  /* 0x000000ab00ab7308 */ /* 0x000ee20000000800 */
[C---:B------:R-:W-:Y:S01]  /*dc10*/  FMUL.FTZ R115, R2.reuse, R115 ;  /* 0x0000007302737220 */ /* 0x040fe20000410000 */
[C---:B--2---:R-:W-:Y:S03]  /*dc20*/  HMMA.16816.F32.BF16 R16, R128.reuse, R140, R16 ;  /* 0x0000008c8010723c */ /* 0x044fe60000041810 */
[----:B------:R-:W-:Y:S01]  /*dc30*/  FMUL.FTZ R112, R3, R112 ;  /* 0x0000007003707220 */ /* 0x000fe20000410000 */
[----:B----4-:R-:W-:Y:S01]  /*dc40*/  F2FP.BF16.PACK_AB R116, R173, R172 ;  /* 0x000000acad74723e */ /* 0x010fe200000010ff */
[C---:B------:R-:W-:Y:S02]  /*dc50*/  FMUL.FTZ R113, R3.reuse, R113 ;  /* 0x0000007103717220 */ /* 0x040fe40000410000 */
[----:B------:R-:W-:Y:S01]  /*dc60*/  FFMA.FTZ R165, R2, R219, R165 ;  /* 0x000000db02a57223 */ /* 0x000fe200000100a5 */
[----:B------:R-:W-:Y:S01]  /*dc70*/  MUFU.EX2 R174, R174 ;  /* 0x000000ae00ae7308 */ /* 0x000fe20000000800 */
[----:B------:R-:W-:Y:S03]  /*dc80*/  FFMA.FTZ R164, R3, R220, R164 ;  /* 0x000000dc03a47223 */ /* 0x000fe600000100a4 */
[----:B------:R-:W-:Y:S01]  /*dc90*/  HMMA.16816.F32.BF16 R112, R128, R142, R112 ;  /* 0x0000008e8070723c */ /* 0x000fe20000041870 */
[----:B------:R-:W-:Y:S02]  /*dca0*/  LDSM.16.MT88.4 R128, [R190+0x10800] ;  /* 0x01080000be80783b */ /* 0x000fe40000004200 */
[----:B------:R-:W-:Y:S01]  /*dcb0*/  MOV R3, R133 ;  /* 0x0000008500037202 */ /* 0x000fe20000000f00 */
[----:B------:R-:W-:Y:S02]  /*dcc0*/  FADD.FTZ R160, R160, R165 ;  /* 0x000000a5a0a07221 */ /* 0x000fe40000010000 */
[----:B------:R-:W2:Y:S01]  /*dcd0*/  MUFU.EX2 R175, R175 ;  /* 0x000000af00af7308 */ /* 0x000ea20000000800 */
[----:B------:R-:W-:Y:S02]  /*dce0*/  FADD.FTZ R163, R163, R164 ;  /* 0x000000a4a3a37221 */ /* 0x000fe40000010000 */
[----:B------:R-:W-:Y:S03]  /*dcf0*/  LDSM.16.MT88.4 R140, [R190+0xd000] ;  /* 0x00d00000be8c783b */ /* 0x000fe60000004200 */
[----:B---3--:R-:W-:Y:S01]  /*dd00*/  F2FP.BF16.PACK_AB R119, R171, R170 ;  /* 0x000000aaab77723e */ /* 0x008fe200000010ff */
[----:B------:R-:W-:Y:S02]  /*dd10*/  FADD.FTZ R135, R135, R160 ;  /* 0x000000a087877221 */ /* 0x000fe40000010000 */
[----:B------:R-:W-:Y:S02]  /*dd20*/  FADD.FTZ R162, R162, R163 ;  /* 0x000000a3a2a27221 */ /* 0x000fe40000010000 */
[----:B------:R-:W-:Y:S02]  /*dd30*/  FADD.FTZ R135, R134, R135 ;  /* 0x0000008786877221 */ /* 0x000fe40000010000 */
[----:B------:R-:W-:Y:S02]  /*dd40*/  FADD.FTZ R161, R161, R162 ;  /* 0x000000a2a1a17221 */ /* 0x000fe40000010000 */
[----:B------:R-:W-:Y:S01]  /*dd50*/  FADD.FTZ R168, R168, R135 ;  /* 0x00000087a8a87221 */ /* 0x000fe20000010000 */
[----:B------:R-:W-:Y:S01]  /*dd60*/  MOV R135, R132 ;  /* 0x0000008400877202 */ /* 0x000fe20000000f00 */
[----:B------:R-:W-:Y:S02]  /*dd70*/  FADD.FTZ R172, R172, R161 ;  /* 0x000000a1acac7221 */ /* 0x000fe40000010000 */
[----:B------:R-:W-:Y:S02]  /*dd80*/  FADD.FTZ R169, R169, R168 ;  /* 0x000000a8a9a97221 */ /* 0x000fe40000010000 */
[----:B------:R-:W-:Y:S02]  /*dd90*/  FADD.FTZ R173, R173, R172 ;  /* 0x000000acadad7221 */ /* 0x000fe40000010000 */
[----:B------:R-:W-:Y:S01]  /*dda0*/  FADD.FTZ R170, R170, R169 ;  /* 0x000000a9aaaa7221 */ /* 0x000fe20000010000 */
[----:B--2---:R-:W-:Y:S01]  /*ddb0*/  F2FP.BF16.PACK_AB R118, R175, R174 ;  /* 0x000000aeaf76723e */ /* 0x004fe200000010ff */
[----:B------:R-:W-:Y:S02]  /*ddc0*/  FADD.FTZ R174, R174, R173 ;  /* 0x000000adaeae7221 */ /* 0x000fe40000010000 */
[----:B------:R-:W-:Y:S02]  /*ddd0*/  FADD.FTZ R171, R171, R170 ;  /* 0x000000aaabab7221 */ /* 0x000fe40000010000 */
[----:B------:R-:W-:Y:S02]  /*dde0*/  FADD.FTZ R175, R175, R174 ;  /* 0x000000aeafaf7221 */ /* 0x000fe40000010000 */
[C---:B------:R-:W-:Y:S08]  /*ddf0*/  HMMA.16816.F32.BF16 R4, R116.reuse, R120, R4 ;  /* 0x000000787404723c */ /* 0x040ff00000041804 */
[C---:B------:R-:W-:Y:S01]  /*de00*/  HMMA.16816.F32.BF16 R8, R116.reuse, R122, R8 ;  /* 0x0000007a7408723c */ /* 0x040fe20000041808 */
[----:B------:R-:W2:Y:S07]  /*de10*/  LDSM.16.MT88.4 R120, [R188+0xe800] ;  /* 0x00e80000bc78783b */ /* 0x000eae0000004200 */
[C---:B-----5:R-:W-:Y:S08]  /*de20*/  HMMA.16816.F32.BF16 R36, R116.reuse, R124, R36 ;  /* 0x0000007c7424723c */ /* 0x060ff00000041824 */
        /* <DEDUP_REMOVED lines=19> */
[----:B------:R-:W-:Y:S01]  /*df60*/  FFMA.FTZ R167, R35, c[0x0][0x23c], -R167 ;  /* 0x00008f0023a77a23 */ /* 0x000fe200000108a7 */
[----:B------:R-:W4:Y:S01]  /*df70*/  MUFU.EX2 R153, R153 ;  /* 0x0000009900997308 */ /* 0x000f220000000800 */
[C---:B------:R-:W-:Y:S04]  /*df80*/  HMMA.16816.F32.BF16 R80, R116.reuse, R158, R80 ;  /* 0x0000009e7450723c */ /* 0x040fe80000041850 */
[--C-:B------:R-:W-:Y:S02]  /*df90*/  FFMA.FTZ R156, R20, c[0x0][0x23c], -R166.reuse ;  /* 0x00008f00149c7a23 */ /* 0x100fe400000108a6 */
[--C-:B------:R-:W-:Y:S02]  /*dfa0*/  FFMA.FTZ R157, R21, c[0x0][0x23c], -R166.reuse ;  /* 0x00008f00159d7a23 */ /* 0x100fe400000108a6 */
[C---:B--2---:R-:W-:Y:S01]  /*dfb0*/  HMMA.16816.F32.BF16 R84, R116.reuse, R120, R84 ;  /* 0x000000787454723c */ /* 0x044fe20000041854 */
[----:B------:R-:W-:Y:S03]  /*dfc0*/  MUFU.EX2 R154, R154 ;  /* 0x0000009a009a7308 */ /* 0x000fe60000000800 */
[--C-:B------:R-:W-:Y:S02]  /*dfd0*/  FFMA.FTZ R158, R24, c[0x0][0x23c], -R166.reuse ;  /* 0x00008f00189e7a23 */ /* 0x100fe400000108a6 */
[--C-:B------:R-:W-:Y:S02]  /*dfe0*/  FFMA.FTZ R159, R25, c[0x0][0x23c], -R166.reuse ;  /* 0x00008f00199f7a23 */ /* 0x100fe400000108a6 */
[C---:B------:R-:W-:Y:S01]  /*dff0*/  HMMA.16816.F32.BF16 R88, R116.reuse, R122, R88 ;  /* 0x0000007a7458723c */ /* 0x040fe20000041858 */
[----:B------:R-:W2:Y:S02]  /*e000*/  LDSM.16.MT88.4 R120, [R188+0x10800] ;  /* 0x01080000bc78783b */ /* 0x000ea40000004200 */
[----:B------:R-:W5:Y:S01]  /*e010*/  MUFU.EX2 R155, R155 ;  /* 0x0000009b009b7308 */ /* 0x000f620000000800 */
[----:B------:R-:W-:Y:S01]  /*e020*/  FFMA.FTZ R166, R33, c[0x0][0x23c], -R166 ;  /* 0x00008f0021a67a23 */ /* 0x000fe200000108a6 */
[C---:B----4-:R-:W-:Y:S03]  /*e030*/  F2FP.BF16.PACK_AB R21, R153.reuse, R152 ;  /* 0x000000989915723e */ /* 0x050fe600000010ff */
[C---:B---3--:R-:W-:Y:S01]  /*e040*/  HMMA.16816.F32.BF16 R92, R116.reuse, R124, R92 ;  /* 0x0000007c745c723c */ /* 0x048fe2000004185c */
[----:B------:R-:W-:Y:S03]  /*e050*/  LDSM.16.MT88.4 R24, [R189+0xd000] ;  /* 0x00d00000bd18783b */ /* 0x000fe60000004200 */
[----:B------:R-:W-:Y:S01]  /*e060*/  FADD.FTZ R152, R152, R171 ;  /* 0x000000ab98987221 */ /* 0x000fe20000010000 */
[----:B------:R-:W-:Y:S03]  /*e070*/  MUFU.EX2 R156, R156 ;  /* 0x0000009c009c7308 */ /* 0x000fe60000000800 */
[C---:B------:R-:W-:Y:S01]  /*e080*/  HMMA.16816.F32.BF16 R96, R116.reuse, R126, R96 ;  /* 0x0000007e7460723c */ /* 0x040fe20000041860 */
[----:B------:R-:W3:Y:S03]  /*e090*/  LDSM.16.MT88.4 R124, [R192+0xd000] ;  /* 0x00d00000c07c783b */ /* 0x000ee60000004200 */
[----:B------:R-:W-:Y:S03]  /*e0a0*/  FADD.FTZ R153, R153, R152 ;  /* 0x0000009899997221 */ /* 0x000fe60000010000 */
[----:B------:R-:W4:Y:S01]  /*e0b0*/  MUFU.EX2 R157, R157 ;  /* 0x0000009d009d7308 */ /* 0x000f220000000800 */
[C---:B------:R-:W-:Y:S01]  /*e0c0*/  HMMA.16816.F32.BF16 R100, R116.reuse, R128, R100 ;  /* 0x000000807464723c */ /* 0x040fe20000041864 */
[----:B------:R-:W-:Y:S03]  /*e0d0*/  LDSM.16.MT88.4 R32, [R189+0xd800] ;  /* 0x00d80000bd20783b */ /* 0x000fe60000004200 */
[C---:B-----5:R-:W-:Y:S01]  /*e0e0*/  F2FP.BF16.PACK_AB R23, R155.reuse, R154 ;  /* 0x0000009a9b17723e */ /* 0x060fe200000010ff */
[----:B------:R-:W-:Y:S03]  /*e0f0*/  FADD.FTZ R154, R154, R153 ;  /* 0x000000999a9a7221 */ /* 0x000fe60000010000 */
[C---:B------:R-:W-:Y:S01]  /*e100*/  HMMA.16816.F32.BF16 R104, R116.reuse, R130, R104 ;  /* 0x000000827468723c */ /* 0x040fe20000041868 */
[----:B------:R-:W5:Y:S01]  /*e110*/  LDSM.16.MT88.4 R128, [R188+0xd000] ;  /* 0x00d00000bc80783b */ /* 0x000f620000004200 */
[----:B------:R-:W-:Y:S02]  /*e120*/  MUFU.EX2 R158, R158 ;  /* 0x0000009e009e7308 */ /* 0x000fe40000000800 */
[----:B------:R-:W-:Y:S04]  /*e130*/  FADD.FTZ R154, R155, R154 ;  /* 0x0000009a9b9a7221 */ /* 0x000fe80000010000 */
[C---:B-1----:R-:W-:Y:S04]  /*e140*/  HMMA.16816.F32.BF16 R108, R116.reuse, R136, R108 ;  /* 0x00000088746c723c */ /* 0x042fe8000004186c */
[----:B------:R-:W1:Y:S01]  /*e150*/  MUFU.EX2 R159, R159 ;  /* 0x0000009f009f7308 */ /* 0x000e620000000800 */
[C---:B----4-:R-:W-:Y:S03]  /*e160*/  F2FP.BF16.PACK_AB R20, R157.reuse, R156 ;  /* 0x0000009c9d14723e */ /* 0x050fe600000010ff */
[C---:B------:R-:W-:Y:S01]  /*e170*/  HMMA.16816.F32.BF16 R12, R116.reuse, R138, R12 ;  /* 0x0000008a740c723c */ /* 0x040fe2000004180c */
[----:B------:R-:W4:Y:S03]  /*e180*/  LDSM.16.MT88.4 R136, [R192+0xf000] ;  /* 0x00f00000c088783b */ /* 0x000f260000004200 */
[----:B------:R-:W-:Y:S02]  /*e190*/  FADD.FTZ R156, R156, R175 ;  /* 0x000000af9c9c7221 */ /* 0x000fe40000010000 */
[----:B------:R-:W4:Y:S02]  /*e1a0*/  MUFU.EX2 R226, R167 ;  /* 0x000000a700e27308 */ /* 0x000f240000000800 */
[C---:B--2---:R-:W-:Y:S04]  /*e1b0*/  HMMA.16816.F32.BF16 R16, R116.reuse, R120, R16 ;  /* 0x000000787410723c */ /* 0x044fe80000041810 */
[----:B------:R-:W-:Y:S04]  /*e1c0*/  FADD.FTZ R157, R157, R156 ;  /* 0x0000009c9d9d7221 */ /* 0x000fe80000010000 */
[----:B------:R-:W-:Y:S01]  /*e1d0*/  HMMA.16816.F32.BF16 R112, R116, R122, R112 ;  /* 0x0000007a7470723c */ /* 0x000fe20000041870 */
[----:B------:R-:W2:Y:S01]  /*e1e0*/  LDSM.16.MT88.4 R116, [R188+0xf000] ;  /* 0x00f00000bc74783b */ /* 0x000ea20000004200 */
[----:B------:R-:W2:Y:S02]  /*e1f0*/  MUFU.EX2 R166, R166 ;  /* 0x000000a600a67308 */ /* 0x000ea40000000800 */
[C---:B-1----:R-:W-:Y:S01]  /*e200*/  F2FP.BF16.PACK_AB R22, R159.reuse, R158 ;  /* 0x0000009e9f16723e */ /* 0x042fe200000010ff */
[----:B------:R-:W-:Y:S04]  /*e210*/  FADD.FTZ R2, R158, R157 ;  /* 0x0000009d9e027221 */ /* 0x000fe80000010000 */
[----:B------:R-:W-:Y:S02]  /*e220*/  LDSM.16.MT88.4 R120, [R190+0x11000] ;  /* 0x01100000be78783b */ /* 0x000fe40000004200 */
[C---:B---3--:R-:W-:Y:S05]  /*e230*/  HMMA.16816.F32.BF16 R4, R20.reuse, R124, R4 ;  /* 0x0000007c1404723c */ /* 0x048fea0000041804 */
[----:B------:R-:W-:Y:S03]  /*e240*/  FADD.FTZ R2, R159, R2 ;  /* 0x000000029f027221 */ /* 0x000fe60000010000 */
        /* <DEDUP_REMOVED lines=8> */
[C---:B-----5:R-:W-:Y:S08]  /*e2d0*/  HMMA.16816.F32.BF16 R52, R20.reuse, R128, R52 ;  /* 0x000000801434723c */ /* 0x060ff00000041834 */
[C---:B------:R-:W-:Y:S08]  /*e2e0*/  HMMA.16816.F32.BF16 R56, R20.reuse, R130, R56 ;  /* 0x000000821438723c */ /* 0x040ff00000041838 */
[C---:B----4-:R-:W-:Y:S08]  /*e2f0*/  HMMA.16816.F32.BF16 R60, R20.reuse, R136, R60 ;  /* 0x00000088143c723c */ /* 0x050ff0000004183c */
        /* <DEDUP_REMOVED lines=17> */
[C---:B------:R-:W-:Y:S08]  /*e410*/  HMMA.16816.F32.BF16 R108, R20.reuse, R124, R108 ;  /* 0x0000007c146c723c */ /* 0x040ff0000004186c */
[C---:B------:R-:W-:Y:S08]  /*e420*/  HMMA.16816.F32.BF16 R12, R20.reuse, R126, R12 ;  /* 0x0000007e140c723c */ /* 0x040ff0000004180c */
[C---:B--2---:R-:W-:Y:S08]  /*e430*/  HMMA.16816.F32.BF16 R16, R20.reuse, R116, R16 ;  /* 0x000000741410723c */ /* 0x044ff00000041810 */
[----:B------:R-:W-:Y:S01]  /*e440*/  HMMA.16816.F32.BF16 R112, R20, R118, R112 ;  /* 0x000000761470723c */ /* 0x000fe20000041870 */
[----:B------:R-:W2:Y:S06]  /*e450*/  LDSM.16.MT88.4 R116, [R189+0xf800] ;  /* 0x00f80000bd74783b */ /* 0x000eac0000004200 */
[----:B------:R-:W-:Y:S01]  /*e460*/  F2FP.BF16.PACK_AB R21, R224, R223 ;  /* 0x000000dfe015723e */ /* 0x000fe200000010ff */
[----:B------:R-:W-:Y:S01]  /*e470*/  FADD.FTZ R223, R223, R154 ;  /* 0x0000009adfdf7221 */ /* 0x000fe20000010000 */
[----:B------:R-:W-:Y:S03]  /*e480*/  F2FP.BF16.PACK_AB R23, R226, R225 ;  /* 0x000000e1e217723e */ /* 0x000fe600000010ff */
[----:B------:R-:W-:Y:S01]  /*e490*/  F2FP.BF16.PACK_AB R20, R228, R227 ;  /* 0x000000e3e414723e */ /* 0x000fe200000010ff */
[----:B------:R-:W-:Y:S01]  /*e4a0*/  FADD.FTZ R227, R227, R2 ;  /* 0x00000002e3e37221 */ /* 0x000fe20000010000 */
[----:B------:R-:W-:Y:S01]  /*e4b0*/  F2FP.BF16.PACK_AB R22, R166, R229 ;  /* 0x000000e5a616723e */ /* 0x000fe200000010ff */
[----:B------:R-:W-:Y:S01]  /*e4c0*/  FADD.FTZ R224, R224, R223 ;  /* 0x000000dfe0e07221 */ /* 0x000fe20000010000 */
[----:B------:R-:W-:Y:S01]  /*e4d0*/  IADD3 R2, R207, -0x1, RZ ;  /* 0xffffffffcf027810 */ /* 0x000fe20007ffe0ff */
[----:B------:R-:W-:Y:S02]  /*e4e0*/  FADD.FTZ R228, R228, R227 ;  /* 0x000000e3e4e47221 */ /* 0x000fe40000010000 */
[----:B------:R-:W-:Y:S01]  /*e4f0*/  FADD.FTZ R219, R225, R224 ;  /* 0x000000e0e1db7221 */ /* 0x000fe20000010000 */
[----:B------:R-:W-:Y:S01]  /*e500*/  MOV R207, R2 ;  /* 0x0000000200cf7202 */ /* 0x000fe20000000f00 */
[C---:B-1----:R-:W-:Y:S01]  /*e510*/  HMMA.16816.F32.BF16 R128, R20.reuse, R24, R4 ;  /* 0x000000181480723c */ /* 0x042fe20000041804 */
[----:B------:R-:W1:Y:S02]  /*e520*/  LDSM.16.MT88.4 R4, [R190+0x11800] ;  /* 0x01180000be04783b */ /* 0x000e640000004200 */
[----:B------:R-:W-:Y:S02]  /*e530*/  FADD.FTZ R229, R229, R228 ;  /* 0x000000e4e5e57221 */ /* 0x000fe40000010000 */
[----:B------:R-:W-:Y:S02]  /*e540*/  FADD.FTZ R219, R226, R219 ;  /* 0x000000dbe2db7221 */ /* 0x000fe40000010000 */
[----:B------:R-:W-:Y:S01]  /*e550*/  FADD.FTZ R220, R166, R229 ;  /* 0x000000e5a6dc7221 */ /* 0x000fe20000010000 */
[C---:B------:R-:W-:Y:S01]  /*e560*/  HMMA.16816.F32.BF16 R124, R20.reuse, R26, R8 ;  /* 0x0000001a147c723c */ /* 0x040fe20000041808 */
[----:B------:R-:W-:Y:S07]  /*e570*/  LDSM.16.MT88.4 R8, [R188+0x11800] ;  /* 0x01180000bc08783b */ /* 0x000fee0000004200 */
[C---:B------:R-:W-:Y:S08]  /*e580*/  HMMA.16816.F32.BF16 R36, R20.reuse, R28, R36 ;  /* 0x0000001c1424723c */ /* 0x040ff00000041824 */
[C---:B------:R-:W-:Y:S08]  /*e590*/  HMMA.16816.F32.BF16 R40, R20.reuse, R30, R40 ;  /* 0x0000001e1428723c */ /* 0x040ff00000041828 */
[C---:B------:R-:W-:Y:S08]  /*e5a0*/  HMMA.16816.F32.BF16 R44, R20.reuse, R32, R44 ;  /* 0x00000020142c723c */ /* 0x040ff0000004182c */
[C---:B------:R-:W-:Y:S08]  /*e5b0*/  HMMA.16816.F32.BF16 R48, R20.reuse, R34, R48 ;  /* 0x000000221430723c */ /* 0x040ff00000041830 */
[C---:B---3--:R-:W-:Y:S08]  /*e5c0*/  HMMA.16816.F32.BF16 R52, R20.reuse, R120, R52 ;  /* 0x000000781434723c */ /* 0x048ff00000041834 */
        /* <DEDUP_REMOVED lines=16> */
[C---:B------:R-:W-:Y:S08]  /*e6d0*/  HMMA.16816.F32.BF16 R116, R20.reuse, R8, R16 ;  /* 0x000000081474723c */ /* 0x040ff00000041810 */
[----:B------:R-:W-:Y:S01]  /*e6e0*/  HMMA.16816.F32.BF16 R112, R20, R10, R112 ;  /* 0x0000000a1470723c */ /* 0x000fe20000041870 */
[----:B------:R-:W-:-:S07]  /*e6f0*/  @P1 BRA `(.L_x_2253) ;  /* 0xffffc4f000001947 */ /* 0x000fce000383ffff */
.L_x_2249:
[----:B------:R-:W1:Y:S01]  /*e700*/  SHFL.BFLY PT, R0, R219, 0x2, 0x1f ;  /* 0x0c401f00db007f89 */ /* 0x000e6200000e0000 */
[----:B------:R-:W-:Y:S01]  /*e710*/  MOV R3, 0x3f800000 ;  /* 0x3f80000000037802 */ /* 0x000fe20000000f00 */
[----:B------:R-:W-:Y:S01]  /*e720*/  ULDC.U8 UR4, c[0x0][0x328] ;  /* 0x0000ca0000047ab9 */ /* 0x000fe20000000000 */
[----:B------:R-:W-:Y:S01]  /*e730*/  MOV R4, 0x3f800000 ;  /* 0x3f80000000047802 */ /* 0x000fe20000000f00 */
[----:B------:R-:W2:Y:S01]  /*e740*/  SHFL.BFLY PT, R7, R220, 0x2, 0x1f ;  /* 0x0c401f00dc077f89 */ /* 0x000ea200000e0000 */
[----:B-1----:R-:W-:-:S02]  /*e750*/  FADD.FTZ R5, R0, R219 ;  /* 0x000000db00057221 */ /* 0x002fc40000010000 */
[----:B--2---:R-:W-:-:S03]  /*e760*/  FADD.FTZ R7, R7, R220 ;  /* 0x000000dc07077221 */ /* 0x004fc60000010000 */
[----:B------:R-:W1:Y:S04]  /*e770*/  SHFL.BFLY PT, R0, R5, 0x1, 0x1f ;  /* 0x0c201f0005007f89 */ /* 0x000e6800000e0000 */
[----:B------:R-:W2:Y:S01]  /*e780*/  SHFL.BFLY PT, R2, R7, 0x1, 0x1f ;  /* 0x0c201f0007027f89 */ /* 0x000ea200000e0000 */
[----:B-1----:R-:W-:-:S03]  /*e790*/  FADD.FTZ R0, R5, R0 ;  /* 0x0000000005007221 */ /* 0x002fc60000010000 */
[----:B------:R-:W1:Y:S01]  /*e7a0*/  S2R R5, SR_TID.X ;  /* 0x0000000000057919 */ /* 0x000e620000002100 */
[----:B--2---:R-:W-:Y:S01]  /*e7b0*/  FADD.FTZ R2, R7, R2 ;  /* 0x0000000207027221 */ /* 0x004fe20000010000 */
[----:B------:R-:W-:-:S04]  /*e7c0*/  FSETP.NE.FTZ.AND P3, PT, R0, RZ, PT ;  /* 0x000000ff0000720b */ /* 0x000fc80003f75000 */
[----:B------:R-:W-:-:S09]  /*e7d0*/  FSETP.NE.FTZ.AND P4, PT, R2, RZ, PT ;  /* 0x000000ff0200720b */ /* 0x000fd20003f95000 */
[----:B------:R-:W2:Y:S01]  /*e7e0*/  @P3 MUFU.RCP R4, R0 ;  /* 0x0000000000043308 */ /* 0x000ea20000001000 */
[----:B-1----:R-:W-:-:S07]  /*e7f0*/  SHF.R.S32.HI R6, RZ, 0x1f, R5 ;  /* 0x0000001fff067819 */ /* 0x002fce0000011405 */
[----:B------:R-:W1:Y:S01]  /*e800*/  @P4 MUFU.RCP R3, R2 ;  /* 0x0000000200034308 */ /* 0x000e620000001000 */
[----:B------:R-:W-:-:S04]  /*e810*/  LEA.HI R7, R6, R5, RZ, 0x2 ;  /* 0x0000000506077211 */ /* 0x000fc800078f10ff */
[--C-:B------:R-:W-:Y:S01]  /*e820*/  SHF.R.S32.HI R9, RZ, 0x2, R7.reuse ;  /* 0x00000002ff097819 */ /* 0x100fe20000011407 */
[C---:B--2---:R-:W-:Y:S01]  /*e830*/  FMUL.FTZ R131, R4.reuse, R131 ;  /* 0x0000008304837220 */ /* 0x044fe20000410000 */
[----:B------:R-:W-:Y:S01]  /*e840*/  SHF.R.S32.HI R8, RZ, 0x1f, R7 ;  /* 0x0000001fff087819 */ /* 0x000fe20000011407 */
[C---:B------:R-:W-:Y:S01]  /*e850*/  FMUL.FTZ R130, R4.reuse, R130 ;  /* 0x0000008204827220 */ /* 0x040fe20000410000 */
[----:B------:R-:W-:Y:S01]  /*e860*/  LOP3.LUT R10, R7, 0x3ffffffc, RZ, 0xc0, !PT ;  /* 0x3ffffffc070a7812 */ /* 0x000fe200078ec0ff */
[----:B------:R-:W-:Y:S01]  /*e870*/  FMUL.FTZ R127, R4, R127 ;  /* 0x0000007f047f7220 */ /* 0x000fe20000410000 */
[----:B------:R-:W-:Y:S01]  /*e880*/  LEA.HI R8, R8, R9, RZ, 0x3 ;  /* 0x0000000908087211 */ /* 0x000fe200078f18ff */
[----:B------:R-:W-:Y:S01]  /*e890*/  FMUL.FTZ R126, R4, R126 ;  /* 0x0000007e047e7220 */ /* 0x000fe20000410000 */
[----:B------:R-:W-:Y:S01]  /*e8a0*/  IADD3 R10, -R10, R5, RZ ;  /* 0x000000050a0a7210 */ /* 0x000fe20007ffe1ff */
[C---:B-1----:R-:W-:Y:S01]  /*e8b0*/  FMUL.FTZ R128, R3.reuse, R128 ;  /* 0x0000008003807220 */ /* 0x042fe20000410000 */
[----:B------:R-:W-:Y:S01]  /*e8c0*/  LOP3.LUT R8, R8, 0xfffffff8, RZ, 0xc0, !PT ;  /* 0xfffffff808087812 */ /* 0x000fe200078ec0ff */
[----:B------:R-:W-:Y:S01]  /*e8d0*/  FMUL.FTZ R129, R3, R129 ;  /* 0x0000008103817220 */ /* 0x000fe20000410000 */
[----:B------:R-:W-:Y:S01]  /*e8e0*/  F2FP.BF16.PACK_AB R130, R131, R130 ;  /* 0x000000828382723e */ /* 0x000fe200000010ff */
[----:B------:R-:W-:Y:S01]  /*e8f0*/  FMUL.FTZ R124, R3, R124 ;  /* 0x0000007c037c7220 */ /* 0x000fe20000410000 */
[----:B------:R-:W-:Y:S01]  /*e900*/  IADD3 R8, R9, -R8, RZ ;  /* 0x8000000809087210 */ /* 0x000fe20007ffe0ff */
[C---:B------:R-:W-:Y:S01]  /*e910*/  FMUL.FTZ R125, R3.reuse, R125 ;  /* 0x0000007d037d7220 */ /* 0x040fe20000410000 */
[----:B------:R-:W-:Y:S01]  /*e920*/  LEA.HI R9, R6, R5, RZ, 0x5 ;  /* 0x0000000506097211 */ /* 0x000fe200078f28ff */
[C---:B------:R-:W-:Y:S01]  /*e930*/  FMUL.FTZ R36, R3.reuse, R36 ;  /* 0x0000002403247220 */ /* 0x040fe20000410000 */
[C---:B------:R-:W-:Y:S01]  /*e940*/  SHF.L.U32 R11, R8.reuse, 0x6, RZ ;  /* 0x00000006080b7819 */ /* 0x040fe200000006ff */
[C---:B------:R-:W-:Y:S01]  /*e950*/  FMUL.FTZ R37, R3.reuse, R37 ;  /* 0x0000002503257220 */ /* 0x040fe20000410000 */
[----:B------:R-:W-:Y:S01]  /*e960*/  SHF.R.S32.HI R7, RZ, 0x5, R9 ;  /* 0x00000005ff077819 */ /* 0x000fe20000011409 */
[----:B------:R-:W-:Y:S01]  /*e970*/  FMUL.FTZ R40, R3, R40 ;  /* 0x0000002803287220 */ /* 0x000fe20000410000 */
[----:B------:R-:W-:Y:S01]  /*e980*/  LOP3.LUT R11, R11, 0x1c0, RZ, 0xc0, !PT ;  /* 0x000001c00b0b7812 */ /* 0x000fe200078ec0ff */
[C---:B------:R-:W-:Y:S01]  /*e990*/  FMUL.FTZ R41, R3.reuse, R41 ;  /* 0x0000002903297220 */ /* 0x040fe20000410000 */
[----:B------:R-:W-:Y:S01]  /*e9a0*/  LOP3.LUT R12, R8, 0x1, RZ, 0xc0, !PT ;  /* 0x00000001080c7812 */ /* 0x000fe200078ec0ff */
[----:B------:R-:W-:Y:S01]  /*e9b0*/  FMUL.FTZ R44, R3, R44 ;  /* 0x0000002c032c7220 */ /* 0x000fe20000410000 */
[----:B------:R-:W-:Y:S01]  /*e9c0*/  LEA R10, R7, R10, 0x9 ;  /* 0x0000000a070a7211 */ /* 0x000fe200078e48ff */
[----:B------:R-:W-:Y:S01]  /*e9d0*/  FMUL.FTZ R45, R3, R45 ;  /* 0x0000002d032d7220 */ /* 0x000fe20000410000 */
[----:B------:R-:W-:Y:S01]  /*e9e0*/  LEA.HI R11, R11, R11, RZ, 0x1d ;  /* 0x0000000b0b0b7211 */ /* 0x000fe200078fe8ff */
[C---:B------:R-:W-:Y:S01]  /*e9f0*/  FMUL.FTZ R48, R3.reuse, R48 ;  /* 0x0000003003307220 */ /* 0x040fe20000410000 */
[----:B------:R-:W-:Y:S01]  /*ea00*/  ISETP.NE.U32.AND P0, PT, R12, 0x1, PT ;  /* 0x000000010c00780c */ /* 0x000fe20003f05070 */
[C---:B------:R-:W-:Y:S01]  /*ea10*/  FMUL.FTZ R49, R3.reuse, R49 ;  /* 0x0000003103317220 */ /* 0x040fe20000410000 */
[----:B------:R-:W-:Y:S01]  /*ea20*/  LEA R10, R10, R11, 0x1 ;  /* 0x0000000b0a0a7211 */ /* 0x000fe200078e08ff */
[C---:B------:R-:W-:Y:S01]  /*ea30*/  FMUL.FTZ R52, R3.reuse, R52 ;  /* 0x0000003403347220 */ /* 0x040fe20000410000 */
[----:B------:R-:W-:Y:S01]  /*ea40*/  R2P PR, R8, 0x6 ;  /* 0x0000000608007804 */ /* 0x000fe20000000000 */
[C---:B------:R-:W-:Y:S01]  /*ea50*/  FMUL.FTZ R53, R3.reuse, R53 ;  /* 0x0000003503357220 */ /* 0x040fe20000410000 */
[----:B------:R-:W-:Y:S01]  /*ea60*/  SHF.L.U32 R11, R10, 0x1, RZ ;  /* 0x000000010a0b7819 */ /* 0x000fe200000006ff */
[C---:B------:R-:W-:Y:S01]  /*ea70*/  FMUL.FTZ R56, R3.reuse, R56 ;  /* 0x0000003803387220 */ /* 0x040fe20000410000 */
[----:B------:R-:W-:Y:S01]  /*ea80*/  MOV R8, 0x20 ;  /* 0x0000002000087802 */ /* 0x000fe20000000f00 */
[----:B------:R-:W-:Y:S01]  /*ea90*/  FMUL.FTZ R57, R3, R57 ;  /* 0x0000003903397220 */ /* 0x000fe20000410000 */
[----:B------:R-:W-:Y:S01]  /*eaa0*/  IADD3 R13, R11, -0x10, RZ ;  /* 0xfffffff00b0d7810 */ /* 0x000fe20007ffe0ff */
[C---:B------:R-:W-:Y:S01]  /*eab0*/  FMUL.FTZ R60, R3.reuse, R60 ;  /* 0x0000003c033c7220 */ /* 0x040fe20000410000 */
[----:B------:R-:W-:Y:S01]  /*eac0*/  SEL R8, R8, 0xffffffe0, !P1 ;  /* 0xffffffe008087807 */ /* 0x000fe20004800000 */
[----:B------:R-:W-:Y:S01]  /*ead0*/  FMUL.FTZ R61, R3, R61 ;  /* 0x0000003d033d7220 */ /* 0x000fe20000410000 */
[----:B------:R-:W-:Y:S01]  /*eae0*/  @P0 IADD3 R13, R11, 0x10, RZ ;  /* 0x000000100b0d0810 */ /* 0x000fe20007ffe0ff */
        /* <DEDUP_REMOVED lines=9> */
[----:B------:R-:W-:Y:S01]  /*eb80*/  IADD3 R15, R11, R8, RZ ;  /* 0x000000080b0f7210 */ /* 0x000fe20007ffe0ff */
[----:B------:R-:W-:Y:S01]  /*eb90*/  FMUL.FTZ R73, R3, R73 ;  /* 0x0000004903497220 */ /* 0x000fe20000410000 */
[----:B------:R-:W-:Y:S01]  /*eba0*/  F2FP.BF16.PACK_AB R40, R41, R40 ;  /* 0x000000282928723e */ /* 0x000fe200000010ff */
        /* <DEDUP_REMOVED lines=49> */
[----:B------:R-:W-:Y:S01]  /*eec0*/  @P3 MUFU.LG2 R0, R0 ;  /* 0x0000000000003308 */ /* 0x000fe20000000c00 */
[C---:B------:R-:W-:Y:S01]  /*eed0*/  FMUL.FTZ R38, R4.reuse, R38 ;  /* 0x0000002604267220 */ /* 0x040fe20000410000 */
[----:B------:R-:W-:Y:S01]  /*eee0*/  F2FP.BF16.PACK_AB R112, R3, R112 ;  /* 0x000000700370723e */ /* 0x000fe200000010ff */
[C---:B------:R-:W-:Y:S01]  /*eef0*/  FMUL.FTZ R43, R4.reuse, R43 ;  /* 0x0000002b042b7220 */ /* 0x040fe20000410000 */
[----:B------:R-:W-:Y:S01]  /*ef00*/  MOV R3, 0x40 ;  /* 0x0000004000037802 */ /* 0x000fe20000000f00 */
[C---:B------:R-:W-:Y:S01]  /*ef10*/  FMUL.FTZ R42, R4.reuse, R42 ;  /* 0x0000002a042a7220 */ /* 0x040fe20000410000 */
[----:B------:R-:W-:Y:S01]  /*ef20*/  F2FP.BF16.PACK_AB R38, R39, R38 ;  /* 0x000000262726723e */ /* 0x000fe200000010ff */
[C---:B------:R-:W-:Y:S01]  /*ef30*/  FMUL.FTZ R47, R4.reuse, R47 ;  /* 0x0000002f042f7220 */ /* 0x040fe20000410000 */
[----:B------:R-:W-:Y:S01]  /*ef40*/  SEL R10, R3, 0xffffffc0, !P2 ;  /* 0xffffffc0030a7807 */ /* 0x000fe20005000000 */
        /* <DEDUP_REMOVED lines=19> */
[----:B------:R-:W-:Y:S01]  /*f080*/  STS [R15+0x400], R38 ;  /* 0x000400260f007388 */ /* 0x000fe20000000800 */
[C---:B------:R-:W-:Y:S01]  /*f090*/  FMUL.FTZ R66, R4.reuse, R66 ;  /* 0x0000004204427220 */ /* 0x040fe20000410000 */
[----:B------:R-:W-:Y:S01]  /*f0a0*/  IADD3 R23, R3, R10, RZ ;  /* 0x0000000a03177210 */ /* 0x000fe20007ffe0ff */
        /* <DEDUP_REMOVED lines=54> */
[----:B------:R-:W-:Y:S01]  /*f410*/  FMUL.FTZ R4, R4, R114 ;  /* 0x0000007204047220 */ /* 0x000fe20000410000 */
[----:B------:R-:W-:Y:S01]  /*f420*/  STS [R13+0x2400], R66 ;  /* 0x002400420d007388 */ /* 0x000fe20000000800 */
[----:B------:R-:W-:Y:S01]  /*f430*/  F2FP.BF16.PACK_AB R118, R119, R118 ;  /* 0x000000767776723e */ /* 0x000fe200000010ff */
[----:B------:R-:W1:Y:S01]  /*f440*/  @P4 MUFU.LG2 R8, R2 ;  /* 0x0000000200084308 */ /* 0x000e620000000c00 */
[----:B------:R-:W-:Y:S01]  /*f450*/  ISETP.NE.AND P0, PT, RZ, UR4, PT ;  /* 0x00000004ff007c0c */ /* 0x000fe2000bf05270 */
[----:B------:R-:W-:Y:S01]  /*f460*/  STS [R15+0x2000], R68 ;  /* 0x002000440f007388 */ /* 0x000fe20000000800 */
[----:B------:R-:W-:-:S03]  /*f470*/  F2FP.BF16.PACK_AB R4, R115, R4 ;  /* 0x000000047304723e */ /* 0x000fc600000010ff */
[----:B------:R-:W-:Y:S04]  /*f480*/  STS [R15+0x2400], R70 ;  /* 0x002400460f007388 */ /* 0x000fe80000000800 */
[----:B------:R-:W-:Y:S04]  /*f490*/  STS [R3+0x2000], R72 ;  /* 0x0020004803007388 */ /* 0x000fe80000000800 */
[----:B------:R-:W-:Y:S01]  /*f4a0*/  STS [R3+0x2400], R74 ;  /* 0x0024004a03007388 */ /* 0x000fe20000000800 */
[----:B-1----:R-:W-:Y:S01]  /*f4b0*/  @P4 FMUL.FTZ R8, R8, 0.69314718246459960938 ;  /* 0x3f31721808084820 */ /* 0x002fe20000410000 */
[----:B------:R-:W-:-:S02]  /*f4c0*/  MOV R2, 0x7f800000 ;  /* 0x7f80000000027802 */ /* 0x000fc40000000f00 */
[----:B------:R-:W-:Y:S01]  /*f4d0*/  STS [R17+0x2000], R76 ;  /* 0x0020004c11007388 */ /* 0x000fe20000000800 */
[----:B------:R-:W-:-:S03]  /*f4e0*/  @P4 FFMA.FTZ R2, R133, c[0x0][0x238], R8 ;  /* 0x00008e0085024a23 */ /* 0x000fc60000010008 */
        /* <DEDUP_REMOVED lines=14> */
[----:B------:R2:W-:Y:S01]  /*f5d0*/  STS [R3+0x4400], R106 ;  /* 0x0044006a03007388 */ /* 0x0005e20000000800 */
[----:B-1----:R-:W-:-:S03]  /*f5e0*/  @P3 FMUL.FTZ R11, R0, 0.69314718246459960938 ;  /* 0x3f317218000b3820 */ /* 0x002fc60000410000 */
[----:B------:R1:W-:Y:S04]  /*f5f0*/  STS [R17+0x4000], R108 ;  /* 0x0040006c11007388 */ /* 0x0003e80000000800 */
[----:B------:R1:W-:Y:S04]  /*f600*/  STS [R17+0x4400], R110 ;  /* 0x0044006e11007388 */ /* 0x0003e80000000800 */
[----:B------:R1:W-:Y:S04]  /*f610*/  STS [R19+0x4000], R120 ;  /* 0x0040007813007388 */ /* 0x0003e80000000800 */
[----:B------:R1:W-:Y:S04]  /*f620*/  STS [R19+0x4400], R122 ;  /* 0x0044007a13007388 */ /* 0x0003e80000000800 */
[----:B------:R1:W-:Y:S04]  /*f630*/  STS [R21+0x4000], R116 ;  /* 0x0040007415007388 */ /* 0x0003e80000000800 */
[----:B------:R1:W-:Y:S01]  /*f640*/  STS [R21+0x4400], R118 ;  /* 0x0044007615007388 */ /* 0x0003e20000000800 */
[----:B--2---:R-:W-:Y:S01]  /*f650*/  MOV R3, 0x7f800000 ;  /* 0x7f80000000037802 */ /* 0x004fe20000000f00 */
[----:B------:R-:W-:-:S02]  /*f660*/  @P3 FFMA.FTZ R3, R132, c[0x0][0x238], R11 ;  /* 0x00008e0084033a23 */ /* 0x000fc4000001000b */
[----:B------:R1:W-:Y:S04]  /*f670*/  STS [R23+0x4000], R112 ;  /* 0x0040007017007388 */ /* 0x0003e80000000800 */
[----:B------:R1:W-:Y:S01]  /*f680*/  STS [R23+0x4400], R4 ;  /* 0x0044000417007388 */ /* 0x0003e20000000800 */
[----:B------:R-:W-:Y:S05]  /*f690*/  @!P0 BRA `(.L_x_2254) ;  /* 0x0000007000008947 */ /* 0x000fea0003800000 */
[----:B-1----:R-:W1:Y:S01]  /*f6a0*/  S2R R4, SR_CTAID.Y ;  /* 0x0000000000047919 */ /* 0x002e620000002600 */
[----:B------:R-:W-:-:S03]  /*f6b0*/  ISETP.NE.AND P0, PT, R210, -0x1, PT ;  /* 0xffffffffd200780c */ /* 0x000fc60003f05270 */
[----:B------:R-:W2:Y:S01]  /*f6c0*/  S2R R11, SR_CTAID.Z ;  /* 0x00000000000b7919 */ /* 0x000ea20000002700 */
[----:B-1----:R-:W-:-:S05]  /*f6d0*/  IMAD R13, R4, c[0x0][0x214], RZ ;  /* 0x00008500040d7a24 */ /* 0x002fca00078e02ff */
[----:B------:R-:W-:-:S05]  /*f6e0*/  SEL R8, R13, R210, !P0 ;  /* 0x000000d20d087207 */ /* 0x000fca0004000000 */
[----:B--2---:R-:W-:Y:S01]  /*f6f0*/  IMAD R8, R11, c[0x0][0x234], R8 ;  /* 0x00008d000b087a24 */ /* 0x004fe200078e0208 */
[----:B------:R-:W-:Y:S05]  /*f700*/  BRA `(.L_x_2255) ;  /* 0x0000004000007947 */ /* 0x000fea0003800000 */
.L_x_2254:
[----:B------:R-:W2:Y:S04]  /*f710*/  S2R R11, SR_CTAID.Z ;  /* 0x00000000000b7919 */ /* 0x000ea80000002700 */
[----:B-1----:R-:W2:Y:S02]  /*f720*/  S2R R4, SR_CTAID.Y ;  /* 0x0000000000047919 */ /* 0x002ea40000002600 */
[----:B--2---:R-:W-:-:S04]  /*f730*/  IMAD R8, R4, c[0x0][0x1c0], R11 ;  /* 0x0000700004087a24 */ /* 0x004fc800078e020b */
[----:B------:R-:W-:Y:S02]  /*f740*/  IMAD R8, R8, c[0x0][0x214], RZ ;  /* 0x0000850008087a24 */ /* 0x000fe400078e02ff */
.L_x_2255:
[----:B------:R-:W-:Y:S01]  /*f750*/  BAR.SYNC.DEFER_BLOCKING 0x0 ;  /* 0x0000000000007b1d */ /* 0x000fe20000010000 */
[----:B------:R-:W-:Y:S01]  /*f760*/  LOP3.LUT R10, R9, 0xffffffe0, RZ, 0xc0, !PT ;  /* 0xffffffe0090a7812 */ /* 0x000fe200078ec0ff */
[C---:B------:R-:W-:Y:S01]  /*f770*/  IMAD.WIDE.U32 R64, R210.reuse, c[0x0][0x1e8], RZ ;  /* 0x00007a00d2407a25 */ /* 0x040fe200078e00ff */
[----:B------:R-:W-:Y:S02]  /*f780*/  SHF.R.S32.HI R60, RZ, 0x1f, R7 ;  /* 0x0000001fff3c7819 */ /* 0x000fe40000011407 */
[----:B------:R-:W-:Y:S01]  /*f790*/  ISETP.NE.AND P0, PT, R210, -0x1, PT ;  /* 0xffffffffd200780c */ /* 0x000fe20003f05270 */
[----:B------:R-:W1:Y:S01]  /*f7a0*/  S2R R0, SR_TID.X ;  /* 0x0000000000007919 */ /* 0x000e620000002100 */
[----:B------:R-:W-:Y:S01]  /*f7b0*/  IMAD.IADD R9, R5, 0x1, -R10 ;  /* 0x0000000105097824 */ /* 0x000fe200078e0a0a */
[----:B------:R-:W-:Y:S01]  /*f7c0*/  LEA.HI R60, R60, R7, RZ, 0x2 ;  /* 0x000000073c3c7211 */ /* 0x000fe200078f10ff */
[----:B------:R-:W-:Y:S01]  /*f7d0*/  IMAD.WIDE.U32 R66, R4, c[0x0][0x1e0], RZ ;  /* 0x0000780004427a25 */ /* 0x000fe200078e00ff */
[----:B------:R-:W-:Y:S01]  /*f7e0*/  ULDC.64 UR4, c[0x0][0x118] ;  /* 0x0000460000047ab9 */ /* 0x000fe20000000a00 */
[----:B------:R-:W-:Y:S01]  /*f7f0*/  BSSY B0, `(.L_x_2256) ;  /* 0x000002b000007945 */ /* 0x000fe20003800000 */
[----:B------:R-:W-:Y:S01]  /*f800*/  LOP3.LUT P1, RZ, R9, 0x3, RZ, 0xc0, !PT ;  /* 0x0000000309ff7812 */ /* 0x000fe2000782c0ff */
[----:B------:R-:W-:Y:S01]  /*f810*/  IMAD R210, R210, c[0x0][0x1ec], R65 ;  /* 0x00007b00d2d27a24 */ /* 0x000fe200078e0241 */
[----:B------:R-:W-:-:S05]  /*f820*/  LOP3.LUT R60, R60, 0xffffffc, RZ, 0xc0, !PT ;  /* 0x0ffffffc3c3c7812 */ /* 0x000fca00078ec0ff */
[----:B------:R-:W-:Y:S01]  /*f830*/  IMAD.IADD R60, R7, 0x1, -R60 ;  /* 0x00000001073c7824 */ /* 0x000fe200078e0a3c */
[----:B------:R2:W3:Y:S04]  /*f840*/  LDS.128 R52, [R208] ;  /* 0x00000000d0347984 */ /* 0x0004e80000000c00 */
[----:B------:R2:W4:Y:S01]  /*f850*/  LDS.128 R48, [R208+0x800] ;  /* 0x00080000d0307984 */ /* 0x0005220000000c00 */
[----:B-1----:R-:W-:-:S03]  /*f860*/  SHF.R.S32.HI R61, RZ, 0x1f, R0 ;  /* 0x0000001fff3d7819 */ /* 0x002fc60000011400 */
[----:B------:R2:W1:Y:S01]  /*f870*/  LDS.128 R44, [R208+0x1000] ;  /* 0x00100000d02c7984 */ /* 0x0004620000000c00 */
[----:B------:R-:W-:-:S03]  /*f880*/  LEA.HI R63, R61, R0, RZ, 0x5 ;  /* 0x000000003d3f7211 */ /* 0x000fc600078f28ff */
[----:B------:R2:W1:Y:S01]  /*f890*/  LDS.128 R40, [R208+0x1800] ;  /* 0x00180000d0287984 */ /* 0x0004620000000c00 */
[----:B------:R-:W-:-:S03]  /*f8a0*/  LOP3.LUT R63, R63, 0xffffffe0, RZ, 0xc0, !PT ;  /* 0xffffffe03f3f7812 */ /* 0x000fc600078ec0ff */
[----:B------:R2:W1:Y:S02]  /*f8b0*/  LDS.128 R36, [R208+0x2000] ;  /* 0x00200000d0247984 */ /* 0x0004640000000c00 */
[----:B------:R-:W-:Y:S02]  /*f8c0*/  IMAD.IADD R10, R0, 0x1, -R63 ;  /* 0x00000001000a7824 */ /* 0x000fe400078e0a3f */
[----:B------:R2:W1:Y:S01]  /*f8d0*/  LDS.128 R32, [R208+0x2800] ;  /* 0x00280000d0207984 */ /* 0x0004620000000c00 */
[----:B------:R-:W-:-:S03]  /*f8e0*/  SHF.R.S32.HI R63, RZ, 0x1f, R4 ;  /* 0x0000001fff3f7819 */ /* 0x000fc60000011404 */
[----:B------:R2:W1:Y:S01]  /*f8f0*/  LDS.128 R28, [R208+0x3000] ;  /* 0x00300000d01c7984 */ /* 0x0004620000000c00 */
[----:B------:R-:W-:Y:S01]  /*f900*/  SHF.R.S32.HI R9, RZ, 0x1f, R10 ;  /* 0x0000001fff097819 */ /* 0x000fe2000001140a */
[----:B------:R-:W-:Y:S02]  /*f910*/  IMAD R63, R63, c[0x0][0x1e0], RZ ;  /* 0x000078003f3f7a24 */ /* 0x000fe400078e02ff */
[----:B------:R2:W1:Y:S01]  /*f920*/  LDS.128 R24, [R208+0x3800] ;  /* 0x00380000d0187984 */ /* 0x0004620000000c00 */
[----:B------:R-:W-:Y:S01]  /*f930*/  LEA.HI R9, R9, R10, RZ, 0x2 ;  /* 0x0000000a09097211 */ /* 0x000fe200078f10ff */
[----:B------:R-:W-:Y:S01]  /*f940*/  IMAD R63, R4, c[0x0][0x1e4], R63 ;  /* 0x00007900043f7a24 */ /* 0x000fe200078e023f */
[----:B------:R-:W-:Y:S01]  /*f950*/  SEL R4, R66, R64, !P0 ;  /* 0x0000004042047207 */ /* 0x000fe20004000000 */
[----:B------:R2:W1:Y:S01]  /*f960*/  LDS.128 R20, [R208+0x4000] ;  /* 0x00400000d0147984 */ /* 0x0004620000000c00 */
[----:B------:R-:W-:Y:S01]  /*f970*/  SHF.R.S32.HI R9, RZ, 0x2, R9 ;  /* 0x00000002ff097819 */ /* 0x000fe20000011409 */
[----:B------:R-:W-:-:S02]  /*f980*/  @!P0 IMAD.IADD R210, R67, 0x1, R63 ;  /* 0x0000000143d28824 */ /* 0x000fc400078e023f */
[----:B------:R2:W1:Y:S02]  /*f990*/  LDS.128 R16, [R208+0x4800] ;  /* 0x00480000d0107984 */ /* 0x0004640000000c00 */
[----:B------:R-:W-:Y:S02]  /*f9a0*/  IMAD R60, R60, 0x10, R9 ;  /* 0x000000103c3c7824 */ /* 0x000fe400078e0209 */
[----:B------:R2:W1:Y:S04]  /*f9b0*/  LDS.128 R12, [R208+0x5000] ;  /* 0x00500000d00c7984 */ /* 0x0004680000000c00 */
[----:B------:R2:W1:Y:S01]  /*f9c0*/  LDS.128 R56, [R208+0x5800] ;  /* 0x00580000d0387984 */ /* 0x0004620000000c00 */
[----:B------:R-:W-:Y:S05]  /*f9d0*/  @P1 BRA `(.L_x_2257) ;  /* 0x000000c000001947 */ /* 0x000fea0003800000 */
[----:B---34-:R-:W3:Y:S01]  /*f9e0*/  S2R R7, SR_CTAID.X ;  /* 0x0000000000077919 */ /* 0x018ee20000002500 */
[C---:B------:R-:W-:Y:S01]  /*f9f0*/  ISETP.GE.AND P2, PT, R60.reuse, R199, PT ;  /* 0x000000c73c00720c */ /* 0x040fe20003f46270 */
[----:B---3--:R-:W-:Y:S01]  /*fa00*/  IMAD R7, R7, 0x40, R8 ;  /* 0x0000004007077824 */ /* 0x008fe200078e0208 */
[----:B------:R-:W-:-:S04]  /*fa10*/  IADD3 R8, R60, 0x8, RZ ;  /* 0x000000083c087810 */ /* 0x000fc80007ffe0ff */
[----:B------:R-:W-:Y:S02]  /*fa20*/  SHF.R.S32.HI R9, RZ, 0x1f, R7 ;  /* 0x0000001fff097819 */ /* 0x000fe40000011407 */
[----:B------:R-:W-:Y:S02]  /*fa30*/  IADD3 R7, P0, R60, R7, RZ ;  /* 0x000000073c077210 */ /* 0x000fe40007f1e0ff */
[----:B------:R-:W-:Y:S02]  /*fa40*/  ISETP.GE.AND P1, PT, R8, R199, PT ;  /* 0x000000c70800720c */ /* 0x000fe40003f26270 */
[----:B------:R-:W-:Y:S02]  /*fa50*/  LEA.HI.X.SX32 R60, R60, R9, 0x1, P0 ;  /* 0x000000093c3c7211 */ /* 0x000fe400000f0eff */
[----:B------:R-:W-:-:S04]  /*fa60*/  LEA R8, P0, R7, c[0x0][0x200], 0x2 ;  /* 0x0000800007087a11 */ /* 0x000fc800078010ff */
[----:B------:R-:W-:-:S05]  /*fa70*/  LEA.HI.X R9, R7, c[0x0][0x204], R60, 0x2, P0 ;  /* 0x0000810007097a11 */ /* 0x000fca00000f143c */
[----:B------:R3:W-:Y:S04]  /*fa80*/  @!P2 STG.E [R8.64], R2 ;  /* 0x000000020800a986 */ /* 0x0007e8000c101904 */
[----:B------:R3:W-:Y:S02]  /*fa90*/  @!P1 STG.E [R8.64+0x20], R3 ;  /* 0x0000200308009986 */ /* 0x0007e4000c101904 */
.L_x_2257:
[----:B---34-:R-:W-:Y:S05]  /*faa0*/  BSYNC B0 ;  /* 0x0000000000007941 */ /* 0x018fea0003800000 */
.L_x_2256:
[----:B------:R-:W3:Y:S01]  /*fab0*/  S2R R3, SR_CTAID.X ;  /* 0x0000000000037919 */ /* 0x000ee20000002500 */
[----:B------:R-:W-:Y:S01]  /*fac0*/  SHF.R.S32.HI R213, RZ, 0x1f, R212 ;  /* 0x0000001fffd57819 */ /* 0x000fe200000114d4 */
[----:B------:R-:W-:Y:S01]  /*fad0*/  BSSY B0, `(.L_x_2258) ;  /* 0x0000022000007945 */ /* 0x000fe20003800000 */
[----:B------:R-:W-:Y:S02]  /*fae0*/  LEA.HI R5, R6, R5, RZ, 0x3 ;  /* 0x0000000506057211 */ /* 0x000fe400078f18ff */
[----:B------:R-:W-:-:S04]  /*faf0*/  LEA.HI R0, R61, R0, RZ, 0x3 ;  /* 0x000000003d007211 */ /* 0x000fc800078f18ff */
[----:B------:R-:W-:-:S04]  /*fb00*/  SHF.R.S32.HI R0, RZ, 0x3, R0 ;  /* 0x00000003ff007819 */ /* 0x000fc80000011400 */
[----:B------:R-:W-:Y:S01]  /*fb10*/  SHF.R.S32.HI R0, RZ, 0x1f, R0 ;  /* 0x0000001fff007819 */ /* 0x000fe20000011400 */
[----:B---3--:R-:W-:-:S04]  /*fb20*/  IMAD.SHL.U32 R3, R3, 0x40, RZ ;  /* 0x0000004003037824 */ /* 0x008fc800078e00ff */
[----:B------:R-:W-:Y:S01]  /*fb30*/  IMAD.WIDE.U32 R8, R3, c[0x0][0x1e8], R212 ;  /* 0x00007a0003087a25 */ /* 0x000fe200078e00d4 */
[----:B------:R-:W-:-:S04]  /*fb40*/  SHF.R.S32.HI R2, RZ, 0x1f, R3 ;  /* 0x0000001fff027819 */ /* 0x000fc80000011403 */
[----:B------:R-:W-:Y:S01]  /*fb50*/  IADD3 R6, P0, R4, R8, RZ ;  /* 0x0000000804067210 */ /* 0x000fe20007f1e0ff */
[----:B------:R-:W-:Y:S01]  /*fb60*/  IMAD R2, R2, c[0x0][0x1e8], RZ ;  /* 0x00007a0002027a24 */ /* 0x000fe200078e02ff */
[----:B------:R-:W-:-:S03]  /*fb70*/  SHF.R.S32.HI R4, RZ, 0x3, R5 ;  /* 0x00000003ff047819 */ /* 0x000fc60000011405 */
        /* <DEDUP_REMOVED lines=20> */
[----:B------:R3:W-:Y:S04]  /*fcc0*/  @!P2 STG.E.128 [R60.64], R52 ;  /* 0x000000343c00a986 */ /* 0x0007e8000c101d04 */
[----:B-1----:R3:W-:Y:S04]  /*fcd0*/  @!P1 STG.E.128 [R60.64+0x80], R36 ;  /* 0x000080243c009986 */ /* 0x0027e8000c101d04 */
[----:B------:R3:W-:Y:S02]  /*fce0*/  @!P0 STG.E.128 [R60.64+0x100], R20 ;  /* 0x000100143c008986 */ /* 0x0007e4000c101d04 */
.L_x_2259:
[----:B------:R-:W-:Y:S05]  /*fcf0*/  BSYNC B0 ;  /* 0x0000000000007941 */ /* 0x000fea0003800000 */
.L_x_2258:
        /* <DEDUP_REMOVED lines=13> */
[----:B-1-3--:R-:W-:-:S03]  /*fdd0*/  LEA R20, P3, R10, c[0x0][0x1d0], 0x1 ;  /* 0x000074000a147a11 */ /* 0x00afc600078608ff */
[----:B------:R-:W-:-:S04]  /*fde0*/  IMAD R2, R3, c[0x0][0x1ec], R2 ;  /* 0x00007b0003027a24 */ /* 0x000fc800078e0202 */
[----:B------:R-:W-:-:S05]  /*fdf0*/  IMAD.IADD R2, R2, 0x1, R11 ;  /* 0x0000000102027824 */ /* 0x000fca00078e020b */
[----:B------:R-:W-:-:S05]  /*fe00*/  LEA.HI.X R21, R10, c[0x0][0x1d4], R2, 0x1, P3 ;  /* 0x000075000a157a11 */ /* 0x000fca00018f0c02 */
[----:B------:R1:W-:Y:S04]  /*fe10*/  @!P2 STG.E.128 [R20.64], R48 ;  /* 0x000000301400a986 */ /* 0x0003e8000c101d04 */
[----:B------:R1:W-:Y:S04]  /*fe20*/  @!P1 STG.E.128 [R20.64+0x80], R32 ;  /* 0x0000802014009986 */ /* 0x0003e8000c101d04 */
[----:B------:R1:W-:Y:S02]  /*fe30*/  @!P0 STG.E.128 [R20.64+0x100], R16 ;  /* 0x0001001014008986 */ /* 0x0003e4000c101d04 */
.L_x_2261:
[----:B------:R-:W-:Y:S05]  /*fe40*/  BSYNC B0 ;  /* 0x0000000000007941 */ /* 0x000fea0003800000 */
.L_x_2260:
        /* <DEDUP_REMOVED lines=17> */
[----:B------:R1:W-:Y:S04]  /*ff60*/  @!P2 STG.E.128 [R16.64], R44 ;  /* 0x0000002c1000a986 */ /* 0x0003e8000c101d04 */
[----:B------:R1:W-:Y:S04]  /*ff70*/  @!P1 STG.E.128 [R16.64+0x80], R28 ;  /* 0x0000801c10009986 */ /* 0x0003e8000c101d04 */
[----:B------:R1:W-:Y:S02]  /*ff80*/  @!P0 STG.E.128 [R16.64+0x100], R12 ;  /* 0x0001000c10008986 */ /* 0x0003e4000c101d04 */
.L_x_2263:
[----:B------:R-:W-:Y:S05]  /*ff90*/  BSYNC B0 ;  /* 0x0000000000007941 */ /* 0x000fea0003800000 */
.L_x_2262:
        /* <DEDUP_REMOVED lines=20> */
.L_x_2264:
        /* <DEDUP_REMOVED lines=10> */
.L_x_4430:


//--------------------- .text._ZN5flash24flash_fwd_splitkv_kernelI23Flash_fwd_kernel_traitsILi192ELi64ELi64ELi4ELb0ELb0EN7cutlass10bfloat16_tE19Flash_kernel_traitsILi192ELi64ELi64ELi4ES3_EELb1ELb0ELb1ELb0ELb0ELb1ELb0ELb0EEEvNS_16Flash_fwd_paramsE --------------------------
	.section	.text._ZN5flash24flash_fwd_splitkv_kernelI23Flash_fwd_kernel_traitsILi192ELi64ELi64ELi4ELb0ELb0EN7cutlass10bfloat16_tE19Flash_kernel_traitsILi192ELi64ELi64ELi4ES3_EELb1ELb0ELb1ELb0ELb0ELb1ELb0ELb0EEEvNS_16Flash_fwd_paramsE,"ax",@progbits
	.sectioninfo	@"SHI_REGISTERS=254"
	.align	128
        .global         _ZN5flash24flash_fwd_splitkv_kernelI23Flash_fwd_kernel_traitsILi192ELi64ELi64ELi4ELb0ELb0EN7cutlass10bfloat16_tE19Flash_kernel_traitsILi192ELi64ELi64ELi4ES3_EELb1ELb0ELb1ELb0ELb0ELb1ELb0ELb0EEEvNS_16Flash_fwd_paramsE
        .type           _ZN5flash24flash_fwd_splitkv_kernelI23Flash_fwd_kernel_traitsILi192ELi64ELi64ELi4ELb0ELb0EN7cutlass10bfloat16_tE19Flash_kernel_traitsILi192ELi64ELi64ELi4ES3_EELb1ELb0ELb1ELb0ELb0ELb1ELb0ELb0EEEvNS_16Flash_fwd_paramsE,@function
        .size           _ZN5flash24flash_fwd_splitkv_kernelI23Flash_fwd_kernel_traitsILi192ELi64ELi64ELi4ELb0ELb0EN7cutlass10bfloat16_tE19Flash_kernel_traitsILi192ELi64ELi64ELi4ES3_EELb1ELb0ELb1ELb0ELb0ELb1ELb0ELb0EEEvNS_16Flash_fwd_paramsE,(.L_x_4431 - _ZN5flash24flash_fwd_splitkv_kernelI23Flash_fwd_kernel_traitsILi192ELi64ELi64ELi4ELb0ELb0EN7cutlass10bfloat16_tE19Flash_kernel_traitsILi192ELi64ELi64ELi4ES3_EELb1ELb0ELb1ELb0ELb0ELb1ELb0ELb0EEEvNS_16Flash_fwd_paramsE)
        .other          _ZN5flash24flash_fwd_splitkv_kernelI23Flash_fwd_kernel_traitsILi192ELi64ELi64ELi4ELb0ELb0EN7cutlass10bfloat16_tE19Flash_kernel_traitsILi192ELi64ELi64ELi4ES3_EELb1ELb0ELb1ELb0ELb0ELb1ELb0ELb0EEEvNS_16Flash_fwd_paramsE,@"STO_CUDA_ENTRY STV_DEFAULT"
_ZN5flash24flash_fwd_splitkv_kernelI23Flash_fwd_kernel_traitsILi192ELi64ELi64ELi4ELb0ELb0EN7cutlass10bfloat16_tE19Flash_kernel_traitsILi192ELi64ELi64ELi4ES3_EELb1ELb0ELb1ELb0ELb0ELb1ELb0ELb0EEEvNS_16Flash_fwd_paramsE:
.text._ZN5flash24flash_fwd_splitkv_kernelI23Flash_fwd_kernel_traitsILi192ELi64ELi64ELi4ELb0ELb0EN7cutlass10bfloat16_tE19Flash_kernel_traitsILi192ELi64ELi64ELi4ES3_EELb1ELb0ELb1ELb0ELb0ELb1ELb0ELb0EEEvNS_16Flash_fwd_paramsE:
        /* <DEDUP_REMOVED lines=33> */
.L_x_2265:
[----:B-1-34-:R-:W-:Y:S02]  /*0210*/  MOV R2, c[0x0][0x218] ;  /* 0x0000860000027a02 */ /* 0x01afe40000000f00 */
.L_x_2266:
        /* <DEDUP_REMOVED lines=80> */
.L_x_2269:
[----:B------:R-:W-:Y:S05]  /*0720*/  BSYNC B0 ;  /* 0x0000000000007941 */ /* 0x000fea0003800000 */
.L_x_2268:
        /* <DEDUP_REMOVED lines=20> */
.L_x_2271:
[----:B------:R-:W-:Y:S05]  /*0870*/  BSYNC B0 ;  /* 0x0000000000007941 */ /* 0x000fea0003800000 */
.L_x_2270:
        /* <DEDUP_REMOVED lines=20> */
.L_x_2273:
[----:B------:R-:W-:Y:S05]  /*09c0*/  BSYNC B0 ;  /* 0x0000000000007941 */ /* 0x000fea0003800000 */
.L_x_2272:
        /* <DEDUP_REMOVED lines=19> */
.L_x_2275:
[----:B------:R-:W-:Y:S05]  /*0b00*/  BSYNC B0 ;  /* 0x0000000000007941 */ /* 0x000fea0003800000 */
.L_x_2274:
        /* <DEDUP_REMOVED lines=19> */
.L_x_2267:
        /* <DEDUP_REMOVED lines=92> */
.L_x_2276:
        /* <DEDUP_REMOVED lines=16> */
.L_x_2278:
        /* <DEDUP_REMOVED lines=49> */
.L_x_2277:
        /* <DEDUP_REMOVED lines=116> */
.L_x_2280:
[----:B------:R-:W-:Y:S05]  /*1d50*/  BSYNC B0 ;  /* 0x0000000000007941 */ /* 0x000fea0003800000 */
.L_x_2279:
        /* <DEDUP_REMOVED lines=37> */
.L_x_2282:
[----:B------:R-:W-:Y:S05]  /*1fb0*/  BSYNC B0 ;  /* 0x0000000000007941 */ /* 0x000fea0003800000 */
.L_x_2281:
        /* <DEDUP_REMOVED lines=37> */
.L_x_2284:
[----:B------:R-:W-:Y:S05]  /*2210*/  BSYNC B0 ;  /* 0x0000000000007941 */ /* 0x000fea0003800000 */
.L_x_2283:
        /* <DEDUP_REMOVED lines=36> */
.L_x_2286:
[----:B------:R-:W-:Y:S05]  /*2460*/  BSYNC B0 ;  /* 0x0000000000007941 */ /* 0x000fea0003800000 */
.L_x_2285:
        /* <DEDUP_REMOVED lines=31> */
.L_x_2288:
[----:B------:R-:W-:Y:S05]  /*2660*/  BSYNC B0 ;  /* 0x0000000000007941 */ /* 0x000fea0003800000 */
.L_x_2287:
        /* <DEDUP_REMOVED lines=33> */
.L_x_2290:
[----:B------:R-:W-:Y:S05]  /*2880*/  BSYNC B0 ;  /* 0x0000000000007941 */ /* 0x000fea0003800000 */
.L_x_2289:
        /* <DEDUP_REMOVED lines=31> */
.L_x_2292:
[----:B------:R-:W-:Y:S05]  /*2a80*/  BSYNC B0 ;  /* 0x0000000000007941 */ /* 0x000fea0003800000 */
.L_x_2291:
        /* <DEDUP_REMOVED lines=32> */
.L_x_2294:
[----:B------:R-:W-:Y:S05]  /*2c90*/  BSYNC B0 ;  /* 0x0000000000007941 */ /* 0x000fea0003800000 */
.L_x_2293:
        /* <DEDUP_REMOVED lines=48> */
.L_x_2296:
[----:B-1----:R-:W-:Y:S05]  /*2fa0*/  BSYNC B0 ;  /* 0x0000000000007941 */ /* 0x002fea0003800000 */
.L_x_2295:
        /* <DEDUP_REMOVED lines=34> */
.L_x_2298:
[----:B------:R-:W-:Y:S05]  /*31d0*/  BSYNC B0 ;  /* 0x0000000000007941 */ /* 0x000fea0003800000 */
.L_x_2297:
        /* <DEDUP_REMOVED lines=34> */
.L_x_2300:
[----:B------:R-:W-:Y:S05]  /*3400*/  BSYNC B0 ;  /* 0x0000000000007941 */ /* 0x000fea0003800000 */
.L_x_2299:
        /* <DEDUP_REMOVED lines=40> */
.L_x_2302:
[----:B------:R-:W-:Y:S05]  /*3690*/  BSYNC B0 ;  /* 0x0000000000007941 */ /* 0x000fea0003800000 */
.L_x_2301:
        /* <DEDUP_REMOVED lines=18> */
[----:B------:R-:W-:Y:S03]  /*37c0*/  LDSM.16.M88.4 R44, [R206] ;  /* 0x00000000ce2c783b */ /* 0x000fe60000000200 */
[----:B------:R-:W-:Y:S01]  /*37d0*/  IMAD.SHL.U32 R209, R209, 0x2, RZ ;  /* 0x00000002d1d17824 */ /* 0x000fe200078e00ff */
[----:B------:R-:W-:Y:S04]  /*37e0*/  LDSM.16.M88.4 R72, [R205] ;  /* 0x00000000cd48783b */ /* 0x000fe80000000200 */
[----:B------:R-:W2:Y:S01]  /*37f0*/  LDSM.16.M88.4 R20, [R209+0x6000] ;  /* 0x00600000d114783b */ /* 0x000ea20000000200 */
[----:B------:R-:W-:-:S02]  /*3800*/  IADD3 R4, R209, 0x6000, RZ ;  /* 0x00006000d1047810 */ /* 0x000fc40007ffe0ff */
[----:B------:R-:W-:Y:S01]  /*3810*/  IADD3 R207, R209, 0x6020, RZ ;  /* 0x00006020d1cf7810 */ /* 0x000fe20007ffe0ff */
[----:B-1----:R-:W1:Y:S01]  /*3820*/  LDSM.16.M88.4 R12, [R209+0x6800] ;  /* 0x00680000d10c783b */ /* 0x002e620000000200 */
[----:B------:R-:W-:Y:S01]  /*3830*/  @P1 IADD3 R207, R4, -0x20, RZ ;  /* 0xffffffe004cf1810 */ /* 0x000fe20007ffe0ff */
[----:B------:R-:W-:Y:S02]  /*3840*/  IMAD.MOV.U32 R4, RZ, RZ, 0x40 ;  /* 0x00000040ff047424 */ /* 0x000fe400078e00ff */
[----:B------:R-:W5:Y:S01]  /*3850*/  LDSM.16.M88.4 R76, [R209+0x7000] ;  /* 0x00700000d14c783b */ /* 0x000f620000000200 */
[C---:B------:R-:W-:Y:S02]  /*3860*/  IADD3 R199, R207.reuse, 0x800, RZ ;  /* 0x00000800cfc77810 */ /* 0x040fe40007ffe0ff */
[----:B------:R-:W-:Y:S01]  /*3870*/  SEL R4, R4, 0xffffffc0, !P2 ;  /* 0xffffffc004047807 */ /* 0x000fe20005000000 */
[----:B------:R-:W3:Y:S01]  /*3880*/  LDSM.16.M88.4 R36, [R209+0x7800] ;  /* 0x00780000d124783b */ /* 0x000ee20000000200 */
[----:B------:R-:W-:-:S02]  /*3890*/  IADD3 R198, R207, 0x1000, RZ ;  /* 0x00001000cfc67810 */ /* 0x000fc40007ffe0ff */
[----:B------:R-:W-:Y:S01]  /*38a0*/  IADD3 R197, R207, 0x1800, RZ ;  /* 0x00001800cfc57810 */ /* 0x000fe20007ffe0ff */
[----:B------:R-:W4:Y:S01]  /*38b0*/  LDSM.16.M88.4 R32, [R207] ;  /* 0x00000000cf20783b */ /* 0x000f220000000200 */
[----:B------:R-:W-:Y:S01]  /*38c0*/  IMAD.IADD R203, R209, 0x1, R4 ;  /* 0x00000001d1cb7824 */ /* 0x000fe200078e0204 */
[----:B------:R-:W-:Y:S01]  /*38d0*/  IADD3 R195, R207, 0x2000, RZ ;  /* 0x00002000cfc37810 */ /* 0x000fe20007ffe0ff */
[----:B------:R-:W-:Y:S01]  /*38e0*/  IMAD.IADD R196, R4, 0x1, R207 ;  /* 0x0000000104c47824 */ /* 0x000fe200078e02cf */
[----:B------:R-:W3:Y:S01]  /*38f0*/  LDSM.16.M88.4 R28, [R207+0x800] ;  /* 0x00080000cf1c783b */ /* 0x000ee20000000200 */
[----:B------:R-:W-:Y:S01]  /*3900*/  IMAD.IADD R4, R7, 0x1, R218 ;  /* 0x0000000107047824 */ /* 0x000fe200078e02da */
[----:B------:R-:W-:Y:S02]  /*3910*/  IADD3 R194, R207, 0x2800, RZ ;  /* 0x00002800cfc27810 */ /* 0x000fe40007ffe0ff */
[----:B------:R-:W3:Y:S01]  /*3920*/  LDSM.16.M88.4 R64, [R207+0x1000] ;  /* 0x00100000cf40783b */ /* 0x000ee20000000200 */
[----:B------:R-:W-:Y:S01]  /*3930*/  I2F R89, R4 ;  /* 0x0000000400597306 */ /* 0x000fe20000201400 */
[----:B------:R-:W-:-:S02]  /*3940*/  IADD3 R90, R4, 0x1, RZ ;  /* 0x00000001045a7810 */ /* 0x000fc40007ffe0ff */
[----:B------:R-:W3:Y:S01]  /*3950*/  LDSM.16.M88.4 R56, [R207+0x1800] ;  /* 0x00180000cf38783b */ /* 0x000ee20000000200 */
[C---:B------:R-:W-:Y:S02]  /*3960*/  IADD3 R92, R4.reuse, 0x8, RZ ;  /* 0x00000008045c7810 */ /* 0x040fe40007ffe0ff */
[C---:B------:R-:W-:Y:S01]  /*3970*/  IADD3 R96, R4.reuse, 0x10, RZ ;  /* 0x0000001004607810 */ /* 0x040fe20007ffe0ff */
[----:B------:R-:W3:Y:S01]  /*3980*/  LDSM.16.M88.4 R40, [R203+0x6000] ;  /* 0x00600000cb28783b */ /* 0x000ee20000000200 */
[----:B------:R-:W-:Y:S01]  /*3990*/  I2F R91, R90 ;  /* 0x0000005a005b7306 */ /* 0x000fe20000201400 */
[C---:B------:R-:W-:Y:S02]  /*39a0*/  IADD3 R98, R4.reuse, 0x11, RZ ;  /* 0x0000001104627810 */ /* 0x040fe40007ffe0ff */
[----:B------:R-:W-:Y:S01]  /*39b0*/  LDSM.16.M88.4 R68, [R196] ;  /* 0x00000000c444783b */ /* 0x000fe20000000200 */
[C---:B------:R-:W-:Y:S02]  /*39c0*/  IADD3 R106, R4.reuse, 0x21, RZ ;  /* 0x00000021046a7810 */ /* 0x040fe40007ffe0ff */
[C---:B------:R-:W-:Y:S01]  /*39d0*/  IADD3 R100, R4.reuse, 0x18, RZ ;  /* 0x0000001804647810 */ /* 0x040fe20007ffe0ff */
[----:B--2---:R-:W-:Y:S01]  /*39e0*/  HMMA.16816.F32.BF16 R24, R48, R20, RZ ;  /* 0x000000143018723c */ /* 0x004fe200000418ff */
[----:B------:R-:W-:Y:S01]  /*39f0*/  LDSM.16.M88.4 R84, [R209+0xb000] ;  /* 0x00b00000d154783b */ /* 0x000fe20000000200 */
[----:B------:R-:W-:Y:S01]  /*3a00*/  I2F R93, R92 ;  /* 0x0000005c005d7306 */ /* 0x000fe20000201400 */
[----:B------:R-:W-:-:S02]  /*3a10*/  IADD3 R102, R4, 0x19, RZ ;  /* 0x0000001904667810 */ /* 0x000fc40007ffe0ff */
[C---:B------:R-:W-:Y:S02]  /*3a20*/  IADD3 R104, R4.reuse, 0x20, RZ ;  /* 0x0000002004687810 */ /* 0x040fe40007ffe0ff */
[C---:B------:R-:W-:Y:S01]  /*3a30*/  IADD3 R94, R4.reuse, 0x9, RZ ;  /* 0x00000009045e7810 */ /* 0x040fe20007ffe0ff */
[C---:B------:R-:W-:Y:S01]  /*3a40*/  HMMA.16816.F32.BF16 R20, R48.reuse, R22, RZ ;  /* 0x000000163014723c */ /* 0x040fe200000418ff */
[C---:B------:R-:W-:Y:S01]  /*3a50*/  IADD3 R110, R4.reuse, 0x29, RZ ;  /* 0x00000029046e7810 */ /* 0x040fe20007ffe0ff */
[----:B------:R-:W-:Y:S01]  /*3a60*/  I2F R97, R96 ;  /* 0x0000006000617306 */ /* 0x000fe20000201400 */
[C---:B------:R-:W-:Y:S02]  /*3a70*/  IADD3 R116, R4.reuse, 0x38, RZ ;  /* 0x0000003804747810 */ /* 0x040fe40007ffe0ff */
[C---:B------:R-:W-:Y:S02]  /*3a80*/  IADD3 R108, R4.reuse, 0x28, RZ ;  /* 0x00000028046c7810 */ /* 0x040fe40007ffe0ff */
[C---:B------:R-:W-:Y:S01]  /*3a90*/  IADD3 R112, R4.reuse, 0x30, RZ ;  /* 0x0000003004707810 */ /* 0x040fe20007ffe0ff */
[----:B-1----:R-:W-:Y:S01]  /*3aa0*/  HMMA.16816.F32.BF16 R16, R48, R12, RZ ;  /* 0x0000000c3010723c */ /* 0x002fe200000418ff */
[----:B------:R-:W-:Y:S01]  /*3ab0*/  IADD3 R114, R4, 0x31, RZ ;  /* 0x0000003104727810 */ /* 0x000fe20007ffe0ff */
[----:B------:R-:W-:Y:S01]  /*3ac0*/  I2F R99, R98 ;  /* 0x0000006200637306 */ /* 0x000fe20000201400 */
[----:B------:R-:W-:-:S02]  /*3ad0*/  IADD3 R193, R207, 0x3000, RZ ;  /* 0x00003000cfc17810 */ /* 0x000fc40007ffe0ff */
[C---:B------:R-:W-:Y:S02]  /*3ae0*/  IADD3 R192, R207.reuse, 0x3800, RZ ;  /* 0x00003800cfc07810 */ /* 0x040fe40007ffe0ff */
[C---:B------:R-:W-:Y:S01]  /*3af0*/  IADD3 R191, R207.reuse, 0x4000, RZ ;  /* 0x00004000cfbf7810 */ /* 0x040fe20007ffe0ff */
[----:B------:R-:W-:Y:S01]  /*3b00*/  HMMA.16816.F32.BF16 R12, R48, R14, RZ ;  /* 0x0000000e300c723c */ /* 0x000fe200000418ff */
[C---:B------:R-:W-:Y:S01]  /*3b10*/  IADD3 R190, R207.reuse, 0x4800, RZ ;  /* 0x00004800cfbe7810 */ /* 0x040fe20007ffe0ff */
[----:B------:R-:W-:Y:S01]  /*3b20*/  I2F R107, R106 ;  /* 0x0000006a006b7306 */ /* 0x000fe20000201400 */
[C---:B------:R-:W-:Y:S02]  /*3b30*/  IADD3 R189, R207.reuse, 0x5000, RZ ;  /* 0x00005000cfbd7810 */ /* 0x040fe40007ffe0ff */
[----:B------:R-:W-:-:S03]  /*3b40*/  IADD3 R188, R207, 0x5800, RZ ;  /* 0x00005800cfbc7810 */ /* 0x000fc60007ffe0ff */
[C---:B-----5:R-:W-:Y:S02]  /*3b50*/  HMMA.16816.F32.BF16 R8, R48.reuse, R76, RZ ;  /* 0x0000004c3008723c */ /* 0x060fe400000418ff */
[----:B------:R-:W-:Y:S06]  /*3b60*/  I2F R101, R100 ;  /* 0x0000006400657306 */ /* 0x000fec0000201400 */
[C---:B------:R-:W-:Y:S02]  /*3b70*/  HMMA.16816.F32.BF16 R76, R48.reuse, R78, RZ ;  /* 0x0000004e304c723c */ /* 0x040fe400000418ff */
[----:B------:R-:W-:Y:S06]  /*3b80*/  I2F R103, R102 ;  /* 0x0000006600677306 */ /* 0x000fec0000201400 */
[C---:B---3--:R-:W-:Y:S02]  /*3b90*/  HMMA.16816.F32.BF16 R52, R48.reuse, R36, RZ ;  /* 0x000000243034723c */ /* 0x048fe400000418ff */
[----:B------:R-:W-:Y:S06]  /*3ba0*/  I2F R105, R104 ;  /* 0x0000006800697306 */ /* 0x000fec0000201400 */
[----:B------:R-:W-:Y:S01]  /*3bb0*/  HMMA.16816.F32.BF16 R48, R48, R38, RZ ;  /* 0x000000263030723c */ /* 0x000fe200000418ff */
[----:B------:R-:W1:Y:S01]  /*3bc0*/  LDSM.16.M88.4 R36, [R203+0x6800] ;  /* 0x00680000cb24783b */ /* 0x000e620000000200 */
[----:B------:R-:W-:Y:S06]  /*3bd0*/  I2F R95, R94 ;  /* 0x0000005e005f7306 */ /* 0x000fec0000201400 */
[C---:B----4-:R-:W-:Y:S02]  /*3be0*/  HMMA.16816.F32.BF16 R24, R60.reuse, R32, R24 ;  /* 0x000000203c18723c */ /* 0x050fe40000041818 */
[----:B------:R-:W-:Y:S06]  /*3bf0*/  I2F R111, R110 ;  /* 0x0000006e006f7306 */ /* 0x000fec0000201400 */
[C---:B------:R-:W-:Y:S01]  /*3c00*/  HMMA.16816.F32.BF16 R20, R60.reuse, R34, R20 ;  /* 0x000000223c14723c */ /* 0x040fe20000041814 */
[----:B------:R-:W2:Y:S01]  /*3c10*/  LDSM.16.M88.4 R32, [R203+0x7000] ;  /* 0x00700000cb20783b */ /* 0x000ea20000000200 */
[----:B------:R-:W-:Y:S06]  /*3c20*/  I2F R117, R116 ;  /* 0x0000007400757306 */ /* 0x000fec0000201400 */
[C---:B------:R-:W-:Y:S02]  /*3c30*/  HMMA.16816.F32.BF16 R16, R60.reuse, R28, R16 ;  /* 0x0000001c3c10723c */ /* 0x040fe40000041810 */
[----:B------:R-:W-:Y:S06]  /*3c40*/  I2F R109, R108 ;  /* 0x0000006c006d7306 */ /* 0x000fec0000201400 */
[C---:B------:R-:W-:Y:S01]  /*3c50*/  HMMA.16816.F32.BF16 R12, R60.reuse, R30, R12 ;  /* 0x0000001e3c0c723c */ /* 0x040fe2000004180c */
[----:B------:R-:W3:Y:S01]  /*3c60*/  LDSM.16.M88.4 R28, [R203+0x7800] ;  /* 0x00780000cb1c783b */ /* 0x000ee20000000200 */
[----:B------:R-:W-:Y:S06]  /*3c70*/  I2F R113, R112 ;  /* 0x0000007000717306 */ /* 0x000fec0000201400 */
[C---:B------:R-:W-:Y:S02]  /*3c80*/  HMMA.16816.F32.BF16 R8, R60.reuse, R64, R8 ;  /* 0x000000403c08723c */ /* 0x040fe40000041808 */
[----:B------:R-:W-:Y:S06]  /*3c90*/  I2F R115, R114 ;  /* 0x0000007200737306 */ /* 0x000fec0000201400 */
[C---:B------:R-:W-:Y:S01]  /*3ca0*/  HMMA.16816.F32.BF16 R76, R60.reuse, R66, R76 ;  /* 0x000000423c4c723c */ /* 0x040fe2000004184c */
[----:B------:R-:W4:Y:S07]  /*3cb0*/  LDSM.16.M88.4 R64, [R196+0x800] ;  /* 0x00080000c440783b */ /* 0x000f2e0000000200 */
[C---:B------:R-:W-:Y:S08]  /*3cc0*/  HMMA.16816.F32.BF16 R52, R60.reuse, R56, R52 ;  /* 0x000000383c34723c */ /* 0x040ff00000041834 */
[----:B------:R-:W-:Y:S01]  /*3cd0*/  HMMA.16816.F32.BF16 R48, R60, R58, R48 ;  /* 0x0000003a3c30723c */ /* 0x000fe20000041830 */
[----:B------:R-:W-:Y:S04]  /*3ce0*/  LDSM.16.M88.4 R56, [R210+0x2000] ;  /* 0x00200000d238783b */ /* 0x000fe80000000200 */
[----:B------:R-:W-:Y:S03]  /*3cf0*/  LDSM.16.M88.4 R60, [R209+0x9800] ;  /* 0x00980000d13c783b */ /* 0x000fe60000000200 */
[C---:B------:R-:W-:Y:S08]  /*3d00*/  HMMA.16816.F32.BF16 R24, R44.reuse, R40, R24 ;  /* 0x000000282c18723c */ /* 0x040ff00000041818 */
[C---:B------:R-:W-:Y:S01]  /*3d10*/  HMMA.16816.F32.BF16 R20, R44.reuse, R42, R20 ;  /* 0x0000002a2c14723c */ /* 0x040fe20000041814 */
[----:B------:R-:W5:Y:S07]  /*3d20*/  LDSM.16.M88.4 R40, [R196+0x1000] ;  /* 0x00100000c428783b */ /* 0x000f6e0000000200 */
[C---:B-1----:R-:W-:Y:S08]  /*3d30*/  HMMA.16816.F32.BF16 R16, R44.reuse, R36, R16 ;  /* 0x000000242c10723c */ /* 0x042ff00000041810 */
[C---:B------:R-:W-:Y:S01]  /*3d40*/  HMMA.16816.F32.BF16 R12, R44.reuse, R38, R12 ;  /* 0x000000262c0c723c */ /* 0x040fe2000004180c */
[----:B------:R-:W1:Y:S07]  /*3d50*/  LDSM.16.M88.4 R36, [R196+0x1800] ;  /* 0x00180000c424783b */ /* 0x000e6e0000000200 */
[C---:B--2---:R-:W-:Y:S08]  /*3d60*/  HMMA.16816.F32.BF16 R8, R44.reuse, R32, R8 ;  /* 0x000000202c08723c */ /* 0x044ff00000041808 */
[C---:B------:R-:W-:Y:S01]  /*3d70*/  HMMA.16816.F32.BF16 R76, R44.reuse, R34, R76 ;  /* 0x000000222c4c723c */ /* 0x040fe2000004184c */
[----:B------:R-:W2:Y:S07]  /*3d80*/  LDSM.16.M88.4 R32, [R209+0x8000] ;  /* 0x00800000d120783b */ /* 0x000eae0000000200 */
[C---:B---3--:R-:W-:Y:S08]  /*3d90*/  HMMA.16816.F32.BF16 R52, R44.reuse, R28, R52 ;  /* 0x0000001c2c34723c */ /* 0x048ff00000041834 */
[----:B------:R-:W-:Y:S01]  /*3da0*/  HMMA.16816.F32.BF16 R48, R44, R30, R48 ;  /* 0x0000001e2c30723c */ /* 0x000fe20000041830 */
[----:B------:R-:W3:Y:S04]  /*3db0*/  LDSM.16.M88.4 R44, [R209+0x8800] ;  /* 0x00880000d12c783b */ /* 0x000ee80000000200 */
[----:B------:R-:W1:Y:S03]  /*3dc0*/  LDSM.16.M88.4 R28, [R209+0x9000] ;  /* 0x00900000d11c783b */ /* 0x000e660000000200 */
[C---:B------:R-:W-:Y:S08]  /*3dd0*/  HMMA.16816.F32.BF16 R24, R72.reuse, R68, R24 ;  /* 0x000000444818723c */ /* 0x040ff00000041818 */
[C---:B------:R-:W-:Y:S01]  /*3de0*/  HMMA.16816.F32.BF16 R20, R72.reuse, R70, R20 ;  /* 0x000000464814723c */ /* 0x040fe20000041814 */
[----:B------:R-:W-:Y:S07]  /*3df0*/  LDSM.16.M88.4 R68, [R203+0x9000] ;  /* 0x00900000cb44783b */ /* 0x000fee0000000200 */
[C---:B----4-:R-:W-:Y:S08]  /*3e00*/  HMMA.16816.F32.BF16 R16, R72.reuse, R64, R16 ;  /* 0x000000404810723c */ /* 0x050ff00000041810 */
[C---:B------:R-:W-:Y:S08]  /*3e10*/  HMMA.16816.F32.BF16 R12, R72.reuse, R66, R12 ;  /* 0x00000042480c723c */ /* 0x040ff0000004180c */
[C---:B-----5:R-:W-:Y:S08]  /*3e20*/  HMMA.16816.F32.BF16 R8, R72.reuse, R40, R8 ;  /* 0x000000284808723c */ /* 0x060ff00000041808 */
[C---:B------:R-:W-:Y:S01]  /*3e30*/  HMMA.16816.F32.BF16 R76, R72.reuse, R42, R76 ;  /* 0x0000002a484c723c */ /* 0x040fe2000004184c */
[----:B------:R-:W-:Y:S07]  /*3e40*/  LDSM.16.M88.4 R40, [R207+0x2000] ;  /* 0x00200000cf28783b */ /* 0x000fee0000000200 */
[C---:B-1----:R-:W-:Y:S01]  /*3e50*/  HMMA.16816.F32.BF16 R64, R72.reuse, R36, R52 ;  /* 0x000000244840723c */ /* 0x042fe20000041834 */
[----:B------:R-:W1:Y:S07]  /*3e60*/  LDSM.16.M88.4 R52, [R208+0x2000] ;  /* 0x00200000d034783b */ /* 0x000e6e0000000200 */
[----:B------:R-:W-:Y:S01]  /*3e70*/  HMMA.16816.F32.BF16 R48, R72, R38, R48 ;  /* 0x000000264830723c */ /* 0x000fe20000041830 */
[----:B------:R-:W4:Y:S04]  /*3e80*/  LDSM.16.M88.4 R36, [R207+0x2800] ;  /* 0x00280000cf24783b */ /* 0x000f280000000200 */
[----:B------:R-:W-:Y:S03]  /*3e90*/  LDSM.16.M88.4 R72, [R203+0x9800] ;  /* 0x00980000cb48783b */ /* 0x000fe60000000200 */
        /* <DEDUP_REMOVED lines=12> */
[----:B------:R-:W5:Y:S03]  /*3f60*/  LDSM.16.M88.4 R60, [R207+0x3800] ;  /* 0x00380000cf3c783b */ /* 0x000f660000000200 */
[C---:B-1----:R-:W-:Y:S08]  /*3f70*/  HMMA.16816.F32.BF16 R24, R52.reuse, R40, R24 ;  /* 0x000000283418723c */ /* 0x042ff00000041818 */
[C---:B------:R-:W-:Y:S08]  /*3f80*/  HMMA.16816.F32.BF16 R20, R52.reuse, R42, R20 ;  /* 0x0000002a3414723c */ /* 0x040ff00000041814 */
[C---:B----4-:R-:W-:Y:S08]  /*3f90*/  HMMA.16816.F32.BF16 R16, R52.reuse, R36, R16 ;  /* 0x000000243410723c */ /* 0x050ff00000041810 */
[C---:B------:R-:W-:Y:S01]  /*3fa0*/  HMMA.16816.F32.BF16 R12, R52.reuse, R38, R12 ;  /* 0x00000026340c723c */ /* 0x040fe2000004180c */
[----:B------:R-:W-:Y:S07]  /*3fb0*/  LDSM.16.M88.4 R36, [R205+0x2000] ;  /* 0x00200000cd24783b */ /* 0x000fee0000000200 */
[----:B--2---:R-:W-:Y:S01]  /*3fc0*/  HMMA.16816.F32.BF16 R40, R52, R32, R8 ;  /* 0x000000203428723c */ /* 0x004fe20000041808 */
[----:B------:R-:W1:Y:S07]  /*3fd0*/  LDSM.16.M88.4 R8, [R196+0x2000] ;  /* 0x00200000c408783b */ /* 0x000e6e0000000200 */
[C---:B---3--:R-:W-:Y:S08]  /*3fe0*/  HMMA.16816.F32.BF16 R24, R48.reuse, R44, R24 ;  /* 0x0000002c3018723c */ /* 0x048ff00000041818 */
[C---:B------:R-:W-:Y:S08]  /*3ff0*/  HMMA.16816.F32.BF16 R20, R48.reuse, R46, R20 ;  /* 0x0000002e3014723c */ /* 0x040ff00000041814 */
[C---:B------:R-:W-:Y:S08]  /*4000*/  HMMA.16816.F32.BF16 R16, R48.reuse, R28, R16 ;  /* 0x0000001c3010723c */ /* 0x040ff00000041810 */
[----:B------:R-:W-:Y:S01]  /*4010*/  HMMA.16816.F32.BF16 R12, R48, R30, R12 ;  /* 0x0000001e300c723c */ /* 0x000fe2000004180c */
[----:B------:R-:W2:Y:S07]  /*4020*/  LDSM.16.M88.4 R28, [R196+0x2800] ;  /* 0x00280000c41c783b */ /* 0x000eae0000000200 */
[----:B------:R-:W-:Y:S01]  /*4030*/  HMMA.16816.F32.BF16 R76, R52, R34, R76 ;  /* 0x00000022344c723c */ /* 0x000fe2000004184c */
[----:B------:R-:W-:Y:S07]  /*4040*/  LDSM.16.M88.4 R32, [R209+0xa000] ;  /* 0x00a00000d120783b */ /* 0x000fee0000000200 */
[----:B------:R-:W-:Y:S01]  /*4050*/  HMMA.16816.F32.BF16 R44, R48, R68, R40 ;  /* 0x00000044302c723c */ /* 0x000fe20000041828 */
[----:B------:R-:W3:Y:S07]  /*4060*/  LDSM.16.M88.4 R40, [R210+0x4000] ;  /* 0x00400000d228783b */ /* 0x000eee0000000200 */
[C---:B-----5:R-:W-:Y:S08]  /*4070*/  HMMA.16816.F32.BF16 R64, R52.reuse, R60, R64 ;  /* 0x0000003c3440723c */ /* 0x060ff00000041840 */
[----:B------:R-:W-:Y:S01]  /*4080*/  HMMA.16816.F32.BF16 R56, R52, R62, R56 ;  /* 0x0000003e3438723c */ /* 0x000fe20000041838 */
[----:B------:R-:W-:Y:S07]  /*4090*/  LDSM.16.M88.4 R52, [R196+0x3000] ;  /* 0x00300000c434783b */ /* 0x000fee0000000200 */
[C---:B-1----:R-:W-:Y:S08]  /*40a0*/  HMMA.16816.F32.BF16 R24, R36.reuse, R8, R24 ;  /* 0x000000082418723c */ /* 0x042ff00000041818 */
[C---:B------:R-:W-:Y:S01]  /*40b0*/  HMMA.16816.F32.BF16 R20, R36.reuse, R10, R20 ;  /* 0x0000000a2414723c */ /* 0x040fe20000041814 */
[----:B------:R-:W1:Y:S07]  /*40c0*/  LDSM.16.M88.4 R8, [R209+0xa800] ;  /* 0x00a80000d108783b */ /* 0x000e6e0000000200 */
[C---:B--2---:R-:W-:Y:S08]  /*40d0*/  HMMA.16816.F32.BF16 R16, R36.reuse, R28, R16 ;  /* 0x0000001c2410723c */ /* 0x044ff00000041810 */
[----:B------:R-:W-:Y:S01]  /*40e0*/  HMMA.16816.F32.BF16 R12, R36, R30, R12 ;  /* 0x0000001e240c723c */ /* 0x000fe2000004180c */
[----:B------:R-:W-:Y:S07]  /*40f0*/  LDSM.16.M88.4 R28, [R206+0x4000] ;  /* 0x00400000ce1c783b */ /* 0x000fee0000000200 */
[C---:B------:R-:W-:Y:S08]  /*4100*/  HMMA.16816.F32.BF16 R64, R48.reuse, R72, R64 ;  /* 0x000000483040723c */ /* 0x040ff00000041840 */
[C---:B------:R-:W-:Y:S01]  /*4110*/  HMMA.16816.F32.BF16 R76, R48.reuse, R70, R76 ;  /* 0x00000046304c723c */ /* 0x040fe2000004184c */
[----:B------:R-:W-:Y:S07]  /*4120*/  LDSM.16.M88.4 R68, [R196+0x4000] ;  /* 0x00400000c444783b */ /* 0x000fee0000000200 */
[----:B------:R-:W-:Y:S01]  /*4130*/  HMMA.16816.F32.BF16 R72, R48, R74, R56 ;  /* 0x0000004a3048723c */ /* 0x000fe20000041838 */
[----:B------:R-:W-:Y:S04]  /*4140*/  LDSM.16.M88.4 R56, [R208+0x4000] ;  /* 0x00400000d038783b */ /* 0x000fe80000000200 */
[----:B------:R-:W2:Y:S03]  /*4150*/  LDSM.16.M88.4 R48, [R207+0x4000] ;  /* 0x00400000cf30783b */ /* 0x000ea60000000200 */
[C---:B---3--:R-:W-:Y:S08]  /*4160*/  HMMA.16816.F32.BF16 R24, R40.reuse, R32, R24 ;  /* 0x000000202818723c */ /* 0x048ff00000041818 */
[C---:B------:R-:W-:Y:S01]  /*4170*/  HMMA.16816.F32.BF16 R20, R40.reuse, R34, R20 ;  /* 0x000000222814723c */ /* 0x040fe20000041814 */
[----:B------:R-:W3:Y:S07]  /*4180*/  LDSM.16.M88.4 R32, [R207+0x4800] ;  /* 0x00480000cf20783b */ /* 0x000eee0000000200 */
[C---:B-1----:R-:W-:Y:S08]  /*4190*/  HMMA.16816.F32.BF16 R16, R40.reuse, R8, R16 ;  /* 0x000000082810723c */ /* 0x042ff00000041810 */
[----:B------:R-:W-:Y:S01]  /*41a0*/  HMMA.16816.F32.BF16 R12, R40, R10, R12 ;  /* 0x0000000a280c723c */ /* 0x000fe2000004180c */
[----:B------:R-:W-:Y:S07]  /*41b0*/  LDSM.16.M88.4 R8, [R207+0x5000] ;  /* 0x00500000cf08783b */ /* 0x000fee0000000200 */
[----:B------:R-:W-:Y:S01]  /*41c0*/  HMMA.16816.F32.BF16 R60, R36, R52, R44 ;  /* 0x00000034243c723c */ /* 0x000fe2000004182c */
[----:B------:R-:W1:Y:S07]  /*41d0*/  LDSM.16.M88.4 R44, [R203+0xa000] ;  /* 0x00a00000cb2c783b */ /* 0x000e6e0000000200 */
[C---:B--2---:R-:W-:Y:S08]  /*41e0*/  HMMA.16816.F32.BF16 R20, R56.reuse, R50, R20 ;  /* 0x000000323814723c */ /* 0x044ff00000041814 */
[----:B------:R-:W-:Y:S01]  /*41f0*/  HMMA.16816.F32.BF16 R24, R56, R48, R24 ;  /* 0x000000303818723c */ /* 0x000fe20000041818 */
[----:B------:R-:W2:Y:S07]  /*4200*/  LDSM.16.M88.4 R48, [R203+0xa800] ;  /* 0x00a80000cb30783b */ /* 0x000eae0000000200 */
[----:B------:R-:W-:Y:S01]  /*4210*/  HMMA.16816.F32.BF16 R76, R36, R54, R76 ;  /* 0x00000036244c723c */ /* 0x000fe2000004184c */
[----:B------:R-:W-:Y:S07]  /*4220*/  LDSM.16.M88.4 R52, [R205+0x4000] ;  /* 0x00400000cd34783b */ /* 0x000fee0000000200 */
[C---:B---3--:R-:W-:Y:S08]  /*4230*/  HMMA.16816.F32.BF16 R16, R56.reuse, R32, R16 ;  /* 0x000000203810723c */ /* 0x048ff00000041810 */
[----:B------:R-:W-:Y:S01]  /*4240*/  HMMA.16816.F32.BF16 R12, R56, R34, R12 ;  /* 0x00000022380c723c */ /* 0x000fe2000004180c */
[----:B------:R-:W3:Y:S07]  /*4250*/  LDSM.16.M88.4 R32, [R196+0x3800] ;  /* 0x00380000c420783b */ /* 0x000eee0000000200 */
[C---:B-1----:R-:W-:Y:S08]  /*4260*/  HMMA.16816.F32.BF16 R20, R28.reuse, R46, R20 ;  /* 0x0000002e1c14723c */ /* 0x042ff00000041814 */
[----:B------:R-:W-:Y:S01]  /*4270*/  HMMA.16816.F32.BF16 R24, R28, R44, R24 ;  /* 0x0000002c1c18723c */ /* 0x000fe20000041818 */
[----:B------:R-:W-:Y:S07]  /*4280*/  LDSM.16.M88.4 R44, [R196+0x4800] ;  /* 0x00480000c42c783b */ /* 0x000fee0000000200 */
[C---:B------:R-:W-:Y:S08]  /*4290*/  HMMA.16816.F32.BF16 R60, R40.reuse, R84, R60 ;  /* 0x00000054283c723c */ /* 0x040ff0000004183c */
[----:B------:R-:W-:Y:S01]  /*42a0*/  HMMA.16816.F32.BF16 R76, R40, R86, R76 ;  /* 0x00000056284c723c */ /* 0x000fe2000004184c */
[----:B------:R-:W1:Y:S07]  /*42b0*/  LDSM.16.M88.4 R84, [R209+0xb800] ;  /* 0x00b80000d154783b */ /* 0x000e6e0000000200 */
[----:B--2---:R-:W-:Y:S07]  /*42c0*/  HMMA.16816.F32.BF16 R16, R28, R48, R16 ;  /* 0x000000301c10723c */ /* 0x004fee0000041810 */
[----:B------:R-:W-:Y:S01]  /*42d0*/  IADD3 R48, R4, 0x39, RZ ;  /* 0x0000003904307810 */ /* 0x000fe20007ffe0ff */
[----:B---3--:R-:W-:Y:S03]  /*42e0*/  HMMA.16816.F32.BF16 R72, R36, R34, R72 ;  /* 0x000000222448723c */ /* 0x008fe60000041848 */
[----:B------:R-:W-:Y:S05]  /*42f0*/  I2F R49, R48 ;  /* 0x0000003000317306 */ /* 0x000fea0000201400 */
[C---:B------:R-:W-:Y:S08]  /*4300*/  HMMA.16816.F32.BF16 R20, R52.reuse, R70, R20 ;  /* 0x000000463414723c */ /* 0x040ff00000041814 */
[----:B------:R-:W-:Y:S01]  /*4310*/  HMMA.16816.F32.BF16 R24, R52, R68, R24 ;  /* 0x000000443418723c */ /* 0x000fe20000041818 */
[----:B------:R-:W-:Y:S07]  /*4320*/  LDSM.16.M88.4 R68, [R203+0xb000] ;  /* 0x00b00000cb44783b */ /* 0x000fee0000000200 */
[----:B------:R-:W-:Y:S08]  /*4330*/  HMMA.16816.F32.BF16 R60, R56, R8, R60 ;  /* 0x00000008383c723c */ /* 0x000ff0000004183c */
[----:B------:R-:W-:Y:S01]  /*4340*/  HMMA.16816.F32.BF16 R64, R36, R32, R64 ;  /* 0x000000202440723c */ /* 0x000fe20000041840 */
[----:B------:R-:W-:-:S02]  /*4350*/  FMUL.FTZ R20, R20, c[0x0][0x2ec] ;  /* 0x0000bb0014147a20 */ /* 0x000fc40000410000 */
[----:B------:R-:W-:Y:S02]  /*4360*/  FMUL.FTZ R21, R21, c[0x0][0x2ec] ;  /* 0x0000bb0015157a20 */ /* 0x000fe40000410000 */
[----:B------:R-:W-:Y:S02]  /*4370*/  FMUL.FTZ R22, R22, c[0x0][0x2ec] ;  /* 0x0000bb0016167a20 */ /* 0x000fe40000410000 */
[----:B------:R-:W-:Y:S01]  /*4380*/  MUFU.TANH R32, R21 ;  /* 0x0000001500207308 */ /* 0x000fe20000002400 */
[----:B------:R-:W-:Y:S01]  /*4390*/  HMMA.16816.F32.BF16 R76, R56, R10, R76 ;  /* 0x0000000a384c723c */ /* 0x000fe2000004184c */
[----:B------:R-:W2:Y:S01]  /*43a0*/  LDSM.16.M88.4 R8, [R207+0x5800] ;  /* 0x00580000cf08783b */ /* 0x000ea20000000200 */
[----:B------:R-:W-:Y:S02]  /*43b0*/  FMUL.FTZ R24, R24, c[0x0][0x2ec] ;  /* 0x0000bb0018187a20 */ /* 0x000fe40000410000 */
[----:B------:R-:W-:Y:S02]  /*43c0*/  FMUL.FTZ R25, R25, c[0x0][0x2ec] ;  /* 0x0000bb0019197a20 */ /* 0x000fe40000410000 */
[----:B------:R-:W-:Y:S01]  /*43d0*/  FMUL.FTZ R119, R26, c[0x0][0x2ec] ;  /* 0x0000bb001a777a20 */ /* 0x000fe20000410000 */
[----:B------:R-:W-:Y:S01]  /*43e0*/  MUFU.TANH R33, R22 ;  /* 0x0000001600217308 */ /* 0x000fe20000002400 */
[----:B-1----:R-:W-:Y:S07]  /*43f0*/  HMMA.16816.F32.BF16 R72, R40, R86, R72 ;  /* 0x000000562848723c */ /* 0x002fee0000041848 */
[----:B------:R-:W-:Y:S01]  /*4400*/  MUFU.TANH R118, R24 ;  /* 0x0000001800767308 */ /* 0x000fe20000002400 */
[----:B------:R-:W-:Y:S07]  /*4410*/  HMMA.16816.F32.BF16 R16, R52, R44, R16 ;  /* 0x0000002c3410723c */ /* 0x000fee0000041810 */
[----:B------:R1:W-:Y:S01]  /*4420*/  MUFU.TANH R44, R20 ;  /* 0x00000014002c7308 */ /* 0x0003e20000002400 */
[----:B------:R-:W-:Y:S01]  /*4430*/  HMMA.16816.F32.BF16 R12, R28, R50, R12 ;  /* 0x000000321c0c723c */ /* 0x000fe2000004180c */
[----:B------:R-:W-:-:S06]  /*4440*/  FMUL.FTZ R45, R23, c[0x0][0x2ec] ;  /* 0x0000bb00172d7a20 */ /* 0x000fcc0000410000 */
[----:B------:R3:W4:Y:S01]  /*4450*/  MUFU.TANH R120, R25 ;  /* 0x0000001900787308 */ /* 0x0007220000002400 */
[----:B------:R-:W-:Y:S01]  /*4460*/  HMMA.16816.F32.BF16 R64, R40, R84, R64 ;  /* 0x000000542840723c */ /* 0x000fe20000041840 */
[----:B------:R-:W-:Y:S01]  /*4470*/  FMUL.FTZ R50, R27, c[0x0][0x2ec] ;  /* 0x0000bb001b327a20 */ /* 0x000fe20000410000 */
[----:B-1----:R-:W1:Y:S06]  /*4480*/  LDSM.16.M88.4 R20, [R203+0xb800] ;  /* 0x00b80000cb14783b */ /* 0x002e6c0000000200 */
[----:B------:R-:W-:Y:S01]  /*4490*/  FMUL.FTZ R16, R16, c[0x0][0x2ec] ;  /* 0x0000bb0010107a20 */ /* 0x000fe20000410000 */
[----:B--2---:R-:W-:Y:S01]  /*44a0*/  HMMA.16816.F32.BF16 R72, R56, R10, R72 ;  /* 0x0000000a3848723c */ /* 0x004fe20000041848 */
[----:B------:R-:W-:Y:S01]  /*44b0*/  FMUL.FTZ R17, R17, c[0x0][0x2ec] ;  /* 0x0000bb0011117a20 */ /* 0x000fe20000410000 */
[----:B------:R-:W-:Y:S01]  /*44c0*/  MUFU.TANH R50, R50 ;  /* 0x0000003200327308 */ /* 0x000fe20000002400 */
[----:B------:R-:W-:-:S02]  /*44d0*/  FMUL.FTZ R18, R18, c[0x0][0x2ec] ;  /* 0x0000bb0012127a20 */ /* 0x000fc40000410000 */
[----:B------:R-:W-:Y:S01]  /*44e0*/  FMUL.FTZ R35, R19, c[0x0][0x2ec] ;  /* 0x0000bb0013237a20 */ /* 0x000fe20000410000 */
[----:B---3--:R-:W2:Y:S01]  /*44f0*/  LDSM.16.M88.4 R24, [R196+0x5000] ;  /* 0x00500000c418783b */ /* 0x008ea20000000200 */
[C---:B----4-:R-:W-:Y:S01]  /*4500*/  FFMA.FTZ R120, R0.reuse, R91, R120 ;  /* 0x0000005b00787223 */ /* 0x050fe20000010078 */
[----:B------:R-:W-:Y:S01]  /*4510*/  HMMA.16816.F32.BF16 R60, R28, R68, R60 ;  /* 0x000000441c3c723c */ /* 0x000fe2000004183c */
[C---:B------:R-:W-:Y:S01]  /*4520*/  FFMA.FTZ R44, R0.reuse, R93, R44 ;  /* 0x0000005d002c7223 */ /* 0x040fe2000001002c */
[----:B------:R-:W-:Y:S06]  /*4530*/  MUFU.TANH R34, R18 ;  /* 0x0000001200227308 */ /* 0x000fec0000002400 */
[----:B------:R-:W-:Y:S02]  /*4540*/  HMMA.16816.F32.BF16 R12, R52, R46, R12 ;  /* 0x0000002e340c723c */ /* 0x000fe4000004180c */
[----:B------:R-:W3:Y:S06]  /*4550*/  MUFU.TANH R46, R16 ;  /* 0x00000010002e7308 */ /* 0x000eec0000002400 */
[----:B------:R-:W-:Y:S02]  /*4560*/  HMMA.16816.F32.BF16 R64, R56, R8, R64 ;  /* 0x000000083840723c */ /* 0x000fe40000041840 */
[----:B------:R4:W-:Y:S06]  /*4570*/  MUFU.TANH R47, R17 ;  /* 0x00000011002f7308 */ /* 0x0009ec0000002400 */
[----:B------:R-:W-:Y:S02]  /*4580*/  HMMA.16816.F32.BF16 R76, R28, R70, R76 ;  /* 0x000000461c4c723c */ /* 0x000fe4000004184c */
[----:B------:R-:W5:Y:S01]  /*4590*/  MUFU.TANH R45, R45 ;  /* 0x0000002d002d7308 */ /* 0x000f620000002400 */
[----:B---3--:R-:W-:-:S05]  /*45a0*/  FFMA.FTZ R8, R0, R97, R46 ;  /* 0x0000006100087223 */ /* 0x008fca000001002e */
[----:B-1----:R-:W-:Y:S01]  /*45b0*/  HMMA.16816.F32.BF16 R72, R28, R22, R72 ;  /* 0x000000161c48723c */ /* 0x002fe20000041848 */
[----:B------:R-:W-:Y:S01]  /*45c0*/  FMUL.FTZ R13, R13, c[0x0][0x2ec] ;  /* 0x0000bb000d0d7a20 */ /* 0x000fe20000410000 */
[----:B----4-:R-:W1:Y:S01]  /*45d0*/  LDSM.16.M88.4 R16, [R196+0x5800] ;  /* 0x00580000c410783b */ /* 0x010e620000000200 */
[----:B------:R-:W-:Y:S01]  /*45e0*/  FMUL.FTZ R14, R14, c[0x0][0x2ec] ;  /* 0x0000bb000e0e7a20 */ /* 0x000fe20000410000 */
[----:B------:R-:W-:Y:S01]  /*45f0*/  MUFU.TANH R35, R35 ;  /* 0x0000002300237308 */ /* 0x000fe20000002400 */
[----:B------:R-:W-:Y:S01]  /*4600*/  FMUL.FTZ R15, R15, c[0x0][0x2ec] ;  /* 0x0000bb000f0f7a20 */ /* 0x000fe20000410000 */
[----:B------:R-:W-:-:S04]  /*4610*/  DEPBAR.LE SB0, 0x0 ;  /* 0x000080000000791a */ /* 0x000fc80000000000 */
[----:B--2---:R-:W-:Y:S01]  /*4620*/  HMMA.16816.F32.BF16 R60, R52, R24, R60 ;  /* 0x00000018343c723c */ /* 0x004fe2000004183c */
[----:B------:R-:W-:Y:S01]  /*4630*/  FMUL.FTZ R12, R12, c[0x0][0x2ec] ;  /* 0x0000bb000c0c7a20 */ /* 0x000fe20000410000 */
[----:B------:R2:W3:Y:S01]  /*4640*/  MUFU.TANH R9, R13 ;  /* 0x0000000d00097308 */ /* 0x0004e20000002400 */
[----:B------:R-:W-:-:S05]  /*4650*/  FFMA.FTZ R23, R0, R93, R33 ;  /* 0x0000005d00177223 */ /* 0x000fca0000010021 */
[----:B------:R-:W-:Y:S02]  /*4660*/  HMMA.16816.F32.BF16 R64, R28, R20, R64 ;  /* 0x000000141c40723c */ /* 0x000fe40000041840 */
[----:B------:R4:W-:Y:S05]  /*4670*/  MUFU.TANH R24, R14 ;  /* 0x0000000e00187308 */ /* 0x0009ea0000002400 */
[CC--:B------:R-:W-:Y:S01]  /*4680*/  FFMA.FTZ R28, R0.reuse, R95.reuse, R32 ;  /* 0x0000005f001c7223 */ /* 0x0c0fe20000010020 */
[----:B------:R-:W-:Y:S01]  /*4690*/  HMMA.16816.F32.BF16 R76, R52, R26, R76 ;  /* 0x0000001a344c723c */ /* 0x000fe2000004184c */
[----:B-----5:R-:W-:Y:S01]  /*46a0*/  FFMA.FTZ R21, R0, R95, R45 ;  /* 0x0000005f00157223 */ /* 0x020fe2000001002d */
[----:B--2---:R-:W-:Y:S01]  /*46b0*/  IADD3 R13, R82, R81, -R221 ;  /* 0x00000051520d7210 */ /* 0x004fe20007ffe8dd */
[----:B------:R-:W-:Y:S01]  /*46c0*/  MUFU.TANH R25, R15 ;  /* 0x0000000f00197308 */ /* 0x000fe20000002400 */
[----:B---3--:R-:W-:-:S02]  /*46d0*/  FFMA.FTZ R9, R0, R103, R9 ;  /* 0x0000006700097223 */ /* 0x008fc40000010009 */
[----:B------:R-:W-:Y:S02]  /*46e0*/  IADD3 R13, R13, c[0x0][0x2e8], RZ ;  /* 0x0000ba000d0d7a10 */ /* 0x000fe40007ffe0ff */
[----:B------:R-:W-:Y:S02]  /*46f0*/  FMUL.FTZ R20, R61, c[0x0][0x2ec] ;  /* 0x0000bb003d147a20 */ /* 0x000fe40000410000 */
[----:B------:R-:W-:Y:S01]  /*4700*/  FMUL.FTZ R26, R60, c[0x0][0x2ec] ;  /* 0x0000bb003c1a7a20 */ /* 0x000fe20000410000 */
[----:B------:R-:W-:Y:S01]  /*4710*/  IADD3 R181, R13, 0x8, RZ ;  /* 0x000000080db57810 */ /* 0x000fe20007ffe0ff */
[----:B------:R-:W-:Y:S01]  /*4720*/  FMUL.FTZ R36, R63, c[0x0][0x2ec] ;  /* 0x0000bb003f247a20 */ /* 0x000fe20000410000 */
[-C--:B------:R-:W-:Y:S01]  /*4730*/  IMNMX R182, R13, R82.reuse, PT ;  /* 0x000000520db67217 */ /* 0x080fe20003800200 */
[----:B------:R-:W2:Y:S01]  /*4740*/  MUFU.TANH R20, R20 ;  /* 0x0000001400147308 */ /* 0x000ea20000002400 */
[----:B------:R-:W-:Y:S01]  /*4750*/  IMNMX R181, R181, R82, PT ;  /* 0x00000052b5b57217 */ /* 0x000fe20003800200 */
[C---:B-1----:R-:W-:Y:S01]  /*4760*/  HMMA.16816.F32.BF16 R72, R52.reuse, R18, R72 ;  /* 0x000000123448723c */ /* 0x042fe20000041848 */
[-C--:B------:R-:W-:Y:S01]  /*4770*/  ISETP.GE.AND P4, PT, R90, R182.reuse, PT ;  /* 0x000000b65a00720c */ /* 0x080fe20003f86270 */
[----:B----4-:R-:W-:Y:S01]  /*4780*/  FFMA.FTZ R14, R0, R99, R47 ;  /* 0x00000063000e7223 */ /* 0x010fe2000001002f */
[-C--:B------:R-:W-:Y:S01]  /*4790*/  ISETP.GE.AND P6, PT, R92, R182.reuse, PT ;  /* 0x000000b65c00720c */ /* 0x080fe20003fc6270 */
[----:B------:R-:W-:Y:S01]  /*47a0*/  FMUL.FTZ R27, R62, c[0x0][0x2ec] ;  /* 0x0000bb003e1b7a20 */ /* 0x000fe20000410000 */
[----:B------:R-:W-:Y:S01]  /*47b0*/  ISETP.GE.AND P1, PT, R90, R181, PT ;  /* 0x000000b55a00720c */ /* 0x000fe20003f26270 */
[----:B------:R-:W1:Y:S01]  /*47c0*/  MUFU.TANH R26, R26 ;  /* 0x0000001a001a7308 */ /* 0x000e620000002400 */
[----:B------:R-:W-:Y:S01]  /*47d0*/  FSEL R22, R44, -INF , !P6 ;  /* 0xff8000002c167808 */ /* 0x000fe20007000000 */
[----:B------:R-:W-:Y:S01]  /*47e0*/  HMMA.16816.F32.BF16 R64, R52, R16, R64 ;  /* 0x000000103440723c */ /* 0x000fe20000041840 */
[----:B------:R-:W-:Y:S01]  /*47f0*/  FMUL.FTZ R77, R77, c[0x0][0x2ec] ;  /* 0x0000bb004d4d7a20 */ /* 0x000fe20000410000 */
[-C--:B------:R-:W-:Y:S01]  /*4800*/  ISETP.GE.AND P6, PT, R98, R182.reuse, PT ;  /* 0x000000b66200720c */ /* 0x080fe20003fc6270 */
[----:B------:R-:W-:Y:S01]  /*4810*/  FMUL.FTZ R37, R76, c[0x0][0x2ec] ;  /* 0x0000bb004c257a20 */ /* 0x000fe20000410000 */
[-C--:B------:R-:W-:Y:S01]  /*4820*/  ISETP.GE.AND P5, PT, R94, R182.reuse, PT ;  /* 0x000000b65e00720c */ /* 0x080fe20003fa6270 */
[----:B------:R-:W-:Y:S01]  /*4830*/  FMUL.FTZ R30, R78, c[0x0][0x2ec] ;  /* 0x0000bb004e1e7a20 */ /* 0x000fe20000410000 */
[----:B------:R-:W3:Y:S01]  /*4840*/  MUFU.TANH R29, R77 ;  /* 0x0000004d001d7308 */ /* 0x000ee20000002400 */
[----:B------:R-:W-:Y:S01]  /*4850*/  FFMA.FTZ R17, R0, R91, R50 ;  /* 0x0000005b00117223 */ /* 0x000fe20000010032 */
[----:B------:R-:W-:Y:S01]  /*4860*/  FSEL R16, R120, -INF , !P4 ;  /* 0xff80000078107808 */ /* 0x000fe20006000000 */
[----:B--2---:R-:W-:Y:S01]  /*4870*/  FFMA.FTZ R164, R0, R107, R20 ;  /* 0x0000006b00a47223 */ /* 0x004fe20000010014 */
[-C--:B------:R-:W-:Y:S01]  /*4880*/  ISETP.GE.AND P4, PT, R96, R182.reuse, PT ;  /* 0x000000b66000720c */ /* 0x080fe20003f86270 */
[C---:B------:R-:W-:Y:S01]  /*4890*/  FFMA.FTZ R13, R0.reuse, R97, R34 ;  /* 0x00000061000d7223 */ /* 0x040fe20000010022 */
[----:B------:R-:W-:Y:S01]  /*48a0*/  FSEL R17, R17, -INF , !P1 ;  /* 0xff80000011117808 */ /* 0x000fe20004800000 */
[----:B------:R-:W-:Y:S01]  /*48b0*/  FFMA.FTZ R11, R0, R101, R24 ;  /* 0x00000065000b7223 */ /* 0x000fe20000010018 */
[----:B------:R-:W2:Y:S01]  /*48c0*/  MUFU.TANH R12, R12 ;  /* 0x0000000c000c7308 */ /* 0x000ea20000002400 */
[----:B------:R-:W-:Y:S01]  /*48d0*/  ISETP.GE.AND P1, PT, R96, R181, PT ;  /* 0x000000b56000720c */ /* 0x000fe20003f26270 */
[----:B------:R-:W-:Y:S01]  /*48e0*/  FMUL.FTZ R72, R72, c[0x0][0x2ec] ;  /* 0x0000bb0048487a20 */ /* 0x000fe20000410000 */
[----:B------:R-:W-:Y:S01]  /*48f0*/  FSEL R8, R8, -INF , !P4 ;  /* 0xff80000008087808 */ /* 0x000fe20006000000 */
[----:B-1----:R-:W-:Y:S01]  /*4900*/  FFMA.FTZ R26, R0, R105, R26 ;  /* 0x00000069001a7223 */ /* 0x002fe2000001001a */
[----:B------:R-:W-:Y:S01]  /*4910*/  FSEL R14, R14, -INF , !P6 ;  /* 0xff8000000e0e7808 */ /* 0x000fe20007000000 */
[----:B------:R-:W-:Y:S01]  /*4920*/  FMUL.FTZ R31, R79, c[0x0][0x2ec] ;  /* 0x0000bb004f1f7a20 */ /* 0x000fe20000410000 */
[-C--:B------:R-:W-:Y:S01]  /*4930*/  ISETP.GE.AND P4, PT, R102, R182.reuse, PT ;  /* 0x000000b66600720c */ /* 0x080fe20003f86270 */
[----:B------:R-:W1:Y:S01]  /*4940*/  MUFU.TANH R20, R72 ;  /* 0x0000004800147308 */ /* 0x000e620000002400 */
[----:B------:R-:W-:Y:S01]  /*4950*/  FSEL R13, R13, -INF , !P1 ;  /* 0xff8000000d0d7808 */ /* 0x000fe20004800000 */
[----:B------:R-:W-:Y:S01]  /*4960*/  FMUL.FTZ R24, R66, c[0x0][0x2ec] ;  /* 0x0000bb0042187a20 */ /* 0x000fe20000410000 */
[-C--:B------:R-:W-:Y:S01]  /*4970*/  ISETP.GE.AND P6, PT, R104, R182.reuse, PT ;  /* 0x000000b66800720c */ /* 0x080fe20003fc6270 */
[----:B------:R-:W-:Y:S01]  /*4980*/  FMUL.FTZ R64, R64, c[0x0][0x2ec] ;  /* 0x0000bb0040407a20 */ /* 0x000fe20000410000 */
[----:B------:R-:W-:Y:S01]  /*4990*/  ISETP.GE.AND P1, PT, R102, R181, PT ;  /* 0x000000b56600720c */ /* 0x000fe20003f26270 */
[----:B------:R-:W-:Y:S01]  /*49a0*/  FMUL.FTZ R19, R65, c[0x0][0x2ec] ;  /* 0x0000bb0041137a20 */ /* 0x000fe20000410000 */
[----:B------:R-:W-:Y:S01]  /*49b0*/  FSEL R10, R9, -INF , !P4 ;  /* 0xff800000090a7808 */ /* 0x000fe20006000000 */
[----:B------:R-:W4:Y:S01]  /*49c0*/  MUFU.TANH R36, R36 ;  /* 0x0000002400247308 */ /* 0x000f220000002400 */
[----:B------:R-:W-:Y:S01]  /*49d0*/  FFMA.FTZ R25, R0, R103, R25 ;  /* 0x0000006700197223 */ /* 0x000fe20000010019 */
[----:B------:R-:W-:Y:S01]  /*49e0*/  FSEL R170, R26, -INF , !P6 ;  /* 0xff8000001aaa7808 */ /* 0x000fe20007000000 */
[----:B------:R-:W-:Y:S01]  /*49f0*/  FMUL.FTZ R67, R67, c[0x0][0x2ec] ;  /* 0x0000bb0043437a20 */ /* 0x000fe20000410000 */
[----:B------:R-:W-:Y:S01]  /*4a00*/  ISETP.GE.AND P3, PT, R94, R181, PT ;  /* 0x000000b55e00720c */ /* 0x000fe20003f66270 */
[----:B------:R-:W-:Y:S01]  /*4a10*/  FMUL.FTZ R26, R73, c[0x0][0x2ec] ;  /* 0x0000bb00491a7a20 */ /* 0x000fe20000410000 */
[----:B------:R-:W-:Y:S01]  /*4a20*/  FSEL R9, R25, -INF , !P1 ;  /* 0xff80000019097808 */ /* 0x000fe20004800000 */
[----:B---3--:R-:W-:Y:S01]  /*4a30*/  FFMA.FTZ R29, R0, R111, R29 ;  /* 0x0000006f001d7223 */ /* 0x008fe2000001001d */
[----:B------:R-:W3:Y:S01]  /*4a40*/  MUFU.TANH R27, R27 ;  /* 0x0000001b001b7308 */ /* 0x000ee20000002400 */
[-C--:B------:R-:W-:Y:S01]  /*4a50*/  ISETP.GE.AND P6, PT, R110, R182.reuse, PT ;  /* 0x000000b66e00720c */ /* 0x080fe20003fc6270 */
[----:B------:R-:W-:Y:S01]  /*4a60*/  FMUL.FTZ R74, R74, c[0x0][0x2ec] ;  /* 0x0000bb004a4a7a20 */ /* 0x000fe20000410000 */
[----:B------:R-:W-:Y:S01]  /*4a70*/  ISETP.GE.AND P2, PT, R92, R181, PT ;  /* 0x000000b55c00720c */ /* 0x000fe20003f46270 */
[----:B------:R-:W-:Y:S01]  /*4a80*/  FMUL.FTZ R75, R75, c[0x0][0x2ec] ;  /* 0x0000bb004b4b7a20 */ /* 0x000fe20000410000 */
[----:B------:R-:W-:Y:S01]  /*4a90*/  FSEL R28, R28, -INF , !P5 ;  /* 0xff8000001c1c7808 */ /* 0x000fe20006800000 */
[----:B--2---:R-:W-:Y:S01]  /*4aa0*/  FFMA.FTZ R12, R0, R101, R12 ;  /* 0x00000065000c7223 */ /* 0x004fe2000001000c */
[----:B------:R-:W-:Y:S01]  /*4ab0*/  FSEL R21, R21, -INF , !P3 ;  /* 0xff80000015157808 */ /* 0x000fe20005800000 */
[----:B------:R-:W2:Y:S01]  /*4ac0*/  MUFU.TANH R37, R37 ;  /* 0x0000002500257308 */ /* 0x000ea20000002400 */
[-C--:B------:R-:W-:Y:S01]  /*4ad0*/  ISETP.GE.AND P5, PT, R100, R182.reuse, PT ;  /* 0x000000b66400720c */ /* 0x080fe20003fa6270 */
[----:B-1----:R-:W-:Y:S01]  /*4ae0*/  FFMA.FTZ R20, R0, R117, R20 ;  /* 0x0000007500147223 */ /* 0x002fe20000010014 */
[----:B------:R-:W-:Y:S01]  /*4af0*/  ISETP.GE.AND P3, PT, R100, R181, PT ;  /* 0x000000b56400720c */ /* 0x000fe20003f66270 */
[C---:B------:R-:W-:Y:S01]  /*4b00*/  FFMA.FTZ R15, R0.reuse, R99, R35 ;  /* 0x00000063000f7223 */ /* 0x040fe20000010023 */
[----:B------:R-:W-:Y:S01]  /*4b10*/  FSEL R168, R29, -INF , !P6 ;  /* 0xff8000001da87808 */ /* 0x000fe20007000000 */
[----:B----4-:R-:W-:Y:S01]  /*4b20*/  FFMA.FTZ R36, R0, R107, R36 ;  /* 0x0000006b00247223 */ /* 0x010fe20000010024 */
[----:B------:R-:W-:Y:S01]  /*4b30*/  FSEL R23, R23, -INF , !P2 ;  /* 0xff80000017177808 */ /* 0x000fe20005000000 */
[----:B------:R-:W1:Y:S01]  /*4b40*/  MUFU.TANH R30, R30 ;  /* 0x0000001e001e7308 */ /* 0x000e620000002400 */
[----:B------:R-:W-:Y:S01]  /*4b50*/  ISETP.GE.AND P6, PT, R116, R182, PT ;  /* 0x000000b67400720c */ /* 0x000fe20003fc6270 */
[----:B---3--:R-:W-:Y:S01]  /*4b60*/  FFMA.FTZ R27, R0, R105, R27 ;  /* 0x00000069001b7223 */ /* 0x008fe2000001001b */
[----:B------:R-:W-:-:S02]  /*4b70*/  ISETP.GE.AND P2, PT, R98, R181, PT ;  /* 0x000000b56200720c */ /* 0x000fc40003f46270 */
[----:B------:R-:W-:Y:S02]  /*4b80*/  FSEL R12, R12, -INF , !P5 ;  /* 0xff8000000c0c7808 */ /* 0x000fe40006800000 */
[----:B------:R-:W-:Y:S01]  /*4b90*/  FSEL R11, R11, -INF , !P3 ;  /* 0xff8000000b0b7808 */ /* 0x000fe20005800000 */
[----:B------:R-:W3:Y:S01]  /*4ba0*/  MUFU.TANH R18, R64 ;  /* 0x0000004000127308 */ /* 0x000ee20000002400 */
[----:B------:R-:W-:Y:S01]  /*4bb0*/  ISETP.GE.AND P5, PT, R106, R182, PT ;  /* 0x000000b66a00720c */ /* 0x000fe20003fa6270 */
[----:B--2---:R-:W-:Y:S01]  /*4bc0*/  FFMA.FTZ R37, R0, R109, R37 ;  /* 0x0000006d00257223 */ /* 0x004fe20000010025 */
[----:B------:R-:W-:Y:S02]  /*4bd0*/  ISETP.GE.AND P3, PT, R106, R181, PT ;  /* 0x000000b56a00720c */ /* 0x000fe40003f66270 */
[----:B------:R-:W-:Y:S02]  /*4be0*/  FSEL R142, R20, -INF , !P6 ;  /* 0xff800000148e7808 */ /* 0x000fe40007000000 */
[----:B------:R-:W-:Y:S01]  /*4bf0*/  FSEL R15, R15, -INF , !P2 ;  /* 0xff8000000f0f7808 */ /* 0x000fe20005000000 */
[----:B------:R-:W2:Y:S01]  /*4c00*/  MUFU.TANH R24, R24 ;  /* 0x0000001800187308 */ /* 0x000ea20000002400 */
[----:B-1----:R-:W-:Y:S01]  /*4c10*/  FFMA.FTZ R30, R0, R109, R30 ;  /* 0x0000006d001e7223 */ /* 0x002fe2000001001e */
[----:B------:R-:W-:-:S02]  /*4c20*/  ISETP.GE.AND P6, PT, R134, 0x2, PT ;  /* 0x000000028600780c */ /* 0x000fc40003fc6270 */
[-C--:B------:R-:W-:Y:S02]  /*4c30*/  ISETP.GE.AND P2, PT, R104, R181.reuse, PT ;  /* 0x000000b56800720c */ /* 0x080fe40003f46270 */
[CC--:B------:R-:W-:Y:S02]  /*4c40*/  ISETP.GE.AND P4, PT, R108.reuse, R182.reuse, PT ;  /* 0x000000b66c00720c */ /* 0x0c0fe40003f86270 */
[----:B------:R-:W1:Y:S01]  /*4c50*/  MUFU.TANH R31, R31 ;  /* 0x0000001f001f7308 */ /* 0x000e620000002400 */
[----:B------:R-:W-:Y:S01]  /*4c60*/  ISETP.GE.AND P1, PT, R108, R181, PT ;  /* 0x000000b56c00720c */ /* 0x000fe20003f26270 */
[-C--:B---3--:R-:W-:Y:S01]  /*4c70*/  FFMA.FTZ R18, R0, R113.reuse, R18 ;  /* 0x0000007100127223 */ /* 0x088fe20000010012 */
[----:B------:R-:W-:Y:S02]  /*4c80*/  FSEL R164, R164, -INF , !P5 ;  /* 0xff800000a4a47808 */ /* 0x000fe40006800000 */
[----:B------:R-:W-:Y:S02]  /*4c90*/  FSEL R177, R36, -INF , !P3 ;  /* 0xff80000024b17808 */ /* 0x000fe40005800000 */
[----:B------:R-:W-:Y:S01]  /*4ca0*/  ISETP.GE.AND P5, PT, R112, R182, PT ;  /* 0x000000b67000720c */ /* 0x000fe20003fa6270 */
[----:B------:R-:W3:Y:S01]  /*4cb0*/  MUFU.TANH R19, R19 ;  /* 0x0000001300137308 */ /* 0x000ee20000002400 */
[----:B--2---:R-:W-:Y:S01]  /*4cc0*/  FFMA.FTZ R24, R0, R113, R24 ;  /* 0x0000007100187223 */ /* 0x004fe20000010018 */
[----:B------:R-:W-:-:S02]  /*4cd0*/  ISETP.GE.AND P3, PT, R112, R181, PT ;  /* 0x000000b57000720c */ /* 0x000fc40003f66270 */
[----:B------:R-:W-:Y:S02]  /*4ce0*/  FSEL R167, R27, -INF , !P2 ;  /* 0xff8000001ba77808 */ /* 0x000fe40005000000 */
[----:B------:R-:W-:Y:S02]  /*4cf0*/  FSEL R162, R37, -INF , !P4 ;  /* 0xff80000025a27808 */ /* 0x000fe40006000000 */
[----:B------:R-:W2:Y:S01]  /*4d00*/  MUFU.TANH R25, R67 ;  /* 0x0000004300197308 */ /* 0x000ea20000002400 */
[----:B------:R-:W-:Y:S01]  /*4d10*/  FSEL R175, R30, -INF , !P1 ;  /* 0xff8000001eaf7808 */ /* 0x000fe20004800000 */
[----:B-1----:R-:W-:Y:S01]  /*4d20*/  FFMA.FTZ R31, R0, R111, R31 ;  /* 0x0000006f001f7223 */ /* 0x002fe2000001001f */
[-C--:B------:R-:W-:Y:S02]  /*4d30*/  ISETP.GE.AND P2, PT, R110, R181.reuse, PT ;  /* 0x000000b56e00720c */ /* 0x080fe40003f46270 */
[C---:B------:R-:W-:Y:S02]  /*4d40*/  ISETP.GE.AND P4, PT, R114.reuse, R182, PT ;  /* 0x000000b67200720c */ /* 0x040fe40003f86270 */
[----:B------:R-:W-:Y:S01]  /*4d50*/  ISETP.GE.AND P1, PT, R114, R181, PT ;  /* 0x000000b57200720c */ /* 0x000fe20003f26270 */
[----:B------:R-:W1:Y:S01]  /*4d60*/  MUFU.TANH R119, R119 ;  /* 0x0000007700777308 */ /* 0x000e620000002400 */
[----:B---3--:R-:W-:Y:S01]  /*4d70*/  FFMA.FTZ R19, R0, R115, R19 ;  /* 0x0000007300137223 */ /* 0x008fe20000010013 */
[----:B------:R-:W-:Y:S01]  /*4d80*/  FSEL R174, R18, -INF , !P5 ;  /* 0xff80000012ae7808 */ /* 0x000fe20006800000 */
[----:B------:R-:W-:Y:S01]  /*4d90*/  FFMA.FTZ R18, R0, R89, R118 ;  /* 0x0000005900127223 */ /* 0x000fe20000010076 */
[----:B------:R-:W-:-:S02]  /*4da0*/  FSEL R169, R24, -INF , !P3 ;  /* 0xff80000018a97808 */ /* 0x000fc40005800000 */
[-C--:B------:R-:W-:Y:S02]  /*4db0*/  ISETP.GE.AND P5, PT, R4, R182.reuse, PT ;  /* 0x000000b60400720c */ /* 0x080fe40003fa6270 */
[----:B------:R-:W3:Y:S01]  /*4dc0*/  MUFU.TANH R26, R26 ;  /* 0x0000001a001a7308 */ /* 0x000ee20000002400 */
[----:B--2---:R-:W-:Y:S01]  /*4dd0*/  FFMA.FTZ R25, R0, R115, R25 ;  /* 0x0000007300197223 */ /* 0x004fe20000010019 */
[----:B------:R-:W-:Y:S02]  /*4de0*/  ISETP.GE.AND P3, PT, R4, R181, PT ;  /* 0x000000b50400720c */ /* 0x000fe40003f66270 */
[----:B------:R-:W-:Y:S02]  /*4df0*/  FSEL R173, R31, -INF , !P2 ;  /* 0xff8000001fad7808 */ /* 0x000fe40005000000 */
[----:B------:R-:W-:Y:S02]  /*4e00*/  FSEL R172, R19, -INF , !P4 ;  /* 0xff80000013ac7808 */ /* 0x000fe40006000000 */
[----:B------:R-:W2:Y:S01]  /*4e10*/  MUFU.TANH R141, R74 ;  /* 0x0000004a008d7308 */ /* 0x000ea20000002400 */
[----:B------:R-:W-:Y:S01]  /*4e20*/  FSEL R143, R25, -INF , !P1 ;  /* 0xff800000198f7808 */ /* 0x000fe20004800000 */
[----:B-1----:R-:W-:Y:S01]  /*4e30*/  FFMA.FTZ R4, R0, R89, R119 ;  /* 0x0000005900047223 */ /* 0x002fe20000010077 */
[----:B------:R-:W-:Y:S01]  /*4e40*/  ISETP.GE.AND P2, PT, R116, R181, PT ;  /* 0x000000b57400720c */ /* 0x000fe20003f46270 */
[----:B------:R-:W-:Y:S01]  /*4e50*/  BAR.SYNC.DEFER_BLOCKING 0x0 ;  /* 0x0000000000007b1d */ /* 0x000fe20000010000 */
[----:B------:R-:W-:-:S02]  /*4e60*/  ISETP.GE.AND P4, PT, R48, R182, PT ;  /* 0x000000b63000720c */ /* 0x000fc40003f86270 */
[----:B------:R-:W-:Y:S01]  /*4e70*/  ISETP.GE.AND P1, PT, R48, R181, PT ;  /* 0x000000b53000720c */ /* 0x000fe20003f26270 */
[----:B---3--:R-:W-:Y:S01]  /*4e80*/  FFMA.FTZ R26, R0, R49, R26 ;  /* 0x00000031001a7223 */ /* 0x008fe2000001001a */
[----:B------:R-:W-:Y:S01]  /*4e90*/  FSEL R18, R18, -INF , !P5 ;  /* 0xff80000012127808 */ /* 0x000fe20006800000 */
[----:B------:R-:W1:Y:S01]  /*4ea0*/  MUFU.TANH R165, R75 ;  /* 0x0000004b00a57308 */ /* 0x000e620000002400 */
[----:B------:R-:W-:Y:S02]  /*4eb0*/  FSEL R4, R4, -INF , !P3 ;  /* 0xff80000004047808 */ /* 0x000fe40005800000 */
[----:B------:R-:W-:Y:S01]  /*4ec0*/  FSEL R140, R26, -INF , !P4 ;  /* 0xff8000001a8c7808 */ /* 0x000fe20006000000 */
[----:B--2---:R-:W-:-:S05]  /*4ed0*/  FFMA.FTZ R141, R0, R117, R141 ;  /* 0x00000075008d7223 */ /* 0x004fca000001008d */
[----:B------:R-:W-:Y:S01]  /*4ee0*/  FSEL R141, R141, -INF , !P2 ;  /* 0xff8000008d8d7808 */ /* 0x000fe20005000000 */
[----:B-1----:R-:W-:-:S05]  /*4ef0*/  FFMA.FTZ R165, R0, R49, R165 ;  /* 0x0000003100a57223 */ /* 0x002fca00000100a5 */
[----:B------:R-:W-:Y:S01]  /*4f00*/  FSEL R165, R165, -INF , !P1 ;  /* 0xff800000a5a57808 */ /* 0x000fe20004800000 */
[----:B------:R-:W-:Y:S05]  /*4f10*/  @!P6 BRA `(.L_x_2303) ;  /* 0x00000b700000e947 */ /* 0x000fea0003800000 */
[----:B------:R-:W-:Y:S05]  /*4f20*/  @!P0 BRA `(.L_x_2304) ;  /* 0x0000039000008947 */ /* 0x000fea0003800000 */
[----:B------:R-:W1:Y:S01]  /*4f30*/  I2F.RP R27, R80 ;  /* 0x00000050001b7306 */ /* 0x000e620000209400 */
[C---:B------:R-:W-:Y:S02]  /*4f40*/  IADD3 R26, R7.reuse, -0x40, RZ ;  /* 0xffffffc0071a7810 */ /* 0x040fe40007ffe0ff */
[----:B------:R-:W-:Y:S02]  /*4f50*/  IABS R20, R7 ;  /* 0x0000000700147213 */ /* 0x000fe40000000000 */
[----:B------:R-:W-:Y:S02]  /*4f60*/  IABS R6, R26 ;  /* 0x0000001a00067213 */ /* 0x000fe40000000000 */
[----:B------:R-:W-:Y:S02]  /*4f70*/  LOP3.LUT R7, R7, c[0x0][0x2d0], RZ, 0x3c, !PT ;  /* 0x0000b40007077a12 */ /* 0x000fe400078e3cff */
[----:B------:R-:W-:-:S02]  /*4f80*/  LOP3.LUT R26, R26, c[0x0][0x2d0], RZ, 0x3c, !PT ;  /* 0x0000b4001a1a7a12 */ /* 0x000fc400078e3cff */
        /* <DEDUP_REMOVED lines=51> */
.L_x_2304:
[----:B------:R-:W-:-:S04]  /*52c0*/  LEA R25, -R6, RZ, 0x6 ;  /* 0x000000ff06197211 */ /* 0x000fc800078e31ff */
[----:B------:R-:W-:Y:S02]  /*52d0*/  SHF.R.S32.HI R26, RZ, 0x1f, R25 ;  /* 0x0000001fff1a7819 */ /* 0x000fe40000011419 */
.L_x_2305:
        /* <DEDUP_REMOVED lines=119> */
.L_x_2307:
[----:B------:R-:W-:Y:S05]  /*5a50*/  BSYNC B0 ;  /* 0x0000000000007941 */ /* 0x000fea0003800000 */
.L_x_2306:
[----:B------:R-:W0:Y:S01]  /*5a60*/  LDGDEPBAR ;  /* 0x00000000000079af */ /* 0x000e220000000000 */
[----:B------:R-:W-:-:S04]  /*5a70*/  IADD3 R180, P1, R25, R180, RZ ;  /* 0x000000b419b47210 */ /* 0x000fc80007f3e0ff */
[----:B------:R-:W-:Y:S02]  /*5a80*/  IADD3.X R135, R26, R135, RZ, P1, !PT ;  /* 0x000000871a877210 */ /* 0x000fe40000ffe4ff */
.L_x_2303:
        /* <DEDUP_REMOVED lines=31> */
[----:B--2---:R-:W2:Y:S03]  /*5c80*/  SHFL.BFLY PT, R6, R19, 0x2, 0x1f ;  /* 0x0c401f0013067f89 */ /* 0x004ea600000e0000 */
[-C--:B------:R-:W-:Y:S01]  /*5c90*/  LEA R202, R5, R204.reuse, 0x1 ;  /* 0x000000cc05ca7211 */ /* 0x080fe200078e08ff */
[----:B------:R-:W3:Y:S01]  /*5ca0*/  SHFL.BFLY PT, R7, R20, 0x2, 0x1f ;  /* 0x0c401f0014077f89 */ /* 0x000ee200000e0000 */
[C---:B------:R-:W-:Y:S02]  /*5cb0*/  LEA R201, R3.reuse, R204, 0x1 ;  /* 0x000000cc03c97211 */ /* 0x040fe400078e08ff */
[----:B------:R-:W-:Y:S01]  /*5cc0*/  LEA R200, R3, R202, 0x1 ;  /* 0x000000ca03c87211 */ /* 0x000fe200078e08ff */
[----:B-1----:R-:W-:Y:S04]  /*5cd0*/  LDSM.16.MT88.4 R40, [R204+0xe000] ;  /* 0x00e00000cc28783b */ /* 0x002fe80000004200 */
[----:B------:R-:W-:Y:S04]  /*5ce0*/  LDSM.16.MT88.4 R124, [R204+0xc000] ;  /* 0x00c00000cc7c783b */ /* 0x000fe80000004200 */
[----:B------:R-:W-:Y:S04]  /*5cf0*/  LDSM.16.MT88.4 R116, [R202+0xc000] ;  /* 0x00c00000ca74783b */ /* 0x000fe80000004200 */
[----:B------:R-:W-:Y:S01]  /*5d00*/  LDSM.16.MT88.4 R108, [R201+0xc000] ;  /* 0x00c00000c96c783b */ /* 0x000fe20000004200 */
[----:B--2---:R-:W-:-:S03]  /*5d10*/  FMNMX.FTZ R6, R19, R6, !PT ;  /* 0x0000000613067209 */ /* 0x004fc60007810000 */
[----:B------:R-:W-:Y:S01]  /*5d20*/  LDSM.16.MT88.4 R100, [R200+0xc000] ;  /* 0x00c00000c864783b */ /* 0x000fe20000004200 */
[----:B---3--:R-:W-:-:S03]  /*5d30*/  FMNMX.FTZ R7, R20, R7, !PT ;  /* 0x0000000714077209 */ /* 0x008fc60007810000 */
        /* <DEDUP_REMOVED lines=21> */
[----:B------:R-:W-:Y:S01]  /*5e90*/  LEA R230, P1, R180, c[0x0][0x168], 0x1 ;  /* 0x00005a00b4e67a11 */ /* 0x000fe200078208ff */
[----:B------:R-:W-:Y:S01]  /*5ea0*/  FFMA.FTZ R154, R28, c[0x0][0x23c], -R171 ;  /* 0x00008f001c9a7a23 */ /* 0x000fe200000108ab */
[----:B------:R-:W-:Y:S01]  /*5eb0*/  MUFU.EX2 R160, R160 ;  /* 0x000000a000a07308 */ /* 0x000fe20000000800 */
[--C-:B------:R-:W-:Y:S01]  /*5ec0*/  FFMA.FTZ R156, R4, c[0x0][0x23c], -R166.reuse ;  /* 0x00008f00049c7a23 */ /* 0x100fe200000108a6 */
[----:B------:R-:W-:Y:S01]  /*5ed0*/  LDSM.16.MT88.4 R28, [R200+0xc800] ;  /* 0x00c80000c81c783b */ /* 0x000fe20000004200 */
[--C-:B------:R-:W-:Y:S01]  /*5ee0*/  FFMA.FTZ R157, R17, c[0x0][0x23c], -R166.reuse ;  /* 0x00008f00119d7a23 */ /* 0x100fe200000108a6 */
[----:B------:R-:W-:Y:S01]  /*5ef0*/  LEA.HI.X R229, R180, c[0x0][0x16c], R135, 0x1, P1 ;  /* 0x00005b00b4e57a11 */ /* 0x000fe200008f0c87 */
[--C-:B------:R-:W-:Y:S01]  /*5f00*/  FFMA.FTZ R158, R23, c[0x0][0x23c], -R166.reuse ;  /* 0x00008f00179e7a23 */ /* 0x100fe200000108a6 */
[----:B------:R-:W1:Y:S01]  /*5f10*/  LDSM.16.MT88.4 R4, [R200+0x10000] ;  /* 0x01000000c804783b */ /* 0x000e620000004200 */
[----:B------:R-:W-:Y:S01]  /*5f20*/  FFMA.FTZ R151, R21, c[0x0][0x23c], -R166 ;  /* 0x00008f0015977a23 */ /* 0x000fe200000108a6 */
[----:B------:R-:W2:Y:S01]  /*5f30*/  MUFU.EX2 R159, R159 ;  /* 0x0000009f009f7308 */ /* 0x000ea20000000800 */
[--C-:B------:R-:W-:Y:S01]  /*5f40*/  FFMA.FTZ R153, R8, c[0x0][0x23c], -R171.reuse ;  /* 0x00008f0008997a23 */ /* 0x100fe200000108ab */
[----:B------:R-:W-:Y:S01]  /*5f50*/  LDSM.16.MT88.4 R16, [R201+0xe800] ;  /* 0x00e80000c910783b */ /* 0x000fe20000004200 */
[----:B------:R-:W-:-:S02]  /*5f60*/  FFMA.FTZ R145, R10, c[0x0][0x23c], -R171 ;  /* 0x00008f000a917a23 */ /* 0x000fc400000108ab */
[--C-:B------:R-:W-:Y:S01]  /*5f70*/  FFMA.FTZ R149, R11, c[0x0][0x23c], -R166.reuse ;  /* 0x00008f000b957a23 */ /* 0x100fe200000108a6 */
[----:B------:R-:W-:Y:S01]  /*5f80*/  LDSM.16.MT88.4 R20, [R204+0xc800] ;  /* 0x00c80000cc14783b */ /* 0x000fe20000004200 */
[--C-:B------:R-:W-:Y:S01]  /*5f90*/  FFMA.FTZ R2, R9, c[0x0][0x23c], -R166.reuse ;  /* 0x00008f0009027a23 */ /* 0x100fe200000108a6 */
[----:B------:R-:W-:Y:S01]  /*5fa0*/  MUFU.EX2 R155, R155 ;  /* 0x0000009b009b7308 */ /* 0x000fe20000000800 */
[--C-:B------:R-:W-:Y:S01]  /*5fb0*/  FFMA.FTZ R152, R14, c[0x0][0x23c], -R171.reuse ;  /* 0x00008f000e987a23 */ /* 0x100fe200000108ab */
[----:B------:R-:W1:Y:S01]  /*5fc0*/  LDSM.16.MT88.4 R8, [R204+0xe800] ;  /* 0x00e80000cc08783b */ /* 0x000e620000004200 */
[--C-:B------:R-:W-:Y:S02]  /*5fd0*/  FFMA.FTZ R148, R12, c[0x0][0x23c], -R171.reuse ;  /* 0x00008f000c947a23 */ /* 0x100fe400000108ab */
[--C-:B------:R-:W-:Y:S01]  /*5fe0*/  FFMA.FTZ R150, R13, c[0x0][0x23c], -R166.reuse ;  /* 0x00008f000d967a23 */ /* 0x100fe200000108a6 */
[----:B------:R-:W-:Y:S01]  /*5ff0*/  LDSM.16.MT88.4 R24, [R202+0xe800] ;  /* 0x00e80000ca18783b */ /* 0x000fe20000004200 */
[----:B------:R-:W-:Y:S01]  /*6000*/  FFMA.FTZ R3, R15, c[0x0][0x23c], -R166 ;  /* 0x00008f000f037a23 */ /* 0x000fe200000108a6 */
[----:B------:R-:W3:Y:S01]  /*6010*/  MUFU.EX2 R154, R154 ;  /* 0x0000009a009a7308 */ /* 0x000ee20000000800 */
[----:B--2---:R-:W-:Y:S01]  /*6020*/  F2FP.BF16.PACK_AB R96, R159, R160 ;  /* 0x000000a09f60723e */ /* 0x004fe200000010ff */
[----:B------:R-:W2:Y:S01]  /*6030*/  LDSM.16.MT88.4 R12, [R200+0xe800] ;  /* 0x00e80000c80c783b */ /* 0x000ea20000004200 */
[----:B------:R-:W-:-:S02]  /*6040*/  FFMA.FTZ R161, R170, c[0x0][0x23c], -R171 ;  /* 0x00008f00aaa17a23 */ /* 0x000fc400000108ab */
[--C-:B------:R-:W-:Y:S02]  /*6050*/  FFMA.FTZ R163, R168, c[0x0][0x23c], -R171.reuse ;  /* 0x00008f00a8a37a23 */ /* 0x100fe400000108ab */
[--C-:B------:R-:W-:Y:S01]  /*6060*/  FFMA.FTZ R164, R164, c[0x0][0x23c], -R171.reuse ;  /* 0x00008f00a4a47a23 */ /* 0x100fe200000108ab */
[----:B------:R-:W-:Y:S01]  /*6070*/  MUFU.EX2 R156, R156 ;  /* 0x0000009c009c7308 */ /* 0x000fe20000000800 */
[----:B------:R-:W-:Y:S02]  /*6080*/  FFMA.FTZ R162, R162, c[0x0][0x23c], -R171 ;  /* 0x00008f00a2a27a23 */ /* 0x000fe400000108ab */
[--C-:B------:R-:W-:Y:S02]  /*6090*/  FFMA.FTZ R167, R167, c[0x0][0x23c], -R166.reuse ;  /* 0x00008f00a7a77a23 */ /* 0x100fe400000108a6 */
[--C-:B------:R-:W-:Y:S02]  /*60a0*/  FFMA.FTZ R168, R177, c[0x0][0x23c], -R166.reuse ;  /* 0x00008f00b1a87a23 */ /* 0x100fe400000108a6 */
[--C-:B------:R-:W-:Y:S01]  /*60b0*/  FFMA.FTZ R170, R175, c[0x0][0x23c], -R166.reuse ;  /* 0x00008f00afaa7a23 */ /* 0x100fe200000108a6 */
[----:B------:R-:W4:Y:S01]  /*60c0*/  MUFU.EX2 R157, R157 ;  /* 0x0000009d009d7308 */ /* 0x000f220000000800 */
        /* <DEDUP_REMOVED lines=43> */
[C---:B-1----:R-:W-:Y:S02]  /*6380*/  HMMA.16816.F32.BF16 R76, R96.reuse, R80, RZ ;  /* 0x00000050604c723c */ /* 0x042fe400000418ff */
[----:B------:R-:W-:Y:S06]  /*6390*/  MUFU.EX2 R167, R167 ;  /* 0x000000a700a77308 */ /* 0x000fec0000000800 */
[C---:B------:R-:W-:Y:S02]  /*63a0*/  HMMA.16816.F32.BF16 R84, R96.reuse, R88, RZ ;  /* 0x000000586054723c */ /* 0x040fe400000418ff */
[----:B------:R-:W1:Y:S06]  /*63b0*/  MUFU.EX2 R168, R168 ;  /* 0x000000a800a87308 */ /* 0x000e6c0000000800 */
        /* <DEDUP_REMOVED lines=27> */
[----:B------:R-:W-:Y:S01]  /*6570*/  F2FP.BF16.PACK_AB R7, R2, R149 ;  /* 0x000000950207723e */ /* 0x000fe200000010ff */
[----:B------:R-:W-:-:S04]  /*6580*/  FADD.FTZ R149, R149, R150 ;  /* 0x0000009695957221 */ /* 0x000fc80000010000 */
[----:B------:R-:W-:Y:S02]  /*6590*/  FADD.FTZ R2, R2, R149 ;  /* 0x0000009502027221 */ /* 0x000fe40000010000 */
        /* <DEDUP_REMOVED lines=32> */
[----:B------:R-:W-:Y:S07]  /*67a0*/  LDSM.16.MT88.4 R20, [R204+0x11000] ;  /* 0x01100000cc14783b */ /* 0x000fee0000004200 */
[C---:B--2---:R-:W-:Y:S08]  /*67b0*/  HMMA.16816.F32.BF16 R92, R4.reuse, R12, R92 ;  /* 0x0000000c045c723c */ /* 0x044ff0000004185c */
[----:B------:R-:W-:Y:S01]  /*67c0*/  HMMA.16816.F32.BF16 R96, R4, R14, R96 ;  /* 0x0000000e0460723c */ /* 0x000fe20000041860 */
[----:B------:R-:W1:Y:S06]  /*67d0*/  LDSM.16.MT88.4 R12, [R204+0xf000] ;  /* 0x00f00000cc0c783b */ /* 0x000e6c0000004200 */
[----:B------:R-:W-:-:S02]  /*67e0*/  F2FP.BF16.PACK_AB R4, R164, R161 ;  /* 0x000000a1a404723e */ /* 0x000fc400000010ff */
[C---:B------:R-:W-:Y:S01]  /*67f0*/  F2FP.BF16.PACK_AB R5, R168.reuse, R167 ;  /* 0x000000a7a805723e */ /* 0x040fe200000010ff */
[----:B------:R-:W-:Y:S01]  /*6800*/  FADD.FTZ R167, R167, R2 ;  /* 0x00000002a7a77221 */ /* 0x000fe20000010000 */
[----:B------:R-:W-:Y:S02]  /*6810*/  F2FP.BF16.PACK_AB R6, R163, R162 ;  /* 0x000000a2a306723e */ /* 0x000fe400000010ff */
[----:B-----5:R-:W-:Y:S01]  /*6820*/  F2FP.BF16.PACK_AB R7, R173, R170 ;  /* 0x000000aaad07723e */ /* 0x020fe200000010ff */
[----:B------:R-:W-:-:S04]  /*6830*/  FADD.FTZ R167, R168, R167 ;  /* 0x000000a7a8a77221 */ /* 0x000fc80000010000 */
[----:B------:R-:W-:Y:S02]  /*6840*/  FADD.FTZ R170, R170, R167 ;  /* 0x000000a7aaaa7221 */ /* 0x000fe40000010000 */
[----:B---3--:R-:W-:Y:S02]  /*6850*/  HMMA.16816.F32.BF16 R128, R4, R8, R128 ;  /* 0x000000080480723c */ /* 0x008fe40000041880 */
[----:B------:R-:W-:-:S06]  /*6860*/  FADD.FTZ R170, R173, R170 ;  /* 0x000000aaadaa7221 */ /* 0x000fcc0000010000 */
[C---:B------:R-:W-:Y:S01]  /*6870*/  HMMA.16816.F32.BF16 R124, R4.reuse, R10, R124 ;  /* 0x0000000a047c723c */ /* 0x040fe2000004187c */
[----:B------:R-:W2:Y:S07]  /*6880*/  LDSM.16.MT88.4 R8, [R201+0xf000] ;  /* 0x00f00000c908783b */ /* 0x000eae0000004200 */
[C---:B----4-:R-:W-:Y:S08]  /*6890*/  HMMA.16816.F32.BF16 R120, R4.reuse, R16, R120 ;  /* 0x000000100478723c */ /* 0x050ff00000041878 */
        /* <DEDUP_REMOVED lines=14> */
[----:B------:R-:W1:Y:S07]  /*6980*/  LDSM.16.MT88.4 R12, [R204+0xd800] ;  /* 0x00d80000cc0c783b */ /* 0x000e6e0000004200 */
        /* <DEDUP_REMOVED lines=22> */
[----:B------:R-:W-:-:S04]  /*6af0*/  FADD.FTZ R176, R176, R169 ;  /* 0x000000a9b0b07221 */ /* 0x000fc80000010000 */
[----:B------:R-:W-:Y:S02]  /*6b00*/  FADD.FTZ R177, R177, R176 ;  /* 0x000000b0b1b17221 */ /* 0x000fe40000010000 */
[----:B-1----:R-:W-:Y:S02]  /*6b10*/  HMMA.16816.F32.BF16 R128, R4, R12, R128 ;  /* 0x0000000c0480723c */ /* 0x002fe40000041880 */
[----:B------:R-:W-:-:S06]  /*6b20*/  FADD.FTZ R231, R166, R177 ;  /* 0x000000b1a6e77221 */ /* 0x000fcc0000010000 */
        /* <DEDUP_REMOVED lines=8> */
[C---:B------:R-:W-:Y:S08]  /*6bb0*/  HMMA.16816.F32.BF16 R120, R4.reuse, R140, R120 ;  /* 0x0000008c0478723c */ /* 0x040ff00000041878 */
[C---:B-1----:R-:W-:Y:S07]  /*6bc0*/  HMMA.16816.F32.BF16 R76, R4.reuse, R12, R76 ;  /* 0x0000000c044c723c */ /* 0x042fee000004184c */
[----:B------:R-:W-:Y:S01]  /*6bd0*/  FADD.FTZ R13, R153, R154 ;  /* 0x0000009a990d7221 */ /* 0x000fe20000010000 */
[----:B------:R-:W-:Y:S03]  /*6be0*/  HMMA.16816.F32.BF16 R116, R4, R142, R116 ;  /* 0x0000008e0474723c */ /* 0x000fe60000041874 */
[----:B------:R-:W-:-:S05]  /*6bf0*/  FADD.FTZ R13, R152, R13 ;  /* 0x0000000d980d7221 */ /* 0x000fca0000010000 */
[C---:B--2---:R-:W-:Y:S07]  /*6c00*/  HMMA.16816.F32.BF16 R84, R4.reuse, R8, R84 ;  /* 0x000000080454723c */ /* 0x044fee0000041854 */
        /* <DEDUP_REMOVED lines=88> */
.L_x_2309:
[----:B------:R-:W-:-:S05]  /*7190*/  IMAD.MOV.U32 R8, RZ, RZ, c[0x0][0x1a0] ;  /* 0x00006800ff087624 */ /* 0x000fca00078e00ff */
[----:B------:R-:W-:-:S04]  /*71a0*/  LEA R8, -R8, RZ, 0x6 ;  /* 0x000000ff08087211 */ /* 0x000fc800078e31ff */
[----:B------:R-:W-:Y:S02]  /*71b0*/  SHF.R.S32.HI R5, RZ, 0x1f, R8 ;  /* 0x0000001fff057819 */ /* 0x000fe40000011408 */
.L_x_2310:
        /* <DEDUP_REMOVED lines=62> */
[--C-:B------:R-:W-:Y:S01]  /*75a0*/  @!P4 LEA.HI.X R23, R6, R233, R5.reuse, 0x1, P5 ;  /* 0x000000e90617c211 */ /* 0x100fe200028f0c05 */
        /* <DEDUP_REMOVED lines=10> */
[----:B------:R-:W-:-:S02]  /*7650*/  @!P3 LEA R30, P5, R3, c[0x0][0x170], 0x1 ;  /* 0x00005c00031eba11 */ /* 0x000fc400078a08ff */
[----:B------:R-:W-:Y:S01]  /*7660*/  @!P4 LEA.HI.X R7, R7, R233, R5, 0x1, P6 ;  /* 0x000000e90707c211 */ /* 0x000fe200030f0c05 */
[----:B------:R-:W-:Y:S01]  /*7670*/  @P4 STS.128 [R220+0xd000], RZ ;  /* 0x00d000ffdc004388 */ /* 0x000fe20000000c00 */
[----:B------:R-:W-:Y:S01]  /*7680*/  @!P2 IMAD.X R5, R5, 0x1, R144, P1 ;  /* 0x000000010505a824 */ /* 0x000fe200008e0690 */
[C---:B------:R-:W-:Y:S02]  /*7690*/  @!P2 LEA R28, P1, R146.reuse, c[0x0][0x170], 0x1 ;  /* 0x00005c00921caa11 */ /* 0x040fe400078208ff */
[----:B------:R-:W-:Y:S01]  /*76a0*/  @!PT LDS RZ, [RZ] ;  /* 0x00000000fffff984 */ /* 0x000fe20000000800 */
[----:B------:R-:W-:Y:S01]  /*76b0*/  @!PT LDS RZ, [RZ] ;  /* 0x00000000fffff984 */ /* 0x000fe20000000800 */
[----:B------:R-:W-:Y:S01]  /*76c0*/  @!PT LDS RZ, [RZ] ;  /* 0x00000000fffff984 */ /* 0x000fe20000000800 */
[----:B------:R5:W-:Y:S01]  /*76d0*/  @!P4 LDGSTS.E.BYPASS.LTC128B.128 [R220+0xd000], [R22.64] ;  /* 0x0d00000016dccfae */ /* 0x000be2000b901d44 */
[----:B------:R-:W-:Y:S02]  /*76e0*/  @!P3 LEA.HI.X R31, R3, c[0x0][0x174], R4, 0x1, P5 ;  /* 0x00005d00031fba11 */ /* 0x000fe400028f0c04 */
        /* <DEDUP_REMOVED lines=27> */
[----:B------:R-:W5:Y:S04]  /*78a0*/  LDSM.16.M88.4 R140, [R209+0x6000] ;  /* 0x00600000d18c783b */ /* 0x000f680000000200 */
[----:B------:R-:W5:Y:S04]  /*78b0*/  LDSM.16.M88.4 R32, [R209+0x6800] ;  /* 0x00680000d120783b */ /* 0x000f680000000200 */
[----:B------:R-:W5:Y:S04]  /*78c0*/  LDSM.16.M88.4 R24, [R209+0x7000] ;  /* 0x00700000d118783b */ /* 0x000f680000000200 */
[----:B------:R-:W5:Y:S04]  /*78d0*/  LDSM.16.M88.4 R148, [R209+0x7800] ;  /* 0x00780000d194783b */ /* 0x000f680000000200 */
[----:B------:R-:W-:Y:S04]  /*78e0*/  LDSM.16.M88.4 R164, [R208] ;  /* 0x00000000d0a4783b */ /* 0x000fe80000000200 */
[----:B----4-:R-:W4:Y:S04]  /*78f0*/  LDSM.16.M88.4 R12, [R207] ;  /* 0x00000000cf0c783b */ /* 0x010f280000000200 */
[----:B---3--:R-:W3:Y:S04]  /*7900*/  LDSM.16.M88.4 R8, [R199] ;  /* 0x00000000c708783b */ /* 0x008ee80000000200 */
[----:B-1----:R-:W1:Y:S04]  /*7910*/  LDSM.16.M88.4 R4, [R198] ;  /* 0x00000000c604783b */ /* 0x002e680000000200 */
[----:B------:R-:W1:Y:S04]  /*7920*/  LDSM.16.M88.4 R176, [R197] ;  /* 0x00000000c5b0783b */ /* 0x000e680000000200 */
[----:B--2---:R-:W-:Y:S01]  /*7930*/  LDSM.16.M88.4 R16, [R206] ;  /* 0x00000000ce10783b */ /* 0x004fe20000000200 */
[C---:B-----5:R-:W-:Y:S03]  /*7940*/  HMMA.16816.F32.BF16 R144, R168.reuse, R140, RZ ;  /* 0x0000008ca890723c */ /* 0x060fe600000418ff */
[----:B------:R-:W2:Y:S04]  /*7950*/  LDSM.16.M88.4 R160, [R203+0x6000] ;  /* 0x00600000cba0783b */ /* 0x000ea80000000200 */
[----:B------:R-:W5:Y:S01]  /*7960*/  LDSM.16.M88.4 R156, [R203+0x6800] ;  /* 0x00680000cb9c783b */ /* 0x000f620000000200 */
[C---:B------:R-:W-:Y:S03]  /*7970*/  HMMA.16816.F32.BF16 R136, R168.reuse, R32, RZ ;  /* 0x00000020a888723c */ /* 0x040fe600000418ff */
[----:B------:R-:W1:Y:S04]  /*7980*/  LDSM.16.M88.4 R152, [R203+0x7000] ;  /* 0x00700000cb98783b */ /* 0x000e680000000200 */
[----:B------:R-:W-:Y:S01]  /*7990*/  LDSM.16.M88.4 R172, [R205] ;  /* 0x00000000cdac783b */ /* 0x000fe20000000200 */
[C---:B------:R-:W-:Y:S03]  /*79a0*/  HMMA.16816.F32.BF16 R28, R168.reuse, R24, RZ ;  /* 0x00000018a81c723c */ /* 0x040fe600000418ff */
[----:B------:R-:W0:Y:S05]  /*79b0*/  LDGDEPBAR ;  /* 0x00000000000079af */ /* 0x000e2a0000000000 */
[C---:B------:R-:W-:Y:S08]  /*79c0*/  HMMA.16816.F32.BF16 R140, R168.reuse, R142, RZ ;  /* 0x0000008ea88c723c */ /* 0x040ff000000418ff */
[C---:B------:R-:W-:Y:S08]  /*79d0*/  HMMA.16816.F32.BF16 R32, R168.reuse, R34, RZ ;  /* 0x00000022a820723c */ /* 0x040ff000000418ff */
[C---:B------:R-:W-:Y:S08]  /*79e0*/  HMMA.16816.F32.BF16 R24, R168.reuse, R26, RZ ;  /* 0x0000001aa818723c */ /* 0x040ff000000418ff */
[C---:B------:R-:W-:Y:S08]  /*79f0*/  HMMA.16816.F32.BF16 R20, R168.reuse, R148, RZ ;  /* 0x00000094a814723c */ /* 0x040ff000000418ff */
[----:B------:R-:W-:Y:S01]  /*7a00*/  HMMA.16816.F32.BF16 R168, R168, R150, RZ ;  /* 0x00000096a8a8723c */ /* 0x000fe200000418ff */
[----:B------:R-:W2:Y:S07]  /*7a10*/  LDSM.16.M88.4 R148, [R203+0x7800] ;  /* 0x00780000cb94783b */ /* 0x000eae0000000200 */
[C---:B----4-:R-:W-:Y:S08]  /*7a20*/  HMMA.16816.F32.BF16 R144, R164.reuse, R12, R144 ;  /* 0x0000000ca490723c */ /* 0x050ff00000041890 */
[C---:B------:R-:W-:Y:S01]  /*7a30*/  HMMA.16816.F32.BF16 R140, R164.reuse, R14, R140 ;  /* 0x0000000ea48c723c */ /* 0x040fe2000004188c */
[----:B------:R-:W4:Y:S07]  /*7a40*/  LDSM.16.M88.4 R12, [R196] ;  /* 0x00000000c40c783b */ /* 0x000f2e0000000200 */
[C---:B---3--:R-:W-:Y:S08]  /*7a50*/  HMMA.16816.F32.BF16 R136, R164.reuse, R8, R136 ;  /* 0x00000008a488723c */ /* 0x048ff00000041888 */
        /* <DEDUP_REMOVED lines=12> */
[C---:B-----5:R-:W-:Y:S08]  /*7b20*/  HMMA.16816.F32.BF16 R136, R16.reuse, R156, R136 ;  /* 0x0000009c1088723c */ /* 0x060ff00000041888 */
[C---:B------:R-:W-:Y:S01]  /*7b30*/  HMMA.16816.F32.BF16 R32, R16.reuse, R158, R32 ;  /* 0x0000009e1020723c */ /* 0x040fe20000041820 */
[----:B------:R-:W5:Y:S07]  /*7b40*/  LDSM.16.M88.4 R156, [R209+0x8800] ;  /* 0x00880000d19c783b */ /* 0x000f6e0000000200 */
[C---:B------:R-:W-:Y:S08]  /*7b50*/  HMMA.16816.F32.BF16 R28, R16.reuse, R152, R28 ;  /* 0x00000098101c723c */ /* 0x040ff0000004181c */
[C---:B------:R-:W-:Y:S01]  /*7b60*/  HMMA.16816.F32.BF16 R24, R16.reuse, R154, R24 ;  /* 0x0000009a1018723c */ /* 0x040fe20000041818 */
[----:B------:R-:W1:Y:S07]  /*7b70*/  LDSM.16.M88.4 R152, [R209+0x9000] ;  /* 0x00900000d198783b */ /* 0x000e6e0000000200 */
[C---:B------:R-:W-:Y:S08]  /*7b80*/  HMMA.16816.F32.BF16 R20, R16.reuse, R148, R20 ;  /* 0x000000941014723c */ /* 0x040ff00000041814 */
[----:B------:R-:W-:Y:S01]  /*7b90*/  HMMA.16816.F32.BF16 R168, R16, R150, R168 ;  /* 0x0000009610a8723c */ /* 0x000fe200000418a8 */
[----:B------:R-:W2:Y:S04]  /*7ba0*/  LDSM.16.M88.4 R148, [R209+0x9800] ;  /* 0x00980000d194783b */ /* 0x000ea80000000200 */
[----:B------:R-:W-:Y:S03]  /*7bb0*/  LDSM.16.M88.4 R16, [R208+0x2000] ;  /* 0x00200000d010783b */ /* 0x000fe60000000200 */
[C---:B----4-:R-:W-:Y:S08]  /*7bc0*/  HMMA.16816.F32.BF16 R144, R172.reuse, R12, R144 ;  /* 0x0000000cac90723c */ /* 0x050ff00000041890 */
[C---:B------:R-:W-:Y:S01]  /*7bd0*/  HMMA.16816.F32.BF16 R140, R172.reuse, R14, R140 ;  /* 0x0000000eac8c723c */ /* 0x040fe2000004188c */
[----:B------:R-:W4:Y:S07]  /*7be0*/  LDSM.16.M88.4 R12, [R195] ;  /* 0x00000000c30c783b */ /* 0x000f2e0000000200 */
[C---:B---3--:R-:W-:Y:S08]  /*7bf0*/  HMMA.16816.F32.BF16 R136, R172.reuse, R8, R136 ;  /* 0x00000008ac88723c */ /* 0x048ff00000041888 */
[C---:B------:R-:W-:Y:S01]  /*7c00*/  HMMA.16816.F32.BF16 R32, R172.reuse, R10, R32 ;  /* 0x0000000aac20723c */ /* 0x040fe20000041820 */
[----:B------:R-:W3:Y:S07]  /*7c10*/  LDSM.16.M88.4 R8, [R194] ;  /* 0x00000000c208783b */ /* 0x000eee0000000200 */
[C---:B-1----:R-:W-:Y:S08]  /*7c20*/  HMMA.16816.F32.BF16 R28, R172.reuse, R4, R28 ;  /* 0x00000004ac1c723c */ /* 0x042ff0000004181c */
[C---:B------:R-:W-:Y:S01]  /*7c30*/  HMMA.16816.F32.BF16 R24, R172.reuse, R6, R24 ;  /* 0x00000006ac18723c */ /* 0x040fe20000041818 */
[----:B------:R-:W1:Y:S07]  /*7c40*/  LDSM.16.M88.4 R4, [R193] ;  /* 0x00000000c104783b */ /* 0x000e6e0000000200 */
[C---:B------:R-:W-:Y:S08]  /*7c50*/  HMMA.16816.F32.BF16 R20, R172.reuse, R176, R20 ;  /* 0x000000b0ac14723c */ /* 0x040ff00000041814 */
[----:B------:R-:W-:Y:S07]  /*7c60*/  HMMA.16816.F32.BF16 R168, R172, R178, R168 ;  /* 0x000000b2aca8723c */ /* 0x000fee00000418a8 */
[----:B------:R-:W-:Y:S01]  /*7c70*/  IMAD R174, R219, 0x40, R218 ;  /* 0x00000040dbae7824 */ /* 0x000fe200078e02da */
[----:B--2---:R-:W-:Y:S03]  /*7c80*/  HMMA.16816.F32.BF16 R144, R164, R160, R144 ;  /* 0x000000a0a490723c */ /* 0x004fe60000041890 */
[----:B------:R-:W-:Y:S01]  /*7c90*/  I2F R3, R174 ;  /* 0x000000ae00037306 */ /* 0x000fe20000201400 */
[----:B------:R-:W-:-:S02]  /*7ca0*/  IADD3 R172, R174, 0x1, RZ ;  /* 0x00000001aeac7810 */ /* 0x000fc40007ffe0ff */
[C---:B------:R-:W-:Y:S02]  /*7cb0*/  IADD3 R176, R174.reuse, 0x8, RZ ;  /* 0x00000008aeb07810 */ /* 0x040fe40007ffe0ff */
[C---:B------:R-:W-:Y:S01]  /*7cc0*/  HMMA.16816.F32.BF16 R140, R164.reuse, R162, R140 ;  /* 0x000000a2a48c723c */ /* 0x040fe2000004188c */
[----:B------:R-:W-:Y:S01]  /*7cd0*/  LDSM.16.M88.4 R160, [R203+0x9000] ;  /* 0x00900000cba0783b */ /* 0x000fe20000000200 */
[C---:B------:R-:W-:Y:S01]  /*7ce0*/  IADD3 R183, R174.reuse, 0x10, RZ ;  /* 0x00000010aeb77810 */ /* 0x040fe20007ffe0ff */
[----:B------:R-:W-:Y:S01]  /*7cf0*/  I2F R173, R172 ;  /* 0x000000ac00ad7306 */ /* 0x000fe20000201400 */
[C---:B------:R-:W-:Y:S02]  /*7d00*/  IADD3 R178, R174.reuse, 0x9, RZ ;  /* 0x00000009aeb27810 */ /* 0x040fe40007ffe0ff */
[C---:B------:R-:W-:Y:S02]  /*7d10*/  IADD3 R186, R174.reuse, 0x11, RZ ;  /* 0x00000011aeba7810 */ /* 0x040fe40007ffe0ff */
[----:B-----5:R-:W-:Y:S01]  /*7d20*/  HMMA.16816.F32.BF16 R136, R164, R156, R136 ;  /* 0x0000009ca488723c */ /* 0x020fe20000041888 */
[----:B------:R-:W-:-:S02]  /*7d30*/  IADD3 R236, R174, 0x19, RZ ;  /* 0x00000019aeec7810 */ /* 0x000fc40007ffe0ff */
[----:B------:R-:W-:Y:S01]  /*7d40*/  I2F R175, R176 ;  /* 0x000000b000af7306 */ /* 0x000fe20000201400 */
[-C--:B------:R-:W-:Y:S02]  /*7d50*/  ISETP.GE.AND P1, PT, R172, R182.reuse, PT ;  /* 0x000000b6ac00720c */ /* 0x080fe40003f26270 */
[C---:B------:R-:W-:Y:S02]  /*7d60*/  IADD3 R228, R174.reuse, 0x18, RZ ;  /* 0x00000018aee47810 */ /* 0x040fe40007ffe0ff */
[----:B------:R-:W-:Y:S01]  /*7d70*/  HMMA.16816.F32.BF16 R32, R164, R158, R32 ;  /* 0x0000009ea420723c */ /* 0x000fe20000041820 */
[----:B------:R-:W-:Y:S01]  /*7d80*/  LDSM.16.M88.4 R156, [R206+0x2000] ;  /* 0x00200000ce9c783b */ /* 0x000fe20000000200 */
[C---:B------:R-:W-:Y:S01]  /*7d90*/  IADD3 R234, R174.reuse, 0x20, RZ ;  /* 0x00000020aeea7810 */ /* 0x040fe20007ffe0ff */
[----:B------:R-:W-:Y:S01]  /*7da0*/  I2F R179, R183 ;  /* 0x000000b700b37306 */ /* 0x000fe20000201400 */
[----:B------:R-:W-:Y:S02]  /*7db0*/  IADD3 R240, R174, 0x28, RZ ;  /* 0x00000028aef07810 */ /* 0x000fe40007ffe0ff */
[----:B------:R-:W-:-:S02]  /*7dc0*/  ISETP.GE.AND P5, PT, R176, R182, PT ;  /* 0x000000b6b000720c */ /* 0x000fc40003fa6270 */
[C---:B------:R-:W-:Y:S01]  /*7dd0*/  HMMA.16816.F32.BF16 R28, R164.reuse, R152, R28 ;  /* 0x00000098a41c723c */ /* 0x040fe2000004181c */
[----:B------:R-:W-:Y:S02]  /*7de0*/  IADD3 R238, R174, 0x21, RZ ;  /* 0x00000021aeee7810 */ /* 0x000fe40007ffe0ff */
[----:B------:R-:W-:Y:S01]  /*7df0*/  I2F R177, R178 ;  /* 0x000000b200b17306 */ /* 0x000fe20000201400 */
[----:B------:R-:W-:Y:S02]  /*7e00*/  ISETP.GE.AND P6, PT, R172, R181, PT ;  /* 0x000000b5ac00720c */ /* 0x000fe40003fc6270 */
[C---:B------:R-:W-:Y:S02]  /*7e10*/  IADD3 R242, R174.reuse, 0x31, RZ ;  /* 0x00000031aef27810 */ /* 0x040fe40007ffe0ff */
[C---:B------:R-:W-:Y:S01]  /*7e20*/  HMMA.16816.F32.BF16 R24, R164.reuse, R154, R24 ;  /* 0x0000009aa418723c */ /* 0x040fe20000041818 */
[----:B------:R-:W2:Y:S01]  /*7e30*/  LDSM.16.M88.4 R152, [R192] ;  /* 0x00000000c098783b */ /* 0x000ea20000000200 */
[C---:B------:R-:W-:Y:S01]  /*7e40*/  IADD3 R244, R174.reuse, 0x38, RZ ;  /* 0x00000038aef47810 */ /* 0x040fe20007ffe0ff */
[----:B------:R-:W-:Y:S05]  /*7e50*/  I2F R187, R186 ;  /* 0x000000ba00bb7306 */ /* 0x000fea0000201400 */
[C---:B------:R-:W-:Y:S03]  /*7e60*/  HMMA.16816.F32.BF16 R20, R164.reuse, R148, R20 ;  /* 0x00000094a414723c */ /* 0x040fe60000041814 */
[----:B------:R-:W-:Y:S05]  /*7e70*/  I2F R233, R236 ;  /* 0x000000ec00e97306 */ /* 0x000fea0000201400 */
[----:B------:R-:W-:Y:S01]  /*7e80*/  HMMA.16816.F32.BF16 R168, R164, R150, R168 ;  /* 0x00000096a4a8723c */ /* 0x000fe200000418a8 */
[----:B------:R-:W5:Y:S02]  /*7e90*/  LDSM.16.M88.4 R148, [R203+0x8000] ;  /* 0x00800000cb94783b */ /* 0x000f640000000200 */
[----:B------:R-:W-:Y:S05]  /*7ea0*/  I2F R223, R228 ;  /* 0x000000e400df7306 */ /* 0x000fea0000201400 */
[C---:B----4-:R-:W-:Y:S03]  /*7eb0*/  HMMA.16816.F32.BF16 R144, R16.reuse, R12, R144 ;  /* 0x0000000c1090723c */ /* 0x050fe60000041890 */
[----:B------:R-:W-:Y:S05]  /*7ec0*/  I2F R235, R234 ;  /* 0x000000ea00eb7306 */ /* 0x000fea0000201400 */
[C---:B------:R-:W-:Y:S01]  /*7ed0*/  HMMA.16816.F32.BF16 R140, R16.reuse, R14, R140 ;  /* 0x0000000e108c723c */ /* 0x040fe2000004188c */
[----:B------:R-:W-:Y:S02]  /*7ee0*/  LDSM.16.M88.4 R12, [R203+0x9800] ;  /* 0x00980000cb0c783b */ /* 0x000fe40000000200 */
[----:B------:R-:W-:Y:S05]  /*7ef0*/  I2F R239, R240 ;  /* 0x000000f000ef7306 */ /* 0x000fea0000201400 */
[C---:B---3--:R-:W-:Y:S03]  /*7f00*/  HMMA.16816.F32.BF16 R136, R16.reuse, R8, R136 ;  /* 0x000000081088723c */ /* 0x048fe60000041888 */
[----:B------:R-:W-:Y:S05]  /*7f10*/  I2F R237, R238 ;  /* 0x000000ee00ed7306 */ /* 0x000fea0000201400 */
[C---:B------:R-:W-:Y:S01]  /*7f20*/  HMMA.16816.F32.BF16 R32, R16.reuse, R10, R32 ;  /* 0x0000000a1020723c */ /* 0x040fe20000041820 */
[----:B------:R-:W3:Y:S02]  /*7f30*/  LDSM.16.M88.4 R8, [R203+0x8800] ;  /* 0x00880000cb08783b */ /* 0x000ee40000000200 */
[----:B------:R-:W-:Y:S05]  /*7f40*/  I2F R241, R242 ;  /* 0x000000f200f17306 */ /* 0x000fea0000201400 */
[C---:B-1----:R-:W-:Y:S03]  /*7f50*/  HMMA.16816.F32.BF16 R28, R16.reuse, R4, R28 ;  /* 0x00000004101c723c */ /* 0x042fe6000004181c */
[----:B------:R-:W-:Y:S05]  /*7f60*/  I2F R243, R244 ;  /* 0x000000f400f37306 */ /* 0x000fea0000201400 */
[C---:B------:R-:W-:Y:S01]  /*7f70*/  HMMA.16816.F32.BF16 R164, R16.reuse, R6, R24 ;  /* 0x0000000610a4723c */ /* 0x040fe20000041818 */
[----:B------:R-:W-:Y:S04]  /*7f80*/  LDSM.16.M88.4 R24, [R205+0x2000] ;  /* 0x00200000cd18783b */ /* 0x000fe80000000200 */
[----:B------:R-:W1:Y:S03]  /*7f90*/  LDSM.16.M88.4 R4, [R196+0x2000] ;  /* 0x00200000c404783b */ /* 0x000e660000000200 */
[C---:B--2---:R-:W-:Y:S08]  /*7fa0*/  HMMA.16816.F32.BF16 R20, R16.reuse, R152, R20 ;  /* 0x000000981014723c */ /* 0x044ff00000041814 */
[----:B------:R-:W-:Y:S01]  /*7fb0*/  HMMA.16816.F32.BF16 R168, R16, R154, R168 ;  /* 0x0000009a10a8723c */ /* 0x000fe200000418a8 */
[----:B------:R-:W2:Y:S04]  /*7fc0*/  LDSM.16.M88.4 R16, [R196+0x2800] ;  /* 0x00280000c410783b */ /* 0x000ea80000000200 */
[----:B------:R-:W-:Y:S03]  /*7fd0*/  LDSM.16.M88.4 R152, [R210+0x4000] ;  /* 0x00400000d298783b */ /* 0x000fe60000000200 */
        /* <DEDUP_REMOVED lines=8> */
[----:B------:R-:W3:Y:S07]  /*8060*/  LDSM.16.M88.4 R12, [R196+0x3000] ;  /* 0x00300000c40c783b */ /* 0x000eee0000000200 */
[C---:B-1----:R-:W-:Y:S08]  /*8070*/  HMMA.16816.F32.BF16 R144, R24.reuse, R4, R144 ;  /* 0x000000041890723c */ /* 0x042ff00000041890 */
[----:B------:R-:W-:Y:S01]  /*8080*/  HMMA.16816.F32.BF16 R140, R24, R6, R140 ;  /* 0x00000006188c723c */ /* 0x000fe2000004188c */
[----:B------:R-:W1:Y:S07]  /*8090*/  LDSM.16.M88.4 R4, [R209+0xa800] ;  /* 0x00a80000d104783b */ /* 0x000e6e0000000200 */
[C---:B------:R-:W-:Y:S08]  /*80a0*/  HMMA.16816.F32.BF16 R28, R156.reuse, R160, R28 ;  /* 0x000000a09c1c723c */ /* 0x040ff0000004181c */
[----:B------:R-:W-:Y:S01]  /*80b0*/  HMMA.16816.F32.BF16 R164, R156, R162, R164 ;  /* 0x000000a29ca4723c */ /* 0x000fe200000418a4 */
[----:B------:R-:W-:Y:S07]  /*80c0*/  LDSM.16.M88.4 R156, [R209+0xb000] ;  /* 0x00b00000d19c783b */ /* 0x000fee0000000200 */
[C---:B--2---:R-:W-:Y:S08]  /*80d0*/  HMMA.16816.F32.BF16 R136, R24.reuse, R16, R136 ;  /* 0x000000101888723c */ /* 0x044ff00000041888 */
[C---:B------:R-:W-:Y:S01]  /*80e0*/  HMMA.16816.F32.BF16 R160, R24.reuse, R18, R32 ;  /* 0x0000001218a0723c */ /* 0x040fe20000041820 */
[----:B------:R-:W-:Y:S04]  /*80f0*/  LDSM.16.M88.4 R32, [R208+0x4000] ;  /* 0x00400000d020783b */ /* 0x000fe80000000200 */
[----:B------:R-:W2:Y:S03]  /*8100*/  LDSM.16.M88.4 R16, [R191] ;  /* 0x00000000bf10783b */ /* 0x000ea60000000200 */
[C---:B---3--:R-:W-:Y:S08]  /*8110*/  HMMA.16816.F32.BF16 R28, R24.reuse, R12, R28 ;  /* 0x0000000c181c723c */ /* 0x048ff0000004181c */
[C---:B------:R-:W-:Y:S01]  /*8120*/  HMMA.16816.F32.BF16 R164, R24.reuse, R14, R164 ;  /* 0x0000000e18a4723c */ /* 0x040fe200000418a4 */
[----:B------:R-:W-:Y:S07]  /*8130*/  LDSM.16.M88.4 R12, [R206+0x4000] ;  /* 0x00400000ce0c783b */ /* 0x000fee0000000200 */
[C---:B------:R-:W-:Y:S08]  /*8140*/  HMMA.16816.F32.BF16 R20, R24.reuse, R8, R20 ;  /* 0x000000081814723c */ /* 0x040ff00000041814 */
[----:B------:R-:W-:Y:S01]  /*8150*/  HMMA.16816.F32.BF16 R168, R24, R10, R168 ;  /* 0x0000000a18a8723c */ /* 0x000fe200000418a8 */
[----:B------:R-:W3:Y:S04]  /*8160*/  LDSM.16.M88.4 R24, [R190] ;  /* 0x00000000be18783b */ /* 0x000ee80000000200 */
[----:B------:R-:W4:Y:S03]  /*8170*/  LDSM.16.M88.4 R8, [R209+0xb800] ;  /* 0x00b80000d108783b */ /* 0x000f260000000200 */
[C---:B------:R-:W-:Y:S08]  /*8180*/  HMMA.16816.F32.BF16 R144, R152.reuse, R148, R144 ;  /* 0x000000949890723c */ /* 0x040ff00000041890 */
[C---:B------:R-:W-:Y:S01]  /*8190*/  HMMA.16816.F32.BF16 R140, R152.reuse, R150, R140 ;  /* 0x00000096988c723c */ /* 0x040fe2000004188c */
[----:B------:R-:W-:Y:S07]  /*81a0*/  LDSM.16.M88.4 R148, [R205+0x4000] ;  /* 0x00400000cd94783b */ /* 0x000fee0000000200 */
[C---:B-1----:R-:W-:Y:S08]  /*81b0*/  HMMA.16816.F32.BF16 R136, R152.reuse, R4, R136 ;  /* 0x000000049888723c */ /* 0x042ff00000041888 */
[----:B------:R-:W-:Y:S01]  /*81c0*/  HMMA.16816.F32.BF16 R160, R152, R6, R160 ;  /* 0x0000000698a0723c */ /* 0x000fe200000418a0 */
[----:B------:R-:W1:Y:S07]  /*81d0*/  LDSM.16.M88.4 R4, [R203+0xa000] ;  /* 0x00a00000cb04783b */ /* 0x000e6e0000000200 */
[C---:B--2---:R-:W-:Y:S08]  /*81e0*/  HMMA.16816.F32.BF16 R144, R32.reuse, R16, R144 ;  /* 0x000000102090723c */ /* 0x044ff00000041890 */
[C---:B------:R-:W-:Y:S01]  /*81f0*/  HMMA.16816.F32.BF16 R140, R32.reuse, R18, R140 ;  /* 0x00000012208c723c */ /* 0x040fe2000004188c */
[----:B------:R-:W2:Y:S07]  /*8200*/  LDSM.16.M88.4 R16, [R203+0xa800] ;  /* 0x00a80000cb10783b */ /* 0x000eae0000000200 */
[C---:B---3--:R-:W-:Y:S08]  /*8210*/  HMMA.16816.F32.BF16 R136, R32.reuse, R24, R136 ;  /* 0x000000182088723c */ /* 0x048ff00000041888 */
[----:B------:R-:W-:Y:S08]  /*8220*/  HMMA.16816.F32.BF16 R160, R32, R26, R160 ;  /* 0x0000001a20a0723c */ /* 0x000ff000000418a0 */
[C---:B------:R-:W-:Y:S08]  /*8230*/  HMMA.16816.F32.BF16 R28, R152.reuse, R156, R28 ;  /* 0x0000009c981c723c */ /* 0x040ff0000004181c */
[C---:B------:R-:W-:Y:S08]  /*8240*/  HMMA.16816.F32.BF16 R164, R152.reuse, R158, R164 ;  /* 0x0000009e98a4723c */ /* 0x040ff000000418a4 */
[----:B----4-:R-:W-:Y:S01]  /*8250*/  HMMA.16816.F32.BF16 R156, R152, R8, R20 ;  /* 0x00000008989c723c */ /* 0x010fe20000041814 */
[----:B------:R-:W3:Y:S07]  /*8260*/  LDSM.16.M88.4 R20, [R196+0x4000] ;  /* 0x00400000c414783b */ /* 0x000eee0000000200 */
[C---:B-1----:R-:W-:Y:S08]  /*8270*/  HMMA.16816.F32.BF16 R144, R12.reuse, R4, R144 ;  /* 0x000000040c90723c */ /* 0x042ff00000041890 */
[----:B------:R-:W-:Y:S01]  /*8280*/  HMMA.16816.F32.BF16 R140, R12, R6, R140 ;  /* 0x000000060c8c723c */ /* 0x000fe2000004188c */
[----:B------:R-:W1:Y:S07]  /*8290*/  LDSM.16.M88.4 R4, [R189] ;  /* 0x00000000bd04783b */ /* 0x000e6e0000000200 */
[----:B------:R-:W-:Y:S01]  /*82a0*/  HMMA.16816.F32.BF16 R168, R152, R10, R168 ;  /* 0x0000000a98a8723c */ /* 0x000fe200000418a8 */
[----:B------:R-:W4:Y:S06]  /*82b0*/  LDSM.16.M88.4 R8, [R196+0x4800] ;  /* 0x00480000c408783b */ /* 0x000f2c0000000200 */
[C---:B------:R-:W-:Y:S01]  /*82c0*/  IADD3 R152, R174.reuse, 0x29, RZ ;  /* 0x00000029ae987810 */ /* 0x040fe20007ffe0ff */
[----:B--2---:R-:W-:Y:S01]  /*82d0*/  HMMA.16816.F32.BF16 R136, R12, R16, R136 ;  /* 0x000000100c88723c */ /* 0x004fe20000041888 */
[----:B------:R-:W-:-:S02]  /*82e0*/  IADD3 R154, R174, 0x30, RZ ;  /* 0x00000030ae9a7810 */ /* 0x000fc40007ffe0ff */
[----:B------:R-:W-:Y:S05]  /*82f0*/  I2F R153, R152 ;  /* 0x0000009800997306 */ /* 0x000fea0000201400 */
[----:B------:R-:W-:Y:S01]  /*8300*/  HMMA.16816.F32.BF16 R160, R12, R18, R160 ;  /* 0x000000120ca0723c */ /* 0x000fe200000418a0 */
[----:B------:R-:W2:Y:S02]  /*8310*/  LDSM.16.M88.4 R16, [R203+0xb000] ;  /* 0x00b00000cb10783b */ /* 0x000ea40000000200 */
[----:B------:R-:W-:Y:S05]  /*8320*/  I2F R155, R154 ;  /* 0x0000009a009b7306 */ /* 0x000fea0000201400 */
[C---:B---3--:R-:W-:Y:S08]  /*8330*/  HMMA.16816.F32.BF16 R144, R148.reuse, R20, R144 ;  /* 0x000000149490723c */ /* 0x048ff00000041890 */
[----:B------:R-:W-:Y:S08]  /*8340*/  HMMA.16816.F32.BF16 R140, R148, R22, R140 ;  /* 0x00000016948c723c */ /* 0x000ff0000004188c */
[----:B-1----:R-:W-:Y:S08]  /*8350*/  HMMA.16816.F32.BF16 R28, R32, R4, R28 ;  /* 0x00000004201c723c */ /* 0x002ff0000004181c */
[----:B----4-:R-:W-:Y:S01]  /*8360*/  HMMA.16816.F32.BF16 R136, R148, R8, R136 ;  /* 0x000000089488723c */ /* 0x010fe20000041888 */
[----:B------:R-:W-:-:S02]  /*8370*/  FMUL.FTZ R20, R145, c[0x0][0x2ec] ;  /* 0x0000bb0091147a20 */ /* 0x000fc40000410000 */
[----:B------:R-:W-:Y:S02]  /*8380*/  FMUL.FTZ R21, R147, c[0x0][0x2ec] ;  /* 0x0000bb0093157a20 */ /* 0x000fe40000410000 */
[----:B------:R-:W-:Y:S02]  /*8390*/  FMUL.FTZ R144, R144, c[0x0][0x2ec] ;  /* 0x0000bb0090907a20 */ /* 0x000fe40000410000 */
[----:B------:R-:W-:Y:S01]  /*83a0*/  MUFU.TANH R20, R20 ;  /* 0x0000001400147308 */ /* 0x000fe20000002400 */
[----:B------:R-:W-:Y:S01]  /*83b0*/  HMMA.16816.F32.BF16 R164, R32, R6, R164 ;  /* 0x0000000620a4723c */ /* 0x000fe200000418a4 */
[----:B------:R-:W1:Y:S01]  /*83c0*/  LDSM.16.M88.4 R4, [R196+0x5000] ;  /* 0x00500000c404783b */ /* 0x000e620000000200 */
[----:B------:R-:W-:Y:S02]  /*83d0*/  FMUL.FTZ R24, R142, c[0x0][0x2ec] ;  /* 0x0000bb008e187a20 */ /* 0x000fe40000410000 */
[----:B------:R-:W-:Y:S02]  /*83e0*/  FMUL.FTZ R22, R140, c[0x0][0x2ec] ;  /* 0x0000bb008c167a20 */ /* 0x000fe40000410000 */
[----:B------:R-:W-:Y:S01]  /*83f0*/  FMUL.FTZ R25, R143, c[0x0][0x2ec] ;  /* 0x0000bb008f197a20 */ /* 0x000fe20000410000 */
[----:B------:R-:W-:Y:S01]  /*8400*/  MUFU.TANH R21, R21 ;  /* 0x0000001500157308 */ /* 0x000fe20000002400 */
[----:B------:R-:W-:Y:S01]  /*8410*/  HMMA.16816.F32.BF16 R160, R148, R10, R160 ;  /* 0x0000000a94a0723c */ /* 0x000fe200000418a0 */
[----:B------:R-:W3:Y:S01]  /*8420*/  LDSM.16.M88.4 R8, [R188] ;  /* 0x00000000bc08783b */ /* 0x000ee20000000200 */
[----:B------:R-:W-:-:S02]  /*8430*/  FMUL.FTZ R23, R141, c[0x0][0x2ec] ;  /* 0x0000bb008d177a20 */ /* 0x000fc40000410000 */
[----:B------:R-:W-:-:S03]  /*8440*/  FMUL.FTZ R146, R146, c[0x0][0x2ec] ;  /* 0x0000bb0092927a20 */ /* 0x000fc60000410000 */
[----:B------:R-:W4:Y:S01]  /*8450*/  MUFU.TANH R24, R24 ;  /* 0x0000001800187308 */ /* 0x000f220000002400 */
[C---:B--2---:R-:W-:Y:S01]  /*8460*/  HMMA.16816.F32.BF16 R28, R12.reuse, R16, R28 ;  /* 0x000000100c1c723c */ /* 0x044fe2000004181c */
[----:B------:R-:W-:Y:S02]  /*8470*/  FMUL.FTZ R27, R136, c[0x0][0x2ec] ;  /* 0x0000bb00881b7a20 */ /* 0x000fe40000410000 */
[----:B------:R-:W-:Y:S02]  /*8480*/  FMUL.FTZ R136, R138, c[0x0][0x2ec] ;  /* 0x0000bb008a887a20 */ /* 0x000fe40000410000 */
[----:B------:R-:W-:Y:S02]  /*8490*/  FMUL.FTZ R138, R139, c[0x0][0x2ec] ;  /* 0x0000bb008b8a7a20 */ /* 0x000fe40000410000 */
[----:B------:R-:W-:Y:S01]  /*84a0*/  MUFU.TANH R22, R22 ;  /* 0x0000001600167308 */ /* 0x000fe20000002400 */
[----:B------:R-:W-:Y:S01]  /*84b0*/  HMMA.16816.F32.BF16 R164, R12, R18, R164 ;  /* 0x000000120ca4723c */ /* 0x000fe200000418a4 */
[----:B------:R-:W2:Y:S01]  /*84c0*/  LDSM.16.M88.4 R16, [R203+0xb800] ;  /* 0x00b80000cb10783b */ /* 0x000ea20000000200 */
[----:B------:R-:W-:-:S05]  /*84d0*/  FMUL.FTZ R26, R137, c[0x0][0x2ec] ;  /* 0x0000bb00891a7a20 */ /* 0x000fca0000410000 */
[----:B------:R-:W5:Y:S01]  /*84e0*/  MUFU.TANH R27, R27 ;  /* 0x0000001b001b7308 */ /* 0x000f620000002400 */
[----:B------:R-:W-:Y:S02]  /*84f0*/  FMUL.FTZ R137, R161, c[0x0][0x2ec] ;  /* 0x0000bb00a1897a20 */ /* 0x000fe40000410000 */
[----:B------:R-:W-:Y:S02]  /*8500*/  FMUL.FTZ R139, R162, c[0x0][0x2ec] ;  /* 0x0000bb00a28b7a20 */ /* 0x000fe40000410000 */
[----:B----4-:R-:W-:Y:S02]  /*8510*/  FFMA.FTZ R24, R0, R175, R24 ;  /* 0x000000af00187223 */ /* 0x010fe40000010018 */
[----:B------:R-:W-:Y:S01]  /*8520*/  FMUL.FTZ R140, R160, c[0x0][0x2ec] ;  /* 0x0000bb00a08c7a20 */ /* 0x000fe20000410000 */
[----:B------:R-:W4:Y:S01]  /*8530*/  MUFU.TANH R25, R25 ;  /* 0x0000001900197308 */ /* 0x000f220000002400 */
[----:B------:R-:W-:Y:S01]  /*8540*/  FMUL.FTZ R141, R163, c[0x0][0x2ec] ;  /* 0x0000bb00a38d7a20 */ /* 0x000fe20000410000 */
[----:B-1----:R-:W-:Y:S06]  /*8550*/  HMMA.16816.F32.BF16 R28, R148, R4, R28 ;  /* 0x00000004941c723c */ /* 0x002fec000004181c */
[----:B------:R-:W-:Y:S01]  /*8560*/  MUFU.TANH R138, R138 ;  /* 0x0000008a008a7308 */ /* 0x000fe20000002400 */
[C---:B-----5:R-:W-:Y:S01]  /*8570*/  FFMA.FTZ R27, R0.reuse, R179, R27 ;  /* 0x000000b3001b7223 */ /* 0x060fe2000001001b */
[C---:B---3--:R-:W-:Y:S06]  /*8580*/  HMMA.16816.F32.BF16 R156, R32.reuse, R8, R156 ;  /* 0x00000008209c723c */ /* 0x048fec000004189c */
[----:B------:R-:W1:Y:S01]  /*8590*/  MUFU.TANH R23, R23 ;  /* 0x0000001700177308 */ /* 0x000e620000002400 */
[----:B----4-:R-:W-:Y:S01]  /*85a0*/  FFMA.FTZ R25, R0, R177, R25 ;  /* 0x000000b100197223 */ /* 0x010fe20000010019 */
[----:B------:R-:W-:Y:S01]  /*85b0*/  HMMA.16816.F32.BF16 R168, R32, R10, R168 ;  /* 0x0000000a20a8723c */ /* 0x000fe200000418a8 */
[----:B------:R-:W-:-:S05]  /*85c0*/  IADD3 R8, R174, 0x39, RZ ;  /* 0x00000039ae087810 */ /* 0x000fca0007ffe0ff */
[----:B------:R-:W-:Y:S01]  /*85d0*/  MUFU.TANH R26, R26 ;  /* 0x0000001a001a7308 */ /* 0x000fe20000002400 */
[----:B------:R-:W-:Y:S01]  /*85e0*/  FFMA.FTZ R11, R0, R173, R20 ;  /* 0x000000ad000b7223 */ /* 0x000fe20000010014 */
[----:B------:R-:W-:Y:S01]  /*85f0*/  HMMA.16816.F32.BF16 R164, R148, R6, R164 ;  /* 0x0000000694a4723c */ /* 0x000fe200000418a4 */
[----:B------:R-:W3:Y:S01]  /*8600*/  LDSM.16.M88.4 R4, [R196+0x5800] ;  /* 0x00580000c404783b */ /* 0x000ee20000000200 */
[----:B------:R-:W-:Y:S01]  /*8610*/  FMUL.FTZ R142, R28, c[0x0][0x2ec] ;  /* 0x0000bb001c8e7a20 */ /* 0x000fe20000410000 */
[----:B------:R-:W-:-:S04]  /*8620*/  DEPBAR.LE SB0, 0x0 ;  /* 0x000080000000791a */ /* 0x000fc80000000000 */
[----:B------:R-:W4:Y:S01]  /*8630*/  MUFU.TANH R137, R137 ;  /* 0x0000008900897308 */ /* 0x000f220000002400 */
[C---:B--2---:R-:W-:Y:S01]  /*8640*/  HMMA.16816.F32.BF16 R156, R12.reuse, R16, R156 ;  /* 0x000000100c9c723c */ /* 0x044fe2000004189c */
[----:B------:R-:W-:Y:S01]  /*8650*/  FSEL R11, R11, -INF , !P1 ;  /* 0xff8000000b0b7808 */ /* 0x000fe20004800000 */
[----:B------:R-:W-:Y:S01]  /*8660*/  FMUL.FTZ R28, R29, c[0x0][0x2ec] ;  /* 0x0000bb001d1c7a20 */ /* 0x000fe20000410000 */
[----:B------:R-:W-:Y:S01]  /*8670*/  ISETP.GE.AND P1, PT, R176, R181, PT ;  /* 0x000000b5b000720c */ /* 0x000fe20003f26270 */
[----:B------:R-:W-:Y:S02]  /*8680*/  FMUL.FTZ R29, R31, c[0x0][0x2ec] ;  /* 0x0000bb001f1d7a20 */ /* 0x000fe40000410000 */
[----:B------:R-:W-:Y:S01]  /*8690*/  FFMA.FTZ R10, R0, R173, R21 ;  /* 0x000000ad000a7223 */ /* 0x000fe20000010015 */
[----:B------:R-:W2:Y:S01]  /*86a0*/  MUFU.TANH R136, R136 ;  /* 0x0000008800887308 */ /* 0x000ea20000002400 */
[----:B------:R-:W-:Y:S01]  /*86b0*/  HMMA.16816.F32.BF16 R168, R12, R18, R168 ;  /* 0x000000120ca8723c */ /* 0x000fe200000418a8 */
[----:B------:R-:W-:-:S02]  /*86c0*/  FMUL.FTZ R16, R30, c[0x0][0x2ec] ;  /* 0x0000bb001e107a20 */ /* 0x000fc40000410000 */
[----:B------:R-:W-:Y:S01]  /*86d0*/  FFMA.FTZ R17, R0, R175, R22 ;  /* 0x000000af00117223 */ /* 0x000fe20000010016 */
[----:B------:R-:W-:Y:S01]  /*86e0*/  FSEL R10, R10, -INF , !P6 ;  /* 0xff8000000a0a7808 */ /* 0x000fe20007000000 */
[----:B-1----:R-:W-:Y:S01]  /*86f0*/  FFMA.FTZ R23, R0, R177, R23 ;  /* 0x000000b100177223 */ /* 0x002fe20000010017 */
[-C--:B------:R-:W-:Y:S01]  /*8700*/  ISETP.GE.AND P6, PT, R178, R182.reuse, PT ;  /* 0x000000b6b200720c */ /* 0x080fe20003fc6270 */
[----:B------:R-:W1:Y:S01]  /*8710*/  MUFU.TANH R139, R139 ;  /* 0x0000008b008b7308 */ /* 0x000e620000002400 */
[----:B------:R-:W-:Y:S01]  /*8720*/  FMUL.FTZ R13, R166, c[0x0][0x2ec] ;  /* 0x0000bb00a60d7a20 */ /* 0x000fe20000410000 */
[----:B------:R-:W-:Y:S01]  /*8730*/  FSEL R17, R17, -INF , !P5 ;  /* 0xff80000011117808 */ /* 0x000fe20006800000 */
[----:B------:R-:W-:Y:S01]  /*8740*/  FMUL.FTZ R30, R164, c[0x0][0x2ec] ;  /* 0x0000bb00a41e7a20 */ /* 0x000fe20000410000 */
[----:B------:R-:W-:Y:S01]  /*8750*/  ISETP.GE.AND P5, PT, R178, R181, PT ;  /* 0x000000b5b200720c */ /* 0x000fe20003fa6270 */
[----:B------:R-:W-:Y:S02]  /*8760*/  FMUL.FTZ R14, R167, c[0x0][0x2ec] ;  /* 0x0000bb00a70e7a20 */ /* 0x000fe40000410000 */
[C---:B----4-:R-:W-:Y:S01]  /*8770*/  FFMA.FTZ R21, R0.reuse, R233, R137 ;  /* 0x000000e900157223 */ /* 0x050fe20000010089 */
[----:B------:R-:W4:Y:S01]  /*8780*/  MUFU.TANH R16, R16 ;  /* 0x0000001000107308 */ /* 0x000f220000002400 */
[----:B------:R-:W-:Y:S01]  /*8790*/  FSEL R12, R25, -INF , !P5 ;  /* 0xff800000190c7808 */ /* 0x000fe20006800000 */
[----:B------:R-:W-:Y:S01]  /*87a0*/  FFMA.FTZ R25, R0, R187, R26 ;  /* 0x000000bb00197223 */ /* 0x000fe2000001001a */
[----:B------:R-:W-:Y:S01]  /*87b0*/  ISETP.GE.AND P5, PT, R186, R182, PT ;  /* 0x000000b6ba00720c */ /* 0x000fe20003fa6270 */
[----:B------:R-:W-:-:S02]  /*87c0*/  FMUL.FTZ R31, R165, c[0x0][0x2ec] ;  /* 0x0000bb00a51f7a20 */ /* 0x000fc40000410000 */
[C---:B--2---:R-:W-:Y:S01]  /*87d0*/  FFMA.FTZ R136, R0.reuse, R179, R136 ;  /* 0x000000b300887223 */ /* 0x044fe20000010088 */
[----:B------:R-:W-:Y:S01]  /*87e0*/  FSEL R25, R25, -INF , !P5 ;  /* 0xff80000019197808 */ /* 0x000fe20006800000 */
[----:B------:R-:W2:Y:S01]  /*87f0*/  MUFU.TANH R140, R140 ;  /* 0x0000008c008c7308 */ /* 0x000ea20000002400 */
[----:B-1----:R-:W-:Y:S01]  /*8800*/  FFMA.FTZ R22, R0, R223, R139 ;  /* 0x000000df00167223 */ /* 0x002fe2000001008b */
[----:B---3--:R-:W-:Y:S01]  /*8810*/  HMMA.16816.F32.BF16 R156, R148, R4, R156 ;  /* 0x00000004949c723c */ /* 0x008fe2000004189c */
[----:B------:R-:W-:-:S04]  /*8820*/  ISETP.GE.AND P5, PT, R228, R181, PT ;  /* 0x000000b5e400720c */ /* 0x000fc80003fa6270 */
[----:B------:R-:W-:Y:S01]  /*8830*/  FSEL R22, R22, -INF , !P5 ;  /* 0xff80000016167808 */ /* 0x000fe20006800000 */
[----:B------:R-:W1:Y:S01]  /*8840*/  MUFU.TANH R142, R142 ;  /* 0x0000008e008e7308 */ /* 0x000e620000002400 */
[----:B------:R-:W-:Y:S01]  /*8850*/  FSEL R4, R24, -INF , !P1 ;  /* 0xff80000018047808 */ /* 0x000fe20004800000 */
[----:B------:R-:W-:Y:S01]  /*8860*/  HMMA.16816.F32.BF16 R168, R148, R6, R168 ;  /* 0x0000000694a8723c */ /* 0x000fe200000418a8 */
[----:B------:R-:W-:Y:S01]  /*8870*/  ISETP.GE.AND P1, PT, R183, R182, PT ;  /* 0x000000b6b700720c */ /* 0x000fe20003f26270 */
[C---:B------:R-:W-:Y:S01]  /*8880*/  FFMA.FTZ R24, R0.reuse, R187, R138 ;  /* 0x000000bb00187223 */ /* 0x040fe2000001008a */
[----:B------:R-:W-:Y:S01]  /*8890*/  FSEL R5, R23, -INF , !P6 ;  /* 0xff80000017057808 */ /* 0x000fe20007000000 */
[----:B----4-:R-:W-:Y:S01]  /*88a0*/  FFMA.FTZ R16, R0, R235, R16 ;  /* 0x000000eb00107223 */ /* 0x010fe20000010010 */
[----:B------:R-:W-:Y:S01]  /*88b0*/  FSEL R27, R27, -INF , !P1 ;  /* 0xff8000001b1b7808 */ /* 0x000fe20004800000 */
[----:B------:R-:W3:Y:S01]  /*88c0*/  MUFU.TANH R13, R13 ;  /* 0x0000000d000d7308 */ /* 0x000ee20000002400 */
[----:B------:R-:W-:Y:S01]  /*88d0*/  ISETP.GE.AND P1, PT, R186, R181, PT ;  /* 0x000000b5ba00720c */ /* 0x000fe20003f26270 */
[----:B--2---:R-:W-:Y:S01]  /*88e0*/  FFMA.FTZ R23, R0, R223, R140 ;  /* 0x000000df00177223 */ /* 0x004fe2000001008c */
[----:B------:R-:W-:-:S02]  /*88f0*/  ISETP.GE.AND P6, PT, R183, R181, PT ;  /* 0x000000b5b700720c */ /* 0x000fc40003fc6270 */
[----:B------:R-:W-:Y:S02]  /*8900*/  FSEL R24, R24, -INF , !P1 ;  /* 0xff80000018187808 */ /* 0x000fe40004800000 */
[-C--:B------:R-:W-:Y:S01]  /*8910*/  ISETP.GE.AND P1, PT, R236, R182.reuse, PT ;  /* 0x000000b6ec00720c */ /* 0x080fe20003f26270 */
[----:B------:R-:W2:Y:S01]  /*8920*/  MUFU.TANH R30, R30 ;  /* 0x0000001e001e7308 */ /* 0x000ea20000002400 */
[----:B------:R-:W-:Y:S01]  /*8930*/  FSEL R26, R136, -INF , !P6 ;  /* 0xff800000881a7808 */ /* 0x000fe20007000000 */
[----:B------:R-:W-:Y:S01]  /*8940*/  FMUL.FTZ R7, R158, c[0x0][0x2ec] ;  /* 0x0000bb009e077a20 */ /* 0x000fe20000410000 */
[----:B------:R-:W-:Y:S01]  /*8950*/  FSEL R21, R21, -INF , !P1 ;  /* 0xff80000015157808 */ /* 0x000fe20004800000 */
[----:B------:R-:W-:Y:S01]  /*8960*/  FMUL.FTZ R6, R157, c[0x0][0x2ec] ;  /* 0x0000bb009d067a20 */ /* 0x000fe20000410000 */
[----:B------:R-:W-:Y:S01]  /*8970*/  ISETP.GE.AND P1, PT, R234, R181, PT ;  /* 0x000000b5ea00720c */ /* 0x000fe20003f26270 */
[----:B------:R-:W-:Y:S01]  /*8980*/  FMUL.FTZ R15, R156, c[0x0][0x2ec] ;  /* 0x0000bb009c0f7a20 */ /* 0x000fe20000410000 */
[-C--:B------:R-:W-:Y:S01]  /*8990*/  ISETP.GE.AND P6, PT, R228, R182.reuse, PT ;  /* 0x000000b6e400720c */ /* 0x080fe20003fc6270 */
[----:B------:R-:W4:Y:S01]  /*89a0*/  MUFU.TANH R141, R141 ;  /* 0x0000008d008d7308 */ /* 0x000f220000002400 */
[----:B-1----:R-:W-:Y:S01]  /*89b0*/  FFMA.FTZ R142, R0, R235, R142 ;  /* 0x000000eb008e7223 */ /* 0x002fe2000001008e */
[-C--:B------:R-:W-:Y:S01]  /*89c0*/  ISETP.GE.AND P5, PT, R234, R182.reuse, PT ;  /* 0x000000b6ea00720c */ /* 0x080fe20003fa6270 */
[----:B------:R-:W-:Y:S01]  /*89d0*/  FMUL.FTZ R19, R170, c[0x0][0x2ec] ;  /* 0x0000bb00aa137a20 */ /* 0x000fe20000410000 */
[----:B------:R-:W-:Y:S01]  /*89e0*/  FSEL R172, R16, -INF , !P1 ;  /* 0xff80000010ac7808 */ /* 0x000fe20004800000 */
[----:B------:R-:W-:Y:S01]  /*89f0*/  FMUL.FTZ R18, R168, c[0x0][0x2ec] ;  /* 0x0000bb00a8127a20 */ /* 0x000fe20000410000 */
[----:B------:R-:W-:Y:S01]  /*8a00*/  ISETP.GE.AND P1, PT, R240, R182, PT ;  /* 0x000000b6f000720c */ /* 0x000fe20003f26270 */
[CC--:B---3--:R-:W-:Y:S01]  /*8a10*/  FFMA.FTZ R166, R0.reuse, R239.reuse, R13 ;  /* 0x000000ef00a67223 */ /* 0x0c8fe2000001000d */
[----:B------:R-:W1:Y:S01]  /*8a20*/  MUFU.TANH R29, R29 ;  /* 0x0000001d001d7308 */ /* 0x000e620000002400 */
[----:B--2---:R-:W-:Y:S01]  /*8a30*/  FFMA.FTZ R30, R0, R239, R30 ;  /* 0x000000ef001e7223 */ /* 0x004fe2000001001e */
[----:B------:R-:W-:Y:S01]  /*8a40*/  FSEL R23, R23, -INF , !P6 ;  /* 0xff80000017177808 */ /* 0x000fe20007000000 */
[----:B------:R-:W-:Y:S01]  /*8a50*/  FMUL.FTZ R159, R159, c[0x0][0x2ec] ;  /* 0x0000bb009f9f7a20 */ /* 0x000fe20000410000 */
[----:B------:R-:W-:Y:S01]  /*8a60*/  ISETP.GE.AND P6, PT, R236, R181, PT ;  /* 0x000000b5ec00720c */ /* 0x000fe20003fc6270 */
[----:B------:R-:W-:Y:S01]  /*8a70*/  FMUL.FTZ R171, R171, c[0x0][0x2ec] ;  /* 0x0000bb00abab7a20 */ /* 0x000fe20000410000 */
[----:B------:R-:W-:Y:S01]  /*8a80*/  FSEL R173, R142, -INF , !P5 ;  /* 0xff8000008ead7808 */ /* 0x000fe20006800000 */
[----:B------:R-:W-:Y:S01]  /*8a90*/  IMAD.MOV.U32 R234, RZ, RZ, R184 ;  /* 0x000000ffffea7224 */ /* 0x000fe200078e00b8 */
[----:B------:R-:W2:Y:S01]  /*8aa0*/  MUFU.TANH R14, R14 ;  /* 0x0000000e000e7308 */ /* 0x000ea20000002400 */
[----:B----4-:R-:W-:Y:S01]  /*8ab0*/  FFMA.FTZ R20, R0, R233, R141 ;  /* 0x000000e900147223 */ /* 0x010fe2000001008d */
[----:B------:R-:W-:Y:S01]  /*8ac0*/  ISETP.GE.AND P5, PT, R238, R181, PT ;  /* 0x000000b5ee00720c */ /* 0x000fe20003fa6270 */
[----:B------:R-:W-:Y:S01]  /*8ad0*/  IMAD.MOV.U32 R233, RZ, RZ, R185 ;  /* 0x000000ffffe97224 */ /* 0x000fe200078e00b9 */
[----:B------:R-:W-:-:S02]  /*8ae0*/  FSEL R167, R30, -INF , !P1 ;  /* 0xff8000001ea77808 */ /* 0x000fc40004800000 */
[----:B------:R-:W-:Y:S02]  /*8af0*/  ISETP.GE.AND P1, PT, R152, R181, PT ;  /* 0x000000b59800720c */ /* 0x000fe40003f26270 */
[----:B------:R-:W3:Y:S01]  /*8b00*/  MUFU.TANH R28, R28 ;  /* 0x0000001c001c7308 */ /* 0x000ee20000002400 */
[----:B-1----:R-:W-:Y:S01]  /*8b10*/  FFMA.FTZ R29, R0, R237, R29 ;  /* 0x000000ed001d7223 */ /* 0x002fe2000001001d */
[----:B------:R-:W-:Y:S02]  /*8b20*/  FSEL R20, R20, -INF , !P6 ;  /* 0xff80000014147808 */ /* 0x000fe40007000000 */
[-C--:B------:R-:W-:Y:S02]  /*8b30*/  ISETP.GE.AND P6, PT, R238, R182.reuse, PT ;  /* 0x000000b6ee00720c */ /* 0x080fe40003fc6270 */
[----:B------:R-:W-:Y:S02]  /*8b40*/  FSEL R168, R29, -INF , !P5 ;  /* 0xff8000001da87808 */ /* 0x000fe40006800000 */
[----:B------:R-:W1:Y:S01]  /*8b50*/  MUFU.TANH R7, R7 ;  /* 0x0000000700077308 */ /* 0x000e620000002400 */
[----:B--2---:R-:W-:Y:S01]  /*8b60*/  FFMA.FTZ R14, R0, R153, R14 ;  /* 0x00000099000e7223 */ /* 0x004fe2000001000e */
[----:B------:R-:W-:-:S04]  /*8b70*/  ISETP.GE.AND P5, PT, R152, R182, PT ;  /* 0x000000b69800720c */ /* 0x000fc80003fa6270 */
[----:B------:R-:W-:Y:S01]  /*8b80*/  FSEL R164, R14, -INF , !P1 ;  /* 0xff8000000ea47808 */ /* 0x000fe20004800000 */
[----:B------:R-:W-:Y:S01]  /*8b90*/  FMUL.FTZ R14, R169, c[0x0][0x2ec] ;  /* 0x0000bb00a90e7a20 */ /* 0x000fe20000410000 */
[----:B------:R-:W2:Y:S01]  /*8ba0*/  MUFU.TANH R6, R6 ;  /* 0x0000000600067308 */ /* 0x000ea20000002400 */
[----:B---3--:R-:W-:Y:S01]  /*8bb0*/  FFMA.FTZ R28, R0, R237, R28 ;  /* 0x000000ed001c7223 */ /* 0x008fe2000001001c */
[----:B------:R-:W-:-:S04]  /*8bc0*/  ISETP.GE.AND P1, PT, R242, R182, PT ;  /* 0x000000b6f200720c */ /* 0x000fc80003f26270 */
[----:B------:R-:W-:Y:S02]  /*8bd0*/  FSEL R175, R28, -INF , !P6 ;  /* 0xff8000001caf7808 */ /* 0x000fe40007000000 */
[----:B------:R-:W3:Y:S01]  /*8be0*/  MUFU.TANH R31, R31 ;  /* 0x0000001f001f7308 */ /* 0x000ee20000002400 */
[----:B-1----:R-:W-:Y:S01]  /*8bf0*/  FFMA.FTZ R152, R0, R155, R7 ;  /* 0x0000009b00987223 */ /* 0x002fe20000010007 */
[----:B------:R-:W-:-:S04]  /*8c00*/  ISETP.GE.AND P6, PT, R240, R181, PT ;  /* 0x000000b5f000720c */ /* 0x000fc80003fc6270 */
[----:B------:R-:W-:Y:S02]  /*8c10*/  FSEL R166, R166, -INF , !P6 ;  /* 0xff800000a6a67808 */ /* 0x000fe40007000000 */
[----:B------:R-:W1:Y:S01]  /*8c20*/  MUFU.TANH R13, R18 ;  /* 0x00000012000d7308 */ /* 0x000e620000002400 */
[----:B--2---:R-:W-:Y:S01]  /*8c30*/  FFMA.FTZ R6, R0, R241, R6 ;  /* 0x000000f100067223 */ /* 0x004fe20000010006 */
[----:B------:R-:W-:-:S06]  /*8c40*/  ISETP.GE.AND P6, PT, R154, R182, PT ;  /* 0x000000b69a00720c */ /* 0x000fcc0003fc6270 */
[----:B------:R-:W2:Y:S01]  /*8c50*/  MUFU.TANH R19, R19 ;  /* 0x0000001300137308 */ /* 0x000ea20000002400 */
[----:B---3--:R-:W-:Y:S01]  /*8c60*/  FFMA.FTZ R31, R0, R153, R31 ;  /* 0x00000099001f7223 */ /* 0x008fe2000001001f */
[----:B------:R-:W-:Y:S02]  /*8c70*/  FSEL R153, R6, -INF , !P1 ;  /* 0xff80000006997808 */ /* 0x000fe40004800000 */
[----:B------:R-:W-:Y:S02]  /*8c80*/  ISETP.GE.AND P1, PT, R244, R181, PT ;  /* 0x000000b5f400720c */ /* 0x000fe40003f26270 */
[----:B------:R-:W-:Y:S02]  /*8c90*/  FSEL R165, R31, -INF , !P5 ;  /* 0xff8000001fa57808 */ /* 0x000fe40006800000 */
[----:B------:R-:W3:Y:S01]  /*8ca0*/  MUFU.TANH R15, R15 ;  /* 0x0000000f000f7308 */ /* 0x000ee20000002400 */
[----:B-1----:R-:W-:Y:S01]  /*8cb0*/  FFMA.FTZ R137, R0, R243, R13 ;  /* 0x000000f300897223 */ /* 0x002fe2000001000d */
[----:B------:R-:W-:-:S04]  /*8cc0*/  ISETP.GE.AND P5, PT, R154, R181, PT ;  /* 0x000000b59a00720c */ /* 0x000fc80003fa6270 */
[----:B------:R-:W-:Y:S02]  /*8cd0*/  FSEL R152, R152, -INF , !P5 ;  /* 0xff80000098987808 */ /* 0x000fe40006800000 */
[----:B------:R-:W1:Y:S01]  /*8ce0*/  MUFU.TANH R16, R159 ;  /* 0x0000009f00107308 */ /* 0x000e620000002400 */
[----:B--2---:R-:W-:Y:S01]  /*8cf0*/  FFMA.FTZ R19, R0, R243, R19 ;  /* 0x000000f300137223 */ /* 0x004fe20000010013 */
[----:B------:R-:W-:-:S04]  /*8d00*/  ISETP.GE.AND P5, PT, R244, R182, PT ;  /* 0x000000b6f400720c */ /* 0x000fc80003fa6270 */
[----:B------:R-:W-:Y:S02]  /*8d10*/  FSEL R136, R19, -INF , !P1 ;  /* 0xff80000013887808 */ /* 0x000fe40004800000 */
[----:B------:R-:W2:Y:S01]  /*8d20*/  MUFU.TANH R144, R144 ;  /* 0x0000009000907308 */ /* 0x000ea20000002400 */
[----:B---3--:R-:W-:Y:S01]  /*8d30*/  FFMA.FTZ R15, R0, R155, R15 ;  /* 0x0000009b000f7223 */ /* 0x008fe2000001000f */
[----:B------:R-:W-:Y:S02]  /*8d40*/  ISETP.GE.AND P1, PT, R134, 0x3, PT ;  /* 0x000000038600780c */ /* 0x000fe40003f26270 */
[----:B------:R-:W-:Y:S02]  /*8d50*/  FSEL R137, R137, -INF , !P5 ;  /* 0xff80000089897808 */ /* 0x000fe40006800000 */
[----:B------:R-:W-:Y:S02]  /*8d60*/  FSEL R155, R15, -INF , !P6 ;  /* 0xff8000000f9b7808 */ /* 0x000fe40007000000 */
[----:B------:R-:W3:Y:S01]  /*8d70*/  MUFU.TANH R7, R146 ;  /* 0x0000009200077308 */ /* 0x000ee20000002400 */
[----:B-1----:R-:W-:Y:S01]  /*8d80*/  FFMA.FTZ R16, R0, R241, R16 ;  /* 0x000000f100107223 */ /* 0x002fe20000010010 */
[----:B------:R-:W-:Y:S01]  /*8d90*/  BAR.SYNC.DEFER_BLOCKING 0x0 ;  /* 0x0000000000007b1d */ /* 0x000fe20000010000 */
[----:B------:R-:W-:-:S02]  /*8da0*/  ISETP.GE.AND P6, PT, R242, R181, PT ;  /* 0x000000b5f200720c */ /* 0x000fc40003fc6270 */
[----:B------:R-:W-:Y:S02]  /*8db0*/  ISETP.GE.AND P5, PT, R174, R181, PT ;  /* 0x000000b5ae00720c */ /* 0x000fe40003fa6270 */
[----:B------:R-:W-:Y:S01]  /*8dc0*/  FSEL R138, R16, -INF , !P6 ;  /* 0xff800000108a7808 */ /* 0x000fe20007000000 */
[----:B------:R-:W-:Y:S01]  /*8dd0*/  I2F R9, R8 ;  /* 0x0000000800097306 */ /* 0x000fe20000201400 */
[----:B--2---:R-:W-:Y:S01]  /*8de0*/  FFMA.FTZ R6, R0, R3, R144 ;  /* 0x0000000300067223 */ /* 0x004fe20000010090 */
[----:B------:R-:W-:-:S04]  /*8df0*/  ISETP.GE.AND P6, PT, R174, R182, PT ;  /* 0x000000b6ae00720c */ /* 0x000fc80003fc6270 */
[----:B------:R-:W-:Y:S02]  /*8e00*/  FSEL R6, R6, -INF , !P6 ;  /* 0xff80000006067808 */ /* 0x000fe40007000000 */
[----:B------:R-:W1:Y:S01]  /*8e10*/  MUFU.TANH R14, R14 ;  /* 0x0000000e000e7308 */ /* 0x000e620000002400 */
[----:B---3--:R-:W-:Y:S01]  /*8e20*/  FFMA.FTZ R3, R0, R3, R7 ;  /* 0x0000000300037223 */ /* 0x008fe20000010007 */
[----:B------:R-:W-:-:S04]  /*8e30*/  ISETP.GE.AND P6, PT, R8, R182, PT ;  /* 0x000000b60800720c */ /* 0x000fc80003fc6270 */
[----:B------:R-:W-:Y:S02]  /*8e40*/  FSEL R3, R3, -INF , !P5 ;  /* 0xff80000003037808 */ /* 0x000fe40006800000 */
[----:B------:R-:W2:Y:S01]  /*8e50*/  MUFU.TANH R13, R171 ;  /* 0x000000ab000d7308 */ /* 0x000ea20000002400 */
[----:B------:R-:W-:Y:S01]  /*8e60*/  ISETP.GE.AND P5, PT, R8, R181, PT ;  /* 0x000000b50800720c */ /* 0x000fe20003fa6270 */
[----:B-1----:R-:W-:-:S05]  /*8e70*/  FFMA.FTZ R14, R0, R9, R14 ;  /* 0x00000009000e7223 */ /* 0x002fca000001000e */
[----:B------:R-:W-:Y:S01]  /*8e80*/  FSEL R139, R14, -INF , !P6 ;  /* 0xff8000000e8b7808 */ /* 0x000fe20007000000 */
[----:B--2---:R-:W-:-:S05]  /*8e90*/  FFMA.FTZ R13, R0, R9, R13 ;  /* 0x00000009000d7223 */ /* 0x004fca000001000d */
        /* <DEDUP_REMOVED lines=61> */
.L_x_2312:
[----:B------:R-:W-:-:S05]  /*9270*/  IMAD.MOV.U32 R13, RZ, RZ, c[0x0][0x198] ;  /* 0x00006600ff0d7624 */ /* 0x000fca00078e00ff */
[----:B------:R-:W-:-:S04]  /*9280*/  LEA R13, -R13, RZ, 0x6 ;  /* 0x000000ff0d0d7211 */ /* 0x000fc800078e31ff */
[----:B------:R-:W-:Y:S02]  /*9290*/  SHF.R.S32.HI R14, RZ, 0x1f, R13 ;  /* 0x0000001fff0e7819 */ /* 0x000fe4000001140d */
.L_x_2313:
[CC--:B------:R-:W-:Y:S01]  /*92a0*/  @!P3 IADD3 R8, P1, R180.reuse, R13.reuse, RZ ;  /* 0x0000000db408b210 */ /* 0x0c0fe20007f3e0ff */
[----:B------:R1:W-:Y:S01]  /*92b0*/  @P4 STS.128 [R220+0x6000], RZ ;  /* 0x006000ffdc004388 */ /* 0x0003e20000000c00 */
[----:B------:R-:W-:Y:S01]  /*92c0*/  @!P2 IADD3 R9, P5, R180, R13, RZ ;  /* 0x0000000db409a210 */ /* 0x000fe20007fbe0ff */
[----:B------:R-:W-:Y:S02]  /*92d0*/  BSSY B0, `(.L_x_2314) ;  /* 0x0000069000007945 */ /* 0x000fe40003800000 */
[C-C-:B------:R-:W-:Y:S01]  /*92e0*/  @!P3 IMAD.X R7, R135.reuse, 0x1, R14.reuse, P1 ;  /* 0x000000018707b824 */ /* 0x140fe200008e060e */
[C---:B------:R-:W-:Y:S01]  /*92f0*/  @!P3 LEA R34, P1, R8.reuse, c[0x0][0x168], 0x1 ;  /* 0x00005a000822ba11 */ /* 0x040fe200078208ff */
        /* <DEDUP_REMOVED lines=42> */
[C---:B------:R-:W-:Y:S02]  /*95a0*/  @!P2 LEA R146, P5, R7.reuse, c[0x0][0x168], 0x1 ;  /* 0x00005a000792aa11 */ /* 0x040fe400078a08ff */
        /* <DEDUP_REMOVED lines=59> */
.L_x_2315:
[----:B------:R-:W-:Y:S05]  /*9960*/  BSYNC B0 ;  /* 0x0000000000007941 */ /* 0x000fea0003800000 */
.L_x_2314:
[----:B------:R-:W0:Y:S01]  /*9970*/  LDGDEPBAR ;  /* 0x00000000000079af */ /* 0x000e220000000000 */
[----:B------:R-:W-:-:S04]  /*9980*/  LEA R230, P1, R13, R230, 0x1 ;  /* 0x000000e60de67211 */ /* 0x000fc800078208ff */
[----:B------:R-:W-:Y:S02]  /*9990*/  LEA.HI.X R229, R13, R229, R14, 0x1, P1 ;  /* 0x000000e50de57211 */ /* 0x000fe400008f0c0e */
.L_x_2311:
        /* <DEDUP_REMOVED lines=62> */
[----:B------:R-:W-:Y:S02]  /*9d80*/  FFMA.FTZ R142, R17, c[0x0][0x23c], -R154 ;  /* 0x00008f00118e7a23 */ /* 0x000fe4000001089a */
[----:B------:R-:W-:Y:S01]  /*9d90*/  FFMA.FTZ R3, R10, c[0x0][0x23c], -R151 ;  /* 0x00008f000a037a23 */ /* 0x000fe20000010897 */
[----:B------:R-:W2:Y:S01]  /*9da0*/  LDSM.16.MT88.4 R16, [R204+0xc000] ;  /* 0x00c00000cc10783b */ /* 0x000ea20000004200 */
[----:B------:R-:W-:-:S02]  /*9db0*/  FMUL.FTZ R149, R4, c[0x0][0x23c] ;  /* 0x00008f0004957a20 */ /* 0x000fc40000410000 */
[----:B------:R-:W-:Y:S01]  /*9dc0*/  FMUL.FTZ R148, R5, c[0x0][0x23c] ;  /* 0x00008f0005947a20 */ /* 0x000fe20000410000 */
[----:B------:R-:W-:Y:S01]  /*9dd0*/  MUFU.EX2 R144, R144 ;  /* 0x0000009000907308 */ /* 0x000fe20000000800 */
[----:B------:R-:W3:Y:S01]  /*9de0*/  LDSM.16.MT88.4 R8, [R201+0xc000] ;  /* 0x00c00000c908783b */ /* 0x000ee20000004200 */
[--C-:B------:R-:W-:Y:S02]  /*9df0*/  FFMA.FTZ R156, R27, c[0x0][0x23c], -R154.reuse ;  /* 0x00008f001b9c7a23 */ /* 0x100fe4000001089a */
[--C-:B------:R-:W-:Y:S02]  /*9e00*/  FFMA.FTZ R157, R25, c[0x0][0x23c], -R154.reuse ;  /* 0x00008f00199d7a23 */ /* 0x100fe4000001089a */
[--C-:B------:R-:W-:Y:S02]  /*9e10*/  FFMA.FTZ R158, R23, c[0x0][0x23c], -R154.reuse ;  /* 0x00008f00179e7a23 */ /* 0x100fe4000001089a */
[----:B------:R-:W4:Y:S01]  /*9e20*/  MUFU.EX2 R143, R143 ;  /* 0x0000008f008f7308 */ /* 0x000f220000000800 */
[----:B------:R-:W-:-:S02]  /*9e30*/  FFMA.FTZ R159, R21, c[0x0][0x23c], -R154 ;  /* 0x00008f00159f7a23 */ /* 0x000fc4000001089a */
[--C-:B------:R-:W-:Y:S02]  /*9e40*/  FFMA.FTZ R160, R26, c[0x0][0x23c], -R151.reuse ;  /* 0x00008f001aa07a23 */ /* 0x100fe40000010897 */
[--C-:B------:R-:W-:Y:S02]  /*9e50*/  FFMA.FTZ R163, R24, c[0x0][0x23c], -R151.reuse ;  /* 0x00008f0018a37a23 */ /* 0x100fe40000010897 */
[--C-:B------:R-:W-:Y:S01]  /*9e60*/  FFMA.FTZ R161, R22, c[0x0][0x23c], -R151.reuse ;  /* 0x00008f0016a17a23 */ /* 0x100fe20000010897 */
[----:B------:R-:W5:Y:S01]  /*9e70*/  MUFU.EX2 R142, R142 ;  /* 0x0000008e008e7308 */ /* 0x000f620000000800 */
[----:B------:R-:W-:Y:S01]  /*9e80*/  FFMA.FTZ R162, R20, c[0x0][0x23c], -R151 ;  /* 0x00008f0014a27a23 */ /* 0x000fe20000010897 */
[----:B------:R-:W-:Y:S01]  /*9e90*/  LDSM.16.MT88.4 R24, [R204+0xe800] ;  /* 0x00e80000cc18783b */ /* 0x000fe20000004200 */
[--C-:B------:R-:W-:Y:S02]  /*9ea0*/  FFMA.FTZ R174, R165, c[0x0][0x23c], -R154.reuse ;  /* 0x00008f00a5ae7a23 */ /* 0x100fe4000001089a */
[--C-:B------:R-:W-:Y:S01]  /*9eb0*/  FFMA.FTZ R169, R173, c[0x0][0x23c], -R154.reuse ;  /* 0x00008f00ada97a23 */ /* 0x100fe2000001089a */
[----:B------:R-:W-:Y:S01]  /*9ec0*/  LDSM.16.MT88.4 R20, [R202+0xe800] ;  /* 0x00e80000ca14783b */ /* 0x000fe20000004200 */
[--C-:B------:R-:W-:Y:S01]  /*9ed0*/  FFMA.FTZ R170, R175, c[0x0][0x23c], -R154.reuse ;  /* 0x00008f00afaa7a23 */ /* 0x100fe2000001089a */
[----:B------:R-:W-:Y:S01]  /*9ee0*/  MUFU.EX2 R140, R140 ;  /* 0x0000008c008c7308 */ /* 0x000fe20000000800 */
[----:B----4-:R-:W-:Y:S01]  /*9ef0*/  F2FP.BF16.PACK_AB R4, R143, R144 ;  /* 0x000000908f04723e */ /* 0x010fe200000010ff */
[----:B------:R-:W-:-:S02]  /*9f00*/  FFMA.FTZ R167, R167, c[0x0][0x23c], -R154 ;  /* 0x00008f00a7a77a23 */ /* 0x000fc4000001089a */
[--C-:B------:R-:W-:Y:S02]  /*9f10*/  FFMA.FTZ R165, R172, c[0x0][0x23c], -R151.reuse ;  /* 0x00008f00aca57a23 */ /* 0x100fe40000010897 */
[--C-:B------:R-:W-:Y:S02]  /*9f20*/  FFMA.FTZ R168, R168, c[0x0][0x23c], -R151.reuse ;  /* 0x00008f00a8a87a23 */ /* 0x100fe40000010897 */
[----:B------:R-:W4:Y:S01]  /*9f30*/  MUFU.EX2 R3, R3 ;  /* 0x0000000300037308 */ /* 0x000f220000000800 */
[----:B-----5:R-:W-:Y:S01]  /*9f40*/  F2FP.BF16.PACK_AB R6, R141, R142 ;  /* 0x0000008e8d06723e */ /* 0x020fe200000010ff */
[--C-:B------:R-:W-:Y:S02]  /*9f50*/  FFMA.FTZ R166, R166, c[0x0][0x23c], -R151.reuse ;  /* 0x00008f00a6a67a23 */ /* 0x100fe40000010897 */
[----:B------:R-:W-:Y:S02]  /*9f60*/  FFMA.FTZ R171, R164, c[0x0][0x23c], -R151 ;  /* 0x00008f00a4ab7a23 */ /* 0x000fe40000010897 */
[----:B------:R-:W-:-:S02]  /*9f70*/  FFMA.FTZ R164, R153, c[0x0][0x23c], -R154 ;  /* 0x00008f0099a47a23 */ /* 0x000fc4000001089a */
[----:B------:R-:W5:Y:S01]  /*9f80*/  MUFU.EX2 R2, R2 ;  /* 0x0000000200027308 */ /* 0x000f620000000800 */
[--C-:B------:R-:W-:Y:S02]  /*9f90*/  FFMA.FTZ R155, R155, c[0x0][0x23c], -R154.reuse ;  /* 0x00008f009b9b7a23 */ /* 0x100fe4000001089a */
[----:B------:R-:W-:Y:S02]  /*9fa0*/  FFMA.FTZ R153, R137, c[0x0][0x23c], -R154 ;  /* 0x00008f0089997a23 */ /* 0x000fe4000001089a */
[--C-:B------:R-:W-:Y:S02]  /*9fb0*/  FFMA.FTZ R152, R152, c[0x0][0x23c], -R151.reuse ;  /* 0x00008f0098987a23 */ /* 0x100fe40000010897 */
[--C-:B------:R-:W-:Y:S01]  /*9fc0*/  FFMA.FTZ R173, R138, c[0x0][0x23c], -R151.reuse ;  /* 0x00008f008aad7a23 */ /* 0x100fe20000010897 */
[----:B------:R-:W1:Y:S01]  /*9fd0*/  MUFU.EX2 R149, R149 ;  /* 0x0000009500957308 */ /* 0x000e620000000800 */
[----:B----4-:R-:W-:Y:S01]  /*9fe0*/  F2FP.BF16.PACK_AB R5, R3, R140 ;  /* 0x0000008c0305723e */ /* 0x010fe200000010ff */
[----:B------:R-:W-:-:S02]  /*9ff0*/  FFMA.FTZ R172, R136, c[0x0][0x23c], -R151 ;  /* 0x00008f0088ac7a23 */ /* 0x000fc40000010897 */
[----:B------:R-:W-:Y:S02]  /*a000*/  FFMA.FTZ R154, R139, c[0x0][0x23c], -R154 ;  /* 0x00008f008b9a7a23 */ /* 0x000fe4000001089a */
[----:B------:R-:W-:Y:S01]  /*a010*/  FFMA.FTZ R151, R150, c[0x0][0x23c], -R151 ;  /* 0x00008f0096977a23 */ /* 0x000fe20000010897 */
[----:B------:R-:W-:Y:S01]  /*a020*/  LDSM.16.MT88.4 R136, [R202+0xd800] ;  /* 0x00d80000ca88783b */ /* 0x000fe20000004200 */
[----:B------:R-:W4:Y:S01]  /*a030*/  MUFU.EX2 R148, R148 ;  /* 0x0000009400947308 */ /* 0x000f220000000800 */
[----:B-----5:R-:W-:Y:S01]  /*a040*/  F2FP.BF16.PACK_AB R7, R147, R2 ;  /* 0x000000029307723e */ /* 0x020fe200000010ff */
[----:B-1----:R-:W-:-:S06]  /*a050*/  FMUL.FTZ R120, R120, R149 ;  /* 0x0000009578787220 */ /* 0x002fcc0000410000 */
[----:B------:R-:W-:Y:S01]  /*a060*/  MUFU.EX2 R156, R156 ;  /* 0x0000009c009c7308 */ /* 0x000fe20000000800 */
[-C--:B------:R-:W-:Y:S02]  /*a070*/  FMUL.FTZ R121, R121, R149.reuse ;  /* 0x0000009579797220 */ /* 0x080fe40000410000 */
[-C--:B------:R-:W-:Y:S02]  /*a080*/  FMUL.FTZ R116, R116, R149.reuse ;  /* 0x0000009574747220 */ /* 0x080fe40000410000 */
[----:B------:R-:W-:Y:S02]  /*a090*/  FMUL.FTZ R117, R117, R149 ;  /* 0x0000009575757220 */ /* 0x000fe40000410000 */
[-C--:B----4-:R-:W-:Y:S01]  /*a0a0*/  FMUL.FTZ R122, R122, R148.reuse ;  /* 0x000000947a7a7220 */ /* 0x090fe20000410000 */
[----:B------:R-:W1:Y:S01]  /*a0b0*/  MUFU.EX2 R157, R157 ;  /* 0x0000009d009d7308 */ /* 0x000e620000000800 */
        /* <DEDUP_REMOVED lines=11> */
[----:B------:R-:W4:Y:S01]  /*a170*/  LDSM.16.MT88.4 R12, [R204+0xe000] ;  /* 0x00e00000cc0c783b */ /* 0x000f220000004200 */
        /* <DEDUP_REMOVED lines=15> */
[----:B------:R-:W5:Y:S01]  /*a270*/  MUFU.EX2 R163, R163 ;  /* 0x000000a300a37308 */ /* 0x000f620000000800 */
        /* <DEDUP_REMOVED lines=12> */
[----:B------:R-:W1:Y:S01]  /*a340*/  MUFU.EX2 R162, R162 ;  /* 0x000000a200a27308 */ /* 0x000e620000000800 */
[-C--:B------:R-:W-:Y:S02]  /*a350*/  FMUL.FTZ R43, R43, R148.reuse ;  /* 0x000000942b2b7220 */ /* 0x080fe40000410000 */
[C---:B----4-:R-:W-:Y:S01]  /*a360*/  HMMA.16816.F32.BF16 R36, R4.reuse, R12, R36 ;  /* 0x0000000c0424723c */ /* 0x050fe20000041824 */
[-C--:B------:R-:W-:Y:S02]  /*a370*/  FMUL.FTZ R104, R104, R149.reuse ;  /* 0x0000009568687220 */ /* 0x080fe40000410000 */
[-C--:B------:R-:W-:Y:S02]  /*a380*/  FMUL.FTZ R105, R105, R149.reuse ;  /* 0x0000009569697220 */ /* 0x080fe40000410000 */
[-C--:B------:R-:W-:Y:S01]  /*a390*/  FMUL.FTZ R106, R106, R148.reuse ;  /* 0x000000946a6a7220 */ /* 0x080fe20000410000 */
[----:B------:R-:W-:Y:S01]  /*a3a0*/  MUFU.EX2 R169, R169 ;  /* 0x000000a900a97308 */ /* 0x000fe20000000800 */
[----:B------:R-:W-:Y:S01]  /*a3b0*/  FMUL.FTZ R107, R107, R148 ;  /* 0x000000946b6b7220 */ /* 0x000fe20000410000 */
[----:B------:R-:W-:Y:S01]  /*a3c0*/  HMMA.16816.F32.BF16 R40, R4, R14, R40 ;  /* 0x0000000e0428723c */ /* 0x000fe20000041828 */
[----:B------:R-:W4:Y:S01]  /*a3d0*/  LDSM.16.MT88.4 R12, [R200+0xe000] ;  /* 0x00e00000c80c783b */ /* 0x000f220000004200 */
[----:B------:R-:W-:-:S02]  /*a3e0*/  FMUL.FTZ R100, R100, R149 ;  /* 0x0000009564647220 */ /* 0x000fc40000410000 */
[-C--:B------:R-:W-:Y:S02]  /*a3f0*/  FMUL.FTZ R101, R101, R149.reuse ;  /* 0x0000009565657220 */ /* 0x080fe40000410000 */
[-C--:B------:R-:W-:Y:S01]  /*a400*/  FMUL.FTZ R102, R102, R148.reuse ;  /* 0x0000009466667220 */ /* 0x080fe20000410000 */
[----:B------:R-:W-:Y:S01]  /*a410*/  MUFU.EX2 R170, R170 ;  /* 0x000000aa00aa7308 */ /* 0x000fe20000000800 */
        /* <DEDUP_REMOVED lines=15> */
[----:B---3--:R-:W-:Y:S01]  /*a510*/  HMMA.16816.F32.BF16 R44, R4, R8, R44 ;  /* 0x00000008042c723c */ /* 0x008fe2000004182c */
[----:B------:R-:W-:-:S02]  /*a520*/  FMUL.FTZ R61, R61, R149 ;  /* 0x000000953d3d7220 */ /* 0x000fc40000410000 */
[-C--:B------:R-:W-:Y:S01]  /*a530*/  FMUL.FTZ R62, R62, R148.reuse ;  /* 0x000000943e3e7220 */ /* 0x080fe20000410000 */
[----:B------:R-:W3:Y:S01]  /*a540*/  MUFU.EX2 R165, R165 ;  /* 0x000000a500a57308 */ /* 0x000ee20000000800 */
        /* <DEDUP_REMOVED lines=96> */
[----:B------:R-:W-:-:S04]  /*ab50*/  FADD.FTZ R162, R162, R161 ;  /* 0x000000a1a2a27221 */ /* 0x000fc80000010000 */
[----:B---3--:R-:W-:Y:S01]  /*ab60*/  FADD.FTZ R3, R165, R162 ;  /* 0x000000a2a5037221 */ /* 0x008fe20000010000 */
[----:B------:R-:W-:Y:S01]  /*ab70*/  HMMA.16816.F32.BF16 R124, R4, R14, R124 ;  /* 0x0000000e047c723c */ /* 0x000fe2000004187c */
[----:B------:R-:W1:Y:S02]  /*ab80*/  LDSM.16.MT88.4 R12, [R204+0x10800] ;  /* 0x01080000cc0c783b */ /* 0x000e640000004200 */
[----:B------:R-:W-:-:S05]  /*ab90*/  FADD.FTZ R3, R168, R3 ;  /* 0x00000003a8037221 */ /* 0x000fca0000010000 */
        /* <DEDUP_REMOVED lines=119> */
[----:B------:R-:W-:Y:S02]  /*b310*/  MOV R133, R146 ;  /* 0x0000009200857202 */ /* 0x000fe40000000f00 */
.L_x_2308:
        /* <DEDUP_REMOVED lines=13> */
.L_x_2320:
        /* <DEDUP_REMOVED lines=64> */
.L_x_2317:
[----:B------:R-:W-:Y:S02]  /*b7f0*/  ISETP.GE.AND P5, PT, R224, c[0x0][0x220], PT ;  /* 0x00008800e0007a0c */ /* 0x000fe40003fa6270 */
[C---:B------:R-:W-:Y:S02]  /*b800*/  LEA R138, P1, R134.reuse, R234, 0x1 ;  /* 0x000000ea868a7211 */ /* 0x040fe400078208ff */
[----:B------:R-:W-:Y:S02]  /*b810*/  ISETP.GE.AND P4, PT, R213, c[0x0][0x220], PT ;  /* 0x00008800d5007a0c */ /* 0x000fe40003f86270 */
[-C--:B------:R-:W-:Y:S02]  /*b820*/  LEA.HI.X R139, R134, R233.reuse, R2, 0x1, P1 ;  /* 0x000000e9868b7211 */ /* 0x080fe400008f0c02 */
[----:B------:R-:W-:Y:S02]  /*b830*/  ISETP.GE.AND P3, PT, R212, c[0x0][0x220], PT ;  /* 0x00008800d4007a0c */ /* 0x000fe40003f66270 */
[----:B------:R-:W-:Y:S03]  /*b840*/  IADD3 R135, P2, R217, R134, RZ ;  /* 0x00000086d9877210 */ /* 0x000fe60007f5e0ff */
[----:B------:R-:W-:Y:S01]  /*b850*/  @P5 STS.128 [R220+0xc000], RZ ;  /* 0x00c000ffdc005388 */ /* 0x000fe20000000c00 */
[C---:B------:R-:W-:Y:S02]  /*b860*/  @!P5 LEA R238, P6, R135.reuse, R234, 0x1 ;  /* 0x000000ea87eed211 */ /* 0x040fe400078c08ff */
[C---:B------:R-:W-:Y:S02]  /*b870*/  IADD3.X R132, R216.reuse, R2, RZ, P2, !PT ;  /* 0x00000002d8847210 */ /* 0x040fe400017fe4ff */
[CC--:B------:R-:W-:Y:S01]  /*b880*/  @!P4 LEA R236, P2, R135.reuse, R234.reuse, 0x1 ;  /* 0x000000ea87ecc211 */ /* 0x0c0fe200078408ff */
[----:B------:R-:W-:Y:S01]  /*b890*/  @!PT LDS RZ, [RZ] ;  /* 0x00000000fffff984 */ /* 0x000fe20000000800 */
[----:B------:R-:W-:Y:S01]  /*b8a0*/  @!PT LDS RZ, [RZ] ;  /* 0x00000000fffff984 */ /* 0x000fe20000000800 */
[----:B------:R-:W-:Y:S01]  /*b8b0*/  @!PT LDS RZ, [RZ] ;  /* 0x00000000fffff984 */ /* 0x000fe20000000800 */
[----:B------:R1:W-:Y:S01]  /*b8c0*/  @!P5 LDGSTS.E.BYPASS.LTC128B.128 [R220+0xc000], [R138.64] ;  /* 0x0c0000008adcdfae */ /* 0x0003e2000b901d48 */
[CCC-:B------:R-:W-:Y:S02]  /*b8d0*/  @!P5 LEA.HI.X R239, R135.reuse, R233.reuse, R132.reuse, 0x1, P6 ;  /* 0x000000e987efd211 */ /* 0x1c0fe400030f0c84 */
[C-C-:B------:R-:W-:Y:S02]  /*b8e0*/  @!P4 LEA.HI.X R237, R135.reuse, R233, R132.reuse, 0x1, P2 ;  /* 0x000000e987edc211 */ /* 0x140fe400010f0c84 */
[----:B------:R-:W-:Y:S01]  /*b8f0*/  @!P3 LEA R134, P1, R135, R234, 0x1 ;  /* 0x000000ea8786b211 */ /* 0x000fe200078208ff */
[----:B------:R-:W-:Y:S01]  /*b900*/  @P4 STS.128 [R220+0xe000], RZ ;  /* 0x00e000ffdc004388 */ /* 0x000fe20000000c00 */
[----:B------:R-:W-:Y:S02]  /*b910*/  IADD3 R133, P6, R217, R135, RZ ;  /* 0x00000087d9857210 */ /* 0x000fe40007fde0ff */
[-C--:B------:R-:W-:Y:S02]  /*b920*/  @!P3 LEA.HI.X R135, R135, R233.reuse, R132, 0x1, P1 ;  /* 0x000000e98787b211 */ /* 0x080fe400008f0c84 */
[C---:B------:R-:W-:Y:S01]  /*b930*/  IADD3.X R132, R216.reuse, R132, RZ, P6, !PT ;  /* 0x00000084d8847210 */ /* 0x040fe200037fe4ff */
[----:B------:R-:W-:Y:S01]  /*b940*/  @!PT LDS RZ, [RZ] ;  /* 0x00000000fffff984 */ /* 0x000fe20000000800 */
[----:B------:R-:W-:Y:S01]  /*b950*/  @!PT LDS RZ, [RZ] ;  /* 0x00000000fffff984 */ /* 0x000fe20000000800 */
[----:B------:R-:W-:Y:S01]  /*b960*/  @!PT LDS RZ, [RZ] ;  /* 0x00000000fffff984 */ /* 0x000fe20000000800 */
[----:B------:R1:W-:Y:S01]  /*b970*/  @!P4 LDGSTS.E.BYPASS.LTC128B.128 [R220+0xe000], [R138.64+0x80] ;  /* 0x0e0000808adccfae */ /* 0x0003e2000b901d48 */
[CC--:B------:R-:W-:Y:S02]  /*b980*/  @!P5 LEA R244, P6, R133.reuse, R234.reuse, 0x1 ;  /* 0x000000ea85f4d211 */ /* 0x0c0fe400078c08ff */
        /* <DEDUP_REMOVED lines=65> */
[----:B------:R-:W1:Y:S06]  /*bda0*/  LDSM.16.M88.4 R144, [R209+0x6000] ;  /* 0x00600000d190783b */ /* 0x000e6c0000000200 */
[----:B------:R-:W2:Y:S06]  /*bdb0*/  LDSM.16.M88.4 R148, [R209+0x6800] ;  /* 0x00680000d194783b */ /* 0x000eac0000000200 */
[----:B------:R-:W2:Y:S06]  /*bdc0*/  LDSM.16.M88.4 R152, [R209+0x7000] ;  /* 0x00700000d198783b */ /* 0x000eac0000000200 */
[----:B------:R-:W0:Y:S06]  /*bdd0*/  LDGDEPBAR ;  /* 0x00000000000079af */ /* 0x000e2c0000000000 */
[----:B------:R-:W3:Y:S06]  /*bde0*/  LDSM.16.M88.4 R156, [R209+0x7800] ;  /* 0x00780000d19c783b */ /* 0x000eec0000000200 */
[----:B------:R-:W-:Y:S06]  /*bdf0*/  LDSM.16.M88.4 R160, [R208] ;  /* 0x00000000d0a0783b */ /* 0x000fec0000000200 */
[----:B------:R-:W3:Y:S01]  /*be00*/  LDSM.16.M88.4 R164, [R207] ;  /* 0x00000000cfa4783b */ /* 0x000ee20000000200 */
[C---:B-1----:R-:W-:Y:S05]  /*be10*/  HMMA.16816.F32.BF16 R4, R140.reuse, R144, RZ ;  /* 0x000000908c04723c */ /* 0x042fea00000418ff */
[----:B------:R-:W1:Y:S03]  /*be20*/  LDSM.16.M88.4 R168, [R199] ;  /* 0x00000000c7a8783b */ /* 0x000e660000000200 */
[C---:B------:R-:W-:Y:S03]  /*be30*/  HMMA.16816.F32.BF16 R8, R140.reuse, R146, RZ ;  /* 0x000000928c08723c */ /* 0x040fe600000418ff */
[----:B------:R-:W1:Y:S06]  /*be40*/  LDSM.16.M88.4 R172, [R198] ;  /* 0x00000000c6ac783b */ /* 0x000e6c0000000200 */
[----:B------:R-:W1:Y:S01]  /*be50*/  LDSM.16.M88.4 R176, [R197] ;  /* 0x00000000c5b0783b */ /* 0x000e620000000200 */
[C---:B--2---:R-:W-:Y:S05]  /*be60*/  HMMA.16816.F32.BF16 R12, R140.reuse, R148, RZ ;  /* 0x000000948c0c723c */ /* 0x044fea00000418ff */
[----:B------:R-:W-:Y:S03]  /*be70*/  LDSM.16.M88.4 R180, [R206] ;  /* 0x00000000ceb4783b */ /* 0x000fe60000000200 */
[C---:B------:R-:W-:Y:S03]  /*be80*/  HMMA.16816.F32.BF16 R16, R140.reuse, R150, RZ ;  /* 0x000000968c10723c */ /* 0x040fe600000418ff */
[----:B------:R-:W2:Y:S05]  /*be90*/  LDSM.16.M88.4 R184, [R203+0x6000] ;  /* 0x00600000cbb8783b */ /* 0x000eaa0000000200 */
[C---:B------:R-:W-:Y:S01]  /*bea0*/  HMMA.16816.F32.BF16 R20, R140.reuse, R152, RZ ;  /* 0x000000988c14723c */ /* 0x040fe200000418ff */
[----:B------:R-:W-:Y:S06]  /*beb0*/  LDSM.16.M88.4 R144, [R203+0x7000] ;  /* 0x00700000cb90783b */ /* 0x000fec0000000200 */
[----:B------:R-:W-:Y:S01]  /*bec0*/  LDSM.16.M88.4 R148, [R203+0x7800] ;  /* 0x00780000cb94783b */ /* 0x000fe20000000200 */
[C---:B------:R-:W-:Y:S05]  /*bed0*/  HMMA.16816.F32.BF16 R24, R140.reuse, R154, RZ ;  /* 0x0000009a8c18723c */ /* 0x040fea00000418ff */
[----:B------:R-:W-:Y:S03]  /*bee0*/  LDSM.16.M88.4 R152, [R205] ;  /* 0x00000000cd98783b */ /* 0x000fe60000000200 */
[C---:B---3--:R-:W-:Y:S03]  /*bef0*/  HMMA.16816.F32.BF16 R28, R140.reuse, R156, RZ ;  /* 0x0000009c8c1c723c */ /* 0x048fe600000418ff */
[----:B----4-:R-:W-:Y:S05]  /*bf00*/  LDSM.16.M88.4 R132, [R196+0x800] ;  /* 0x00080000c484783b */ /* 0x010fea0000000200 */
[----:B------:R-:W-:Y:S01]  /*bf10*/  HMMA.16816.F32.BF16 R32, R140, R158, RZ ;  /* 0x0000009e8c20723c */ /* 0x000fe200000418ff */
[----:B------:R-:W3:Y:S06]  /*bf20*/  LDSM.16.M88.4 R140, [R203+0x6800] ;  /* 0x00680000cb8c783b */ /* 0x000eec0000000200 */
[----:B------:R-:W4:Y:S01]  /*bf30*/  LDSM.16.M88.4 R156, [R196] ;  /* 0x00000000c49c783b */ /* 0x000f220000000200 */
[C---:B------:R-:W-:Y:S08]  /*bf40*/  HMMA.16816.F32.BF16 R4, R160.reuse, R164, R4 ;  /* 0x000000a4a004723c */ /* 0x040ff00000041804 */
[C---:B------:R-:W-:Y:S01]  /*bf50*/  HMMA.16816.F32.BF16 R8, R160.reuse, R166, R8 ;  /* 0x000000a6a008723c */ /* 0x040fe20000041808 */
[----:B------:R-:W-:Y:S07]  /*bf60*/  LDSM.16.M88.4 R164, [R196+0x1800] ;  /* 0x00180000c4a4783b */ /* 0x000fee0000000200 */
[C---:B-1----:R-:W-:Y:S08]  /*bf70*/  HMMA.16816.F32.BF16 R12, R160.reuse, R168, R12 ;  /* 0x000000a8a00c723c */ /* 0x042ff0000004180c */
[C---:B------:R-:W-:Y:S01]  /*bf80*/  HMMA.16816.F32.BF16 R16, R160.reuse, R170, R16 ;  /* 0x000000aaa010723c */ /* 0x040fe20000041810 */
[----:B------:R-:W-:Y:S07]  /*bf90*/  LDSM.16.M88.4 R168, [R210+0x2000] ;  /* 0x00200000d2a8783b */ /* 0x000fee0000000200 */
[C---:B------:R-:W-:Y:S08]  /*bfa0*/  HMMA.16816.F32.BF16 R20, R160.reuse, R172, R20 ;  /* 0x000000aca014723c */ /* 0x040ff00000041814 */
[C---:B------:R-:W-:Y:S01]  /*bfb0*/  HMMA.16816.F32.BF16 R24, R160.reuse, R174, R24 ;  /* 0x000000aea018723c */ /* 0x040fe20000041818 */
[----:B------:R-:W-:Y:S07]  /*bfc0*/  LDSM.16.M88.4 R172, [R209+0x8000] ;  /* 0x00800000d1ac783b */ /* 0x000fee0000000200 */
[C---:B------:R-:W-:Y:S08]  /*bfd0*/  HMMA.16816.F32.BF16 R28, R160.reuse, R176, R28 ;  /* 0x000000b0a01c723c */ /* 0x040ff0000004181c */
[----:B------:R-:W-:Y:S01]  /*bfe0*/  HMMA.16816.F32.BF16 R32, R160, R178, R32 ;  /* 0x000000b2a020723c */ /* 0x000fe20000041820 */
[----:B------:R-:W1:Y:S06]  /*bff0*/  LDSM.16.M88.4 R160, [R196+0x1000] ;  /* 0x00100000c4a0783b */ /* 0x000e6c0000000200 */
[----:B------:R-:W-:Y:S01]  /*c000*/  LDSM.16.M88.4 R176, [R208+0x2000] ;  /* 0x00200000d0b0783b */ /* 0x000fe20000000200 */
[C---:B--2---:R-:W-:Y:S08]  /*c010*/  HMMA.16816.F32.BF16 R4, R180.reuse, R184, R4 ;  /* 0x000000b8b404723c */ /* 0x044ff00000041804 */
[C---:B------:R-:W-:Y:S08]  /*c020*/  HMMA.16816.F32.BF16 R8, R180.reuse, R186, R8 ;  /* 0x000000bab408723c */ /* 0x040ff00000041808 */
        /* <DEDUP_REMOVED lines=8> */
[----:B------:R-:W2:Y:S06]  /*c0b0*/  LDSM.16.M88.4 R148, [R209+0x9800] ;  /* 0x00980000d194783b */ /* 0x000eac0000000200 */
[----:B------:R-:W2:Y:S01]  /*c0c0*/  LDSM.16.M88.4 R180, [R195] ;  /* 0x00000000c3b4783b */ /* 0x000ea20000000200 */
[C---:B----4-:R-:W-:Y:S08]  /*c0d0*/  HMMA.16816.F32.BF16 R4, R152.reuse, R156, R4 ;  /* 0x0000009c9804723c */ /* 0x050ff00000041804 */
[C---:B------:R-:W-:Y:S01]  /*c0e0*/  HMMA.16816.F32.BF16 R8, R152.reuse, R158, R8 ;  /* 0x0000009e9808723c */ /* 0x040fe20000041808 */
[----:B------:R-:W-:Y:S07]  /*c0f0*/  LDSM.16.M88.4 R156, [R192] ;  /* 0x00000000c09c783b */ /* 0x000fee0000000200 */
[C---:B------:R-:W-:Y:S08]  /*c100*/  HMMA.16816.F32.BF16 R12, R152.reuse, R132, R12 ;  /* 0x00000084980c723c */ /* 0x040ff0000004180c */
[C---:B------:R-:W-:Y:S01]  /*c110*/  HMMA.16816.F32.BF16 R16, R152.reuse, R134, R16 ;  /* 0x000000869810723c */ /* 0x040fe20000041810 */
[----:B------:R-:W4:Y:S07]  /*c120*/  LDSM.16.M88.4 R132, [R194] ;  /* 0x00000000c284783b */ /* 0x000f2e0000000200 */
[C---:B-1----:R-:W-:Y:S08]  /*c130*/  HMMA.16816.F32.BF16 R20, R152.reuse, R160, R20 ;  /* 0x000000a09814723c */ /* 0x042ff00000041814 */
[C---:B------:R-:W-:Y:S01]  /*c140*/  HMMA.16816.F32.BF16 R24, R152.reuse, R162, R24 ;  /* 0x000000a29818723c */ /* 0x040fe20000041818 */
[----:B------:R-:W-:Y:S07]  /*c150*/  LDSM.16.M88.4 R160, [R206+0x2000] ;  /* 0x00200000cea0783b */ /* 0x000fee0000000200 */
[C---:B------:R-:W-:Y:S08]  /*c160*/  HMMA.16816.F32.BF16 R28, R152.reuse, R164, R28 ;  /* 0x000000a4981c723c */ /* 0x040ff0000004181c */
[----:B------:R-:W-:Y:S01]  /*c170*/  HMMA.16816.F32.BF16 R32, R152, R166, R32 ;  /* 0x000000a69820723c */ /* 0x000fe20000041820 */
[----:B------:R-:W1:Y:S06]  /*c180*/  LDSM.16.M88.4 R152, [R193] ;  /* 0x00000000c198783b */ /* 0x000e6c0000000200 */
[----:B------:R-:W1:Y:S01]  /*c190*/  LDSM.16.M88.4 R164, [R203+0x8000] ;  /* 0x00800000cba4783b */ /* 0x000e620000000200 */
[C---:B------:R-:W-:Y:S08]  /*c1a0*/  HMMA.16816.F32.BF16 R4, R168.reuse, R172, R4 ;  /* 0x000000aca804723c */ /* 0x040ff00000041804 */
[C---:B------:R-:W-:Y:S01]  /*c1b0*/  HMMA.16816.F32.BF16 R8, R168.reuse, R174, R8 ;  /* 0x000000aea808723c */ /* 0x040fe20000041808 */
[----:B------:R-:W-:Y:S07]  /*c1c0*/  LDSM.16.M88.4 R172, [R196+0x2000] ;  /* 0x00200000c4ac783b */ /* 0x000fee0000000200 */
[C---:B--2---:R-:W-:Y:S08]  /*c1d0*/  HMMA.16816.F32.BF16 R12, R168.reuse, R140, R12 ;  /* 0x0000008ca80c723c */ /* 0x044ff0000004180c */
[C---:B------:R-:W-:Y:S01]  /*c1e0*/  HMMA.16816.F32.BF16 R16, R168.reuse, R142, R16 ;  /* 0x0000008ea810723c */ /* 0x040fe20000041810 */
[----:B------:R-:W2:Y:S07]  /*c1f0*/  LDSM.16.M88.4 R140, [R203+0x8800] ;  /* 0x00880000cb8c783b */ /* 0x000eae0000000200 */
[C---:B---3--:R-:W-:Y:S08]  /*c200*/  HMMA.16816.F32.BF16 R20, R168.reuse, R144, R20 ;  /* 0x00000090a814723c */ /* 0x048ff00000041814 */
[C---:B------:R-:W-:Y:S01]  /*c210*/  HMMA.16816.F32.BF16 R24, R168.reuse, R146, R24 ;  /* 0x00000092a818723c */ /* 0x040fe20000041818 */
[----:B------:R-:W3:Y:S07]  /*c220*/  LDSM.16.M88.4 R144, [R203+0x9000] ;  /* 0x00900000cb90783b */ /* 0x000eee0000000200 */
[C---:B------:R-:W-:Y:S08]  /*c230*/  HMMA.16816.F32.BF16 R28, R168.reuse, R148, R28 ;  /* 0x00000094a81c723c */ /* 0x040ff0000004181c */
[----:B------:R-:W-:Y:S01]  /*c240*/  HMMA.16816.F32.BF16 R32, R168, R150, R32 ;  /* 0x00000096a820723c */ /* 0x000fe20000041820 */
[----:B------:R-:W2:Y:S06]  /*c250*/  LDSM.16.M88.4 R148, [R203+0x9800] ;  /* 0x00980000cb94783b */ /* 0x000eac0000000200 */
[----:B------:R-:W2:Y:S01]  /*c260*/  LDSM.16.M88.4 R168, [R205+0x2000] ;  /* 0x00200000cda8783b */ /* 0x000ea20000000200 */
[C---:B------:R-:W-:Y:S08]  /*c270*/  HMMA.16816.F32.BF16 R4, R176.reuse, R180, R4 ;  /* 0x000000b4b004723c */ /* 0x040ff00000041804 */
[C---:B------:R-:W-:Y:S01]  /*c280*/  HMMA.16816.F32.BF16 R8, R176.reuse, R182, R8 ;  /* 0x000000b6b008723c */ /* 0x040fe20000041808 */
[----:B------:R-:W-:Y:S07]  /*c290*/  LDSM.16.M88.4 R180, [R209+0xa000] ;  /* 0x00a00000d1b4783b */ /* 0x000fee0000000200 */
[C---:B----4-:R-:W-:Y:S08]  /*c2a0*/  HMMA.16816.F32.BF16 R12, R176.reuse, R132, R12 ;  /* 0x00000084b00c723c */ /* 0x050ff0000004180c */
[C---:B------:R-:W-:Y:S01]  /*c2b0*/  HMMA.16816.F32.BF16 R16, R176.reuse, R134, R16 ;  /* 0x00000086b010723c */ /* 0x040fe20000041810 */
[----:B------:R-:W4:Y:S07]  /*c2c0*/  LDSM.16.M88.4 R132, [R196+0x2800] ;  /* 0x00280000c484783b */ /* 0x000f2e0000000200 */
[C---:B-1----:R-:W-:Y:S08]  /*c2d0*/  HMMA.16816.F32.BF16 R20, R176.reuse, R152, R20 ;  /* 0x00000098b014723c */ /* 0x042ff00000041814 */
[C---:B------:R-:W-:Y:S01]  /*c2e0*/  HMMA.16816.F32.BF16 R24, R176.reuse, R154, R24 ;  /* 0x0000009ab018723c */ /* 0x040fe20000041818 */
[----:B------:R-:W1:Y:S07]  /*c2f0*/  LDSM.16.M88.4 R152, [R196+0x3000] ;  /* 0x00300000c498783b */ /* 0x000e6e0000000200 */
        /* <DEDUP_REMOVED lines=22> */
[----:B------:R-:W4:Y:S07]  /*c460*/  LDSM.16.M88.4 R132, [R190] ;  /* 0x00000000be84783b */ /* 0x000f2e0000000200 */
[C---:B-1----:R-:W-:Y:S08]  /*c470*/  HMMA.16816.F32.BF16 R20, R168.reuse, R152, R20 ;  /* 0x00000098a814723c */ /* 0x042ff00000041814 */
[C---:B------:R-:W-:Y:S01]  /*c480*/  HMMA.16816.F32.BF16 R24, R168.reuse, R154, R24 ;  /* 0x0000009aa818723c */ /* 0x040fe20000041818 */
[----:B------:R-:W1:Y:S07]  /*c490*/  LDSM.16.M88.4 R152, [R189] ;  /* 0x00000000bd98783b */ /* 0x000e6e0000000200 */
        /* <DEDUP_REMOVED lines=18> */
[C---:B------:R-:W-:Y:S08]  /*c5c0*/  HMMA.16816.F32.BF16 R8, R160.reuse, R166, R8 ;  /* 0x000000a6a008723c */ /* 0x040ff00000041808 */
[C---:B----4-:R-:W-:Y:S08]  /*c5d0*/  HMMA.16816.F32.BF16 R12, R160.reuse, R132, R12 ;  /* 0x00000084a00c723c */ /* 0x050ff0000004180c */
[C---:B------:R-:W-:Y:S01]  /*c5e0*/  HMMA.16816.F32.BF16 R16, R160.reuse, R134, R16 ;  /* 0x00000086a010723c */ /* 0x040fe20000041810 */
[----:B------:R-:W4:Y:S07]  /*c5f0*/  LDSM.16.M88.4 R132, [R196+0x4800] ;  /* 0x00480000c484783b */ /* 0x000f2e0000000200 */
[C---:B-1----:R-:W-:Y:S08]  /*c600*/  HMMA.16816.F32.BF16 R20, R160.reuse, R152, R20 ;  /* 0x00000098a014723c */ /* 0x042ff00000041814 */
[C---:B------:R-:W-:Y:S08]  /*c610*/  HMMA.16816.F32.BF16 R24, R160.reuse, R154, R24 ;  /* 0x0000009aa018723c */ /* 0x040ff00000041818 */
[C---:B------:R-:W-:Y:S08]  /*c620*/  HMMA.16816.F32.BF16 R28, R160.reuse, R156, R28 ;  /* 0x0000009ca01c723c */ /* 0x040ff0000004181c */
[----:B------:R-:W-:Y:S08]  /*c630*/  HMMA.16816.F32.BF16 R32, R160, R158, R32 ;  /* 0x0000009ea020723c */ /* 0x000ff00000041820 */
[C---:B------:R-:W-:Y:S08]  /*c640*/  HMMA.16816.F32.BF16 R4, R168.reuse, R172, R4 ;  /* 0x000000aca804723c */ /* 0x040ff00000041804 */
[C---:B------:R-:W-:Y:S08]  /*c650*/  HMMA.16816.F32.BF16 R8, R168.reuse, R174, R8 ;  /* 0x000000aea808723c */ /* 0x040ff00000041808 */
[C---:B--2---:R-:W-:Y:S08]  /*c660*/  HMMA.16816.F32.BF16 R12, R168.reuse, R140, R12 ;  /* 0x0000008ca80c723c */ /* 0x044ff0000004180c */
[C---:B------:R-:W-:Y:S01]  /*c670*/  HMMA.16816.F32.BF16 R16, R168.reuse, R142, R16 ;  /* 0x0000008ea810723c */ /* 0x040fe20000041810 */
[----:B------:R-:W1:Y:S07]  /*c680*/  LDSM.16.M88.4 R140, [R196+0x5000] ;  /* 0x00500000c48c783b */ /* 0x000e6e0000000200 */
[C---:B---3--:R-:W-:Y:S08]  /*c690*/  HMMA.16816.F32.BF16 R20, R168.reuse, R144, R20 ;  /* 0x00000090a814723c */ /* 0x048ff00000041814 */
[C---:B------:R-:W-:Y:S08]  /*c6a0*/  HMMA.16816.F32.BF16 R24, R168.reuse, R146, R24 ;  /* 0x00000092a818723c */ /* 0x040ff00000041818 */
[C---:B------:R-:W-:Y:S08]  /*c6b0*/  HMMA.16816.F32.BF16 R28, R168.reuse, R148, R28 ;  /* 0x00000094a81c723c */ /* 0x040ff0000004181c */
[----:B------:R-:W-:Y:S08]  /*c6c0*/  HMMA.16816.F32.BF16 R32, R168, R150, R32 ;  /* 0x00000096a820723c */ /* 0x000ff00000041820 */
[C---:B------:R-:W-:Y:S08]  /*c6d0*/  HMMA.16816.F32.BF16 R4, R176.reuse, R180, R4 ;  /* 0x000000b4b004723c */ /* 0x040ff00000041804 */
[C---:B------:R-:W-:Y:S08]  /*c6e0*/  HMMA.16816.F32.BF16 R8, R176.reuse, R182, R8 ;  /* 0x000000b6b008723c */ /* 0x040ff00000041808 */
[C---:B----4-:R-:W-:Y:S08]  /*c6f0*/  HMMA.16816.F32.BF16 R12, R176.reuse, R132, R12 ;  /* 0x00000084b00c723c */ /* 0x050ff0000004180c */
[C---:B------:R-:W-:Y:S04]  /*c700*/  HMMA.16816.F32.BF16 R16, R176.reuse, R134, R16 ;  /* 0x00000086b010723c */ /* 0x040fe80000041810 */
[----:B------:R-:W-:Y:S02]  /*c710*/  FMUL.FTZ R235, R4, c[0x0][0x2ec] ;  /* 0x0000bb0004eb7a20 */ /* 0x000fe40000410000 */
[----:B------:R-:W-:Y:S02]  /*c720*/  FMUL.FTZ R237, R5, c[0x0][0x2ec] ;  /* 0x0000bb0005ed7a20 */ /* 0x000fe40000410000 */
[C---:B-1----:R-:W-:Y:S02]  /*c730*/  HMMA.16816.F32.BF16 R20, R176.reuse, R140, R20 ;  /* 0x0000008cb014723c */ /* 0x042fe40000041814 */
[----:B------:R-:W1:Y:S02]  /*c740*/  MUFU.TANH R235, R235 ;  /* 0x000000eb00eb7308 */ /* 0x000e640000002400 */
[----:B------:R-:W-:Y:S02]  /*c750*/  FMUL.FTZ R239, R6, c[0x0][0x2ec] ;  /* 0x0000bb0006ef7a20 */ /* 0x000fe40000410000 */
[----:B------:R-:W-:Y:S02]  /*c760*/  FMUL.FTZ R241, R7, c[0x0][0x2ec] ;  /* 0x0000bb0007f17a20 */ /* 0x000fe40000410000 */
[----:B------:R-:W-:Y:S01]  /*c770*/  FMUL.FTZ R132, R12, c[0x0][0x2ec] ;  /* 0x0000bb000c847a20 */ /* 0x000fe20000410000 */
[C---:B------:R-:W-:Y:S03]  /*c780*/  HMMA.16816.F32.BF16 R24, R176.reuse, R142, R24 ;  /* 0x0000008eb018723c */ /* 0x040fe60000041818 */
[----:B------:R2:W3:Y:S01]  /*c790*/  MUFU.TANH R162, R132 ;  /* 0x0000008400a27308 */ /* 0x0004e20000002400 */
[----:B------:R-:W-:Y:S02]  /*c7a0*/  FMUL.FTZ R243, R8, c[0x0][0x2ec] ;  /* 0x0000bb0008f37a20 */ /* 0x000fe40000410000 */
[----:B-----5:R-:W-:Y:S02]  /*c7b0*/  FMUL.FTZ R245, R9, c[0x0][0x2ec] ;  /* 0x0000bb0009f57a20 */ /* 0x020fe40000410000 */
[----:B------:R-:W-:Y:S04]  /*c7c0*/  FMUL.FTZ R247, R10, c[0x0][0x2ec] ;  /* 0x0000bb000af77a20 */ /* 0x000fe80000410000 */
[----:B------:R-:W-:Y:S01]  /*c7d0*/  FMUL.FTZ R249, R11, c[0x0][0x2ec] ;  /* 0x0000bb000bf97a20 */ /* 0x000fe20000410000 */
[----:B------:R-:W4:Y:S01]  /*c7e0*/  MUFU.TANH R237, R237 ;  /* 0x000000ed00ed7308 */ /* 0x000f220000002400 */
[----:B------:R-:W-:Y:S02]  /*c7f0*/  FMUL.FTZ R251, R13, c[0x0][0x2ec] ;  /* 0x0000bb000dfb7a20 */ /* 0x000fe40000410000 */
[----:B------:R-:W-:Y:S02]  /*c800*/  FMUL.FTZ R233, R20, c[0x0][0x2ec] ;  /* 0x0000bb0014e97a20 */ /* 0x000fe40000410000 */
[----:B------:R-:W-:Y:S02]  /*c810*/  FMUL.FTZ R234, R23, c[0x0][0x2ec] ;  /* 0x0000bb0017ea7a20 */ /* 0x000fe40000410000 */
[----:B------:R-:W-:Y:S02]  /*c820*/  FMUL.FTZ R244, R22, c[0x0][0x2ec] ;  /* 0x0000bb0016f47a20 */ /* 0x000fe40000410000 */
[----:B------:R-:W-:Y:S01]  /*c830*/  FMUL.FTZ R238, R14, c[0x0][0x2ec] ;  /* 0x0000bb000eee7a20 */ /* 0x000fe20000410000 */
[----:B------:R5:W1:Y:S01]  /*c840*/  MUFU.TANH R160, R233 ;  /* 0x000000e900a07308 */ /* 0x000a620000002400 */
[----:B------:R-:W-:Y:S02]  /*c850*/  FMUL.FTZ R236, R15, c[0x0][0x2ec] ;  /* 0x0000bb000fec7a20 */ /* 0x000fe40000410000 */
[----:B------:R-:W-:Y:S01]  /*c860*/  FMUL.FTZ R2, R16, c[0x0][0x2ec] ;  /* 0x0000bb0010027a20 */ /* 0x000fe20000410000 */
[----:B--2---:R-:W2:Y:S01]  /*c870*/  LDSM.16.M88.4 R132, [R196+0x5800] ;  /* 0x00580000c484783b */ /* 0x004ea20000000200 */
[----:B------:R-:W-:Y:S04]  /*c880*/  DEPBAR.LE SB0, 0x0 ;  /* 0x000080000000791a */ /* 0x000fe80000000000 */
[----:B------:R-:W-:Y:S01]  /*c890*/  FMUL.FTZ R240, R17, c[0x0][0x2ec] ;  /* 0x0000bb0011f07a20 */ /* 0x000fe20000410000 */
[----:B------:R-:W1:Y:S01]  /*c8a0*/  MUFU.TANH R155, R234 ;  /* 0x000000ea009b7308 */ /* 0x000e620000002400 */
[----:B------:R-:W-:Y:S01]  /*c8b0*/  BAR.SYNC.DEFER_BLOCKING 0x0 ;  /* 0x0000000000007b1d */ /* 0x000fe20000010000 */
[----:B------:R-:W-:Y:S02]  /*c8c0*/  FMUL.FTZ R242, R18, c[0x0][0x2ec] ;  /* 0x0000bb0012f27a20 */ /* 0x000fe40000410000 */
[----:B------:R-:W-:Y:S02]  /*c8d0*/  FMUL.FTZ R137, R19, c[0x0][0x2ec] ;  /* 0x0000bb0013897a20 */ /* 0x000fe40000410000 */
[----:B------:R-:W-:Y:S02]  /*c8e0*/  FMUL.FTZ R246, R21, c[0x0][0x2ec] ;  /* 0x0000bb0015f67a20 */ /* 0x000fe40000410000 */
[----:B------:R-:W-:Y:S02]  /*c8f0*/  FMUL.FTZ R250, R24, c[0x0][0x2ec] ;  /* 0x0000bb0018fa7a20 */ /* 0x000fe40000410000 */
[----:B------:R-:W1:Y:S01]  /*c900*/  MUFU.TANH R157, R244 ;  /* 0x000000f4009d7308 */ /* 0x000e620000002400 */
[----:B------:R-:W-:Y:S02]  /*c910*/  FMUL.FTZ R248, R25, c[0x0][0x2ec] ;  /* 0x0000bb0019f87a20 */ /* 0x000fe40000410000 */
[----:B-----5:R-:W-:Y:S07]  /*c920*/  FMUL.FTZ R233, R26, c[0x0][0x2ec] ;  /* 0x0000bb001ae97a20 */ /* 0x020fee0000410000 */
[----:B------:R5:W1:Y:S10]  /*c930*/  MUFU.TANH R153, R233 ;  /* 0x000000e900997308 */ /* 0x000a740000002400 */
[----:B------:R-:W1:Y:S01]  /*c940*/  MUFU.TANH R239, R239 ;  /* 0x000000ef00ef7308 */ /* 0x000e620000002400 */
[C---:B--2---:R-:W-:Y:S09]  /*c950*/  HMMA.16816.F32.BF16 R28, R176.reuse, R132, R28 ;  /* 0x00000084b01c723c */ /* 0x044ff2000004181c */
[----:B------:R-:W2:Y:S03]  /*c960*/  MUFU.TANH R241, R241 ;  /* 0x000000f100f17308 */ /* 0x000ea60000002400 */
[----:B------:R-:W-:Y:S01]  /*c970*/  FMUL.FTZ R133, R27, c[0x0][0x2ec] ;  /* 0x0000bb001b857a20 */ /* 0x000fe20000410000 */
[----:B------:R-:W-:Y:S03]  /*c980*/  HMMA.16816.F32.BF16 R32, R176, R134, R32 ;  /* 0x00000086b020723c */ /* 0x000fe60000041820 */
[----:B-----5:R-:W-:Y:S03]  /*c990*/  MOV R233, R139 ;  /* 0x0000008b00e97202 */ /* 0x020fe60000000f00 */
[----:B------:R5:W1:Y:S06]  /*c9a0*/  MUFU.TANH R151, R133 ;  /* 0x0000008500977308 */ /* 0x000a6c0000002400 */
[----:B------:R-:W-:Y:S04]  /*c9b0*/  FMUL.FTZ R134, R29, c[0x0][0x2ec] ;  /* 0x0000bb001d867a20 */ /* 0x000fe80000410000 */
[----:B------:R-:W1:Y:S01]  /*c9c0*/  MUFU.TANH R243, R243 ;  /* 0x000000f300f37308 */ /* 0x000e620000002400 */
[----:B------:R-:W-:Y:S02]  /*c9d0*/  FMUL.FTZ R132, R28, c[0x0][0x2ec] ;  /* 0x0000bb001c847a20 */ /* 0x000fe40000410000 */
[----:B------:R-:W-:Y:S02]  /*c9e0*/  FMUL.FTZ R234, R31, c[0x0][0x2ec] ;  /* 0x0000bb001fea7a20 */ /* 0x000fe40000410000 */
[----:B------:R-:W-:Y:S03]  /*c9f0*/  FMUL.FTZ R244, R30, c[0x0][0x2ec] ;  /* 0x0000bb001ef47a20 */ /* 0x000fe60000410000 */
[----:B------:R-:W-:Y:S02]  /*ca00*/  FMUL.FTZ R135, R34, c[0x0][0x2ec] ;  /* 0x0000bb0022877a20 */ /* 0x000fe40000410000 */
[----:B------:R1:W1:Y:S01]  /*ca10*/  MUFU.TANH R148, R134 ;  /* 0x0000008600947308 */ /* 0x0002620000002400 */
[----:B-----5:R-:W-:Y:S09]  /*ca20*/  FMUL.FTZ R133, R32, c[0x0][0x2ec] ;  /* 0x0000bb0020857a20 */ /* 0x020ff20000410000 */
[----:B------:R5:W2:Y:S10]  /*ca30*/  MUFU.TANH R150, R132 ;  /* 0x0000008400967308 */ /* 0x000ab40000002400 */
[----:B------:R2:W2:Y:S01]  /*ca40*/  MUFU.TANH R147, R234 ;  /* 0x000000ea00937308 */ /* 0x0004a20000002400 */
[----:B-1----:R-:W-:Y:S09]  /*ca50*/  FMUL.FTZ R134, R35, c[0x0][0x2ec] ;  /* 0x0000bb0023867a20 */ /* 0x002ff20000410000 */
[----:B------:R-:W1:Y:S01]  /*ca60*/  MUFU.TANH R245, R245 ;  /* 0x000000f500f57308 */ /* 0x000e620000002400 */
[----:B-----5:R-:W-:Y:S09]  /*ca70*/  FMUL.FTZ R132, R33, c[0x0][0x2ec] ;  /* 0x0000bb0021847a20 */ /* 0x020ff20000410000 */
[----:B------:R-:W1:Y:S01]  /*ca80*/  MUFU.TANH R247, R247 ;  /* 0x000000f700f77308 */ /* 0x000e620000002400 */
[----:B--2---:R-:W-:Y:S09]  /*ca90*/  MOV R234, R138 ;  /* 0x0000008a00ea7202 */ /* 0x004ff20000000f00 */
[----:B------:R-:W2:Y:S10]  /*caa0*/  MUFU.TANH R249, R249 ;  /* 0x000000f900f97308 */ /* 0x000eb40000002400 */
[----:B------:R-:W1:Y:S10]  /*cab0*/  MUFU.TANH R251, R251 ;  /* 0x000000fb00fb7308 */ /* 0x000e740000002400 */
[----:B------:R-:W1:Y:S10]  /*cac0*/  MUFU.TANH R238, R238 ;  /* 0x000000ee00ee7308 */ /* 0x000e740000002400 */
[----:B------:R-:W1:Y:S10]  /*cad0*/  MUFU.TANH R236, R236 ;  /* 0x000000ec00ec7308 */ /* 0x000e740000002400 */
[----:B------:R-:W1:Y:S10]  /*cae0*/  MUFU.TANH R2, R2 ;  /* 0x0000000200027308 */ /* 0x000e740000002400 */
[----:B------:R-:W1:Y:S10]  /*caf0*/  MUFU.TANH R240, R240 ;  /* 0x000000f000f07308 */ /* 0x000e740000002400 */
[----:B------:R-:W1:Y:S10]  /*cb00*/  MUFU.TANH R242, R242 ;  /* 0x000000f200f27308 */ /* 0x000e740000002400 */
[----:B------:R-:W1:Y:S10]  /*cb10*/  MUFU.TANH R137, R137 ;  /* 0x0000008900897308 */ /* 0x000e740000002400 */
[----:B------:R1:W1:Y:S10]  /*cb20*/  MUFU.TANH R158, R246 ;  /* 0x000000f6009e7308 */ /* 0x0002740000002400 */
[----:B------:R1:W1:Y:S10]  /*cb30*/  MUFU.TANH R156, R250 ;  /* 0x000000fa009c7308 */ /* 0x0002740000002400 */
[----:B------:R1:W1:Y:S10]  /*cb40*/  MUFU.TANH R154, R248 ;  /* 0x000000f8009a7308 */ /* 0x0002740000002400 */
[----:B------:R1:W1:Y:S10]  /*cb50*/  MUFU.TANH R149, R244 ;  /* 0x000000f400957308 */ /* 0x0002740000002400 */
[----:B------:R1:W1:Y:S10]  /*cb60*/  MUFU.TANH R146, R133 ;  /* 0x0000008500927308 */ /* 0x0002740000002400 */
[----:B------:R1:W1:Y:S10]  /*cb70*/  MUFU.TANH R144, R132 ;  /* 0x0000008400907308 */ /* 0x0002740000002400 */
[----:B------:R-:W1:Y:S10]  /*cb80*/  MUFU.TANH R135, R135 ;  /* 0x0000008700877308 */ /* 0x000e740000002400 */
[----:B------:R-:W1:Y:S01]  /*cb90*/  MUFU.TANH R134, R134 ;  /* 0x0000008600867308 */ /* 0x000e620000002400 */
        /* <DEDUP_REMOVED lines=64> */
.L_x_2319:
        /* <DEDUP_REMOVED lines=89> */
.L_x_2318:
[----:B--234-:R-:W-:Y:S01]  /*d530*/  IADD3 R5, R219, -0x1, RZ ;  /* 0xffffffffdb057810 */ /* 0x01cfe20007ffe0ff */
[----:B------:R-:W-:Y:S03]  /*d540*/  LDSM.16.MT88.4 R28, [R201+0xc000] ;  /* 0x00c00000c91c783b */ /* 0x000fe60000004200 */
        /* <DEDUP_REMOVED lines=10> */
[C---:B------:R-:W-:Y:S02]  /*d5f0*/  IADD3 R5, R4.reuse, 0x19, RZ ;  /* 0x0000001904057810 */ /* 0x040fe40007ffe0ff */
        /* <DEDUP_REMOVED lines=15> */
[----:B------:R-:W2:Y:S02]  /*d6f0*/  I2F R9, R9 ;  /* 0x0000000900097306 */ /* 0x000ea40000201400 */
[C---:B-12---:R-:W-:Y:S02]  /*d700*/  FFMA.FTZ R149, R0.reuse, R9, R149 ;  /* 0x0000000900957223 */ /* 0x046fe40000010095 */
[CC--:B------:R-:W-:Y:S02]  /*d710*/  FFMA.FTZ R239, R0.reuse, R12.reuse, R239 ;  /* 0x0000000c00ef7223 */ /* 0x0c0fe400000100ef */
[----:B------:R-:W-:Y:S01]  /*d720*/  FFMA.FTZ R235, R0, R12, R235 ;  /* 0x0000000c00eb7223 */ /* 0x000fe200000100eb */
[----:B------:R-:W-:Y:S01]  /*d730*/  IADD3 R12, R4, 0x38, RZ ;  /* 0x00000038040c7810 */ /* 0x000fe20007ffe0ff */
[C---:B------:R-:W-:Y:S02]  /*d740*/  FFMA.FTZ R241, R0.reuse, R10, R241 ;  /* 0x0000000a00f17223 */ /* 0x040fe400000100f1 */
[CC--:B------:R-:W-:Y:S02]  /*d750*/  FFMA.FTZ R243, R0.reuse, R8.reuse, R243 ;  /* 0x0000000800f37223 */ /* 0x0c0fe400000100f3 */
[C---:B------:R-:W-:Y:S01]  /*d760*/  FFMA.FTZ R247, R0.reuse, R8, R247 ;  /* 0x0000000800f77223 */ /* 0x040fe200000100f7 */
[----:B------:R-:W-:Y:S01]  /*d770*/  FMNMX.FTZ R8, R239, R3, !PT ;  /* 0x00000003ef087209 */ /* 0x000fe20007810000 */
[C---:B------:R-:W-:Y:S01]  /*d780*/  FFMA.FTZ R237, R0.reuse, R10, R237 ;  /* 0x0000000a00ed7223 */ /* 0x040fe200000100ed */
[----:B------:R-:W-:Y:S01]  /*d790*/  FMNMX.FTZ R10, R235, R136, !PT ;  /* 0x00000088eb0a7209 */ /* 0x000fe20007810000 */
[C---:B------:R-:W-:Y:S01]  /*d7a0*/  FFMA.FTZ R249, R0.reuse, R6, R249 ;  /* 0x0000000600f97223 */ /* 0x040fe200000100f9 */
[----:B------:R-:W-:Y:S01]  /*d7b0*/  FMNMX.FTZ R8, R241, R8, !PT ;  /* 0x00000008f1087209 */ /* 0x000fe20007810000 */
[CC--:B------:R-:W-:Y:S01]  /*d7c0*/  FFMA.FTZ R143, R0.reuse, R15.reuse, R238 ;  /* 0x0000000f008f7223 */ /* 0x0c0fe200000100ee */
        /* <DEDUP_REMOVED lines=9> */
[CC--:B------:R-:W-:Y:S01]  /*d860*/  FFMA.FTZ R139, R0.reuse, R17.reuse, R242 ;  /* 0x00000011008b7223 */ /* 0x0c0fe200000100f2 */
[----:B------:R-:W-:Y:S01]  /*d870*/  FMNMX.FTZ R8, R143, R8, !PT ;  /* 0x000000088f087209 */ /* 0x000fe20007810000 */
[----:B------:R-:W-:Y:S01]  /*d880*/  FFMA.FTZ R140, R0, R17, R2 ;  /* 0x00000011008c7223 */ /* 0x000fe20000010002 */
[----:B------:R-:W-:Y:S01]  /*d890*/  IADD3 R6, R4, 0x31, RZ ;  /* 0x0000003104067810 */ /* 0x000fe20007ffe0ff */
[CC--:B------:R-:W-:Y:S01]  /*d8a0*/  FFMA.FTZ R137, R0.reuse, R5.reuse, R137 ;  /* 0x0000000500897223 */ /* 0x0c0fe20000010089 */
[----:B------:R-:W-:Y:S01]  /*d8b0*/  FMNMX.FTZ R8, R141, R8, !PT ;  /* 0x000000088d087209 */ /* 0x000fe20007810000 */
[----:B------:R-:W-:Y:S01]  /*d8c0*/  FFMA.FTZ R138, R0, R5, R240 ;  /* 0x00000005008a7223 */ /* 0x000fe200000100f0 */
[----:B------:R-:W-:Y:S01]  /*d8d0*/  FMNMX.FTZ R21, R162, R21, !PT ;  /* 0x00000015a2157209 */ /* 0x000fe20007810000 */
[----:B------:R-:W1:Y:S01]  /*d8e0*/  I2F R15, R6 ;  /* 0x00000006000f7306 */ /* 0x000e620000201400 */
[----:B------:R-:W-:Y:S01]  /*d8f0*/  FMNMX.FTZ R8, R139, R8, !PT ;  /* 0x000000088b087209 */ /* 0x000fe20007810000 */
[----:B------:R-:W-:Y:S01]  /*d900*/  FFMA.FTZ R157, R0, R19, R157 ;  /* 0x00000013009d7223 */ /* 0x000fe2000001009d */
[----:B------:R-:W-:Y:S01]  /*d910*/  FMNMX.FTZ R21, R142, R21, !PT ;  /* 0x000000158e157209 */ /* 0x000fe20007810000 */
[----:B------:R-:W-:Y:S01]  /*d920*/  FFMA.FTZ R155, R0, R13, R155 ;  /* 0x0000000d009b7223 */ /* 0x000fe2000001009b */
[----:B------:R-:W-:Y:S01]  /*d930*/  IADD3 R5, R4, 0x39, RZ ;  /* 0x0000003904057810 */ /* 0x000fe20007ffe0ff */
[C---:B------:R-:W-:Y:S01]  /*d940*/  FFMA.FTZ R160, R0.reuse, R19, R160 ;  /* 0x0000001300a07223 */ /* 0x040fe200000100a0 */
[----:B------:R-:W-:Y:S01]  /*d950*/  FMNMX.FTZ R8, R137, R8, !PT ;  /* 0x0000000889087209 */ /* 0x000fe20007810000 */
[----:B------:R-:W-:Y:S01]  /*d960*/  FFMA.FTZ R153, R0, R11, R153 ;  /* 0x0000000b00997223 */ /* 0x000fe20000010099 */
[----:B------:R-:W-:Y:S01]  /*d970*/  FMNMX.FTZ R21, R140, R21, !PT ;  /* 0x000000158c157209 */ /* 0x000fe20007810000 */
[----:B------:R-:W2:Y:S01]  /*d980*/  I2F R17, R12 ;  /* 0x0000000c00117306 */ /* 0x000ea20000201400 */
[----:B------:R-:W-:Y:S01]  /*d990*/  FMNMX.FTZ R8, R157, R8, !PT ;  /* 0x000000089d087209 */ /* 0x000fe20007810000 */
[----:B------:R-:W-:Y:S01]  /*d9a0*/  FFMA.FTZ R158, R0, R13, R158 ;  /* 0x0000000d009e7223 */ /* 0x000fe2000001009e */
[----:B------:R-:W-:Y:S01]  /*d9b0*/  FMNMX.FTZ R21, R138, R21, !PT ;  /* 0x000000158a157209 */ /* 0x000fe20007810000 */
[C---:B------:R-:W-:Y:S01]  /*d9c0*/  FFMA.FTZ R151, R0.reuse, R7, R151 ;  /* 0x0000000700977223 */ /* 0x040fe20000010097 */
[----:B------:R-:W-:Y:S01]  /*d9d0*/  FMNMX.FTZ R8, R155, R8, !PT ;  /* 0x000000089b087209 */ /* 0x000fe20007810000 */
[----:B------:R-:W-:Y:S01]  /*d9e0*/  FFMA.FTZ R156, R0, R11, R156 ;  /* 0x0000000b009c7223 */ /* 0x000fe2000001009c */
[----:B------:R-:W-:Y:S01]  /*d9f0*/  FMNMX.FTZ R21, R160, R21, !PT ;  /* 0x00000015a0157209 */ /* 0x000fe20007810000 */
[----:B------:R-:W-:Y:S01]  /*da00*/  FFMA.FTZ R154, R0, R7, R154 ;  /* 0x00000007009a7223 */ /* 0x000fe2000001009a */
[----:B------:R-:W-:Y:S01]  /*da10*/  FMNMX.FTZ R8, R153, R8, !PT ;  /* 0x0000000899087209 */ /* 0x000fe20007810000 */
[----:B------:R-:W3:Y:S01]  /*da20*/  I2F R5, R5 ;  /* 0x0000000500057306 */ /* 0x000ee20000201400 */
[----:B------:R-:W-:Y:S01]  /*da30*/  FMNMX.FTZ R21, R158, R21, !PT ;  /* 0x000000159e157209 */ /* 0x000fe20007810000 */
[C---:B------:R-:W-:Y:S01]  /*da40*/  FFMA.FTZ R150, R0.reuse, R9, R150 ;  /* 0x0000000900967223 */ /* 0x040fe20000010096 */
[----:B------:R-:W-:Y:S01]  /*da50*/  FMNMX.FTZ R8, R151, R8, !PT ;  /* 0x0000000897087209 */ /* 0x000fe20007810000 */
[----:B-1----:R-:W-:Y:S01]  /*da60*/  FFMA.FTZ R147, R0, R15, R147 ;  /* 0x0000000f00937223 */ /* 0x002fe20000010093 */
[----:B------:R-:W-:Y:S01]  /*da70*/  FMNMX.FTZ R21, R156, R21, !PT ;  /* 0x000000159c157209 */ /* 0x000fe20007810000 */
[----:B------:R-:W-:Y:S01]  /*da80*/  FFMA.FTZ R148, R0, R15, R148 ;  /* 0x0000000f00947223 */ /* 0x000fe20000010094 */
[----:B------:R-:W-:Y:S02]  /*da90*/  FMNMX.FTZ R2, R149, R8, !PT ;  /* 0x0000000895027209 */ /* 0x000fe40007810000 */
[----:B------:R-:W-:Y:S02]  /*daa0*/  FMNMX.FTZ R21, R154, R21, !PT ;  /* 0x000000159a157209 */ /* 0x000fe40007810000 */
[----:B------:R-:W-:Y:S02]  /*dab0*/  FMNMX.FTZ R2, R147, R2, !PT ;  /* 0x0000000293027209 */ /* 0x000fe40007810000 */
[----:B------:R-:W-:Y:S01]  /*dac0*/  FMNMX.FTZ R21, R150, R21, !PT ;  /* 0x0000001596157209 */ /* 0x000fe20007810000 */
[CC--:B--2---:R-:W-:Y:S01]  /*dad0*/  FFMA.FTZ R135, R0.reuse, R17.reuse, R135 ;  /* 0x0000001100877223 */ /* 0x0c4fe20000010087 */
[----:B------:R-:W-:Y:S01]  /*dae0*/  LDSM.16.MT88.4 R12, [R204+0xc000] ;  /* 0x00c00000cc0c783b */ /* 0x000fe20000004200 */
[----:B------:R-:W-:Y:S01]  /*daf0*/  FFMA.FTZ R146, R0, R17, R146 ;  /* 0x0000001100927223 */ /* 0x000fe20000010092 */
[----:B------:R-:W-:Y:S02]  /*db00*/  FMNMX.FTZ R21, R148, R21, !PT ;  /* 0x0000001594157209 */ /* 0x000fe40007810000 */
[----:B------:R-:W-:Y:S02]  /*db10*/  FMNMX.FTZ R7, R135, R2, !PT ;  /* 0x0000000287077209 */ /* 0x000fe40007810000 */
[----:B------:R-:W-:Y:S01]  /*db20*/  FMNMX.FTZ R21, R146, R21, !PT ;  /* 0x0000001592157209 */ /* 0x000fe20007810000 */
[CC--:B---3--:R-:W-:Y:S02]  /*db30*/  FFMA.FTZ R134, R0.reuse, R5.reuse, R134 ;  /* 0x0000000500867223 */ /* 0x0c8fe40000010086 */
[----:B------:R-:W-:Y:S03]  /*db40*/  FFMA.FTZ R144, R0, R5, R144 ;  /* 0x0000000500907223 */ /* 0x000fe60000010090 */
[----:B------:R-:W-:Y:S02]  /*db50*/  FMNMX.FTZ R4, R134, R7, !PT ;  /* 0x0000000786047209 */ /* 0x000fe40007810000 */
[----:B------:R-:W-:Y:S02]  /*db60*/  FMNMX.FTZ R9, R144, R21, !PT ;  /* 0x0000001590097209 */ /* 0x000fe40007810000 */
[----:B------:R-:W-:Y:S08]  /*db70*/  LDSM.16.MT88.4 R20, [R202+0xc000] ;  /* 0x00c00000ca14783b */ /* 0x000ff00000004200 */
[----:B------:R-:W1:Y:S08]  /*db80*/  SHFL.BFLY PT, R7, R4, 0x2, 0x1f ;  /* 0x0c401f0004077f89 */ /* 0x000e7000000e0000 */
        /* <DEDUP_REMOVED lines=13> */
[C---:B------:R-:W-:Y:S02]  /*dc60*/  FMUL.FTZ R145, R133.reuse, c[0x0][0x23c] ;  /* 0x00008f0085917a20 */ /* 0x040fe40000410000 */
[----:B------:R-:W-:Y:S02]  /*dc70*/  FADD.FTZ R3, -R133, R136 ;  /* 0x0000008885037221 */ /* 0x000fe40000010100 */
[--C-:B------:R-:W-:Y:S01]  /*dc80*/  FFMA.FTZ R175, R239, c[0x0][0x23c], -R152.reuse ;  /* 0x00008f00efaf7a23 */ /* 0x100fe20000010898 */
[----:B------:R-:W-:Y:S01]  /*dc90*/  FSEL R145, R145, RZ, P1 ;  /* 0x000000ff91917208 */ /* 0x000fe20000800000 */
[--C-:B------:R-:W-:Y:S01]  /*dca0*/  FFMA.FTZ R170, R241, c[0x0][0x23c], -R152.reuse ;  /* 0x00008f00f1aa7a23 */ /* 0x100fe20000010898 */
[----:B------:R-:W1:Y:S01]  /*dcb0*/  MUFU.EX2 R2, R2 ;  /* 0x0000000200027308 */ /* 0x000e620000000800 */
[--C-:B------:R-:W-:Y:S01]  /*dcc0*/  FFMA.FTZ R169, R247, c[0x0][0x23c], -R152.reuse ;  /* 0x00008f00f7a97a23 */ /* 0x100fe20000010898 */
[----:B------:R-:W-:Y:S01]  /*dcd0*/  ISETP.GT.AND P1, PT, R219, 0x1, PT ;  /* 0x00000001db00780c */ /* 0x000fe20003f24270 */
[--C-:B------:R-:W-:Y:S02]  /*dce0*/  FFMA.FTZ R168, R249, c[0x0][0x23c], -R152.reuse ;  /* 0x00008f00f9a87a23 */ /* 0x100fe40000010898 */
[--C-:B------:R-:W-:Y:S02]  /*dcf0*/  FFMA.FTZ R174, R235, c[0x0][0x23c], -R145.reuse ;  /* 0x00008f00ebae7a23 */ /* 0x100fe40000010891 */
[--C-:B------:R-:W-:Y:S02]  /*dd00*/  FFMA.FTZ R173, R237, c[0x0][0x23c], -R145.reuse ;  /* 0x00008f00edad7a23 */ /* 0x100fe40000010891 */
[--C-:B------:R-:W-:Y:S01]  /*dd10*/  FFMA.FTZ R172, R243, c[0x0][0x23c], -R145.reuse ;  /* 0x00008f00f3ac7a23 */ /* 0x100fe20000010891 */
[----:B------:R-:W-:Y:S01]  /*dd20*/  MUFU.EX2 R175, R175 ;  /* 0x000000af00af7308 */ /* 0x000fe20000000800 */
[--C-:B------:R-:W-:Y:S02]  /*dd30*/  FFMA.FTZ R171, R245, c[0x0][0x23c], -R145.reuse ;  /* 0x00008f00f5ab7a23 */ /* 0x100fe40000010891 */
[----:B------:R-:W-:Y:S02]  /*dd40*/  FMUL.FTZ R4, R3, c[0x0][0x23c] ;  /* 0x00008f0003047a20 */ /* 0x000fe40000410000 */
[--C-:B------:R-:W-:Y:S02]  /*dd50*/  FFMA.FTZ R176, R143, c[0x0][0x23c], -R152.reuse ;  /* 0x00008f008fb07a23 */ /* 0x100fe40000010898 */
[--C-:B------:R-:W-:Y:S02]  /*dd60*/  FFMA.FTZ R177, R141, c[0x0][0x23c], -R152.reuse ;  /* 0x00008f008db17a23 */ /* 0x100fe40000010898 */
        /* <DEDUP_REMOVED lines=15> */
[----:B------:R-:W-:Y:S02]  /*de60*/  FMUL.FTZ R35, R2, R103 ;  /* 0x0000006702237220 */ /* 0x000fe40000410000 */
[C---:B--2---:R-:W-:Y:S02]  /*de70*/  FMUL.FTZ R4, R3.reuse, R128 ;  /* 0x0000008003047220 */ /* 0x044fe40000410000 */
[C---:B------:R-:W-:Y:S02]  /*de80*/  FMUL.FTZ R5, R3.reuse, R129 ;  /* 0x0000008103057220 */ /* 0x040fe40000410000 */
[C---:B------:R-:W-:Y:S01]  /*de90*/  FMUL.FTZ R8, R3.reuse, R124 ;  /* 0x0000007c03087220 */ /* 0x040fe20000410000 */
[----:B------:R-:W2:Y:S01]  /*dea0*/  MUFU.EX2 R168, R168 ;  /* 0x000000a800a87308 */ /* 0x000ea20000000800 */
[C---:B------:R-:W-:Y:S02]  /*deb0*/  FMUL.FTZ R9, R3.reuse, R125 ;  /* 0x0000007d03097220 */ /* 0x040fe40000410000 */
[C---:B------:R-:W-:Y:S01]  /*dec0*/  FMUL.FTZ R16, R3.reuse, R116 ;  /* 0x0000007403107220 */ /* 0x040fe20000410000 */
[----:B-1----:R-:W-:Y:S01]  /*ded0*/  F2FP.BF16.PACK_AB R129, R170, R175 ;  /* 0x000000afaa81723e */ /* 0x002fe200000010ff */
[C---:B------:R-:W-:Y:S01]  /*dee0*/  FMUL.FTZ R17, R3.reuse, R117 ;  /* 0x0000007503117220 */ /* 0x040fe20000410000 */
[----:B------:R-:W-:Y:S01]  /*def0*/  LDSM.16.MT88.4 R124, [R204+0xe800] ;  /* 0x00e80000cc7c783b */ /* 0x000fe20000004200 */
[C---:B------:R-:W-:Y:S02]  /*df00*/  FMUL.FTZ R24, R3.reuse, R108 ;  /* 0x0000006c03187220 */ /* 0x040fe40000410000 */
[C---:B------:R-:W-:Y:S01]  /*df10*/  FMUL.FTZ R25, R3.reuse, R109 ;  /* 0x0000006d03197220 */ /* 0x040fe20000410000 */
[----:B------:R-:W-:Y:S01]  /*df20*/  MUFU.EX2 R174, R174 ;  /* 0x000000ae00ae7308 */ /* 0x000fe20000000800 */
[C---:B------:R-:W-:Y:S02]  /*df30*/  FMUL.FTZ R32, R3.reuse, R100 ;  /* 0x0000006403207220 */ /* 0x040fe40000410000 */
[----:B------:R-:W-:Y:S01]  /*df40*/  FMUL.FTZ R33, R3, R101 ;  /* 0x0000006503217220 */ /* 0x000fe20000410000 */
[----:B------:R-:W-:Y:S01]  /*df50*/  LDSM.16.MT88.4 R108, [R200+0xe000] ;  /* 0x00e00000c86c783b */ /* 0x000fe20000004200 */
[--C-:B------:R-:W-:Y:S02]  /*df60*/  FFMA.FTZ R181, R142, c[0x0][0x23c], -R145.reuse ;  /* 0x00008f008eb57a23 */ /* 0x100fe40000010891 */
[--C-:B------:R-:W-:Y:S02]  /*df70*/  FFMA.FTZ R182, R140, c[0x0][0x23c], -R145.reuse ;  /* 0x00008f008cb67a23 */ /* 0x100fe40000010891 */
[--C-:B------:R-:W-:Y:S01]  /*df80*/  FFMA.FTZ R183, R138, c[0x0][0x23c], -R145.reuse ;  /* 0x00008f008ab77a23 */ /* 0x100fe20000010891 */
[----:B------:R-:W1:Y:S01]  /*df90*/  MUFU.EX2 R173, R173 ;  /* 0x000000ad00ad7308 */ /* 0x000e620000000800 */
[--C-:B------:R-:W-:Y:S01]  /*dfa0*/  FFMA.FTZ R184, R157, c[0x0][0x23c], -R152.reuse ;  /* 0x00008f009db87a23 */ /* 0x100fe20000010898 */
[----:B------:R-:W-:Y:S01]  /*dfb0*/  LDSM.16.MT88.4 R100, [R201+0xe000] ;  /* 0x00e00000c964783b */ /* 0x000fe20000004200 */
[--C-:B------:R-:W-:Y:S01]  /*dfc0*/  FFMA.FTZ R185, R155, c[0x0][0x23c], -R152.reuse ;  /* 0x00008f009bb97a23 */ /* 0x100fe20000010898 */
[----:B--2---:R-:W-:Y:S01]  /*dfd0*/  F2FP.BF16.PACK_AB R131, R168, R169 ;  /* 0x000000a9a883723e */ /* 0x004fe200000010ff */
[--C-:B------:R-:W-:Y:S02]  /*dfe0*/  FFMA.FTZ R186, R153, c[0x0][0x23c], -R152.reuse ;  /* 0x00008f0099ba7a23 */ /* 0x100fe40000010898 */
[--C-:B------:R-:W-:Y:S02]  /*dff0*/  FFMA.FTZ R187, R151, c[0x0][0x23c], -R152.reuse ;  /* 0x00008f0097bb7a23 */ /* 0x100fe40000010898 */
[--C-:B------:R-:W-:Y:S01]  /*e000*/  FFMA.FTZ R235, R160, c[0x0][0x23c], -R145.reuse ;  /* 0x00008f00a0eb7a23 */ /* 0x100fe20000010891 */
[----:B------:R-:W-:Y:S01]  /*e010*/  MUFU.EX2 R172, R172 ;  /* 0x000000ac00ac7308 */ /* 0x000fe20000000800 */
[----:B------:R-:W-:Y:S01]  /*e020*/  LDSM.16.MT88.4 R116, [R202+0xc800] ;  /* 0x00c80000ca74783b */ /* 0x000fe20000004200 */
[--C-:B------:R-:W-:Y:S02]  /*e030*/  FFMA.FTZ R236, R158, c[0x0][0x23c], -R145.reuse ;  /* 0x00008f009eec7a23 */ /* 0x100fe40000010891 */
[--C-:B------:R-:W-:Y:S02]  /*e040*/  FFMA.FTZ R237, R156, c[0x0][0x23c], -R145.reuse ;  /* 0x00008f009ced7a23 */ /* 0x100fe40000010891 */
[--C-:B------:R-:W-:Y:S02]  /*e050*/  FFMA.FTZ R238, R154, c[0x0][0x23c], -R145.reuse ;  /* 0x00008f009aee7a23 */ /* 0x100fe40000010891 */
[--C-:B------:R-:W-:Y:S01]  /*e060*/  FFMA.FTZ R239, R149, c[0x0][0x23c], -R152.reuse ;  /* 0x00008f0095ef7a23 */ /* 0x100fe20000010898 */
[----:B------:R-:W-:Y:S01]  /*e070*/  LDSM.16.MT88.4 R136, [R202+0xe800] ;  /* 0x00e80000ca88783b */ /* 0x000fe20000004200 */
[----:B------:R-:W2:Y:S01]  /*e080*/  MUFU.EX2 R171, R171 ;  /* 0x000000ab00ab7308 */ /* 0x000ea20000000800 */
[--C-:B------:R-:W-:Y:S02]  /*e090*/  FFMA.FTZ R240, R147, c[0x0][0x23c], -R152.reuse ;  /* 0x00008f0093f07a23 */ /* 0x100fe40000010898 */
[--C-:B------:R-:W-:Y:S01]  /*e0a0*/  FFMA.FTZ R241, R150, c[0x0][0x23c], -R145.reuse ;  /* 0x00008f0096f17a23 */ /* 0x100fe20000010891 */
[----:B-1----:R-:W-:Y:S01]  /*e0b0*/  F2FP.BF16.PACK_AB R128, R173, R174 ;  /* 0x000000aead80723e */ /* 0x002fe200000010ff */
[--C-:B------:R-:W-:Y:S02]  /*e0c0*/  FFMA.FTZ R242, R148, c[0x0][0x23c], -R145.reuse ;  /* 0x00008f0094f27a23 */ /* 0x100fe40000010891 */
[----:B------:R-:W-:Y:S01]  /*e0d0*/  LDSM.16.MT88.4 R140, [R201+0xe800] ;  /* 0x00e80000c98c783b */ /* 0x000fe20000004200 */
[--C-:B------:R-:W-:Y:S02]  /*e0e0*/  FFMA.FTZ R243, R146, c[0x0][0x23c], -R145.reuse ;  /* 0x00008f0092f37a23 */ /* 0x100fe40000010891 */
[----:B------:R-:W-:Y:S01]  /*e0f0*/  FFMA.FTZ R145, R144, c[0x0][0x23c], -R145 ;  /* 0x00008f0090917a23 */ /* 0x000fe20000010891 */
[----:B------:R-:W-:Y:S01]  /*e100*/  MUFU.EX2 R176, R176 ;  /* 0x000000b000b07308 */ /* 0x000fe20000000800 */
[C---:B------:R-:W-:Y:S02]  /*e110*/  FMUL.FTZ R38, R2.reuse, R38 ;  /* 0x0000002602267220 */ /* 0x040fe40000410000 */
[C---:B------:R-:W-:Y:S01]  /*e120*/  FMUL.FTZ R39, R2.reuse, R39 ;  /* 0x0000002702277220 */ /* 0x040fe20000410000 */
[----:B------:R-:W-:Y:S01]  /*e130*/  LDSM.16.MT88.4 R148, [R204+0xf800] ;  /* 0x00f80000cc94783b */ /* 0x000fe20000004200 */
[C---:B------:R-:W-:Y:S02]  /*e140*/  FMUL.FTZ R36, R3.reuse, R36 ;  /* 0x0000002403247220 */ /* 0x040fe40000410000 */
[----:B------:R-:W-:Y:S02]  /*e150*/  FMUL.FTZ R37, R3, R37 ;  /* 0x0000002503257220 */ /* 0x000fe40000410000 */
[C---:B------:R-:W-:Y:S01]  /*e160*/  FMUL.FTZ R42, R2.reuse, R42 ;  /* 0x0000002a022a7220 */ /* 0x040fe20000410000 */
[----:B------:R1:W-:Y:S01]  /*e170*/  MUFU.EX2 R244, R145 ;  /* 0x0000009100f47308 */ /* 0x0003e20000000800 */
[C---:B------:R-:W-:Y:S01]  /*e180*/  FMUL.FTZ R43, R2.reuse, R43 ;  /* 0x0000002b022b7220 */ /* 0x040fe20000410000 */
[----:B------:R-:W-:Y:S01]  /*e190*/  LDSM.16.MT88.4 R156, [R201+0xf800] ;  /* 0x00f80000c99c783b */ /* 0x000fe20000004200 */
[----:B--2---:R-:W-:Y:S01]  /*e1a0*/  F2FP.BF16.PACK_AB R130, R171, R172 ;  /* 0x000000acab82723e */ /* 0x004fe200000010ff */
[C---:B------:R-:W-:Y:S02]  /*e1b0*/  FMUL.FTZ R40, R3.reuse, R40 ;  /* 0x0000002803287220 */ /* 0x040fe40000410000 */
[C---:B------:R-:W-:Y:S02]  /*e1c0*/  FMUL.FTZ R41, R3.reuse, R41 ;  /* 0x0000002903297220 */ /* 0x040fe40000410000 */
[C---:B------:R-:W-:Y:S02]  /*e1d0*/  FMUL.FTZ R46, R2.reuse, R46 ;  /* 0x0000002e022e7220 */ /* 0x040fe40000410000 */
[C---:B------:R-:W-:Y:S01]  /*e1e0*/  HMMA.16816.F32.BF16 R4, R128.reuse, R12, R4 ;  /* 0x0000000c8004723c */ /* 0x040fe20000041804 */
[----:B------:R-:W-:Y:S01]  /*e1f0*/  LDSM.16.MT88.4 R160, [R200+0xf800] ;  /* 0x00f80000c8a0783b */ /* 0x000fe20000004200 */
[----:B------:R-:W2:Y:S03]  /*e200*/  MUFU.EX2 R177, R177 ;  /* 0x000000b100b17308 */ /* 0x000ea60000000800 */
[C---:B------:R-:W-:Y:S02]  /*e210*/  FMUL.FTZ R47, R2.reuse, R47 ;  /* 0x0000002f022f7220 */ /* 0x040fe40000410000 */
[C---:B------:R-:W-:Y:S01]  /*e220*/  FMUL.FTZ R12, R3.reuse, R120 ;  /* 0x00000078030c7220 */ /* 0x040fe20000410000 */
[C---:B------:R-:W-:Y:S04]  /*e230*/  HMMA.16816.F32.BF16 R8, R128.reuse, R14, R8 ;  /* 0x0000000e8008723c */ /* 0x040fe80000041808 */
[C---:B------:R-:W-:Y:S01]  /*e240*/  FMUL.FTZ R13, R3.reuse, R121 ;  /* 0x00000079030d7220 */ /* 0x040fe20000410000 */
[----:B------:R-:W-:Y:S01]  /*e250*/  MUFU.EX2 R178, R178 ;  /* 0x000000b200b27308 */ /* 0x000fe20000000800 */
[----:B-1----:R-:W-:Y:S01]  /*e260*/  LDSM.16.MT88.4 R144, [R200+0xd800] ;  /* 0x00d80000c890783b */ /* 0x002fe20000004200 */
[C---:B------:R-:W-:Y:S02]  /*e270*/  FMUL.FTZ R14, R2.reuse, R122 ;  /* 0x0000007a020e7220 */ /* 0x040fe40000410000 */
[C---:B------:R-:W-:Y:S03]  /*e280*/  FMUL.FTZ R15, R2.reuse, R123 ;  /* 0x0000007b020f7220 */ /* 0x040fe60000410000 */
[C---:B------:R-:W-:Y:S02]  /*e290*/  FMUL.FTZ R44, R3.reuse, R44 ;  /* 0x0000002c032c7220 */ /* 0x040fe40000410000 */
[----:B------:R-:W1:Y:S01]  /*e2a0*/  LDSM.16.MT88.4 R120, [R200+0xc000] ;  /* 0x00c00000c878783b */ /* 0x000e620000004200 */
[C---:B------:R-:W-:Y:S01]  /*e2b0*/  FMUL.FTZ R45, R3.reuse, R45 ;  /* 0x0000002d032d7220 */ /* 0x040fe20000410000 */
[C---:B------:R-:W-:Y:S01]  /*e2c0*/  HMMA.16816.F32.BF16 R12, R128.reuse, R20, R12 ;  /* 0x00000014800c723c */ /* 0x040fe2000004180c */
[----:B------:R-:W-:Y:S02]  /*e2d0*/  MUFU.EX2 R179, R179 ;  /* 0x000000b300b37308 */ /* 0x000fe40000000800 */
[C---:B------:R-:W-:Y:S02]  /*e2e0*/  FMUL.FTZ R50, R2.reuse, R50 ;  /* 0x0000003202327220 */ /* 0x040fe40000410000 */
[C---:B------:R-:W-:Y:S02]  /*e2f0*/  FMUL.FTZ R51, R2.reuse, R51 ;  /* 0x0000003302337220 */ /* 0x040fe40000410000 */
[C---:B------:R-:W-:Y:S01]  /*e300*/  FMUL.FTZ R20, R3.reuse, R112 ;  /* 0x0000007003147220 */ /* 0x040fe20000410000 */
[C---:B------:R-:W-:Y:S03]  /*e310*/  HMMA.16816.F32.BF16 R16, R128.reuse, R22, R16 ;  /* 0x000000168010723c */ /* 0x040fe60000041810 */
[----:B------:R-:W-:Y:S01]  /*e320*/  MUFU.EX2 R180, R180 ;  /* 0x000000b400b47308 */ /* 0x000fe20000000800 */
[C---:B------:R-:W-:Y:S02]  /*e330*/  FMUL.FTZ R21, R3.reuse, R113 ;  /* 0x0000007103157220 */ /* 0x040fe40000410000 */
[C---:B------:R-:W-:Y:S02]  /*e340*/  FMUL.FTZ R48, R3.reuse, R48 ;  /* 0x0000003003307220 */ /* 0x040fe40000410000 */
[C---:B------:R-:W-:Y:S04]  /*e350*/  FMUL.FTZ R22, R2.reuse, R114 ;  /* 0x0000007202167220 */ /* 0x040fe80000410000 */
[C---:B------:R-:W-:Y:S01]  /*e360*/  FMUL.FTZ R23, R2.reuse, R115 ;  /* 0x0000007302177220 */ /* 0x040fe20000410000 */
[----:B------:R-:W3:Y:S01]  /*e370*/  MUFU.EX2 R181, R181 ;  /* 0x000000b500b57308 */ /* 0x000ee20000000800 */
[----:B------:R-:W4:Y:S01]  /*e380*/  LDSM.16.MT88.4 R112, [R204+0xe000] ;  /* 0x00e00000cc70783b */ /* 0x000f220000004200 */
[C---:B------:R-:W-:Y:S02]  /*e390*/  FMUL.FTZ R49, R3.reuse, R49 ;  /* 0x0000003103317220 */ /* 0x040fe40000410000 */
[C---:B------:R-:W-:Y:S02]  /*e3a0*/  FMUL.FTZ R54, R2.reuse, R54 ;  /* 0x0000003602367220 */ /* 0x040fe40000410000 */
[C---:B------:R-:W-:Y:S03]  /*e3b0*/  HMMA.16816.F32.BF16 R20, R128.reuse, R28, R20 ;  /* 0x0000001c8014723c */ /* 0x040fe60000041814 */
[C---:B------:R-:W-:Y:S01]  /*e3c0*/  FMUL.FTZ R55, R2.reuse, R55 ;  /* 0x0000003702377220 */ /* 0x040fe20000410000 */
[----:B------:R-:W-:Y:S01]  /*e3d0*/  MUFU.EX2 R182, R182 ;  /* 0x000000b600b67308 */ /* 0x000fe20000000800 */
[C---:B------:R-:W-:Y:S02]  /*e3e0*/  FMUL.FTZ R52, R3.reuse, R52 ;  /* 0x0000003403347220 */ /* 0x040fe40000410000 */
[C---:B------:R-:W-:Y:S01]  /*e3f0*/  FMUL.FTZ R28, R3.reuse, R104 ;  /* 0x00000068031c7220 */ /* 0x040fe20000410000 */
[C---:B------:R-:W-:Y:S04]  /*e400*/  HMMA.16816.F32.BF16 R24, R128.reuse, R30, R24 ;  /* 0x0000001e8018723c */ /* 0x040fe80000041818 */
[C---:B------:R-:W-:Y:S02]  /*e410*/  FMUL.FTZ R29, R3.reuse, R105 ;  /* 0x00000069031d7220 */ /* 0x040fe40000410000 */
[C---:B------:R-:W-:Y:S01]  /*e420*/  FMUL.FTZ R53, R3.reuse, R53 ;  /* 0x0000003503357220 */ /* 0x040fe20000410000 */
[----:B------:R-:W5:Y:S01]  /*e430*/  MUFU.EX2 R183, R183 ;  /* 0x000000b700b77308 */ /* 0x000f620000000800 */
[C---:B------:R-:W-:Y:S04]  /*e440*/  FMUL.FTZ R30, R2.reuse, R106 ;  /* 0x0000006a021e7220 */ /* 0x040fe80000410000 */
[C---:B------:R-:W-:Y:S02]  /*e450*/  FMUL.FTZ R31, R2.reuse, R107 ;  /* 0x0000006b021f7220 */ /* 0x040fe40000410000 */
[----:B------:R-:W2:Y:S01]  /*e460*/  LDSM.16.MT88.4 R104, [R202+0xe000] ;  /* 0x00e00000ca68783b */ /* 0x000ea20000004200 */
[C---:B------:R-:W-:Y:S02]  /*e470*/  FMUL.FTZ R58, R2.reuse, R58 ;  /* 0x0000003a023a7220 */ /* 0x040fe40000410000 */
[C---:B------:R-:W-:Y:S01]  /*e480*/  FMUL.FTZ R59, R2.reuse, R59 ;  /* 0x0000003b023b7220 */ /* 0x040fe20000410000 */
[----:B------:R-:W-:Y:S01]  /*e490*/  MUFU.EX2 R184, R184 ;  /* 0x000000b800b87308 */ /* 0x000fe20000000800 */
[C---:B-1----:R-:W-:Y:S03]  /*e4a0*/  HMMA.16816.F32.BF16 R28, R128.reuse, R120, R28 ;  /* 0x00000078801c723c */ /* 0x042fe6000004181c */
[C---:B------:R-:W-:Y:S02]  /*e4b0*/  FMUL.FTZ R56, R3.reuse, R56 ;  /* 0x0000003803387220 */ /* 0x040fe40000410000 */
[C---:B------:R-:W-:Y:S02]  /*e4c0*/  FMUL.FTZ R57, R3.reuse, R57 ;  /* 0x0000003903397220 */ /* 0x040fe40000410000 */
[C---:B------:R-:W-:Y:S01]  /*e4d0*/  FMUL.FTZ R62, R2.reuse, R62 ;  /* 0x0000003e023e7220 */ /* 0x040fe20000410000 */
[C---:B------:R-:W-:Y:S01]  /*e4e0*/  HMMA.16816.F32.BF16 R32, R128.reuse, R122, R32 ;  /* 0x0000007a8020723c */ /* 0x040fe20000041820 */
[----:B------:R-:W-:Y:S01]  /*e4f0*/  LDSM.16.MT88.4 R120, [R200+0xc800] ;  /* 0x00c80000c878783b */ /* 0x000fe20000004200 */
[----:B------:R-:W1:Y:S02]  /*e500*/  MUFU.EX2 R185, R185 ;  /* 0x000000b900b97308 */ /* 0x000e640000000800 */
[C---:B------:R-:W-:Y:S02]  /*e510*/  FMUL.FTZ R63, R2.reuse, R63 ;  /* 0x0000003f023f7220 */ /* 0x040fe40000410000 */
[C---:B------:R-:W-:Y:S02]  /*e520*/  FMUL.FTZ R60, R3.reuse, R60 ;  /* 0x0000003c033c7220 */ /* 0x040fe40000410000 */
[C---:B----4-:R-:W-:Y:S04]  /*e530*/  HMMA.16816.F32.BF16 R36, R128.reuse, R112, R36 ;  /* 0x000000708024723c */ /* 0x050fe80000041824 */
[C---:B------:R-:W-:Y:S01]  /*e540*/  FMUL.FTZ R61, R3.reuse, R61 ;  /* 0x0000003d033d7220 */ /* 0x040fe20000410000 */
[----:B------:R-:W-:Y:S01]  /*e550*/  MUFU.EX2 R186, R186 ;  /* 0x000000ba00ba7308 */ /* 0x000fe20000000800 */
[C---:B------:R-:W-:Y:S02]  /*e560*/  FMUL.FTZ R66, R2.reuse, R66 ;  /* 0x0000004202427220 */ /* 0x040fe40000410000 */
[C---:B------:R-:W-:Y:S01]  /*e570*/  HMMA.16816.F32.BF16 R40, R128.reuse, R114, R40 ;  /* 0x000000728028723c */ /* 0x040fe20000041828 */
[----:B------:R-:W-:Y:S03]  /*e580*/  LDSM.16.MT88.4 R112, [R204+0xc800] ;  /* 0x00c80000cc70783b */ /* 0x000fe60000004200 */
[C---:B------:R-:W-:Y:S02]  /*e590*/  FMUL.FTZ R67, R2.reuse, R67 ;  /* 0x0000004302437220 */ /* 0x040fe40000410000 */
[C---:B------:R-:W-:Y:S01]  /*e5a0*/  FMUL.FTZ R64, R3.reuse, R64 ;  /* 0x0000004003407220 */ /* 0x040fe20000410000 */
[----:B------:R-:W4:Y:S01]  /*e5b0*/  MUFU.EX2 R187, R187 ;  /* 0x000000bb00bb7308 */ /* 0x000f220000000800 */
[C---:B------:R-:W-:Y:S01]  /*e5c0*/  FMUL.FTZ R65, R3.reuse, R65 ;  /* 0x0000004103417220 */ /* 0x040fe20000410000 */
[C---:B--2---:R-:W-:Y:S03]  /*e5d0*/  HMMA.16816.F32.BF16 R44, R128.reuse, R104, R44 ;  /* 0x00000068802c723c */ /* 0x044fe6000004182c */
[C---:B------:R-:W-:Y:S02]  /*e5e0*/  FMUL.FTZ R70, R2.reuse, R70 ;  /* 0x0000004602467220 */ /* 0x040fe40000410000 */
[C---:B------:R-:W-:Y:S03]  /*e5f0*/  FMUL.FTZ R71, R2.reuse, R71 ;  /* 0x0000004702477220 */ /* 0x040fe60000410000 */
[----:B------:R-:W-:Y:S01]  /*e600*/  MUFU.EX2 R235, R235 ;  /* 0x000000eb00eb7308 */ /* 0x000fe20000000800 */
[C---:B------:R-:W-:Y:S01]  /*e610*/  FMUL.FTZ R68, R3.reuse, R68 ;  /* 0x0000004403447220 */ /* 0x040fe20000410000 */
[C---:B------:R-:W-:Y:S01]  /*e620*/  HMMA.16816.F32.BF16 R48, R128.reuse, R106, R48 ;  /* 0x0000006a8030723c */ /* 0x040fe20000041830 */
[----:B------:R-:W2:Y:S02]  /*e630*/  LDSM.16.MT88.4 R104, [R204+0x10000] ;  /* 0x01000000cc68783b */ /* 0x000ea40000004200 */
[C---:B------:R-:W-:Y:S02]  /*e640*/  FMUL.FTZ R69, R3.reuse, R69 ;  /* 0x0000004503457220 */ /* 0x040fe40000410000 */
[C---:B------:R-:W-:Y:S03]  /*e650*/  FMUL.FTZ R74, R2.reuse, R74 ;  /* 0x0000004a024a7220 */ /* 0x040fe60000410000 */
[C---:B------:R-:W-:Y:S01]  /*e660*/  HMMA.16816.F32.BF16 R52, R128.reuse, R100, R52 ;  /* 0x000000648034723c */ /* 0x040fe20000041834 */
[----:B------:R-:W1:Y:S03]  /*e670*/  MUFU.EX2 R236, R236 ;  /* 0x000000ec00ec7308 */ /* 0x000e660000000800 */
[C---:B------:R-:W-:Y:S02]  /*e680*/  FMUL.FTZ R75, R2.reuse, R75 ;  /* 0x0000004b024b7220 */ /* 0x040fe40000410000 */
[C---:B------:R-:W-:Y:S02]  /*e690*/  FMUL.FTZ R72, R3.reuse, R72 ;  /* 0x0000004803487220 */ /* 0x040fe40000410000 */
[C---:B------:R-:W-:Y:S01]  /*e6a0*/  HMMA.16816.F32.BF16 R56, R128.reuse, R102, R56 ;  /* 0x000000668038723c */ /* 0x040fe20000041838 */
[----:B------:R-:W1:Y:S02]  /*e6b0*/  LDSM.16.MT88.4 R100, [R202+0x10000] ;  /* 0x01000000ca64783b */ /* 0x000e640000004200 */
[----:B------:R-:W-:Y:S01]  /*e6c0*/  MUFU.EX2 R237, R237 ;  /* 0x000000ed00ed7308 */ /* 0x000fe20000000800 */
[C---:B------:R-:W-:Y:S02]  /*e6d0*/  FMUL.FTZ R73, R3.reuse, R73 ;  /* 0x0000004903497220 */ /* 0x040fe40000410000 */
[C---:B------:R-:W-:Y:S02]  /*e6e0*/  FMUL.FTZ R78, R2.reuse, R78 ;  /* 0x0000004e024e7220 */ /* 0x040fe40000410000 */
[C---:B------:R-:W-:Y:S04]  /*e6f0*/  HMMA.16816.F32.BF16 R60, R128.reuse, R108, R60 ;  /* 0x0000006c803c723c */ /* 0x040fe8000004183c */
[C---:B------:R-:W-:Y:S01]  /*e700*/  FMUL.FTZ R79, R2.reuse, R79 ;  /* 0x0000004f024f7220 */ /* 0x040fe20000410000 */
[----:B------:R-:W1:Y:S01]  /*e710*/  MUFU.EX2 R238, R238 ;  /* 0x000000ee00ee7308 */ /* 0x000e620000000800 */
[C---:B------:R-:W-:Y:S02]  /*e720*/  FMUL.FTZ R76, R3.reuse, R76 ;  /* 0x0000004c034c7220 */ /* 0x040fe40000410000 */
[C---:B------:R-:W-:Y:S01]  /*e730*/  HMMA.16816.F32.BF16 R64, R128.reuse, R110, R64 ;  /* 0x0000006e8040723c */ /* 0x040fe20000041840 */
[----:B------:R-:W4:Y:S03]  /*e740*/  LDSM.16.MT88.4 R108, [R201+0x10000] ;  /* 0x01000000c96c783b */ /* 0x000f260000004200 */
[C---:B------:R-:W-:Y:S02]  /*e750*/  FMUL.FTZ R77, R3.reuse, R77 ;  /* 0x0000004d034d7220 */ /* 0x040fe40000410000 */
[C---:B------:R-:W-:Y:S01]  /*e760*/  FMUL.FTZ R82, R2.reuse, R82 ;  /* 0x0000005202527220 */ /* 0x040fe20000410000 */
[----:B------:R-:W-:Y:S01]  /*e770*/  MUFU.EX2 R239, R239 ;  /* 0x000000ef00ef7308 */ /* 0x000fe20000000800 */
[C---:B------:R-:W-:Y:S01]  /*e780*/  FMUL.FTZ R83, R2.reuse, R83 ;  /* 0x0000005302537220 */ /* 0x040fe20000410000 */
[C---:B--2---:R-:W-:Y:S03]  /*e790*/  HMMA.16816.F32.BF16 R68, R128.reuse, R104, R68 ;  /* 0x000000688044723c */ /* 0x044fe60000041844 */
[C---:B------:R-:W-:Y:S02]  /*e7a0*/  FMUL.FTZ R80, R3.reuse, R80 ;  /* 0x0000005003507220 */ /* 0x040fe40000410000 */
[C---:B------:R-:W-:Y:S02]  /*e7b0*/  FMUL.FTZ R81, R3.reuse, R81 ;  /* 0x0000005103517220 */ /* 0x040fe40000410000 */
[C---:B------:R-:W-:Y:S01]  /*e7c0*/  FMUL.FTZ R86, R2.reuse, R86 ;  /* 0x0000005602567220 */ /* 0x040fe20000410000 */
[C---:B------:R-:W-:Y:S01]  /*e7d0*/  HMMA.16816.F32.BF16 R72, R128.reuse, R106, R72 ;  /* 0x0000006a8048723c */ /* 0x040fe20000041848 */
[----:B------:R-:W2:Y:S01]  /*e7e0*/  LDSM.16.MT88.4 R104, [R200+0x10000] ;  /* 0x01000000c868783b */ /* 0x000ea20000004200 */
[----:B------:R-:W2:Y:S02]  /*e7f0*/  MUFU.EX2 R240, R240 ;  /* 0x000000f000f07308 */ /* 0x000ea40000000800 */
[C---:B------:R-:W-:Y:S02]  /*e800*/  FMUL.FTZ R87, R2.reuse, R87 ;  /* 0x0000005702577220 */ /* 0x040fe40000410000 */
[C---:B------:R-:W-:Y:S02]  /*e810*/  FMUL.FTZ R84, R3.reuse, R84 ;  /* 0x0000005403547220 */ /* 0x040fe40000410000 */
[C---:B-1----:R-:W-:Y:S04]  /*e820*/  HMMA.16816.F32.BF16 R76, R128.reuse, R100, R76 ;  /* 0x00000064804c723c */ /* 0x042fe8000004184c */
[----:B------:R-:W-:Y:S01]  /*e830*/  FMUL.FTZ R85, R3, R85 ;  /* 0x0000005503557220 */ /* 0x000fe20000410000 */
[----:B------:R-:W-:Y:S01]  /*e840*/  MUFU.EX2 R241, R241 ;  /* 0x000000f100f17308 */ /* 0x000fe20000000800 */
[C---:B------:R-:W-:Y:S01]  /*e850*/  FMUL.FTZ R90, R2.reuse, R90 ;  /* 0x0000005a025a7220 */ /* 0x040fe20000410000 */
[----:B------:R-:W-:Y:S01]  /*e860*/  F2FP.BF16.PACK_AB R101, R177, R176 ;  /* 0x000000b0b165723e */ /* 0x000fe200000010ff */
[C---:B------:R-:W-:Y:S04]  /*e870*/  HMMA.16816.F32.BF16 R80, R128.reuse, R102, R80 ;  /* 0x000000668050723c */ /* 0x040fe80000041850 */
[C---:B------:R-:W-:Y:S01]  /*e880*/  FMUL.FTZ R91, R2.reuse, R91 ;  /* 0x0000005b025b7220 */ /* 0x040fe20000410000 */
[----:B---3--:R-:W-:Y:S01]  /*e890*/  F2FP.BF16.PACK_AB R100, R181, R180 ;  /* 0x000000b4b564723e */ /* 0x008fe200000010ff */
[----:B------:R-:W-:Y:S01]  /*e8a0*/  FMUL.FTZ R88, R3, R88 ;  /* 0x0000005803587220 */ /* 0x000fe20000410000 */
[----:B------:R-:W-:Y:S01]  /*e8b0*/  F2FP.BF16.PACK_AB R103, R179, R178 ;  /* 0x000000b2b367723e */ /* 0x000fe200000010ff */
[C---:B----4-:R-:W-:Y:S01]  /*e8c0*/  HMMA.16816.F32.BF16 R84, R128.reuse, R108, R84 ;  /* 0x0000006c8054723c */ /* 0x050fe20000041854 */
[----:B------:R-:W1:Y:S03]  /*e8d0*/  MUFU.EX2 R242, R242 ;  /* 0x000000f200f27308 */ /* 0x000e660000000800 */
[----:B------:R-:W-:Y:S01]  /*e8e0*/  FMUL.FTZ R89, R3, R89 ;  /* 0x0000005903597220 */ /* 0x000fe20000410000 */
[----:B-----5:R-:W-:Y:S01]  /*e8f0*/  F2FP.BF16.PACK_AB R102, R183, R182 ;  /* 0x000000b6b766723e */ /* 0x020fe200000010ff */
[C---:B------:R-:W-:Y:S02]  /*e900*/  FMUL.FTZ R94, R2.reuse, R94 ;  /* 0x0000005e025e7220 */ /* 0x040fe40000410000 */
[C---:B------:R-:W-:Y:S03]  /*e910*/  FMUL.FTZ R95, R2.reuse, R95 ;  /* 0x0000005f025f7220 */ /* 0x040fe60000410000 */
[C---:B------:R-:W-:Y:S01]  /*e920*/  HMMA.16816.F32.BF16 R88, R128.reuse, R110, R88 ;  /* 0x0000006e8058723c */ /* 0x040fe20000041858 */
[----:B------:R-:W3:Y:S01]  /*e930*/  LDSM.16.MT88.4 R108, [R201+0xc800] ;  /* 0x00c80000c96c783b */ /* 0x000ee20000004200 */
[----:B------:R-:W-:Y:S01]  /*e940*/  MUFU.EX2 R243, R243 ;  /* 0x000000f300f37308 */ /* 0x000fe20000000800 */
[C---:B------:R-:W-:Y:S02]  /*e950*/  FMUL.FTZ R92, R3.reuse, R92 ;  /* 0x0000005c035c7220 */ /* 0x040fe40000410000 */
[C---:B------:R-:W-:Y:S02]  /*e960*/  FMUL.FTZ R93, R3.reuse, R93 ;  /* 0x0000005d035d7220 */ /* 0x040fe40000410000 */
[C---:B------:R-:W-:Y:S02]  /*e970*/  FMUL.FTZ R98, R2.reuse, R98 ;  /* 0x0000006202627220 */ /* 0x040fe40000410000 */
[----:B------:R-:W-:Y:S03]  /*e980*/  FMUL.FTZ R99, R2, R99 ;  /* 0x0000006302637220 */ /* 0x000fe60000410000 */
[C---:B--2---:R-:W-:Y:S03]  /*e990*/  HMMA.16816.F32.BF16 R92, R128.reuse, R104, R92 ;  /* 0x00000068805c723c */ /* 0x044fe6000004185c */
[C---:B------:R-:W-:Y:S02]  /*e9a0*/  FMUL.FTZ R96, R3.reuse, R96 ;  /* 0x0000006003607220 */ /* 0x040fe40000410000 */
[----:B------:R-:W-:Y:S02]  /*e9b0*/  FMUL.FTZ R97, R3, R97 ;  /* 0x0000006103617220 */ /* 0x000fe40000410000 */
[--C-:B------:R-:W-:Y:S02]  /*e9c0*/  FFMA.FTZ R135, R135, c[0x0][0x23c], -R152.reuse ;  /* 0x00008f0087877a23 */ /* 0x100fe40000010898 */
[----:B------:R-:W-:Y:S03]  /*e9d0*/  FFMA.FTZ R152, R134, c[0x0][0x23c], -R152 ;  /* 0x00008f0086987a23 */ /* 0x000fe60000010898 */
[----:B------:R-:W-:Y:S01]  /*e9e0*/  HMMA.16816.F32.BF16 R96, R128, R106, R96 ;  /* 0x0000006a8060723c */ /* 0x000fe20000041860 */
[----:B------:R-:W2:Y:S01]  /*e9f0*/  LDSM.16.MT88.4 R104, [R200+0xe800] ;  /* 0x00e80000c868783b */ /* 0x000ea20000004200 */
[----:B------:R4:W-:Y:S01]  /*ea00*/  MUFU.EX2 R134, R152 ;  /* 0x0000009800867308 */ /* 0x0009e20000000800 */
[----:B------:R-:W-:Y:S02]  /*ea10*/  FFMA.FTZ R175, R2, R231, R175 ;  /* 0x000000e702af7223 */ /* 0x000fe400000100af */
[----:B------:R-:W-:Y:S01]  /*ea20*/  FFMA.FTZ R174, R3, R232, R174 ;  /* 0x000000e803ae7223 */ /* 0x000fe200000100ae */
[----:B------:R-:W-:Y:S01]  /*ea30*/  MOV R3, R132 ;  /* 0x0000008400037202 */ /* 0x000fe20000000f00 */
[----:B------:R-:W-:Y:S01]  /*ea40*/  FADD.FTZ R170, R170, R175 ;  /* 0x000000afaaaa7221 */ /* 0x000fe20000010000 */
[C---:B------:R-:W-:Y:S01]  /*ea50*/  HMMA.16816.F32.BF16 R4, R100.reuse, R112, R4 ;  /* 0x000000706404723c */ /* 0x040fe20000041804 */
[----:B------:R-:W-:Y:S03]  /*ea60*/  LDSM.16.MT88.4 R128, [R202+0xf000] ;  /* 0x00f00000ca80783b */ /* 0x000fe60000004200 */
[----:B------:R-:W5:Y:S01]  /*ea70*/  MUFU.EX2 R135, R135 ;  /* 0x0000008700877308 */ /* 0x000f620000000800 */
[----:B------:R-:W-:Y:S02]  /*ea80*/  FADD.FTZ R173, R173, R174 ;  /* 0x000000aeadad7221 */ /* 0x000fe40000010000 */
[----:B------:R-:W-:Y:S01]  /*ea90*/  FADD.FTZ R169, R169, R170 ;  /* 0x000000aaa9a97221 */ /* 0x000fe20000010000 */
[C---:B------:R-:W-:Y:S01]  /*eaa0*/  HMMA.16816.F32.BF16 R8, R100.reuse, R114, R8 ;  /* 0x000000726408723c */ /* 0x040fe20000041808 */
[----:B------:R-:W-:Y:S03]  /*eab0*/  LDSM.16.MT88.4 R112, [R202+0x10800] ;  /* 0x01080000ca70783b */ /* 0x000fe60000004200 */
[----:B------:R-:W-:Y:S02]  /*eac0*/  FADD.FTZ R172, R172, R173 ;  /* 0x000000adacac7221 */ /* 0x000fe40000010000 */
[----:B------:R-:W-:Y:S02]  /*ead0*/  FADD.FTZ R169, R168, R169 ;  /* 0x000000a9a8a97221 */ /* 0x000fe40000010000 */
[C---:B------:R-:W-:Y:S01]  /*eae0*/  HMMA.16816.F32.BF16 R12, R100.reuse, R116, R12 ;  /* 0x00000074640c723c */ /* 0x040fe2000004180c */
[----:B----4-:R-:W-:Y:S03]  /*eaf0*/  LDSM.16.MT88.4 R152, [R202+0xf800] ;  /* 0x00f80000ca98783b */ /* 0x010fe60000004200 */
[----:B------:R-:W-:Y:S02]  /*eb00*/  FADD.FTZ R171, R171, R172 ;  /* 0x000000acabab7221 */ /* 0x000fe40000010000 */
[----:B------:R-:W-:Y:S02]  /*eb10*/  FADD.FTZ R176, R176, R169 ;  /* 0x000000a9b0b07221 */ /* 0x000fe40000010000 */
[C---:B------:R-:W-:Y:S01]  /*eb20*/  HMMA.16816.F32.BF16 R16, R100.reuse, R118, R16 ;  /* 0x000000766410723c */ /* 0x040fe20000041810 */
[----:B------:R-:W-:Y:S03]  /*eb30*/  LDSM.16.MT88.4 R116, [R201+0x10800] ;  /* 0x01080000c974783b */ /* 0x000fe60000004200 */
[----:B------:R-:W-:Y:S02]  /*eb40*/  FADD.FTZ R180, R180, R171 ;  /* 0x000000abb4b47221 */ /* 0x000fe40000010000 */
[----:B------:R-:W-:Y:S02]  /*eb50*/  FADD.FTZ R177, R177, R176 ;  /* 0x000000b0b1b17221 */ /* 0x000fe40000010000 */
[C---:B---3--:R-:W-:Y:S04]  /*eb60*/  HMMA.16816.F32.BF16 R20, R100.reuse, R108, R20 ;  /* 0x0000006c6414723c */ /* 0x048fe80000041814 */
[----:B------:R-:W-:Y:S02]  /*eb70*/  FADD.FTZ R181, R181, R180 ;  /* 0x000000b4b5b57221 */ /* 0x000fe40000010000 */
[----:B------:R-:W-:Y:S02]  /*eb80*/  FADD.FTZ R178, R178, R177 ;  /* 0x000000b1b2b27221 */ /* 0x000fe40000010000 */
[C---:B------:R-:W-:Y:S01]  /*eb90*/  HMMA.16816.F32.BF16 R24, R100.reuse, R110, R24 ;  /* 0x0000006e6418723c */ /* 0x040fe20000041818 */
[----:B------:R-:W3:Y:S03]  /*eba0*/  LDSM.16.MT88.4 R108, [R204+0x10800] ;  /* 0x01080000cc6c783b */ /* 0x000ee60000004200 */
[----:B------:R-:W-:Y:S02]  /*ebb0*/  FADD.FTZ R2, R182, R181 ;  /* 0x000000b5b6027221 */ /* 0x000fe40000010000 */
[----:B------:R-:W-:Y:S02]  /*ebc0*/  FADD.FTZ R179, R179, R178 ;  /* 0x000000b2b3b37221 */ /* 0x000fe40000010000 */
        /* <DEDUP_REMOVED lines=39> */
[C---:B---3--:R-:W-:Y:S03]  /*ee40*/  HMMA.16816.F32.BF16 R4, R100.reuse, R108, R4 ;  /* 0x0000006c6404723c */ /* 0x048fe60000041804 */
[----:B------:R-:W-:Y:S02]  /*ee50*/  FADD.FTZ R237, R237, R236 ;  /* 0x000000eceded7221 */ /* 0x000fe40000010000 */
[----:B------:R-:W-:Y:S02]  /*ee60*/  FADD.FTZ R186, R187, R186 ;  /* 0x000000babbba7221 */ /* 0x000fe40000010000 */
[----:B------:R-:W-:Y:S01]  /*ee70*/  FADD.FTZ R238, R238, R237 ;  /* 0x000000edeeee7221 */ /* 0x000fe20000010000 */
[C---:B------:R-:W-:Y:S01]  /*ee80*/  HMMA.16816.F32.BF16 R8, R100.reuse, R110, R8 ;  /* 0x0000006e6408723c */ /* 0x040fe20000041808 */
[----:B------:R-:W3:Y:S07]  /*ee90*/  LDSM.16.MT88.4 R108, [R204+0x11000] ;  /* 0x01100000cc6c783b */ /* 0x000eee0000004200 */
[C---:B------:R-:W-:Y:S08]  /*eea0*/  HMMA.16816.F32.BF16 R12, R100.reuse, R120, R12 ;  /* 0x00000078640c723c */ /* 0x040ff0000004180c */
[C---:B------:R-:W-:Y:S08]  /*eeb0*/  HMMA.16816.F32.BF16 R16, R100.reuse, R122, R16 ;  /* 0x0000007a6410723c */ /* 0x040ff00000041810 */
[C---:B----4-:R-:W-:Y:S08]  /*eec0*/  HMMA.16816.F32.BF16 R20, R100.reuse, R112, R20 ;  /* 0x000000706414723c */ /* 0x050ff00000041814 */
[C---:B------:R-:W-:Y:S01]  /*eed0*/  HMMA.16816.F32.BF16 R24, R100.reuse, R114, R24 ;  /* 0x000000726418723c */ /* 0x040fe20000041818 */
[----:B------:R-:W4:Y:S07]  /*eee0*/  LDSM.16.MT88.4 R112, [R202+0x11000] ;  /* 0x01100000ca70783b */ /* 0x000f2e0000004200 */
[C---:B------:R-:W-:Y:S08]  /*eef0*/  HMMA.16816.F32.BF16 R28, R100.reuse, R124, R28 ;  /* 0x0000007c641c723c */ /* 0x040ff0000004181c */
[C---:B------:R-:W-:Y:S01]  /*ef00*/  HMMA.16816.F32.BF16 R32, R100.reuse, R126, R32 ;  /* 0x0000007e6420723c */ /* 0x040fe20000041820 */
[----:B------:R-:W-:Y:S07]  /*ef10*/  LDSM.16.MT88.4 R124, [R204+0xd800] ;  /* 0x00d80000cc7c783b */ /* 0x000fee0000004200 */
[C---:B-1----:R-:W-:Y:S08]  /*ef20*/  HMMA.16816.F32.BF16 R36, R100.reuse, R116, R36 ;  /* 0x000000746424723c */ /* 0x042ff00000041824 */
[C---:B------:R-:W-:Y:S01]  /*ef30*/  HMMA.16816.F32.BF16 R40, R100.reuse, R118, R40 ;  /* 0x000000766428723c */ /* 0x040fe20000041828 */
[----:B------:R-:W1:Y:S07]  /*ef40*/  LDSM.16.MT88.4 R116, [R201+0x11000] ;  /* 0x01100000c974783b */ /* 0x000e6e0000004200 */
[C---:B------:R-:W-:Y:S08]  /*ef50*/  HMMA.16816.F32.BF16 R44, R100.reuse, R128, R44 ;  /* 0x00000080642c723c */ /* 0x040ff0000004182c */
[C---:B------:R-:W-:Y:S08]  /*ef60*/  HMMA.16816.F32.BF16 R48, R100.reuse, R130, R48 ;  /* 0x000000826430723c */ /* 0x040ff00000041830 */
[C---:B------:R-:W-:Y:S07]  /*ef70*/  HMMA.16816.F32.BF16 R52, R100.reuse, R136, R52 ;  /* 0x000000886434723c */ /* 0x040fee0000041834 */
[----:B------:R-:W-:Y:S01]  /*ef80*/  F2FP.BF16.PACK_AB R137, R240, R239 ;  /* 0x000000eff089723e */ /* 0x000fe200000010ff */
[C---:B------:R-:W-:Y:S04]  /*ef90*/  HMMA.16816.F32.BF16 R56, R100.reuse, R138, R56 ;  /* 0x0000008a6438723c */ /* 0x040fe80000041838 */
[----:B------:R-:W-:Y:S01]  /*efa0*/  F2FP.BF16.PACK_AB R136, R242, R241 ;  /* 0x000000f1f288723e */ /* 0x000fe200000010ff */
[----:B------:R-:W-:Y:S02]  /*efb0*/  FADD.FTZ R239, R239, R186 ;  /* 0x000000baefef7221 */ /* 0x000fe40000010000 */
[----:B-----5:R-:W-:Y:S01]  /*efc0*/  F2FP.BF16.PACK_AB R139, R134, R135 ;  /* 0x00000087868b723e */ /* 0x020fe200000010ff */
[C---:B--2---:R-:W-:Y:S04]  /*efd0*/  HMMA.16816.F32.BF16 R60, R100.reuse, R104, R60 ;  /* 0x00000068643c723c */ /* 0x044fe8000004183c */
[----:B------:R-:W-:Y:S01]  /*efe0*/  F2FP.BF16.PACK_AB R138, R244, R243 ;  /* 0x000000f3f48a723e */ /* 0x000fe200000010ff */
[----:B------:R-:W-:Y:S02]  /*eff0*/  FADD.FTZ R241, R241, R238 ;  /* 0x000000eef1f17221 */ /* 0x000fe40000010000 */
[----:B------:R-:W-:Y:S01]  /*f000*/  FADD.FTZ R240, R240, R239 ;  /* 0x000000eff0f07221 */ /* 0x000fe20000010000 */
[C---:B------:R-:W-:Y:S01]  /*f010*/  HMMA.16816.F32.BF16 R64, R100.reuse, R106, R64 ;  /* 0x0000006a6440723c */ /* 0x040fe20000041840 */
[----:B------:R-:W2:Y:S03]  /*f020*/  LDSM.16.MT88.4 R104, [R200+0x11000] ;  /* 0x01100000c868783b */ /* 0x000ea60000004200 */
[----:B------:R-:W-:Y:S02]  /*f030*/  FADD.FTZ R242, R242, R241 ;  /* 0x000000f1f2f27221 */ /* 0x000fe40000010000 */
[----:B------:R-:W-:Y:S02]  /*f040*/  FADD.FTZ R135, R135, R240 ;  /* 0x000000f087877221 */ /* 0x000fe40000010000 */
[C---:B---3--:R-:W-:Y:S04]  /*f050*/  HMMA.16816.F32.BF16 R68, R100.reuse, R108, R68 ;  /* 0x0000006c6444723c */ /* 0x048fe80000041844 */
[----:B------:R-:W-:Y:S02]  /*f060*/  FADD.FTZ R243, R243, R242 ;  /* 0x000000f2f3f37221 */ /* 0x000fe40000010000 */
[----:B------:R-:W-:Y:S02]  /*f070*/  FADD.FTZ R231, R134, R135 ;  /* 0x0000008786e77221 */ /* 0x000fe40000010000 */
[C---:B------:R-:W-:Y:S01]  /*f080*/  HMMA.16816.F32.BF16 R72, R100.reuse, R110, R72 ;  /* 0x0000006e6448723c */ /* 0x040fe20000041848 */
[----:B------:R-:W3:Y:S03]  /*f090*/  LDSM.16.MT88.4 R108, [R202+0xd800] ;  /* 0x00d80000ca6c783b */ /* 0x000ee60000004200 */
[----:B------:R-:W-:Y:S04]  /*f0a0*/  FADD.FTZ R232, R244, R243 ;  /* 0x000000f3f4e87221 */ /* 0x000fe80000010000 */
[C---:B----4-:R-:W-:Y:S08]  /*f0b0*/  HMMA.16816.F32.BF16 R76, R100.reuse, R112, R76 ;  /* 0x00000070644c723c */ /* 0x050ff0000004184c */
[C---:B------:R-:W-:Y:S08]  /*f0c0*/  HMMA.16816.F32.BF16 R80, R100.reuse, R114, R80 ;  /* 0x000000726450723c */ /* 0x040ff00000041850 */
[C---:B-1----:R-:W-:Y:S08]  /*f0d0*/  HMMA.16816.F32.BF16 R84, R100.reuse, R116, R84 ;  /* 0x000000746454723c */ /* 0x042ff00000041854 */
[C---:B------:R-:W-:Y:S08]  /*f0e0*/  HMMA.16816.F32.BF16 R88, R100.reuse, R118, R88 ;  /* 0x000000766458723c */ /* 0x040ff00000041858 */
[C---:B--2---:R-:W-:Y:S08]  /*f0f0*/  HMMA.16816.F32.BF16 R92, R100.reuse, R104, R92 ;  /* 0x00000068645c723c */ /* 0x044ff0000004185c */
[----:B------:R-:W-:Y:S08]  /*f100*/  HMMA.16816.F32.BF16 R96, R100, R106, R96 ;  /* 0x0000006a6460723c */ /* 0x000ff00000041860 */
[C---:B------:R-:W-:Y:S01]  /*f110*/  HMMA.16816.F32.BF16 R128, R136.reuse, R124, R4 ;  /* 0x0000007c8880723c */ /* 0x040fe20000041804 */
[----:B------:R-:W1:Y:S07]  /*f120*/  LDSM.16.MT88.4 R4, [R202+0x11800] ;  /* 0x01180000ca04783b */ /* 0x000e6e0000004200 */
[C---:B------:R-:W-:Y:S01]  /*f130*/  HMMA.16816.F32.BF16 R124, R136.reuse, R126, R8 ;  /* 0x0000007e887c723c */ /* 0x040fe20000041808 */
[----:B------:R-:W2:Y:S07]  /*f140*/  LDSM.16.MT88.4 R8, [R201+0x11800] ;  /* 0x01180000c908783b */ /* 0x000eae0000004200 */
[C---:B---3--:R-:W-:Y:S01]  /*f150*/  HMMA.16816.F32.BF16 R120, R136.reuse, R108, R12 ;  /* 0x0000006c8878723c */ /* 0x048fe2000004180c */
[----:B------:R-:W3:Y:S07]  /*f160*/  LDSM.16.MT88.4 R12, [R200+0x11800] ;  /* 0x01180000c80c783b */ /* 0x000eee0000004200 */
        /* <DEDUP_REMOVED lines=18> */
[C---:B------:R-:W-:Y:S08]  /*f290*/  HMMA.16816.F32.BF16 R88, R136.reuse, R10, R88 ;  /* 0x0000000a8858723c */ /* 0x040ff00000041858 */
[C---:B---3--:R-:W-:Y:S08]  /*f2a0*/  HMMA.16816.F32.BF16 R92, R136.reuse, R12, R92 ;  /* 0x0000000c885c723c */ /* 0x048ff0000004185c */
[----:B------:R-:W-:Y:S07]  /*f2b0*/  HMMA.16816.F32.BF16 R96, R136, R14, R96 ;  /* 0x0000000e8860723c */ /* 0x000fee0000041860 */
[----:B------:R-:W-:Y:S01]  /*f2c0*/  MOV R136, R133 ;  /* 0x0000008500887202 */ /* 0x000fe20000000f00 */
[----:B------:R-:W-:-:S05]  /*f2d0*/  @P1 BRA `(.L_x_2320) ;  /* 0xffffc11000001947 */ /* 0x000fca000383ffff */
.L_x_2316:
        /* <DEDUP_REMOVED lines=257> */
.L_x_2321:
[----:B------:R-:W2:Y:S04]  /*102f0*/  S2R R11, SR_CTAID.Z ;  /* 0x00000000000b7919 */ /* 0x000ea80000002700 */
[----:B-1----:R-:W2:Y:S02]  /*10300*/  S2R R4, SR_CTAID.Y ;  /* 0x0000000000047919 */ /* 0x002ea40000002600 */
[----:B--2---:R-:W-:-:S04]  /*10310*/  IMAD R8, R4, c[0x0][0x1c0], R11 ;  /* 0x0000700004087a24 */ /* 0x004fc800078e020b */
[----:B------:R-:W-:Y:S02]  /*10320*/  IMAD R8, R8, c[0x0][0x214], RZ ;  /* 0x0000850008087a24 */ /* 0x000fe400078e02ff */
.L_x_2322:
        /* <DEDUP_REMOVED lines=53> */
.L_x_2324:
[----:B---34-:R-:W-:Y:S05]  /*10680*/  BSYNC B0 ;  /* 0x0000000000007941 */ /* 0x018fea0003800000 */
.L_x_2323:
        /* <DEDUP_REMOVED lines=36> */
.L_x_2326:
[----:B------:R-:W-:Y:S05]  /*108d0*/  BSYNC B0 ;  /* 0x0000000000007941 */ /* 0x000fea0003800000 */
.L_x_2325:
        /* <DEDUP_REMOVED lines=20> */
.L_x_2328:
[----:B------:R-:W-:Y:S05]  /*10a20*/  BSYNC B0 ;  /* 0x0000000000007941 */ /* 0x000fea0003800000 */
.L_x_2327:
        /* <DEDUP_REMOVED lines=20> */
.L_x_2330:
[----:B------:R-:W-:Y:S05]  /*10b70*/  BSYNC B0 ;  /* 0x0000000000007941 */ /* 0x000fea0003800000 */
.L_x_2329:
        /* <DEDUP_REMOVED lines=20> */
.L_x_2331:
        /* <DEDUP_REMOVED lines=12> */
.L_x_4431:


//--------------------- .text._ZN5flash24flash_fwd_splitkv_kernelI23Flash_fwd_kernel_traitsILi192ELi64ELi64ELi4ELb0ELb0EN7cutlass10bfloat16_tE19Flash_kernel_traitsILi192ELi64ELi64ELi4ES3_EELb1ELb0ELb0ELb0ELb1ELb0ELb0ELb1EEEvNS_16Flash_fwd_paramsE --------------------------
	.section	.text._ZN5flash24flash_fwd_splitkv_kernelI23Flash_fwd_kernel_traitsILi192ELi64ELi64ELi4ELb0ELb0EN7cutlass10bfloat16_tE19Flash_kernel_traitsILi192ELi64ELi64ELi4ES3_EELb1ELb0ELb0ELb0ELb1ELb0ELb0ELb1EEEvNS_16Flash_fwd_paramsE,"ax",@progbits
	.sectioninfo	@"SHI_REGISTERS=230"
	.align	128
        .global         _ZN5flash24flash_fwd_splitkv_kernelI23Flash_fwd_kernel_traitsILi192ELi64ELi64ELi4ELb0ELb0EN7cutlass10bfloat16_tE19Flash_kernel_traitsILi192ELi64ELi64ELi4ES3_EELb1ELb0ELb0ELb0ELb1ELb0ELb0ELb1EEEvNS_16Flash_fwd_paramsE
        .type           _ZN5flash24flash_fwd_splitkv_kernelI23Flash_fwd_kernel_traitsILi192ELi64ELi64ELi4ELb0ELb0EN7cutlass10bfloat16_tE19Flash_kernel_traitsILi192ELi64ELi64ELi4ES3_EELb1ELb0ELb0ELb0ELb1ELb0ELb0ELb1EEEvNS_16Flash_fwd_paramsE,@function
        .size           _ZN5flash24flash_fwd_splitkv_kernelI23Flash_fwd_kernel_traitsILi192ELi64ELi64ELi4ELb0ELb0EN7cutlass10bfloat16_tE19Flash_kernel_traitsILi192ELi64ELi64ELi4ES3_EELb1ELb0ELb0ELb0ELb1ELb0ELb0ELb1EEEvNS_16Flash_fwd_paramsE,(.L_x_4391 - _ZN5flash24flash_fwd_splitkv_kernelI23Flash_fwd_kernel_traitsILi192ELi64ELi64ELi4ELb0ELb0EN7cutlass10bfloat16_tE19Flash_kernel_traitsILi192ELi64ELi64ELi4ES3_EELb1ELb0ELb0ELb0ELb1ELb0ELb0ELb1EEEvNS_16Flash_fwd_paramsE)
        .other          _ZN5flash24flash_fwd_splitkv_kernelI23Flash_fwd_kernel_traitsILi192ELi64ELi64ELi4ELb0ELb0EN7cutlass10bfloat16_tE19Flash_kernel_traitsILi192ELi64ELi64ELi4ES3_EELb1ELb0ELb0ELb0ELb1ELb0ELb0ELb1EEEvNS_16Flash_fwd_paramsE,@"STO_CUDA_ENTRY STV_DEFAULT"
_ZN5flash24flash_fwd_splitkv_kernelI23Flash_fwd_kernel_traitsILi192ELi64ELi64ELi4ELb0ELb0EN7cutlass10bfloat16_tE19Flash_kernel_traitsILi192ELi64ELi64ELi4ES3_EELb1ELb0ELb0ELb0ELb1ELb0ELb0ELb1EEEvNS_16Flash_fwd_paramsE:
.text._ZN5flash24flash_fwd_splitkv_kernelI23Flash_fwd_kernel_traitsILi192ELi64ELi64ELi4ELb0ELb0EN7cutlass10bfloat16_tE19Flash_kernel_traitsILi192ELi64ELi64ELi4ES3_EELb1ELb0ELb0ELb0ELb1ELb0ELb0ELb1EEEvNS_16Flash_fwd_paramsE:
        /* <DEDUP_REMOVED lines=9> */
[----:B-123--:R-:W-:Y:S05]  /*0090*/  CALL.REL.NOINC `($_ZN5flash24flash_fwd_splitkv_kernelI23Flash_fwd_kernel_traitsILi192ELi64ELi64ELi4ELb0ELb0EN7cutlass10bfloat16_tE19Flash_kernel_traitsILi192ELi64ELi64ELi4ES3_EELb1ELb0ELb0ELb0ELb1ELb0ELb0ELb1EEEvNS_16Flash_fwd_paramsE$_ZN5flash30compute_attn_1rowblock_splitkvI23Flash_fwd_kernel_traitsILi192ELi64ELi64ELi4ELb0ELb0EN7cutlass10bfloat16_tE19Flash_kernel_traitsILi192ELi64ELi64ELi4ES3_EELb1ELb0ELb0ELb0ELb1ELb0ELb0ELb1ENS_16Flash_fwd_paramsEEEvRKT8_iiiii) ;  /* 0x0000002000007944 */ /* 0x00efea0003c00000 */
[----:B------:R-:W-:Y:S05]  /*00a0*/  BSYNC B3 ;  /* 0x0000000000037941 */ /* 0x000fea0003800000 */
.L_x_2332:
[----:B------:R-:W-:Y:S05]  /*00b0*/  EXIT ;  /* 0x000000000000794d */ /* 0x000fea0003800000 */
        .type           $_ZN5flash24flash_fwd_splitkv_kernelI23Flash_fwd_kernel_traitsILi192ELi64ELi64ELi4ELb0ELb0EN7cutlass10bfloat16_tE19Flash_kernel_traitsILi192ELi64ELi64ELi4ES3_EELb1ELb0ELb0ELb0ELb1ELb0ELb0ELb1EEEvNS_16Flash_fwd_paramsE$_ZN5flash30compute_attn_1rowblock_splitkvI23Flash_fwd_kernel_traitsILi192ELi64ELi64ELi4ELb0ELb0EN7cutlass10bfloat16_tE19Flash_kernel_traitsILi192ELi64ELi64ELi4ES3_EELb1ELb0ELb0ELb0ELb1ELb0ELb0ELb1ENS_16Flash_fwd_paramsEEEvRKT8_iiiii,@function
        .size           $_ZN5flash24flash_fwd_splitkv_kernelI23Flash_fwd_kernel_traitsILi192ELi64ELi64ELi4ELb0ELb0EN7cutlass10bfloat16_tE19Flash_kernel_traitsILi192ELi64ELi64ELi4ES3_EELb1ELb0ELb0ELb0ELb1ELb0ELb0ELb1EEEvNS_16Flash_fwd_paramsE$_ZN5flash30compute_attn_1rowblock_splitkvI23Flash_fwd_kernel_traitsILi192ELi64ELi64ELi4ELb0ELb0EN7cutlass10bfloat16_tE19Flash_kernel_traitsILi192ELi64ELi64ELi4ES3_EELb1ELb0ELb0ELb0ELb1ELb0ELb0ELb1ENS_16Flash_fwd_paramsEEEvRKT8_iiiii,($__internal_18_$__cuda_sm70_shflsync_bfly_p - $_ZN5flash24flash_fwd_splitkv_kernelI23Flash_fwd_kernel_traitsILi192ELi64ELi64ELi4ELb0ELb0EN7cutlass10bfloat16_tE19Flash_kernel_traitsILi192ELi64ELi64ELi4ES3_EELb1ELb0ELb0ELb0ELb1ELb0ELb0ELb1EEEvNS_16Flash_fwd_paramsE$_ZN5flash30compute_attn_1rowblock_splitkvI23Flash_fwd_kernel_traitsILi192ELi64ELi64ELi4ELb0ELb0EN7cutlass10bfloat16_tE19Flash_kernel_traitsILi192ELi64ELi64ELi4ES3_EELb1ELb0ELb0ELb0ELb1ELb0ELb0ELb1ENS_16Flash_fwd_paramsEEEvRKT8_iiiii)
$_ZN5flash24flash_fwd_splitkv_kernelI23Flash_fwd_kernel_traitsILi192ELi64ELi64ELi4ELb0ELb0EN7cutlass10bfloat16_tE19Flash_kernel_traitsILi192ELi64ELi64ELi4ES3_EELb1ELb0ELb0ELb0ELb1ELb0ELb0ELb1EEEvNS_16Flash_fwd_paramsE$_ZN5flash30compute_attn_1rowblock_splitkvI23Flash_fwd_kernel_traitsILi192ELi64ELi64ELi4ELb0ELb0EN7cutlass10bfloat16_tE19Flash_kernel_traitsILi192ELi64ELi64ELi4ES3_EELb1ELb0ELb0ELb0ELb1ELb0ELb0ELb1ENS_16Flash_fwd_paramsEEEvRKT8_iiiii:
        /* <DEDUP_REMOVED lines=12> */
[----:B------:R-:W-:Y:S01]  /*0180*/  IMAD.MOV.U32 R13, RZ, RZ, -0x1 ;  /* 0xffffffffff0d7424 */ /* 0x000fe200078e00ff */
[----:B------:R-:W2:Y:S01]  /*0190*/  S2R R56, SR_TID.X ;  /* 0x0000000000387919 */ /* 0x000ea20000002100 */
[----:B------:R-:W-:Y:S01]  /*01a0*/  ISETP.NE.AND.EX P1, PT, R5, RZ, PT, P1 ;  /* 0x000000ff0500720c */ /* 0x000fe20003f25310 */
[----:B------:R-:W-:-:S12]  /*01b0*/  IMAD.WIDE R4, R206, 0x4, R4 ;  /* 0x00000004ce047825 */ /* 0x000fd800078e0204 */
[----:B------:R-:W-:Y:S05]  /*01c0*/  @!P1 BRA `(.L_x_2334) ;  /* 0x0000004000009947 */ /* 0x000fea0003800000 */
[----:B------:R-:W3:Y:S02]  /*01d0*/  LD.E.U8 R0, [R22.64+0x1b2] ;  /* 0x0001b20616007980 */ /* 0x000ee4000c101100 */
[----:B---3--:R-:W-:-:S13]  /*01e0*/  ISETP.NE.AND P0, PT, R0, RZ, PT ;  /* 0x000000ff0000720c */ /* 0x008fda0003f05270 */
[----:B------:R-:W-:Y:S05]  /*01f0*/  @!P0 BRA `(.L_x_2334) ;  /* 0x0000001000008947 */ /* 0x000fea0003800000 */
[----:B------:R3:W5:Y:S02]  /*0200*/  LD.E R13, [R4.64] ;  /* 0x00000006040d7980 */ /* 0x000764000c101900 */
.L_x_2334:
[----:B------:R-:W-:Y:S05]  /*0210*/  BSYNC B0 ;  /* 0x0000000000007941 */ /* 0x000fea0003800000 */
.L_x_2333:
[----:B------:R-:W4:Y:S04]  /*0220*/  LD.E.64 R32, [R22.64+0xf0] ;  /* 0x0000f00616207980 */ /* 0x000f28000c101b00 */
[----:B-1-3--:R-:W3:Y:S01]  /*0230*/  @P2 LD.E R3, [R2.64+0x4] ;  /* 0x0000040602032980 */ /* 0x00aee2000c101900 */
[----:B------:R-:W-:Y:S01]  /*0240*/  IMAD.MOV.U32 R12, RZ, RZ, RZ ;  /* 0x000000ffff0c7224 */ /* 0x000fe200078e00ff */
[----:B----4-:R-:W-:-:S04]  /*0250*/  ISETP.NE.U32.AND P0, PT, R32, RZ, PT ;  /* 0x000000ff2000720c */ /* 0x010fc80003f05070 */
[----:B------:R-:W-:Y:S01]  /*0260*/  ISETP.NE.AND.EX P0, PT, R33, RZ, PT, P0 ;  /* 0x000000ff2100720c */ /* 0x000fe20003f05300 */
[----:B------:R-:W-:Y:S01]  /*0270*/  IMAD.WIDE R32, R206, 0x4, R32 ;  /* 0x00000004ce207825 */ /* 0x000fe200078e0220 */
[----:B---3-5:R-:W-:-:S06]  /*0280*/  @P2 IADD3 R208, -R210, R3, RZ ;  /* 0x00000003d2d02210 */ /* 0x028fcc0007ffe1ff */
[----:B------:R1:W5:Y:S05]  /*0290*/  @!P2 LD.E R208, [R22.64+0xb4] ;  /* 0x0000b40616d0a980 */ /* 0x00036a000c101900 */
[----:B------:R1:W5:Y:S01]  /*02a0*/  @P0 LD.E R12, [R32.64] ;  /* 0x00000006200c0980 */ /* 0x000362000c101900 */
[----:B------:R-:W-:Y:S01]  /*02b0*/  BSSY B0, `(.L_x_2335) ;  /* 0x0000009000007945 */ /* 0x000fe20003800000 */
[----:B------:R-:W-:Y:S05]  /*02c0*/  @!P1 BRA `(.L_x_2336) ;  /* 0x0000006000009947 */ /* 0x000fea0003800000 */
[----:B------:R-:W3:Y:S02]  /*02d0*/  LD.E.U8 R0, [R22.64+0x1b2] ;  /* 0x0001b20616007980 */ /* 0x000ee4000c101100 */
[----:B---3--:R-:W-:-:S13]  /*02e0*/  ISETP.NE.AND P1, PT, R0, RZ, PT ;  /* 0x000000ff0000720c */ /* 0x008fda0003f25270 */
[----:B------:R-:W3:Y:S02]  /*02f0*/  @P1 LD.E R0, [R4.64+0x4] ;  /* 0x0000040604001980 */ /* 0x000ee4000c101900 */
[----:B---3--:R-:W-:-:S06]  /*0300*/  @P1 IADD3 R3, R0, -R13, RZ ;  /* 0x8000000d00031210 */ /* 0x008fcc0007ffe0ff */
[----:B------:R3:W5:Y:S01]  /*0310*/  @!P1 LD.E R3, [R4.64] ;  /* 0x0000000604039980 */ /* 0x000762000c101900 */
[----:B------:R-:W-:Y:S05]  /*0320*/  BRA `(.L_x_2337) ;  /* 0x0000001000007947 */ /* 0x000fea0003800000 */
.L_x_2336:
[----:B------:R3:W5:Y:S02]  /*0330*/  LD.E R3, [R22.64+0xb8] ;  /* 0x0000b80616037980 */ /* 0x000764000c101900 */
.L_x_2337:
[----:B------:R-:W-:Y:S05]  /*0340*/  BSYNC B0 ;  /* 0x0000000000007941 */ /* 0x000fea0003800000 */
.L_x_2335:
[----:B---3--:R-:W3:Y:S01]  /*0350*/  LD.E.64 R4, [R22.64+0xf8] ;  /* 0x0000f80616047980 */ /* 0x008ee2000c101b00 */
[----:B------:R-:W-:Y:S01]  /*0360*/  BSSY B1, `(.L_x_2338) ;  /* 0x0000012000017945 */ /* 0x000fe20003800000 */
[----:B-----5:R-:W-:Y:S01]  /*0370*/  IMAD.IADD R80, R3, 0x1, -R12 ;  /* 0x0000000103507824 */ /* 0x020fe200078e0a0c */
[----:B---3--:R-:W-:-:S04]  /*0380*/  ISETP.NE.U32.AND P1, PT, R4, RZ, PT ;  /* 0x000000ff0400720c */ /* 0x008fc80003f25070 */
[----:B------:R-:W-:-:S13]  /*0390*/  ISETP.NE.AND.EX P1, PT, R5, RZ, PT, P1 ;  /* 0x000000ff0500720c */ /* 0x000fda0003f25310 */
[----:B------:R-:W-:Y:S05]  /*03a0*/  @!P1 BRA `(.L_x_2339) ;  /* 0x0000004000009947 */ /* 0x000fea0003800000 */
[----:B------:R-:W-:-:S05]  /*03b0*/  IMAD.WIDE R4, R206, 0x4, R4 ;  /* 0x00000004ce047825 */ /* 0x000fca00078e0204 */
[----:B------:R-:W3:Y:S02]  /*03c0*/  LD.E R71, [R4.64] ;  /* 0x0000000604477980 */ /* 0x000ee4000c101900 */
[----:B---3--:R-:W-:Y:S01]  /*03d0*/  IADD3 R71, R71, -R12, RZ ;  /* 0x8000000c47477210 */ /* 0x008fe20007ffe0ff */
[----:B------:R-:W-:Y:S05]  /*03e0*/  BRA `(.L_x_2340) ;  /* 0x0000009000007947 */ /* 0x000fea0003800000 */
.L_x_2339:
[----:B------:R-:W3:Y:S01]  /*03f0*/  LD.E.64 R2, [R22.64+0x108] ;  /* 0x0001080616027980 */ /* 0x000ee2000c101b00 */
[----:B------:R-:W-:Y:S01]  /*0400*/  BSSY B0, `(.L_x_2341) ;  /* 0x0000006000007945 */ /* 0x000fe20003800000 */
[----:B------:R-:W-:Y:S01]  /*0410*/  IMAD.MOV.U32 R71, RZ, RZ, RZ ;  /* 0x000000ffff477224 */ /* 0x000fe200078e00ff */
[----:B---3--:R-:W-:-:S04]  /*0420*/  ISETP.NE.U32.AND P1, PT, R2, RZ, PT ;  /* 0x000000ff0200720c */ /* 0x008fc80003f25070 */
[----:B------:R-:W-:-:S13]  /*0430*/  ISETP.NE.AND.EX P1, PT, R3, RZ, PT, P1 ;  /* 0x000000ff0300720c */ /* 0x000fda0003f25310 */
[----:B------:R-:W-:Y:S05]  /*0440*/  @!P1 BRA `(.L_x_2342) ;  /* 0x0000001000009947 */ /* 0x000fea0003800000 */
[----:B------:R3:W5:Y:S02]  /*0450*/  LD.E R71, [R22.64+0xbc] ;  /* 0x0000bc0616477980 */ /* 0x000764000c101900 */
.L_x_2342:
[----:B------:R-:W-:Y:S05]  /*0460*/  BSYNC B0 ;  /* 0x0000000000007941 */ /* 0x000fea0003800000 */
.L_x_2341:
[----:B-----5:R-:W-:Y:S02]  /*0470*/  IADD3 R71, R80, R71, RZ ;  /* 0x0000004750477210 */ /* 0x020fe40007ffe0ff */
.L_x_2340:
[----:B------:R-:W-:Y:S05]  /*0480*/  BSYNC B1 ;  /* 0x0000000000017941 */ /* 0x000fea0003800000 */
.L_x_2338:
[----:B------:R-:W-:Y:S01]  /*0490*/  IMAD.SHL.U32 R69, R207, 0x40, RZ ;  /* 0x00000040cf457824 */ /* 0x000fe200078e00ff */
[----:B------:R-:W-:Y:S01]  /*04a0*/  MOV R2, R204 ;  /* 0x000000cc00027202 */ /* 0x000fe20000000f00 */
[----:B------:R-:W-:-:S03]  /*04b0*/  IMAD.MOV.U32 R3, RZ, RZ, 0x0 ;  /* 0x00000000ff037424 */ /* 0x000fc600078e00ff */
[----:B------:R-:W-:-:S13]  /*04c0*/  ISETP.GT.AND P1, PT, R208, R69, PT ;  /* 0x00000045d000720c */ /* 0x000fda0003f24270 */
[----:B------:R-:W-:Y:S05]  /*04d0*/  @!P1 RET.REL.NODEC R2 `(_ZN5flash24flash_fwd_splitkv_kernelI23Flash_fwd_kernel_traitsILi192ELi64ELi64ELi4ELb0ELb0EN7cutlass10bfloat16_tE19Flash_kernel_traitsILi192ELi64ELi64ELi4ES3_EELb1ELb0ELb0ELb0ELb1ELb0ELb0ELb1EEEvNS_16Flash_fwd_paramsE) ;  /* 0xfffffb2002009950 */ /* 0x000fea0003c3ffff */
[----:B------:R-:W4:Y:S04]  /*04e0*/  LD.E R7, [R22.64+0xb8] ;  /* 0x0000b80616077980 */ /* 0x000f28000c101900 */
[----:B------:R-:W5:Y:S01]  /*04f0*/  LD.E R0, [R22.64+0x188] ;  /* 0x0001880616007980 */ /* 0x000f62000c101900 */
[----:B------:R-:W-:Y:S02]  /*0500*/  IADD3 R3, -R208, 0x7f, R69 ;  /* 0x0000007fd0037810 */ /* 0x000fe40007ffe145 */
[----:B------:R-:W-:-:S04]  /*0510*/  IADD3 R5, R71, 0x3f, RZ ;  /* 0x0000003f47057810 */ /* 0x000fc80007ffe0ff */
[----:B------:R-:W-:-:S04]  /*0520*/  SHF.R.S32.HI R2, RZ, 0x1f, R5 ;  /* 0x0000001fff027819 */ /* 0x000fc80000011405 */
[----:B------:R-:W-:-:S04]  /*0530*/  LEA.HI R2, R2, R5, RZ, 0x6 ;  /* 0x0000000502027211 */ /* 0x000fc800078f30ff */
[----:B------:R-:W-:Y:S02]  /*0540*/  SHF.R.S32.HI R2, RZ, 0x6, R2 ;  /* 0x00000006ff027819 */ /* 0x000fe40000011402 */
[----:B----4-:R-:W-:Y:S02]  /*0550*/  IADD3 R7, R7, 0x3f, RZ ;  /* 0x0000003f07077810 */ /* 0x010fe40007ffe0ff */
        /* <DEDUP_REMOVED lines=11> */
[----:B------:R-:W-:Y:S01]  /*0610*/  ISETP.NE.AND P0, PT, R210, -0x1, PT ;  /* 0xffffffffd200780c */ /* 0x000fe20003f05270 */
[----:B------:R-:W4:Y:S04]  /*0620*/  LD.E.64 R14, [R22.64+0x88] ;  /* 0x00008806160e7980 */ /* 0x000f28000c101b00 */
[----:B---3--:R-:W3:Y:S04]  /*0630*/  LD.E.64 R6, [R22.64+0x90] ;  /* 0x0000900616067980 */ /* 0x008ee8000c101b00 */
[----:B--2---:R-:W2:Y:S04]  /*0640*/  LD.E R2, [R22.64+0x60] ;  /* 0x0000600616027980 */ /* 0x004ea8000c101900 */
[----:B------:R-:W2:Y:S04]  /*0650*/  @!P0 LD.E.64 R12, [R22.64+0x80] ;  /* 0x00008006160c8980 */ /* 0x000ea8000c101b00 */
[----:B------:R-:W3:Y:S04]  /*0660*/  LD.E R0, [R22.64+0xb4] ;  /* 0x0000b40616007980 */ /* 0x000ee8000c101900 */
[----:B------:R1:W5:Y:S04]  /*0670*/  LD.E.64 R10, [R22.64+0x70] ;  /* 0x00007006160a7980 */ /* 0x000368000c101b00 */
[----:B------:R1:W5:Y:S01]  /*0680*/  LD.E.64 R18, [R22.64+0xa0] ;  /* 0x0000a00616127980 */ /* 0x000362000c101b00 */
[----:B------:R-:W-:-:S04]  /*0690*/  SHF.R.S32.HI R3, RZ, 0x1f, R56 ;  /* 0x0000001fff037819 */ /* 0x000fc80000011438 */
[----:B------:R-:W-:-:S04]  /*06a0*/  LEA.HI R8, R3, R56, RZ, 0x3 ;  /* 0x0000003803087211 */ /* 0x000fc800078f18ff */
[----:B------:R-:W-:-:S04]  /*06b0*/  LOP3.LUT R5, R8, 0x1ffffff8, RZ, 0xc0, !PT ;  /* 0x1ffffff808057812 */ /* 0x000fc800078ec0ff */
[----:B------:R-:W-:Y:S02]  /*06c0*/  IADD3 R5, -R5, R56, RZ ;  /* 0x0000003805057210 */ /* 0x000fe40007ffe1ff */
[----:B------:R-:W-:Y:S02]  /*06d0*/  @!P0 SHF.R.S32.HI R4, RZ, 0x1f, R206 ;  /* 0x0000001fff048819 */ /* 0x000fe400000114ce */
[----:B------:R-:W-:-:S04]  /*06e0*/  SHF.L.U32 R20, R5, 0x3, RZ ;  /* 0x0000000305147819 */ /* 0x000fc800000006ff */
[----:B------:R-:W-:Y:S02]  /*06f0*/  SHF.R.S32.HI R21, RZ, 0x1f, R20 ;  /* 0x0000001fff157819 */ /* 0x000fe40000011414 */
[----:B------:R-:W-:Y:S01]  /*0700*/  IADD3 R208, -R69, R208, RZ ;  /* 0x000000d045d07210 */ /* 0x000fe20007ffe1ff */
[----:B------:R-:W-:Y:S01]  /*0710*/  BSSY B0, `(.L_x_2344) ;  /* 0x0000024000007945 */ /* 0x000fe20003800000 */
[-C--:B----4-:R-:W-:Y:S02]  /*0720*/  @P0 IMAD R3, R15, R210.reuse, RZ ;  /* 0x000000d20f030224 */ /* 0x090fe400078e02ff */
[----:B------:R-:W-:-:S04]  /*0730*/  @P0 IMAD.WIDE.U32 R16, R14, R210, RZ ;  /* 0x000000d20e100225 */ /* 0x000fc800078e00ff */
[----:B--2---:R-:W-:-:S04]  /*0740*/  @!P0 IMAD R9, R13, R206, RZ ;  /* 0x000000ce0d098224 */ /* 0x004fc800078e02ff */
[C---:B------:R-:W-:Y:S02]  /*0750*/  @!P0 IMAD R4, R12.reuse, R4, R9 ;  /* 0x000000040c048224 */ /* 0x040fe400078e0209 */
[----:B------:R-:W-:Y:S01]  /*0760*/  @!P0 IMAD.WIDE.U32 R12, R12, R206, RZ ;  /* 0x000000ce0c0c8225 */ /* 0x000fe200078e00ff */
[----:B------:R-:W-:-:S03]  /*0770*/  SHF.R.S32.HI R9, RZ, 0x1f, R69 ;  /* 0x0000001fff097819 */ /* 0x000fc60000011445 */
[----:B------:R-:W-:Y:S01]  /*0780*/  IMAD R5, R15, R69, RZ ;  /* 0x000000450f057224 */ /* 0x000fe200078e02ff */
[----:B------:R-:W-:Y:S01]  /*0790*/  @!P0 MOV R16, R12 ;  /* 0x0000000c00108202 */ /* 0x000fe20000000f00 */
[----:B------:R-:W-:-:S04]  /*07a0*/  IMAD.WIDE.U32 R20, R69, R14, R20 ;  /* 0x0000000e45147225 */ /* 0x000fc800078e0014 */
[----:B------:R-:W-:Y:S02]  /*07b0*/  @P0 IMAD.IADD R3, R17, 0x1, R3 ;  /* 0x0000000111030824 */ /* 0x000fe400078e0203 */
[----:B------:R-:W-:Y:S02]  /*07c0*/  IMAD R12, R14, R9, R5 ;  /* 0x000000090e0c7224 */ /* 0x000fe400078e0205 */
[----:B------:R-:W-:Y:S01]  /*07d0*/  @!P0 IMAD.IADD R3, R13, 0x1, R4 ;  /* 0x000000010d038824 */ /* 0x000fe200078e0204 */
[----:B------:R-:W-:Y:S02]  /*07e0*/  IADD3 R16, P0, R16, R20, RZ ;  /* 0x0000001410107210 */ /* 0x000fe40007f1e0ff */
[----:B------:R-:W-:Y:S02]  /*07f0*/  SHF.R.S32.HI R5, RZ, 0x3, R8 ;  /* 0x00000003ff057819 */ /* 0x000fe40000011408 */
[----:B------:R-:W-:Y:S02]  /*0800*/  IADD3.X R17, R3, R21, R12, P0, !PT ;  /* 0x0000001503117210 */ /* 0x000fe400007fe40c */
[----:B------:R-:W-:Y:S01]  /*0810*/  ISETP.GE.AND P0, PT, R5, R208, PT ;  /* 0x000000d00500720c */ /* 0x000fe20003f06270 */
[----:B---3--:R-:W-:Y:S01]  /*0820*/  IMAD R3, R7, R205, RZ ;  /* 0x000000cd07037224 */ /* 0x008fe200078e02ff */
[--C-:B------:R-:W-:Y:S01]  /*0830*/  SHF.R.S32.HI R4, RZ, 0x1f, R205.reuse ;  /* 0x0000001fff047819 */ /* 0x100fe200000114cd */
[----:B------:R-:W-:-:S02]  /*0840*/  IMAD R2, R206, R2, R205 ;  /* 0x00000002ce027224 */ /* 0x000fc400078e02cd */
[----:B------:R-:W-:-:S04]  /*0850*/  IMAD.WIDE.U32 R16, R205, R6, R16 ;  /* 0x00000006cd107225 */ /* 0x000fc800078e0010 */
[----:B------:R-:W-:Y:S01]  /*0860*/  IMAD R3, R6, R4, R3 ;  /* 0x0000000406037224 */ /* 0x000fe200078e0203 */
[----:B------:R-:W-:Y:S01]  /*0870*/  SHF.R.S32.HI R7, RZ, 0x1f, R5 ;  /* 0x0000001fff077819 */ /* 0x000fe20000011405 */
[----:B------:R-:W-:Y:S02]  /*0880*/  IMAD R0, R0, R2, R69 ;  /* 0x0000000200007224 */ /* 0x000fe400078e0245 */
[----:B------:R-:W-:Y:S01]  /*0890*/  IMAD.IADD R25, R17, 0x1, R3 ;  /* 0x0000000111197824 */ /* 0x000fe200078e0203 */
[----:B------:R-:W-:Y:S05]  /*08a0*/  @P0 BRA `(.L_x_2345) ;  /* 0x000000a000000947 */ /* 0x000fea0003800000 */
[----:B-1----:R-:W-:Y:S01]  /*08b0*/  MOV R24, R16 ;  /* 0x0000001000187202 */ /* 0x002fe20000000f00 */
[----:B------:R-:W-:-:S04]  /*08c0*/  IMAD R2, R15, R5, RZ ;  /* 0x000000050f027224 */ /* 0x000fc800078e02ff */
[----:B------:R-:W-:-:S04]  /*08d0*/  IMAD.WIDE.U32 R8, R14, R5, R24 ;  /* 0x000000050e087225 */ /* 0x000fc800078e0018 */
[----:B------:R-:W-:-:S05]  /*08e0*/  IMAD R2, R14, R7, R2 ;  /* 0x000000070e027224 */ /* 0x000fca00078e0202 */
[----:B------:R-:W-:Y:S02]  /*08f0*/  IADD3 R3, R9, R2, RZ ;  /* 0x0000000209037210 */ /* 0x000fe40007ffe0ff */
[----:B-----5:R-:W-:-:S04]  /*0900*/  LEA R2, P0, R8, R10, 0x1 ;  /* 0x0000000a08027211 */ /* 0x020fc800078008ff */
[----:B------:R-:W-:-:S05]  /*0910*/  LEA.HI.X R3, R8, R11, R3, 0x1, P0 ;  /* 0x0000000b08037211 */ /* 0x000fca00000f0c03 */
[----:B------:R1:W-:Y:S04]  /*0920*/  ST.E.128 [R2.64], RZ ;  /* 0x000000ff02007985 */ /* 0x0003e8000c101d06 */
[----:B------:R1:W-:Y:S04]  /*0930*/  ST.E.128 [R2.64+0x80], RZ ;  /* 0x000080ff02007985 */ /* 0x0003e8000c101d06 */
[----:B------:R1:W-:Y:S02]  /*0940*/  ST.E.128 [R2.64+0x100], RZ ;  /* 0x000100ff02007985 */ /* 0x0003e4000c101d06 */
.L_x_2345:
[----:B-1----:R-:W-:Y:S05]  /*0950*/  BSYNC B0 ;  /* 0x0000000000007941 */ /* 0x002fea0003800000 */
.L_x_2344:
        /* <DEDUP_REMOVED lines=8> */
[----:B------:R-:W-:-:S04]  /*09e0*/  IMAD.WIDE.U32 R12, R14, R9, R12 ;  /* 0x000000090e0c7225 */ /* 0x000fc800078e000c */
[----:B------:R-:W-:Y:S01]  /*09f0*/  IMAD R3, R3, R14, RZ ;  /* 0x0000000e03037224 */ /* 0x000fe200078e02ff */
[----:B-----5:R-:W-:-:S03]  /*0a00*/  LEA R2, P0, R12, R10, 0x1 ;  /* 0x0000000a0c027211 */ /* 0x020fc600078008ff */
[----:B------:R-:W-:-:S05]  /*0a10*/  IMAD R3, R15, R9, R3 ;  /* 0x000000090f037224 */ /* 0x000fca00078e0203 */
[----:B------:R-:W-:-:S04]  /*0a20*/  IADD3 R3, R13, R3, RZ ;  /* 0x000000030d037210 */ /* 0x000fc80007ffe0ff */
[----:B------:R-:W-:-:S05]  /*0a30*/  LEA.HI.X R3, R12, R11, R3, 0x1, P0 ;  /* 0x0000000b0c037211 */ /* 0x000fca00000f0c03 */
[----:B------:R1:W-:Y:S04]  /*0a40*/  ST.E.128 [R2.64], RZ ;  /* 0x000000ff02007985 */ /* 0x0003e8000c101d06 */
[----:B------:R1:W-:Y:S04]  /*0a50*/  ST.E.128 [R2.64+0x80], RZ ;  /* 0x000080ff02007985 */ /* 0x0003e8000c101d06 */
[----:B------:R1:W-:Y:S02]  /*0a60*/  ST.E.128 [R2.64+0x100], RZ ;  /* 0x000100ff02007985 */ /* 0x0003e4000c101d06 */
.L_x_2347:
[----:B------:R-:W-:Y:S05]  /*0a70*/  BSYNC B0 ;  /* 0x0000000000007941 */ /* 0x000fea0003800000 */
.L_x_2346:
[----:B------:R-:W-:Y:S01]  /*0a80*/  IADD3 R21, R5, 0x20, RZ ;  /* 0x0000002005157810 */ /* 0x000fe20007ffe0ff */
[----:B------:R-:W-:Y:S03]  /*0a90*/  BSSY B0, `(.L_x_2348) ;  /* 0x0000010000007945 */ /* 0x000fe60003800000 */
[----:B------:R-:W-:-:S13]  /*0aa0*/  ISETP.GE.AND P0, PT, R21, R208, PT ;  /* 0x000000d01500720c */ /* 0x000fda0003f06270 */
[----:B------:R-:W-:Y:S05]  /*0ab0*/  @P0 BRA `(.L_x_2349) ;  /* 0x000000d000000947 */ /* 0x000fea0003800000 */
[----:B------:R-:W-:Y:S01]  /*0ac0*/  IADD3 R9, P0, R5, 0x20, RZ ;  /* 0x0000002005097810 */ /* 0x000fe20007f1e0ff */
[----:B------:R-:W-:Y:S01]  /*0ad0*/  IMAD.MOV.U32 R12, RZ, RZ, R16 ;  /* 0x000000ffff0c7224 */ /* 0x000fe200078e0010 */
[----:B------:R-:W-:-:S03]  /*0ae0*/  MOV R13, R25 ;  /* 0x00000019000d7202 */ /* 0x000fc60000000f00 */
[----:B-1----:R-:W-:Y:S02]  /*0af0*/  IMAD.X R3, RZ, RZ, R7, P0 ;  /* 0x000000ffff037224 */ /* 0x002fe400000e0607 */
        /* <DEDUP_REMOVED lines=9> */
.L_x_2349:
[----:B------:R-:W-:Y:S05]  /*0b90*/  BSYNC B0 ;  /* 0x0000000000007941 */ /* 0x000fea0003800000 */
.L_x_2348:
[----:B------:R-:W-:Y:S01]  /*0ba0*/  IADD3 R13, R5, 0x30, RZ ;  /* 0x00000030050d7810 */ /* 0x000fe20007ffe0ff */
[----:B------:R-:W-:Y:S03]  /*0bb0*/  BSSY B0, `(.L_x_2350) ;  /* 0x000000f000007945 */ /* 0x000fe60003800000 */
[----:B------:R-:W-:-:S13]  /*0bc0*/  ISETP.GE.AND P0, PT, R13, R208, PT ;  /* 0x000000d00d00720c */ /* 0x000fda0003f06270 */
[----:B------:R-:W-:Y:S05]  /*0bd0*/  @P0 BRA `(.L_x_2351) ;  /* 0x000000c000000947 */ /* 0x000fea0003800000 */
[----:B------:R-:W-:Y:S02]  /*0be0*/  IADD3 R9, P0, R5, 0x30, RZ ;  /* 0x0000003005097810 */ /* 0x000fe40007f1e0ff */
[----:B------:R-:W-:Y:S02]  /*0bf0*/  MOV R17, R25 ;  /* 0x0000001900117202 */ /* 0x000fe40000000f00 */
[----:B-1----:R-:W-:-:S03]  /*0c00*/  IADD3.X R3, RZ, R7, RZ, P0, !PT ;  /* 0x00000007ff037210 */ /* 0x002fc600007fe4ff */
        /* <DEDUP_REMOVED lines=9> */
.L_x_2351:
[----:B------:R-:W-:Y:S05]  /*0ca0*/  BSYNC B0 ;  /* 0x0000000000007941 */ /* 0x000fea0003800000 */
.L_x_2350:
[----:B------:R-:W-:Y:S01]  /*0cb0*/  LOP3.LUT P4, RZ, R56, 0x7, RZ, 0xc0, !PT ;  /* 0x0000000738ff7812 */ /* 0x000fe2000788c0ff */
[----:B------:R-:W-:-:S03]  /*0cc0*/  IMAD.MOV.U32 R205, RZ, RZ, 0x0 ;  /* 0x00000000ffcd7424 */ /* 0x000fc600078e00ff */
[-C--:B------:R-:W-:Y:S02]  /*0cd0*/  ISETP.GE.OR P3, PT, R5, R208.reuse, P4 ;  /* 0x000000d00500720c */ /* 0x080fe40002766670 */
[-C--:B------:R-:W-:Y:S02]  /*0ce0*/  ISETP.GE.OR P2, PT, R23, R208.reuse, P4 ;  /* 0x000000d01700720c */ /* 0x080fe40002746670 */
[-C--:B------:R-:W-:Y:S02]  /*0cf0*/  ISETP.GE.OR P1, PT, R21, R208.reuse, P4 ;  /* 0x000000d01500720c */ /* 0x080fe40002726670 */
[C---:B------:R-:W-:Y:S02]  /*0d00*/  IADD3 R5, P0, R0.reuse, R5, RZ ;  /* 0x0000000500057210 */ /* 0x040fe40007f1e0ff */
[----:B------:R-:W-:Y:S02]  /*0d10*/  ISETP.GE.OR P4, PT, R13, R208, P4 ;  /* 0x000000d00d00720c */ /* 0x000fe40002786670 */
[----:B------:R-:W-:-:S02]  /*0d20*/  LEA.HI.X.SX32 R0, R0, R7, 0x1, P0 ;  /* 0x0000000700007211 */ /* 0x000fc400000f0eff */
[C---:B-1---5:R-:W-:Y:S01]  /*0d30*/  LEA R2, P0, R5.reuse, R18, 0x2 ;  /* 0x0000001205027211 */ /* 0x062fe200078010ff */
[----:B------:R-:W-:Y:S02]  /*0d40*/  @!P3 IMAD.MOV.U32 R9, RZ, RZ, 0x7f800000 ;  /* 0x7f800000ff09b424 */ /* 0x000fe400078e00ff */
[----:B------:R-:W-:Y:S01]  /*0d50*/  @!P2 IMAD.MOV.U32 R7, RZ, RZ, 0x7f800000 ;  /* 0x7f800000ff07a424 */ /* 0x000fe200078e00ff */
[----:B------:R-:W-:Y:S01]  /*0d60*/  LEA.HI.X R3, R5, R19, R0, 0x2, P0 ;  /* 0x0000001305037211 */ /* 0x000fe200000f1400 */
[----:B------:R-:W-:-:S04]  /*0d70*/  @!P1 IMAD.MOV.U32 R5, RZ, RZ, 0x7f800000 ;  /* 0x7f800000ff059424 */ /* 0x000fc800078e00ff */
[----:B------:R1:W-:Y:S04]  /*0d80*/  @!P3 ST.E [R2.64], R9 ;  /* 0x000000090200b985 */ /* 0x0003e8000c101906 */
[----:B------:R1:W-:Y:S04]  /*0d90*/  @!P2 ST.E [R2.64+0x40], R7 ;  /* 0x000040070200a985 */ /* 0x0003e8000c101906 */
[----:B------:R1:W-:Y:S01]  /*0da0*/  @!P1 ST.E [R2.64+0x80], R5 ;  /* 0x0000800502009985 */ /* 0x0003e2000c101906 */
[----:B------:R-:W-:Y:S05]  /*0db0*/  @P4 RET.REL.NODEC R204 `(_ZN5flash24flash_fwd_splitkv_kernelI23Flash_fwd_kernel_traitsILi192ELi64ELi64ELi4ELb0ELb0EN7cutlass10bfloat16_tE19Flash_kernel_traitsILi192ELi64ELi64ELi4ES3_EELb1ELb0ELb0ELb0ELb1ELb0ELb0ELb1EEEvNS_16Flash_fwd_paramsE) ;  /* 0xfffff240cc004950 */ /* 0x000fea0003c3ffff */
[----:B-1----:R-:W-:Y:S02]  /*0dc0*/  MOV R5, 0x7f800000 ;  /* 0x7f80000000057802 */ /* 0x002fe40000000f00 */
[----:B------:R-:W-:-:S03]  /*0dd0*/  MOV R205, 0x0 ;  /* 0x0000000000cd7802 */ /* 0x000fc60000000f00 */
[----:B------:R1:W-:Y:S01]  /*0de0*/  ST.E [R2.64+0xc0], R5 ;  /* 0x0000c00502007985 */ /* 0x0003e2000c101906 */
[----:B------:R-:W-:Y:S05]  /*0df0*/  RET.REL.NODEC R204 `(_ZN5flash24flash_fwd_splitkv_kernelI23Flash_fwd_kernel_traitsILi192ELi64ELi64ELi4ELb0ELb0EN7cutlass10bfloat16_tE19Flash_kernel_traitsILi192ELi64ELi64ELi4ES3_EELb1ELb0ELb0ELb0ELb1ELb0ELb0ELb1EEEvNS_16Flash_fwd_paramsE) ;  /* 0xfffff200cc007950 */ /* 0x000fea0003c3ffff */
.L_x_2343:
[----:B------:R-:W4:Y:S04]  /*0e00*/  LD.E.64 R6, [R22.64+0x160] ;  /* 0x0001600616067980 */ /* 0x000f28000c101b00 */
[----:B---3--:R-:W3:Y:S01]  /*0e10*/  LD.E.64 R8, [R22.64+0x158] ;  /* 0x0001580616087980 */ /* 0x008ee2000c101b00 */
[----:B----4-:R-:W-:-:S04]  /*0e20*/  ISETP.NE.U32.AND P2, PT, R6, RZ, PT ;  /* 0x000000ff0600720c */ /* 0x010fc80003f45070 */
[----:B------:R-:W-:-:S13]  /*0e30*/  ISETP.NE.AND.EX P2, PT, R7, RZ, PT, P2 ;  /* 0x000000ff0700720c */ /* 0x000fda0003f45320 */
[----:B------:R-:W4:Y:S01]  /*0e40*/  @P2 LD.E.64 R4, [R22.64+0x168] ;  /* 0x0001680616042980 */ /* 0x000f22000c101b00 */
        /* <DEDUP_REMOVED lines=8> */
[-C--:B----4-:R-:W-:Y:S02]  /*0ed0*/  @P2 IMAD R5, R5, R206.reuse, RZ ;  /* 0x000000ce05052224 */ /* 0x090fe400078e02ff */
        /* <DEDUP_REMOVED lines=8> */
[----:B---3--:R-:W3:Y:S04]  /*0f60*/  LD.E R2, [R22.64+0x170] ;  /* 0x0001700616027980 */ /* 0x008ee8000c101900 */
[----:B------:R-:W4:Y:S01]  /*0f70*/  LD.E R6, [R22.64+0x68] ;  /* 0x0000680616067980 */ /* 0x000f22000c101900 */
[----:B------:R-:W-:-:S03]  /*0f80*/  LEA R5, R133, 0xffffffc0, 0x6 ;  /* 0xffffffc085057811 */ /* 0x000fc600078e30ff */
[----:B--2---:R-:W2:Y:S04]  /*0f90*/  LD.E.64 R18, [R22.64+0x20] ;  /* 0x0000200616127980 */ /* 0x004ea8000c101b00 */
[----:B------:R-:W2:Y:S04]  /*0fa0*/  LD.E.64 R134, [R22.64+0x38] ;  /* 0x0000380616867980 */ /* 0x000ea8000c101b00 */
[----:B------:R-:W2:Y:S04]  /*0fb0*/  LD.E.64 R12, [R22.64+0x50] ;  /* 0x00005006160c7980 */ /* 0x000ea8000c101b00 */
[----:B------:R1:W5:Y:S04]  /*0fc0*/  LD.E.64 R16, [R22.64+0x58] ;  /* 0x0000580616107980 */ /* 0x000368000c101b00 */
[----:B------:R1:W5:Y:S01]  /*0fd0*/  LD.E.64 R136, [R22.64+0x40] ;  /* 0x0000400616887980 */ /* 0x000362000c101b00 */
[----:B---3--:R-:W-:-:S04]  /*0fe0*/  IABS R4, R2 ;  /* 0x0000000200047213 */ /* 0x008fc80000000000 */
[----:B------:R-:W3:Y:S08]  /*0ff0*/  I2F.RP R7, R4 ;  /* 0x0000000400077306 */ /* 0x000ef00000209400 */
[----:B---3--:R-:W3:Y:S02]  /*1000*/  MUFU.RCP R10, R7 ;  /* 0x00000007000a7308 */ /* 0x008ee40000001000 */
[----:B---3--:R-:W-:-:S06]  /*1010*/  IADD3 R10, R10, 0xffffffe, RZ ;  /* 0x0ffffffe0a0a7810 */ /* 0x008fcc0007ffe0ff */
[----:B-----5:R-:W3:Y:S01]  /*1020*/  F2I.FTZ.U32.TRUNC.NTZ R11, R10 ;  /* 0x0000000a000b7305 */ /* 0x020ee2000021f000 */
[----:B------:R-:W-:Y:S01]  /*1030*/  IABS R0, R2 ;  /* 0x0000000200007213 */ /* 0x000fe20000000000 */
[----:B---3--:R-:W-:Y:S02]  /*1040*/  IMAD.MOV R3, RZ, RZ, -R11 ;  /* 0x000000ffff037224 */ /* 0x008fe400078e0a0b */
[----:B------:R-:W-:Y:S02]  /*1050*/  IMAD.MOV.U32 R10, RZ, RZ, RZ ;  /* 0x000000ffff0a7224 */ /* 0x000fe400078e00ff */
[----:B------:R-:W-:Y:S01]  /*1060*/  IMAD R8, R3, R4, RZ ;  /* 0x0000000403087224 */ /* 0x000fe200078e02ff */
[----:B------:R-:W-:-:S03]  /*1070*/  IABS R3, R5 ;  /* 0x0000000500037213 */ /* 0x000fc60000000000 */
[----:B------:R-:W-:Y:S01]  /*1080*/  IMAD.HI.U32 R8, R11, R8, R10 ;  /* 0x000000080b087227 */ /* 0x000fe200078e000a */
[----:B------:R-:W-:Y:S01]  /*1090*/  IADD3 R0, RZ, -R0, RZ ;  /* 0x80000000ff007210 */ /* 0x000fe20007ffe0ff */
[----:B------:R-:W3:Y:S04]  /*10a0*/  LD.E.64 R10, [R22.64+0x28] ;  /* 0x00002806160a7980 */ /* 0x000ee8000c101b00 */
[----:B------:R-:W-:-:S04]  /*10b0*/  IMAD.HI.U32 R9, R8, R3, RZ ;  /* 0x0000000308097227 */ /* 0x000fc800078e00ff */
[----:B------:R-:W-:-:S05]  /*10c0*/  IMAD R3, R9, R0, R3 ;  /* 0x0000000009037224 */ /* 0x000fca00078e0203 */
[----:B------:R-:W-:Y:S02]  /*10d0*/  ISETP.GT.U32.AND P2, PT, R4, R3, PT ;  /* 0x000000030400720c */ /* 0x000fe40003f44070 */
[----:B------:R-:W-:-:S11]  /*10e0*/  LOP3.LUT R0, R5, R2, RZ, 0x3c, !PT ;  /* 0x0000000205007212 */ /* 0x000fd600078e3cff */
[----:B------:R-:W-:-:S05]  /*10f0*/  @!P2 IMAD.IADD R3, R3, 0x1, -R4 ;  /* 0x000000010303a824 */ /* 0x000fca00078e0a04 */
[----:B------:R-:W-:Y:S02]  /*1100*/  ISETP.GE.U32.AND P3, PT, R3, R4, PT ;  /* 0x000000040300720c */ /* 0x000fe40003f66070 */
[----:B------:R-:W-:Y:S02]  /*1110*/  ISETP.GE.AND P1, PT, R0, RZ, PT ;  /* 0x000000ff0000720c */ /* 0x000fe40003f26270 */
[----:B------:R-:W-:Y:S02]  /*1120*/  @!P2 IADD3 R9, R9, 0x1, RZ ;  /* 0x000000010909a810 */ /* 0x000fe40007ffe0ff */
[----:B------:R-:W-:-:S07]  /*1130*/  ISETP.NE.AND P2, PT, R2, RZ, PT ;  /* 0x000000ff0200720c */ /* 0x000fce0003f45270 */
[----:B------:R-:W-:-:S05]  /*1140*/  @P3 IADD3 R9, R9, 0x1, RZ ;  /* 0x0000000109093810 */ /* 0x000fca0007ffe0ff */
[----:B------:R-:W-:Y:S01]  /*1150*/  @!P1 IMAD.MOV R9, RZ, RZ, -R9 ;  /* 0x000000ffff099224 */ /* 0x000fe200078e0a09 */
[----:B------:R-:W-:-:S05]  /*1160*/  @!P2 LOP3.LUT R9, RZ, R2, RZ, 0x33, !PT ;  /* 0x00000002ff09a212 */ /* 0x000fca00078e33ff */
[----:B------:R-:W-:-:S05]  /*1170*/  IMAD.WIDE R20, R9, 0x4, R212 ;  /* 0x0000000409147825 */ /* 0x000fca00078e02d4 */
[----:B------:R1:W3:Y:S01]  /*1180*/  LD.E R3, [R20.64] ;  /* 0x0000000614037980 */ /* 0x0002e2000c101900 */
[----:B----4-:R-:W-:-:S04]  /*1190*/  IABS R8, R6 ;  /* 0x0000000600087213 */ /* 0x010fc80000000000 */
[----:B------:R-:W4:Y:S08]  /*11a0*/  I2F.RP R14, R8 ;  /* 0x00000008000e7306 */ /* 0x000f300000209400 */
[----:B----4-:R-:W4:Y:S02]  /*11b0*/  MUFU.RCP R4, R14 ;  /* 0x0000000e00047308 */ /* 0x010f240000001000 */
[----:B----4-:R-:W-:-:S06]  /*11c0*/  IADD3 R4, R4, 0xffffffe, RZ ;  /* 0x0ffffffe04047810 */ /* 0x010fcc0007ffe0ff */
[----:B-1----:R-:W1:Y:S01]  /*11d0*/  F2I.FTZ.U32.TRUNC.NTZ R21, R4 ;  /* 0x0000000400157305 */ /* 0x002e62000021f000 */
[----:B------:R-:W-:Y:S01]  /*11e0*/  IMAD.MOV.U32 R20, RZ, RZ, RZ ;  /* 0x000000ffff147224 */ /* 0x000fe200078e00ff */
[----:B------:R-:W-:Y:S02]  /*11f0*/  IABS R7, R6 ;  /* 0x0000000600077213 */ /* 0x000fe40000000000 */
[----:B-1----:R-:W-:-:S05]  /*1200*/  IADD3 R0, RZ, -R21, RZ ;  /* 0x80000015ff007210 */ /* 0x002fca0007ffe0ff */
        /* <DEDUP_REMOVED lines=16> */
[----:B--2---:R-:W-:-:S05]  /*1310*/  IMAD R8, R135, R2, RZ ;  /* 0x0000000287087224 */ /* 0x004fca00078e02ff */
[----:B------:R-:W-:Y:S02]  /*1320*/  @!P1 IMAD.MOV R4, RZ, RZ, -R4 ;  /* 0x000000ffff049224 */ /* 0x000fe400078e0a04 */
[----:B------:R-:W-:-:S05]  /*1330*/  @!P2 LOP3.LUT R4, RZ, R6, RZ, 0x33, !PT ;  /* 0x00000006ff04a212 */ /* 0x000fca00078e33ff */
[----:B------:R-:W-:Y:S01]  /*1340*/  IMAD R6, R13, R4, RZ ;  /* 0x000000040d067224 */ /* 0x000fe200078e02ff */
[----:B---3--:R-:W-:Y:S01]  /*1350*/  SHF.R.S32.HI R0, RZ, 0x1f, R3 ;  /* 0x0000001fff007819 */ /* 0x008fe20000011403 */
[-C--:B------:R-:W-:Y:S02]  /*1360*/  IMAD R7, R19, R3.reuse, RZ ;  /* 0x0000000313077224 */ /* 0x080fe400078e02ff */
[----:B------:R-:W-:-:S04]  /*1370*/  IMAD.WIDE.U32 R14, R18, R3, RZ ;  /* 0x00000003120e7225 */ /* 0x000fc800078e00ff */
[----:B------:R-:W-:-:S05]  /*1380*/  IMAD R7, R18, R0, R7 ;  /* 0x0000000012077224 */ /* 0x000fca00078e0207 */
[----:B------:R-:W-:Y:S02]  /*1390*/  IADD3 R15, R15, R7, RZ ;  /* 0x000000070f0f7210 */ /* 0x000fe40007ffe0ff */
[----:B------:R-:W-:-:S03]  /*13a0*/  SHF.R.S32.HI R7, RZ, 0x1f, R2 ;  /* 0x0000001fff077819 */ /* 0x000fc60000011402 */
[----:B------:R-:W-:-:S04]  /*13b0*/  IMAD.WIDE.U32 R14, R2, R134, R14 ;  /* 0x00000086020e7225 */ /* 0x000fc800078e000e */
[----:B------:R-:W-:Y:S02]  /*13c0*/  IMAD R8, R134, R7, R8 ;  /* 0x0000000786087224 */ /* 0x000fe400078e0208 */
[-C--:B------:R-:W-:Y:S01]  /*13d0*/  IMAD R9, R11, R3.reuse, RZ ;  /* 0x000000030b097224 */ /* 0x080fe200078e02ff */
[----:B------:R-:W-:Y:S02]  /*13e0*/  SHF.R.S32.HI R11, RZ, 0x1f, R4 ;  /* 0x0000001fff0b7819 */ /* 0x000fe40000011404 */
[----:B------:R-:W-:Y:S01]  /*13f0*/  IADD3 R15, R15, R8, RZ ;  /* 0x000000080f0f7210 */ /* 0x000fe20007ffe0ff */
[----:B------:R-:W-:-:S04]  /*1400*/  IMAD.WIDE.U32 R18, R10, R3, RZ ;  /* 0x000000030a127225 */ /* 0x000fc800078e00ff */
[----:B------:R-:W-:Y:S02]  /*1410*/  IMAD R9, R10, R0, R9 ;  /* 0x000000000a097224 */ /* 0x000fe400078e0209 */
[----:B------:R-:W-:Y:S02]  /*1420*/  IMAD R0, R12, R11, R6 ;  /* 0x0000000b0c007224 */ /* 0x000fe400078e0206 */
[----:B------:R-:W-:Y:S01]  /*1430*/  IMAD.WIDE.U32 R14, R4, R12, R14 ;  /* 0x0000000c040e7225 */ /* 0x000fe200078e000e */
[----:B------:R-:W-:-:S03]  /*1440*/  IADD3 R13, R19, R9, RZ ;  /* 0x00000009130d7210 */ /* 0x000fc60007ffe0ff */
[----:B------:R-:W-:Y:S01]  /*1450*/  IMAD.IADD R9, R15, 0x1, R0 ;  /* 0x000000010f097824 */ /* 0x000fe200078e0200 */
[----:B------:R-:W-:Y:S01]  /*1460*/  MOV R0, R14 ;  /* 0x0000000e00007202 */ /* 0x000fe20000000f00 */
[----:B------:R-:W-:Y:S01]  /*1470*/  IMAD.MOV.U32 R6, RZ, RZ, R18 ;  /* 0x000000ffff067224 */ /* 0x000fe200078e0012 */
[----:B------:R-:W-:Y:S05]  /*1480*/  BRA `(.L_x_2354) ;  /* 0x0000052000007947 */ /* 0x000fea0003800000 */
.L_x_2353:
[----:B---3--:R-:W3:Y:S01]  /*1490*/  LD.E R4, [R22.64+0x68] ;  /* 0x0000680616047980 */ /* 0x008ee2000c101900 */
[----:B------:R-:W-:-:S03]  /*14a0*/  ISETP.NE.AND P4, PT, R13, -0x1, PT ;  /* 0xffffffff0d00780c */ /* 0x000fc60003f85270 */
[----:B------:R-:W4:Y:S04]  /*14b0*/  LD.E.64 R134, [R22.64+0x38] ;  /* 0x0000380616867980 */ /* 0x000f28000c101b00 */
[----:B--2---:R-:W2:Y:S04]  /*14c0*/  LD.E.64 R136, [R22.64+0x40] ;  /* 0x0000400616887980 */ /* 0x004ea8000c101b00 */
[----:B------:R-:W2:Y:S04]  /*14d0*/  LD.E.64 R14, [R22.64+0x50] ;  /* 0x00005006160e7980 */ /* 0x000ea8000c101b00 */
[----:B------:R-:W2:Y:S04]  /*14e0*/  @!P4 LD.E.64 R20, [R22.64+0x20] ;  /* 0x000020061614c980 */ /* 0x000ea8000c101b00 */
[----:B------:R-:W2:Y:S04]  /*14f0*/  @!P4 LD.E.64 R18, [R22.64+0x28] ;  /* 0x000028061612c980 */ /* 0x000ea8000c101b00 */
[----:B------:R1:W5:Y:S01]  /*1500*/  LD.E.64 R16, [R22.64+0x58] ;  /* 0x0000580616107980 */ /* 0x000362000c101b00 */
[----:B------:R-:W-:Y:S01]  /*1510*/  IMAD.MOV.U32 R8, RZ, RZ, RZ ;  /* 0x000000ffff087224 */ /* 0x000fe200078e00ff */
[----:B---3--:R-:W-:-:S04]  /*1520*/  IABS R3, R4 ;  /* 0x0000000400037213 */ /* 0x008fc80000000000 */
[----:B------:R-:W3:Y:S08]  /*1530*/  I2F.RP R6, R3 ;  /* 0x0000000300067306 */ /* 0x000ef00000209400 */
[----:B---3--:R-:W3:Y:S02]  /*1540*/  MUFU.RCP R2, R6 ;  /* 0x0000000600027308 */ /* 0x008ee40000001000 */
[----:B---3--:R-:W-:-:S06]  /*1550*/  IADD3 R2, R2, 0xffffffe, RZ ;  /* 0x0ffffffe02027810 */ /* 0x008fcc0007ffe0ff */
[----:B------:R-:W3:Y:S01]  /*1560*/  F2I.FTZ.U32.TRUNC.NTZ R9, R2 ;  /* 0x0000000200097305 */ /* 0x000ee2000021f000 */
[----:B------:R-:W-:Y:S02]  /*1570*/  IABS R7, R4 ;  /* 0x0000000400077213 */ /* 0x000fe40000000000 */
[----:B---3--:R-:W-:-:S05]  /*1580*/  IADD3 R0, RZ, -R9, RZ ;  /* 0x80000009ff007210 */ /* 0x008fca0007ffe0ff */
[----:B------:R-:W-:Y:S01]  /*1590*/  IMAD R5, R0, R3, RZ ;  /* 0x0000000300057224 */ /* 0x000fe200078e02ff */
[----:B------:R-:W-:-:S03]  /*15a0*/  IABS R0, R205 ;  /* 0x000000cd00007213 */ /* 0x000fc60000000000 */
[----:B------:R-:W-:Y:S01]  /*15b0*/  IMAD.HI.U32 R5, R9, R5, R8 ;  /* 0x0000000509057227 */ /* 0x000fe200078e0008 */
[----:B------:R-:W-:-:S05]  /*15c0*/  IADD3 R7, RZ, -R7, RZ ;  /* 0x80000007ff077210 */ /* 0x000fca0007ffe0ff */
[----:B------:R-:W-:-:S04]  /*15d0*/  IMAD.HI.U32 R2, R5, R0, RZ ;  /* 0x0000000005027227 */ /* 0x000fc800078e00ff */
[----:B------:R-:W-:Y:S01]  /*15e0*/  IMAD R0, R2, R7, R0 ;  /* 0x0000000702007224 */ /* 0x000fe200078e0200 */
[----:B------:R-:W-:Y:S01]  /*15f0*/  @!P4 SHF.R.S32.HI R6, RZ, 0x1f, R12 ;  /* 0x0000001fff06c819 */ /* 0x000fe2000001140c */
[----:B----4-:R-:W-:-:S03]  /*1600*/  @!P4 IMAD R5, R135, R12, RZ ;  /* 0x0000000c8705c224 */ /* 0x010fc600078e02ff */
[----:B------:R-:W-:Y:S01]  /*1610*/  ISETP.GT.U32.AND P1, PT, R3, R0, PT ;  /* 0x000000000300720c */ /* 0x000fe20003f24070 */
[----:B------:R-:W-:Y:S02]  /*1620*/  @!P4 IMAD R5, R6, R134, R5 ;  /* 0x000000860605c224 */ /* 0x000fe400078e0205 */
[----:B------:R-:W-:Y:S01]  /*1630*/  @!P4 IMAD.WIDE.U32 R24, R134, R12, RZ ;  /* 0x0000000c8618c225 */ /* 0x000fe200078e00ff */
[----:B-----5:R-:W-:-:S03]  /*1640*/  @!P4 SHF.R.S32.HI R6, RZ, 0x1f, R11 ;  /* 0x0000001fff06c819 */ /* 0x020fc6000001140b */
[----:B------:R-:W-:Y:S01]  /*1650*/  @P4 IMAD.IADD R7, R12, 0x1, R13 ;  /* 0x000000010c074824 */ /* 0x000fe200078e020d */
[----:B------:R-:W-:Y:S01]  /*1660*/  @!P4 IADD3 R25, R25, R5, RZ ;  /* 0x000000051919c210 */ /* 0x000fe20007ffe0ff */
[----:B--2---:R-:W-:-:S04]  /*1670*/  @!P4 IMAD R5, R21, R11, RZ ;  /* 0x0000000b1505c224 */ /* 0x004fc800078e02ff */
[----:B------:R-:W-:Y:S02]  /*1680*/  @!P1 IMAD.IADD R0, R0, 0x1, -R3 ;  /* 0x0000000100009824 */ /* 0x000fe400078e0a03 */
[----:B------:R-:W-:-:S04]  /*1690*/  @P4 IMAD.WIDE.U32 R26, R134, R7, RZ ;  /* 0x00000007861a4225 */ /* 0x000fc800078e00ff */
[----:B------:R-:W-:Y:S01]  /*16a0*/  @!P4 IMAD R5, R20, R6, R5 ;  /* 0x000000061405c224 */ /* 0x000fe200078e0205 */
[----:B------:R-:W-:Y:S01]  /*16b0*/  ISETP.GE.U32.AND P3, PT, R0, R3, PT ;  /* 0x000000030000720c */ /* 0x000fe20003f66070 */
[----:B------:R-:W-:Y:S02]  /*16c0*/  @P4 IMAD R9, R135, R7, RZ ;  /* 0x0000000787094224 */ /* 0x000fe400078e02ff */
[----:B------:R-:W-:Y:S01]  /*16d0*/  @!P4 IMAD.WIDE.U32 R20, R20, R11, R24 ;  /* 0x0000000b1414c225 */ /* 0x000fe200078e0018 */
[----:B------:R-:W-:-:S03]  /*16e0*/  @P4 MOV R10, R26 ;  /* 0x0000001a000a4202 */ /* 0x000fc60000000f00 */
[----:B------:R-:W-:Y:S01]  /*16f0*/  @P4 IMAD.IADD R9, R27, 0x1, R9 ;  /* 0x000000011b094824 */ /* 0x000fe200078e0209 */
[----:B------:R-:W-:Y:S01]  /*1700*/  @!P4 IADD3 R9, R21, R5, RZ ;  /* 0x000000051509c210 */ /* 0x000fe20007ffe0ff */
[----:B------:R-:W-:Y:S01]  /*1710*/  @!P4 IMAD.MOV.U32 R10, RZ, RZ, R20 ;  /* 0x000000ffff0ac224 */ /* 0x000fe200078e0014 */
[----:B------:R-:W-:Y:S02]  /*1720*/  LEA R5, R133, 0xffffffc0, 0x6 ;  /* 0xffffffc085057811 */ /* 0x000fe400078e30ff */
[----:B------:R-:W-:Y:S01]  /*1730*/  LOP3.LUT R0, R205, R4, RZ, 0x3c, !PT ;  /* 0x00000004cd007212 */ /* 0x000fe200078e3cff */
[----:B------:R-:W-:Y:S01]  /*1740*/  @!P4 IMAD R6, R137, R12, RZ ;  /* 0x0000000c8906c224 */ /* 0x000fe200078e02ff */
[----:B------:R-:W-:Y:S01]  /*1750*/  @!P4 SHF.R.S32.HI R3, RZ, 0x1f, R12 ;  /* 0x0000001fff03c819 */ /* 0x000fe2000001140c */
[----:B------:R-:W-:Y:S01]  /*1760*/  IMAD R8, R135, R5, RZ ;  /* 0x0000000587087224 */ /* 0x000fe200078e02ff */
[----:B------:R-:W-:Y:S01]  /*1770*/  SHF.R.S32.HI R7, RZ, 0x1f, R5 ;  /* 0x0000001fff077819 */ /* 0x000fe20000011405 */
[----:B------:R-:W-:Y:S01]  /*1780*/  IMAD.MOV.U32 R21, RZ, RZ, R9 ;  /* 0x000000ffff157224 */ /* 0x000fe200078e0009 */
[----:B------:R-:W-:-:S02]  /*1790*/  ISETP.GE.AND P2, PT, R0, RZ, PT ;  /* 0x000000ff0000720c */ /* 0x000fc40003f46270 */
[----:B------:R-:W-:Y:S02]  /*17a0*/  MOV R20, R10 ;  /* 0x0000000a00147202 */ /* 0x000fe40000000f00 */
[----:B------:R-:W-:Y:S02]  /*17b0*/  @!P1 IADD3 R2, R2, 0x1, RZ ;  /* 0x0000000102029810 */ /* 0x000fe40007ffe0ff */
[----:B------:R-:W-:Y:S01]  /*17c0*/  ISETP.NE.AND P1, PT, R4, RZ, PT ;  /* 0x000000ff0400720c */ /* 0x000fe20003f25270 */
[----:B------:R-:W-:Y:S01]  /*17d0*/  @!P4 IMAD R3, R3, R136, R6 ;  /* 0x000000880303c224 */ /* 0x000fe200078e0206 */
[----:B------:R-:W-:Y:S01]  /*17e0*/  @P3 IADD3 R2, R2, 0x1, RZ ;  /* 0x0000000102023810 */ /* 0x000fe20007ffe0ff */
[----:B------:R-:W-:-:S04]  /*17f0*/  @!P4 IMAD.WIDE.U32 R24, R136, R12, RZ ;  /* 0x0000000c8818c225 */ /* 0x000fc800078e00ff */
[----:B------:R-:W-:Y:S02]  /*1800*/  IMAD R8, R7, R134, R8 ;  /* 0x0000008607087224 */ /* 0x000fe400078e0208 */
[----:B------:R-:W-:Y:S01]  /*1810*/  IMAD.WIDE.U32 R20, R134, R5, R20 ;  /* 0x0000000586147225 */ /* 0x000fe200078e0014 */
[----:B------:R-:W-:-:S03]  /*1820*/  @!P4 IADD3 R25, R25, R3, RZ ;  /* 0x000000031919c210 */ /* 0x000fc60007ffe0ff */
[----:B------:R-:W-:Y:S01]  /*1830*/  IMAD.MOV.U32 R3, RZ, RZ, R2 ;  /* 0x000000ffff037224 */ /* 0x000fe200078e0002 */
[----:B------:R-:W-:Y:S01]  /*1840*/  IADD3 R9, R21, R8, RZ ;  /* 0x0000000815097210 */ /* 0x000fe20007ffe0ff */
[----:B------:R-:W-:Y:S01]  /*1850*/  @!P4 IMAD R0, R19, R11, RZ ;  /* 0x0000000b1300c224 */ /* 0x000fe200078e02ff */
[----:B------:R-:W-:Y:S01]  /*1860*/  @!P4 SHF.R.S32.HI R21, RZ, 0x1f, R11 ;  /* 0x0000001fff15c819 */ /* 0x000fe2000001140b */
[----:B------:R-:W-:Y:S01]  /*1870*/  @!P2 IMAD.MOV R3, RZ, RZ, -R3 ;  /* 0x000000ffff03a224 */ /* 0x000fe200078e0a03 */
[----:B------:R-:W-:Y:S02]  /*1880*/  @!P1 LOP3.LUT R3, RZ, R4, RZ, 0x33, !PT ;  /* 0x00000004ff039212 */ /* 0x000fe400078e33ff */
[----:B------:R-:W-:Y:S01]  /*1890*/  @P4 IADD3 R12, R12, R13, RZ ;  /* 0x0000000d0c0c4210 */ /* 0x000fe20007ffe0ff */
[C---:B------:R-:W-:Y:S01]  /*18a0*/  @!P4 IMAD R0, R18.reuse, R21, R0 ;  /* 0x000000151200c224 */ /* 0x040fe200078e0200 */
[----:B------:R-:W-:Y:S01]  /*18b0*/  MOV R8, R20 ;  /* 0x0000001400087202 */ /* 0x000fe20000000f00 */
[----:B------:R-:W-:Y:S01]  /*18c0*/  @!P4 IMAD.WIDE.U32 R18, R18, R11, R24 ;  /* 0x0000000b1212c225 */ /* 0x000fe200078e0018 */
[----:B------:R-:W-:-:S03]  /*18d0*/  SHF.R.S32.HI R11, RZ, 0x1f, R3 ;  /* 0x0000001fff0b7819 */ /* 0x000fc60000011403 */
[----:B------:R-:W-:Y:S02]  /*18e0*/  IMAD R2, R15, R3, RZ ;  /* 0x000000030f027224 */ /* 0x000fe400078e02ff */
[-C--:B------:R-:W-:Y:S02]  /*18f0*/  @P4 IMAD R13, R137, R12.reuse, RZ ;  /* 0x0000000c890d4224 */ /* 0x080fe400078e02ff */
[----:B------:R-:W-:-:S04]  /*1900*/  @P4 IMAD.WIDE.U32 R26, R136, R12, RZ ;  /* 0x0000000c881a4225 */ /* 0x000fc800078e00ff */
[----:B------:R-:W-:Y:S01]  /*1910*/  IMAD.WIDE.U32 R8, R14, R3, R8 ;  /* 0x000000030e087225 */ /* 0x000fe200078e0008 */
[----:B------:R-:W-:-:S03]  /*1920*/  @P4 IADD3 R13, R27, R13, RZ ;  /* 0x0000000d1b0d4210 */ /* 0x000fc60007ffe0ff */
[----:B------:R-:W-:Y:S01]  /*1930*/  IMAD R2, R14, R11, R2 ;  /* 0x0000000b0e027224 */ /* 0x000fe200078e0202 */
[----:B------:R-:W-:Y:S01]  /*1940*/  @P4 MOV R6, R26 ;  /* 0x0000001a00064202 */ /* 0x000fe20000000f00 */
[----:B------:R-:W-:Y:S01]  /*1950*/  @!P4 IMAD.IADD R13, R19, 0x1, R0 ;  /* 0x00000001130dc824 */ /* 0x000fe200078e0200 */
[----:B------:R-:W-:Y:S01]  /*1960*/  @!P4 MOV R6, R18 ;  /* 0x000000120006c202 */ /* 0x000fe20000000f00 */
[----:B------:R-:W-:Y:S01]  /*1970*/  IMAD.IADD R9, R9, 0x1, R2 ;  /* 0x0000000109097824 */ /* 0x000fe200078e0202 */
[----:B------:R-:W-:Y:S02]  /*1980*/  MOV R0, R8 ;  /* 0x0000000800007202 */ /* 0x000fe40000000f00 */
[----:B------:R-:W-:Y:S02]  /*1990*/  MOV R2, R5 ;  /* 0x0000000500027202 */ /* 0x000fe40000000f00 */
[----:B------:R-:W-:Y:S02]  /*19a0*/  MOV R4, R3 ;  /* 0x0000000300047202 */ /* 0x000fe40000000f00 */
.L_x_2354:
[----:B-1----:R-:W-:Y:S05]  /*19b0*/  BSYNC B0 ;  /* 0x0000000000007941 */ /* 0x002fea0003800000 */
.L_x_2352:
[----:B------:R-:W-:Y:S01]  /*19c0*/  ISETP.NE.AND P1, PT, R210, -0x1, PT ;  /* 0xffffffffd200780c */ /* 0x000fe20003f25270 */
[----:B------:R-:W2:Y:S04]  /*19d0*/  LD.E.64 R166, [R22.64+0x30] ;  /* 0x0000300616a67980 */ /* 0x000ea8000c101b00 */
[----:B------:R-:W3:Y:S04]  /*19e0*/  LD.E.64 R24, [R22.64+0x48] ;  /* 0x0000480616187980 */ /* 0x000ee8000c101b00 */
[----:B------:R-:W4:Y:S04]  /*19f0*/  LD.E.64 R20, [R22.64+0x8] ;  /* 0x0000080616147980 */ /* 0x000f28000c101b00 */
[----:B------:R-:W3:Y:S04]  /*1a00*/  @!P1 LD.E.64 R28, [R22.64+0x18] ;  /* 0x00001806161c9980 */ /* 0x000ee8000c101b00 */
[----:B------:R-:W4:Y:S04]  /*1a10*/  LD.E.64 R14, [R22.64+0x10] ;  /* 0x00001006160e7980 */ /* 0x000f28000c101b00 */
[----:B------:R1:W5:Y:S04]  /*1a20*/  @P0 LD.E R12, [R32.64] ;  /* 0x00000006200c0980 */ /* 0x000368000c101900 */
[----:B------:R1:W5:Y:S01]  /*1a30*/  LD.E.64 R168, [R22.64] ;  /* 0x0000000616a87980 */ /* 0x000362000c101b00 */
[----:B------:R-:W-:-:S04]  /*1a40*/  SHF.R.S32.HI R3, RZ, 0x1f, R56 ;  /* 0x0000001fff037819 */ /* 0x000fc80000011438 */
[----:B------:R-:W-:-:S04]  /*1a50*/  LEA.HI R160, R3, R56, RZ, 0x3 ;  /* 0x0000003803a07211 */ /* 0x000fc800078f18ff */
[----:B------:R-:W-:Y:S02]  /*1a60*/  LOP3.LUT R19, R160, 0xfffffff8, RZ, 0xc0, !PT ;  /* 0xfffffff8a0137812 */ /* 0x000fe400078ec0ff */
[----:B------:R-:W-:-:S03]  /*1a70*/  SHF.R.S32.HI R160, RZ, 0x3, R160 ;  /* 0x00000003ffa07819 */ /* 0x000fc600000114a0 */
[----:B------:R-:W-:Y:S02]  /*1a80*/  IMAD.IADD R70, R56, 0x1, -R19 ;  /* 0x0000000138467824 */ /* 0x000fe400078e0a13 */
[----:B------:R-:W-:Y:S02]  /*1a90*/  IMAD R26, R7, R136, RZ ;  /* 0x00000088071a7224 */ /* 0x000fe400078e02ff */
[----:B------:R-:W-:Y:S02]  /*1aa0*/  IMAD.SHL.U32 R18, R70, 0x8, RZ ;  /* 0x0000000846127824 */ /* 0x000fe400078e00ff */
[----:B------:R-:W-:-:S03]  /*1ab0*/  IMAD.SHL.U32 R7, R160, 0x40, RZ ;  /* 0x00000040a0077824 */ /* 0x000fc600078e00ff */
[----:B------:R-:W-:Y:S02]  /*1ac0*/  IADD3 R30, P2, R18, R6, RZ ;  /* 0x00000006121e7210 */ /* 0x000fe40007f5e0ff */
[--C-:B------:R-:W-:Y:S02]  /*1ad0*/  SHF.R.S32.HI R19, RZ, 0x1f, R18.reuse ;  /* 0x0000001fff137819 */ /* 0x100fe40000011412 */
[----:B------:R-:W-:Y:S02]  /*1ae0*/  LOP3.LUT R7, R7, 0x1c0, RZ, 0xc0, !PT ;  /* 0x000001c007077812 */ /* 0x000fe400078ec0ff */
[----:B------:R-:W-:Y:S02]  /*1af0*/  IADD3.X R31, R19, R13, RZ, P2, !PT ;  /* 0x0000000d131f7210 */ /* 0x000fe400017fe4ff */
[----:B------:R-:W-:Y:S02]  /*1b00*/  LOP3.LUT R158, R7, 0x38, R18, 0xf8, !PT ;  /* 0x00000038079e7812 */ /* 0x000fe400078ef812 */
[----:B------:R-:W-:-:S02]  /*1b10*/  SHF.R.U32.HI R13, RZ, 0x3, R7 ;  /* 0x00000003ff0d7819 */ /* 0x000fc40000011607 */
[----:B------:R-:W-:Y:S02]  /*1b20*/  LEA.HI R7, R3, R56, RZ, 0x6 ;  /* 0x0000003803077211 */ /* 0x000fe400078f30ff */
[----:B------:R-:W-:-:S03]  /*1b30*/  LOP3.LUT R158, R158, R13, RZ, 0x3c, !PT ;  /* 0x0000000d9e9e7212 */ /* 0x000fc600078e3cff */
[----:B------:R-:W-:Y:S01]  /*1b40*/  IMAD.SHL.U32 R7, R7, 0x8, RZ ;  /* 0x0000000807077824 */ /* 0x000fe200078e00ff */
[----:B------:R-:W-:Y:S01]  /*1b50*/  LEA.HI R78, R3, R56, RZ, 0x4 ;  /* 0x00000038034e7211 */ /* 0x000fe200078f20ff */
[C---:B------:R-:W-:Y:S01]  /*1b60*/  IMAD R26, R2.reuse, R137, R26 ;  /* 0x00000089021a7224 */ /* 0x040fe200078e021a */
[----:B------:R-:W-:Y:S01]  /*1b70*/  SHF.R.S32.HI R79, RZ, 0x1f, R206 ;  /* 0x0000001fff4f7819 */ /* 0x000fe200000114ce */
[----:B------:R-:W-:Y:S01]  /*1b80*/  IMAD.WIDE.U32 R30, R2, R136, R30 ;  /* 0x00000088021e7225 */ /* 0x000fe200078e001e */
[----:B------:R-:W-:Y:S02]  /*1b90*/  LOP3.LUT R158, R158, 0xfffffe00, R7, 0xf8, !PT ;  /* 0xfffffe009e9e7812 */ /* 0x000fe400078ef807 */
[----:B------:R-:W-:Y:S01]  /*1ba0*/  LOP3.LUT R7, R78, 0xfffffff0, RZ, 0xc0, !PT ;  /* 0xfffffff04e077812 */ /* 0x000fe200078ec0ff */
[----:B------:R-:W-:Y:S02]  /*1bb0*/  IMAD.IADD R27, R31, 0x1, R26 ;  /* 0x000000011f1b7824 */ /* 0x000fe400078e021a */
[----:B------:R-:W-:Y:S01]  /*1bc0*/  IMAD.MOV.U32 R26, RZ, RZ, R30 ;  /* 0x000000ffff1a7224 */ /* 0x000fe200078e001e */
[----:B------:R-:W-:Y:S01]  /*1bd0*/  IADD3 R8, -R7, R56, RZ ;  /* 0x0000003807087210 */ /* 0x000fe20007ffe1ff */
[----:B------:R-:W-:-:S03]  /*1be0*/  IMAD R6, R17, R4, RZ ;  /* 0x0000000411067224 */ /* 0x000fc600078e02ff */
[----:B------:R-:W-:Y:S01]  /*1bf0*/  SHF.R.S32.HI R17, RZ, 0x1f, R8 ;  /* 0x0000001fff117819 */ /* 0x000fe20000011408 */
[----:B------:R-:W-:-:S03]  /*1c00*/  IMAD R6, R11, R16, R6 ;  /* 0x000000100b067224 */ /* 0x000fc600078e0206 */
[----:B------:R-:W-:Y:S01]  /*1c10*/  LEA.HI R74, R17, R8, RZ, 0x3 ;  /* 0x00000008114a7211 */ /* 0x000fe200078f18ff */
[----:B------:R-:W-:Y:S01]  /*1c20*/  IMAD.WIDE.U32 R16, R4, R16, R26 ;  /* 0x0000001004107225 */ /* 0x000fe200078e001a */
[----:B------:R-:W-:Y:S02]  /*1c30*/  SHF.R.S32.HI R161, RZ, 0x1f, R160 ;  /* 0x0000001fffa17819 */ /* 0x000fe400000114a0 */
[----:B------:R-:W-:Y:S01]  /*1c40*/  LOP3.LUT R77, R74, 0xfffffff8, RZ, 0xc0, !PT ;  /* 0xfffffff84a4d7812 */ /* 0x000fe200078ec0ff */
[-C--:B------:R-:W-:Y:S02]  /*1c50*/  IMAD R199, R135, R160.reuse, RZ ;  /* 0x000000a087c77224 */ /* 0x080fe400078e02ff */
[----:B------:R-:W-:Y:S02]  /*1c60*/  IMAD R203, R137, R160, RZ ;  /* 0x000000a089cb7224 */ /* 0x000fe400078e02ff */
[----:B------:R-:W-:Y:S02]  /*1c70*/  IMAD.IADD R77, R8, 0x1, -R77 ;  /* 0x00000001084d7824 */ /* 0x000fe400078e0a4d */
[----:B------:R-:W-:-:S02]  /*1c80*/  IMAD R199, R161, R134, R199 ;  /* 0x00000086a1c77224 */ /* 0x000fc400078e02c7 */
[----:B------:R-:W-:Y:S01]  /*1c90*/  IMAD R203, R161, R136, R203 ;  /* 0x00000088a1cb7224 */ /* 0x000fe200078e02cb */
[----:B------:R-:W-:Y:S01]  /*1ca0*/  LEA.HI R68, R3, R56, RZ, 0x5 ;  /* 0x0000003803447211 */ /* 0x000fe200078f28ff */
[----:B------:R-:W-:Y:S02]  /*1cb0*/  IMAD.MOV.U32 R57, RZ, RZ, 0x10 ;  /* 0x00000010ff397424 */ /* 0x000fe400078e00ff */
[----:B------:R-:W-:Y:S01]  /*1cc0*/  IMAD.MOV.U32 R55, RZ, RZ, 0x20 ;  /* 0x00000020ff377424 */ /* 0x000fe200078e00ff */
[----:B------:R-:W-:Y:S01]  /*1cd0*/  SHF.L.U64.HI R76, R134, 0x4, R135 ;  /* 0x00000004864c7819 */ /* 0x000fe20000010287 */
[----:B------:R-:W-:Y:S01]  /*1ce0*/  IMAD.SHL.U32 R72, R136, 0x10, RZ ;  /* 0x0000001088487824 */ /* 0x000fe200078e00ff */
[----:B------:R-:W-:Y:S02]  /*1cf0*/  SHF.L.U32 R75, R134, 0x4, RZ ;  /* 0x00000004864b7819 */ /* 0x000fe400000006ff */
[----:B------:R-:W-:Y:S02]  /*1d00*/  SHF.L.U64.HI R73, R136, 0x4, R137 ;  /* 0x0000000488497819 */ /* 0x000fe40000010289 */
[----:B------:R-:W-:-:S02]  /*1d10*/  SHF.R.S32.HI R68, RZ, 0x5, R68 ;  /* 0x00000005ff447819 */ /* 0x000fc40000011444 */
[----:B------:R-:W-:Y:S01]  /*1d20*/  SHF.L.U32 R81, R70, 0x2, RZ ;  /* 0x0000000246517819 */ /* 0x000fe200000006ff */
[----:B--2---:R-:W-:-:S04]  /*1d30*/  @P1 IMAD.WIDE.U32 R30, R166, R210, RZ ;  /* 0x000000d2a61e1225 */ /* 0x004fc800078e00ff */
[----:B------:R-:W-:Y:S02]  /*1d40*/  @P1 IMAD.MOV.U32 R7, RZ, RZ, R30 ;  /* 0x000000ffff071224 */ /* 0x000fe400078e001e */
[----:B---3--:R-:W-:-:S04]  /*1d50*/  @!P1 IMAD R2, R29, R206, RZ ;  /* 0x000000ce1d029224 */ /* 0x008fc800078e02ff */
[C---:B------:R-:W-:Y:S02]  /*1d60*/  @!P1 IMAD R2, R28.reuse, R79, R2 ;  /* 0x0000004f1c029224 */ /* 0x040fe400078e0202 */
[----:B------:R-:W-:-:S04]  /*1d70*/  @!P1 IMAD.WIDE.U32 R28, R28, R206, RZ ;  /* 0x000000ce1c1c9225 */ /* 0x000fc800078e00ff */
[----:B------:R-:W-:Y:S02]  /*1d80*/  @P1 IMAD R13, R167, R210, RZ ;  /* 0x000000d2a70d1224 */ /* 0x000fe400078e02ff */
[----:B------:R-:W-:Y:S02]  /*1d90*/  @!P1 IMAD.MOV.U32 R7, RZ, RZ, R28 ;  /* 0x000000ffff079224 */ /* 0x000fe400078e001c */
[----:B------:R-:W-:Y:S01]  /*1da0*/  @P1 IMAD.IADD R13, R31, 0x1, R13 ;  /* 0x000000011f0d1824 */ /* 0x000fe200078e020d */
[----:B------:R-:W-:Y:S02]  /*1db0*/  @!P1 IADD3 R13, R29, R2, RZ ;  /* 0x000000021d0d9210 */ /* 0x000fe40007ffe0ff */
[----:B------:R-:W-:Y:S01]  /*1dc0*/  IADD3 R26, P2, R18, R7, RZ ;  /* 0x00000007121a7210 */ /* 0x000fe20007f5e0ff */
[----:B------:R-:W-:Y:S01]  /*1dd0*/  IMAD R7, R25, R205, RZ ;  /* 0x000000cd19077224 */ /* 0x000fe200078e02ff */
[----:B------:R-:W-:-:S03]  /*1de0*/  SHF.R.S32.HI R2, RZ, 0x1f, R205 ;  /* 0x0000001fff027819 */ /* 0x000fc600000114cd */
[----:B------:R-:W-:Y:S02]  /*1df0*/  IMAD.X R27, R19, 0x1, R13, P2 ;  /* 0x00000001131b7824 */ /* 0x000fe400010e060d */
[----:B------:R-:W-:Y:S02]  /*1e00*/  IMAD.IADD R25, R17, 0x1, R6 ;  /* 0x0000000111197824 */ /* 0x000fe400078e0206 */
[----:B------:R-:W-:Y:S02]  /*1e10*/  IMAD R2, R24, R2, R7 ;  /* 0x0000000218027224 */ /* 0x000fe400078e0207 */
[----:B------:R-:W-:Y:S01]  /*1e20*/  IMAD.WIDE.U32 R162, R205, R24, R26 ;  /* 0x00000018cda27225 */ /* 0x000fe200078e001a */
[----:B------:R-:W-:Y:S02]  /*1e30*/  MOV R24, R16 ;  /* 0x0000001000187202 */ /* 0x000fe40000000f00 */
[----:B------:R-:W-:Y:S01]  /*1e40*/  IADD3 R16, P1, R18, R0, RZ ;  /* 0x0000000012107210 */ /* 0x000fe20007f3e0ff */
[----:B------:R-:W-:-:S04]  /*1e50*/  IMAD.WIDE R6, R207, 0x40, R160 ;  /* 0x00000040cf067825 */ /* 0x000fc800078e02a0 */
[----:B------:R-:W-:Y:S01]  /*1e60*/  IMAD R165, R7, R166, RZ ;  /* 0x000000a607a57224 */ /* 0x000fe200078e02ff */
[----:B------:R-:W-:Y:S01]  /*1e70*/  SHF.R.S32.HI R7, RZ, 0x1f, R80 ;  /* 0x0000001fff077819 */ /* 0x000fe20000011450 */
[----:B------:R-:W-:Y:S02]  /*1e80*/  IMAD.X R17, R19, 0x1, R9, P1 ;  /* 0x0000000113117824 */ /* 0x000fe400008e0609 */
[----:B------:R-:W-:Y:S01]  /*1e90*/  IMAD.WIDE.U32 R8, R160, R136, R24 ;  /* 0x00000088a0087225 */ /* 0x000fe200078e0018 */
[----:B------:R-:W-:-:S03]  /*1ea0*/  LEA.HI R102, R7, R80, RZ, 0x6 ;  /* 0x0000005007667211 */ /* 0x000fc600078f30ff */
[----:B------:R-:W-:Y:S01]  /*1eb0*/  IMAD.WIDE.U32 R16, R160, R134, R16 ;  /* 0x00000086a0107225 */ /* 0x000fe200078e0010 */
[----:B------:R-:W-:Y:S02]  /*1ec0*/  SHF.R.S32.HI R102, RZ, 0x6, R102 ;  /* 0x00000006ff667819 */ /* 0x000fe40000011466 */
[----:B------:R-:W-:Y:S01]  /*1ed0*/  IADD3 R203, R9, R203, RZ ;  /* 0x000000cb09cb7210 */ /* 0x000fe20007ffe0ff */
[----:B------:R-:W-:Y:S01]  /*1ee0*/  IMAD.IADD R199, R17, 0x1, R199 ;  /* 0x0000000111c77824 */ /* 0x000fe200078e02c7 */
[----:B----4-:R-:W-:Y:S02]  /*1ef0*/  LEA R200, P2, R16, R20, 0x1 ;  /* 0x0000001410c87211 */ /* 0x010fe400078408ff */
[----:B------:R-:W-:Y:S02]  /*1f00*/  LEA R202, P1, R8, R14, 0x1 ;  /* 0x0000000e08ca7211 */ /* 0x000fe400078208ff */
[----:B------:R-:W-:Y:S02]  /*1f10*/  IMNMX R102, RZ, R102, !PT ;  /* 0x00000066ff667217 */ /* 0x000fe40007800200 */
[----:B------:R-:W-:-:S02]  /*1f20*/  LEA.HI.X R199, R16, R21, R199, 0x1, P2 ;  /* 0x0000001510c77211 */ /* 0x000fc400010f0cc7 */
[----:B------:R-:W-:Y:S02]  /*1f30*/  LEA.HI.X R203, R8, R15, R203, 0x1, P1 ;  /* 0x0000000f08cb7211 */ /* 0x000fe400008f0ccb */
[----:B------:R-:W-:Y:S02]  /*1f40*/  R2P PR, R77, 0x6 ;  /* 0x000000064d007804 */ /* 0x000fe40000000000 */
[----:B------:R-:W-:Y:S01]  /*1f50*/  ISETP.GT.AND P3, PT, R133, R102, PT ;  /* 0x000000668500720c */ /* 0x000fe20003f64270 */
[----:B------:R-:W-:Y:S02]  /*1f60*/  IMAD.IADD R163, R163, 0x1, R2 ;  /* 0x00000001a3a37824 */ /* 0x000fe400078e0202 */
[C---:B------:R-:W-:Y:S02]  /*1f70*/  IMAD R165, R6.reuse, R167, R165 ;  /* 0x000000a706a57224 */ /* 0x040fe400078e02a5 */
[----:B------:R-:W-:Y:S01]  /*1f80*/  IMAD.WIDE.U32 R162, R6, R166, R162 ;  /* 0x000000a606a27225 */ /* 0x000fe200078e00a2 */
[----:B------:R-:W-:-:S02]  /*1f90*/  SEL R57, R57, 0xfffffff0, !P1 ;  /* 0xfffffff039397807 */ /* 0x000fc40004800000 */
[----:B------:R-:W-:Y:S01]  /*1fa0*/  SEL R55, R55, 0xffffffe0, !P2 ;  /* 0xffffffe037377807 */ /* 0x000fe20005000000 */
[----:B------:R-:W-:Y:S02]  /*1fb0*/  @!P0 IMAD.MOV.U32 R12, RZ, RZ, RZ ;  /* 0x000000ffff0c8224 */ /* 0x000fe400078e00ff */
[----:B------:R-:W-:Y:S02]  /*1fc0*/  IMAD.IADD R165, R163, 0x1, R165 ;  /* 0x00000001a3a57824 */ /* 0x000fe400078e02a5 */
        /* <DEDUP_REMOVED lines=12> */
[--C-:B------:R-:W-:Y:S01]  /*2090*/  SHF.R.S32.HI R3, RZ, 0x1f, R5.reuse ;  /* 0x0000001fff037819 */ /* 0x100fe20000011405 */
[----:B-----5:R-:W-:Y:S01]  /*20a0*/  IMAD.IADD R12, R12, 0x1, R5 ;  /* 0x000000010c0c7824 */ /* 0x020fe200078e0205 */
[----:B------:R-:W-:Y:S01]  /*20b0*/  SHF.R.S32.HI R13, RZ, 0x1f, R80 ;  /* 0x0000001fff0d7819 */ /* 0x000fe20000011450 */
[----:B------:R-:W-:Y:S01]  /*20c0*/  IMAD.SHL.U32 R86, R136, 0x20, RZ ;  /* 0x0000002088567824 */ /* 0x000fe200078e00ff */
[C---:B------:R-:W-:Y:S01]  /*20d0*/  SHF.L.U32 R100, R134.reuse, 0x5, RZ ;  /* 0x0000000586647819 */ /* 0x040fe200000006ff */
[----:B------:R-:W-:Y:S01]  /*20e0*/  IMAD R85, R137, 0x60, RZ ;  /* 0x0000006089557824 */ /* 0x000fe200078e02ff */
[----:B------:R-:W-:Y:S01]  /*20f0*/  SHF.L.U64.HI R101, R134, 0x5, R135 ;  /* 0x0000000586657819 */ /* 0x000fe20000010287 */
[C---:B------:R-:W-:Y:S01]  /*2100*/  IMAD.WIDE.U32 R170, R136.reuse, 0x60, RZ ;  /* 0x0000006088aa7825 */ /* 0x040fe200078e00ff */
[----:B------:R-:W-:-:S02]  /*2110*/  SHF.L.U64.HI R87, R136, 0x5, R137 ;  /* 0x0000000588577819 */ /* 0x000fc40000010289 */
[----:B------:R-:W-:Y:S01]  /*2120*/  IADD3 R84, R160, 0x10, RZ ;  /* 0x00000010a0547810 */ /* 0x000fe20007ffe0ff */
[----:B------:R-:W-:Y:S01]  /*2130*/  IMAD.MOV.U32 R138, RZ, RZ, R200 ;  /* 0x000000ffff8a7224 */ /* 0x000fe200078e00c8 */
[----:B------:R-:W-:Y:S01]  /*2140*/  SHF.L.U64.HI R87, R86, 0x1, R87 ;  /* 0x0000000156577819 */ /* 0x000fe20000010257 */
[----:B------:R-:W-:Y:S01]  /*2150*/  IMAD.MOV.U32 R139, RZ, RZ, R199 ;  /* 0x000000ffff8b7224 */ /* 0x000fe200078e00c7 */
[C---:B------:R-:W-:Y:S01]  /*2160*/  IADD3 R83, R160.reuse, 0x20, RZ ;  /* 0x00000020a0537810 */ /* 0x040fe20007ffe0ff */
[----:B------:R-:W-:Y:S01]  /*2170*/  IMAD.MOV.U32 R141, RZ, RZ, R202 ;  /* 0x000000ffff8d7224 */ /* 0x000fe200078e00ca */
[----:B------:R-:W-:Y:S01]  /*2180*/  IADD3 R82, R160, 0x30, RZ ;  /* 0x00000030a0527810 */ /* 0x000fe20007ffe0ff */
[----:B------:R-:W-:Y:S01]  /*2190*/  IMAD.SHL.U32 R86, R86, 0x2, RZ ;  /* 0x0000000256567824 */ /* 0x000fe200078e00ff */
[----:B------:R-:W-:Y:S01]  /*21a0*/  MOV R132, R203 ;  /* 0x000000cb00847202 */ /* 0x000fe20000000f00 */
[----:B------:R-:W-:Y:S02]  /*21b0*/  IMAD.IADD R85, R171, 0x1, R85 ;  /* 0x00000001ab557824 */ /* 0x000fe400078e0255 */
[----:B--2---:R-:W-:-:S02]  /*21c0*/  IMAD R2, R29, R206, RZ ;  /* 0x000000ce1d027224 */ /* 0x004fc400078e02ff */
[----:B---3--:R-:W-:Y:S02]  /*21d0*/  IMAD R0, R31, R206, RZ ;  /* 0x000000ce1f007224 */ /* 0x008fe400078e02ff */
[-C--:B------:R-:W-:Y:S02]  /*21e0*/  IMAD R2, R28, R79.reuse, R2 ;  /* 0x0000004f1c027224 */ /* 0x080fe400078e0202 */
[----:B------:R-:W-:Y:S01]  /*21f0*/  IMAD.WIDE.U32 R28, R206, R28, R18 ;  /* 0x0000001cce1c7225 */ /* 0x000fe200078e0012 */
[C-C-:B----4-:R-:W-:Y:S02]  /*2200*/  SHF.L.U64.HI R119, R172.reuse, 0x4, R173.reuse ;  /* 0x00000004ac777819 */ /* 0x150fe400000102ad */
[----:B------:R-:W-:Y:S01]  /*2210*/  SHF.L.U64.HI R121, R172, 0x5, R173 ;  /* 0x00000005ac797819 */ /* 0x000fe200000102ad */
[----:B------:R-:W-:Y:S01]  /*2220*/  IMAD.WIDE.U32 R26, R206, R30, R18 ;  /* 0x0000001ece1a7225 */ /* 0x000fe200078e0012 */
[C---:B------:R-:W-:Y:S02]  /*2230*/  SHF.L.U32 R104, R174.reuse, 0x4, RZ ;  /* 0x00000004ae687819 */ /* 0x040fe400000006ff */
[--C-:B------:R-:W-:Y:S01]  /*2240*/  SHF.L.U64.HI R103, R174, 0x4, R175.reuse ;  /* 0x00000004ae677819 */ /* 0x100fe200000102af */
[----:B------:R-:W-:Y:S01]  /*2250*/  IMAD R0, R30, R79, R0 ;  /* 0x0000004f1e007224 */ /* 0x000fe200078e0200 */
[----:B------:R-:W-:Y:S01]  /*2260*/  SHF.L.U64.HI R105, R174, 0x5, R175 ;  /* 0x00000005ae697819 */ /* 0x000fe200000102af */
[----:B------:R-:W-:-:S02]  /*2270*/  IMAD.IADD R29, R29, 0x1, R2 ;  /* 0x000000011d1d7824 */ /* 0x000fc400078e0202 */
[-C--:B------:R-:W-:Y:S02]  /*2280*/  IMAD R2, R173, R5.reuse, RZ ;  /* 0x00000005ad027224 */ /* 0x080fe400078e02ff */
[----:B------:R-:W-:Y:S02]  /*2290*/  IMAD.IADD R27, R27, 0x1, R0 ;  /* 0x000000011b1b7824 */ /* 0x000fe400078e0200 */
[----:B------:R-:W-:Y:S01]  /*22a0*/  IMAD R0, R175, R5, RZ ;  /* 0x00000005af007224 */ /* 0x000fe200078e02ff */
[----:B------:R-:W-:Y:S01]  /*22b0*/  LEA.HI R155, R10, R10, RZ, 0x1 ;  /* 0x0000000a0a9b7211 */ /* 0x000fe200078f08ff */
[C---:B------:R-:W-:Y:S02]  /*22c0*/  IMAD R2, R172.reuse, R3, R2 ;  /* 0x00000003ac027224 */ /* 0x040fe400078e0202 */
[----:B------:R-:W-:Y:S01]  /*22d0*/  IMAD.WIDE.U32 R28, R172, R5, R28 ;  /* 0x00000005ac1c7225 */ /* 0x000fe200078e001c */
[----:B------:R-:W-:-:S03]  /*22e0*/  SHF.R.S32.HI R155, RZ, 0x1, R155 ;  /* 0x00000001ff9b7819 */ /* 0x000fc6000001149b */
[----:B------:R-:W-:Y:S01]  /*22f0*/  IMAD R0, R174, R3, R0 ;  /* 0x00000003ae007224 */ /* 0x000fe200078e0200 */
[----:B------:R-:W-:Y:S01]  /*2300*/  IADD3 R3, P0, -R80, R160, RZ ;  /* 0x000000a050037210 */ /* 0x000fe20007f1e1ff */
[----:B------:R-:W-:-:S04]  /*2310*/  IMAD.WIDE.U32 R26, R174, R5, R26 ;  /* 0x00000005ae1a7225 */ /* 0x000fc800078e001a */
[----:B------:R-:W-:Y:S02]  /*2320*/  IMAD.IADD R29, R29, 0x1, R2 ;  /* 0x000000011d1d7824 */ /* 0x000fe400078e0202 */
[-C--:B------:R-:W-:Y:S02]  /*2330*/  IMAD R2, R25, R4.reuse, RZ ;  /* 0x0000000419027224 */ /* 0x080fe400078e02ff */
[----:B------:R-:W-:Y:S02]  /*2340*/  IMAD.IADD R27, R27, 0x1, R0 ;  /* 0x000000011b1b7824 */ /* 0x000fe400078e0200 */
[-C--:B------:R-:W-:Y:S02]  /*2350*/  IMAD R0, R21, R4.reuse, RZ ;  /* 0x0000000415007224 */ /* 0x080fe400078e02ff */
[C---:B------:R-:W-:Y:S02]  /*2360*/  IMAD R2, R24.reuse, R11, R2 ;  /* 0x0000000b18027224 */ /* 0x040fe400078e0202 */
[----:B------:R-:W-:-:S04]  /*2370*/  IMAD.WIDE.U32 R24, R24, R4, R28 ;  /* 0x0000000418187225 */ /* 0x000fc800078e001c */
[C---:B------:R-:W-:Y:S01]  /*2380*/  IMAD R0, R20.reuse, R11, R0 ;  /* 0x0000000b14007224 */ /* 0x040fe200078e0200 */
[----:B------:R-:W-:Y:S01]  /*2390*/  IADD3 R25, R25, R2, RZ ;  /* 0x0000000219197210 */ /* 0x000fe20007ffe0ff */
[----:B------:R-:W-:-:S04]  /*23a0*/  IMAD.WIDE.U32 R20, R20, R4, R26 ;  /* 0x0000000414147225 */ /* 0x000fc800078e001a */
[----:B------:R-:W-:Y:S02]  /*23b0*/  IMAD.X R13, R161, 0x1, ~R13, P0 ;  /* 0x00000001a10d7824 */ /* 0x000fe400000e0e0d */
[----:B------:R-:W-:Y:S02]  /*23c0*/  IMAD.IADD R21, R21, 0x1, R0 ;  /* 0x0000000115157824 */ /* 0x000fe400078e0200 */
[C---:B------:R-:W-:Y:S02]  /*23d0*/  IMAD R125, R13.reuse, R172, RZ ;  /* 0x000000ac0d7d7224 */ /* 0x040fe400078e02ff */
[----:B------:R-:W-:Y:S02]  /*23e0*/  IMAD R127, R13, R174, RZ ;  /* 0x000000ae0d7f7224 */ /* 0x000fe400078e02ff */
[----:B------:R-:W-:Y:S02]  /*23f0*/  IMAD R4, R160, R155, R81 ;  /* 0x0000009ba0047224 */ /* 0x000fe400078e0251 */
[----:B------:R-:W-:-:S02]  /*2400*/  IMAD R131, R155, R12, RZ ;  /* 0x0000000c9b837224 */ /* 0x000fc400078e02ff */
[-C--:B------:R-:W-:Y:S02]  /*2410*/  IMAD R125, R173, R3.reuse, R125 ;  /* 0x00000003ad7d7224 */ /* 0x080fe400078e027d */
[-C--:B------:R-:W-:Y:S01]  /*2420*/  IMAD.WIDE.U32 R10, R172, R3.reuse, R24 ;  /* 0x00000003ac0a7225 */ /* 0x080fe200078e0018 */
[----:B------:R-:W-:Y:S02]  /*2430*/  SHF.R.S32.HI R2, RZ, 0x1f, R131 ;  /* 0x0000001fff027819 */ /* 0x000fe40000011483 */
[----:B------:R-:W-:Y:S01]  /*2440*/  IADD3 R0, P3, R131, R4, RZ ;  /* 0x0000000483007210 */ /* 0x000fe20007f7e0ff */
[-C--:B------:R-:W-:Y:S01]  /*2450*/  IMAD R127, R175, R3.reuse, R127 ;  /* 0x00000003af7f7224 */ /* 0x080fe200078e027f */
[----:B------:R-:W-:Y:S01]  /*2460*/  LEA R124, P1, R10, R16, 0x1 ;  /* 0x000000100a7c7211 */ /* 0x000fe200078208ff */
[----:B------:R-:W-:Y:S01]  /*2470*/  IMAD.WIDE.U32 R12, R174, R3, R20 ;  /* 0x00000003ae0c7225 */ /* 0x000fe200078e0014 */
[----:B------:R-:W-:Y:S02]  /*2480*/  SHF.L.U32 R20, R0, 0x1, RZ ;  /* 0x0000000100147819 */ /* 0x000fe400000006ff */
[----:B------:R-:W-:Y:S01]  /*2490*/  LEA.HI.X.SX32 R5, R4, R2, 0x1, P3 ;  /* 0x0000000204057211 */ /* 0x000fe200018f0eff */
[----:B------:R-:W-:Y:S01]  /*24a0*/  IMAD.IADD R3, R81, 0x1, R4 ;  /* 0x0000000151037824 */ /* 0x000fe200078e0204 */
[----:B------:R-:W-:Y:S01]  /*24b0*/  LEA R126, P0, R12, R14, 0x1 ;  /* 0x0000000e0c7e7211 */ /* 0x000fe200078008ff */
[----:B------:R-:W-:Y:S01]  /*24c0*/  IMAD.IADD R125, R11, 0x1, R125 ;  /* 0x000000010b7d7824 */ /* 0x000fe200078e027d */
[----:B------:R-:W-:Y:S01]  /*24d0*/  SHF.L.U64.HI R0, R0, 0x1, R5 ;  /* 0x0000000100007819 */ /* 0x000fe20000010205 */
[----:B------:R-:W-:Y:S01]  /*24e0*/  IMAD.IADD R127, R13, 0x1, R127 ;  /* 0x000000010d7f7824 */ /* 0x000fe200078e027f */
[----:B------:R-:W-:Y:S01]  /*24f0*/  IADD3 R131, P2, R131, R3, RZ ;  /* 0x0000000383837210 */ /* 0x000fe20007f5e0ff */
[----:B------:R-:W-:Y:S01]  /*2500*/  IMAD.SHL.U32 R106, R174, 0x20, RZ ;  /* 0x00000020ae6a7824 */ /* 0x000fe200078e00ff */
[----:B------:R-:W-:Y:S01]  /*2510*/  LEA.HI.X R125, R10, R17, R125, 0x1, P1 ;  /* 0x000000110a7d7211 */ /* 0x000fe200008f0c7d */
[----:B------:R-:W-:Y:S01]  /*2520*/  IMAD.SHL.U32 R159, R155, 0x10, RZ ;  /* 0x000000109b9f7824 */ /* 0x000fe200078e00ff */
[----:B------:R-:W-:Y:S01]  /*2530*/  LEA.HI.X.SX32 R2, R3, R2, 0x1, P2 ;  /* 0x0000000203027211 */ /* 0x000fe200010f0eff */
[----:B------:R-:W-:Y:S01]  /*2540*/  IMAD.SHL.U32 R130, R131, 0x2, RZ ;  /* 0x0000000283827824 */ /* 0x000fe200078e00ff */
[----:B------:R-:W-:Y:S01]  /*2550*/  LEA.HI.X R127, R12, R15, R127, 0x1, P0 ;  /* 0x0000000f0c7f7211 */ /* 0x000fe200000f0c7f */
[----:B------:R-:W-:Y:S01]  /*2560*/  IMAD.SHL.U32 R120, R172, 0x10, RZ ;  /* 0x00000010ac787824 */ /* 0x000fe200078e00ff */
[-C--:B------:R-:W-:Y:S01]  /*2570*/  IADD3 R58, P1, R8, R20.reuse, RZ ;  /* 0x00000014083a7210 */ /* 0x080fe20007f3e0ff */
[----:B------:R-:W-:Y:S01]  /*2580*/  IMAD.SHL.U32 R122, R172, 0x20, RZ ;  /* 0x00000020ac7a7824 */ /* 0x000fe200078e00ff */
[----:B------:R-:W-:Y:S01]  /*2590*/  IADD3 R20, P0, R6, R20, RZ ;  /* 0x0000001406147210 */ /* 0x000fe20007f1e0ff */
[----:B------:R-:W-:Y:S01]  /*25a0*/  IMAD.SHL.U32 R157, R155, 0x20, RZ ;  /* 0x000000209b9d7824 */ /* 0x000fe200078e00ff */
[----:B------:R-:W-:Y:S01]  /*25b0*/  SHF.L.U64.HI R131, R131, 0x1, R2 ;  /* 0x0000000183837819 */ /* 0x000fe20000010202 */
[--C-:B------:R-:W-:Y:S01]  /*25c0*/  IMAD.X R59, R9, 0x1, R0.reuse, P1 ;  /* 0x00000001093b7824 */ /* 0x100fe200008e0600 */
[-C--:B------:R-:W-:Y:S01]  /*25d0*/  IADD3 R128, P3, R8, R130.reuse, RZ ;  /* 0x0000008208807210 */ /* 0x080fe20007f7e0ff */
[----:B------:R-:W-:Y:S01]  /*25e0*/  IMAD.X R21, R7, 0x1, R0, P0 ;  /* 0x0000000107157824 */ /* 0x000fe200000e0600 */
[----:B------:R-:W-:Y:S01]  /*25f0*/  IADD3 R130, P2, R6, R130, RZ ;  /* 0x0000008206827210 */ /* 0x000fe20007f5e0ff */
[----:B------:R-:W-:Y:S01]  /*2600*/  IMAD R123, R173, 0x60, RZ ;  /* 0x00000060ad7b7824 */ /* 0x000fe200078e02ff */
[----:B------:R-:W-:Y:S01]  /*2610*/  IADD3 R3, P5, P4, R75, R75, R75 ;  /* 0x0000004b4b037210 */ /* 0x000fe20007cbe04b */
[--C-:B------:R-:W-:Y:S01]  /*2620*/  IMAD.X R129, R9, 0x1, R131.reuse, P3 ;  /* 0x0000000109817824 */ /* 0x100fe200018e0683 */
[----:B------:R-:W-:Y:S01]  /*2630*/  IADD3 R156, R159, 0x40, RZ ;  /* 0x000000409f9c7810 */ /* 0x000fe20007ffe0ff */
[----:B------:R-:W-:Y:S01]  /*2640*/  IMAD.X R131, R7, 0x1, R131, P2 ;  /* 0x0000000107837824 */ /* 0x000fe200010e0683 */
[--C-:B------:R-:W-:Y:S01]  /*2650*/  IADD3 R96, P1, P0, -R100, 0x80, R3.reuse ;  /* 0x0000008064607810 */ /* 0x100fe2000783e103 */
[----:B------:R-:W-:Y:S01]  /*2660*/  IMAD R155, R155, 0x30, RZ ;  /* 0x000000309b9b7824 */ /* 0x000fe200078e02ff */
[----:B------:R-:W-:Y:S01]  /*2670*/  IADD3.X R0, R76, R76, R76, P5, P4 ;  /* 0x0000004c4c007210 */ /* 0x000fe20002fe844c */
[----:B------:R-:W-:Y:S01]  /*2680*/  IMAD.IADD R153, R159, 0x1, R156 ;  /* 0x000000019f997824 */ /* 0x000fe200078e029c */
[----:B------:R-:W-:Y:S01]  /*2690*/  IADD3 R98, P3, P2, -R100, 0x40, R3 ;  /* 0x0000004064627810 */ /* 0x000fe20007a7e103 */
[----:B------:R-:W-:Y:S01]  /*26a0*/  IMAD.WIDE.U32 R172, R172, 0x60, RZ ;  /* 0x00000060acac7825 */ /* 0x000fe200078e00ff */
[----:B------:R-:W-:-:S02]  /*26b0*/  IADD3.X R97, ~R101, RZ, R0, P1, P0 ;  /* 0x000000ff65617210 */ /* 0x000fc40000fe0500 */
[----:B------:R-:W-:Y:S01]  /*26c0*/  IADD3 R92, P0, R75, R96, RZ ;  /* 0x000000604b5c7210 */ /* 0x000fe20007f1e0ff */
[----:B------:R-:W-:Y:S01]  /*26d0*/  IMAD.IADD R151, R159, 0x1, R153 ;  /* 0x000000019f977824 */ /* 0x000fe200078e0299 */
[----:B------:R-:W-:Y:S01]  /*26e0*/  IADD3.X R99, ~R101, RZ, R0, P3, P2 ;  /* 0x000000ff65637210 */ /* 0x000fe20001fe4500 */
[----:B------:R-:W-:Y:S01]  /*26f0*/  IMAD.MOV.U32 R13, RZ, RZ, R133 ;  /* 0x000000ffff0d7224 */ /* 0x000fe200078e0085 */
[----:B------:R-:W-:Y:S01]  /*2700*/  IADD3 R94, P1, R75, R98, RZ ;  /* 0x000000624b5e7210 */ /* 0x000fe20007f3e0ff */
[----:B------:R-:W-:Y:S01]  /*2710*/  IMAD.X R93, R76, 0x1, R97, P0 ;  /* 0x000000014c5d7824 */ /* 0x000fe200000e0661 */
[----:B------:R-:W-:Y:S01]  /*2720*/  IADD3 R109, P3, P2, R104, R104, R104 ;  /* 0x00000068686d7210 */ /* 0x000fe20007a7e068 */
[----:B------:R-:W-:Y:S01]  /*2730*/  IMAD.IADD R123, R173, 0x1, R123 ;  /* 0x00000001ad7b7824 */ /* 0x000fe200078e027b */
[----:B------:R-:W-:Y:S02]  /*2740*/  IADD3.X R95, R76, R99, RZ, P1, !PT ;  /* 0x000000634c5f7210 */ /* 0x000fe40000ffe4ff */
[----:B------:R-:W-:-:S02]  /*2750*/  IADD3 R91, P1, R75, R94, RZ ;  /* 0x0000005e4b5b7210 */ /* 0x000fc40007f3e0ff */
[----:B------:R-:W-:Y:S02]  /*2760*/  IADD3 R89, P0, R75, R92, RZ ;  /* 0x0000005c4b597210 */ /* 0x000fe40007f1e0ff */
[----:B------:R-:W-:Y:S01]  /*2770*/  IADD3.X R110, R103, R103, R103, P3, P2 ;  /* 0x00000067676e7210 */ /* 0x000fe20001fe4467 */
[----:B------:R-:W-:Y:S01]  /*2780*/  IMAD.X R90, R76, 0x1, R95, P1 ;  /* 0x000000014c5a7824 */ /* 0x000fe200008e065f */
[C-C-:B------:R-:W-:Y:S02]  /*2790*/  IADD3 R107, P5, P4, -R106.reuse, 0x40, R109.reuse ;  /* 0x000000406a6b7810 */ /* 0x140fe40007cbe16d */
[----:B------:R-:W-:Y:S02]  /*27a0*/  IADD3 R109, P3, P2, -R106, 0x80, R109 ;  /* 0x000000806a6d7810 */ /* 0x000fe40007a7e16d */
[----:B------:R-:W-:Y:S02]  /*27b0*/  IADD3 R154, R159, 0x80, RZ ;  /* 0x000000809f9a7810 */ /* 0x000fe40007ffe0ff */
[----:B------:R-:W-:-:S02]  /*27c0*/  IADD3.X R88, R76, R93, RZ, P0, !PT ;  /* 0x0000005d4c587210 */ /* 0x000fc400007fe4ff */
[----:B------:R-:W-:Y:S01]  /*27d0*/  IADD3.X R108, ~R105, RZ, R110, P5, P4 ;  /* 0x000000ff696c7210 */ /* 0x000fe20002fe856e */
[----:B------:R-:W-:Y:S01]  /*27e0*/  IMAD.IADD R152, R159, 0x1, R154 ;  /* 0x000000019f987824 */ /* 0x000fe200078e029a */
[----:B------:R-:W-:Y:S02]  /*27f0*/  IADD3.X R110, ~R105, RZ, R110, P3, P2 ;  /* 0x000000ff696e7210 */ /* 0x000fe40001fe456e */
[-C--:B------:R-:W-:Y:S01]  /*2800*/  IADD3 R113, P0, R109, R104.reuse, RZ ;  /* 0x000000686d717210 */ /* 0x080fe20007f1e0ff */
[----:B------:R-:W-:Y:S01]  /*2810*/  IMAD.IADD R150, R159, 0x1, R152 ;  /* 0x000000019f967824 */ /* 0x000fe200078e0298 */
[-C--:B------:R-:W-:Y:S02]  /*2820*/  IADD3 R111, P1, R107, R104.reuse, RZ ;  /* 0x000000686b6f7210 */ /* 0x080fe40007f3e0ff */
[----:B------:R-:W-:Y:S01]  /*2830*/  SHF.L.U64.HI R119, R120, 0x1, R119 ;  /* 0x0000000178777819 */ /* 0x000fe20000010277 */
[--C-:B------:R-:W-:Y:S01]  /*2840*/  IMAD.X R114, R110, 0x1, R103.reuse, P0 ;  /* 0x000000016e727824 */ /* 0x100fe200000e0667 */
[-C--:B------:R-:W-:Y:S01]  /*2850*/  IADD3 R118, P0, R113, R104.reuse, RZ ;  /* 0x0000006871767210 */ /* 0x080fe20007f1e0ff */
[----:B------:R-:W-:Y:S01]  /*2860*/  IMAD.X R112, R108, 0x1, R103, P1 ;  /* 0x000000016c707824 */ /* 0x000fe200008e0667 */
[----:B------:R-:W-:Y:S01]  /*2870*/  IADD3 R116, P1, R111, R104, RZ ;  /* 0x000000686f747210 */ /* 0x000fe20007f3e0ff */
[----:B------:R-:W-:Y:S01]  /*2880*/  IMAD.SHL.U32 R120, R120, 0x2, RZ ;  /* 0x0000000278787824 */ /* 0x000fe200078e00ff */
[C---:B------:R-:W-:Y:S01]  /*2890*/  SHF.L.U64.HI R121, R122.reuse, 0x1, R121 ;  /* 0x000000017a797819 */ /* 0x040fe20000010279 */
[----:B------:R-:W-:Y:S01]  /*28a0*/  IMAD.SHL.U32 R122, R122, 0x2, RZ ;  /* 0x000000027a7a7824 */ /* 0x000fe200078e00ff */
[----:B------:R-:W-:Y:S01]  /*28b0*/  IADD3 R15, R18, 0x40, RZ ;  /* 0x00000040120f7810 */ /* 0x000fe20007ffe0ff */
[----:B------:R-:W-:Y:S01]  /*28c0*/  IMAD.X R117, R114, 0x1, R103, P0 ;  /* 0x0000000172757824 */ /* 0x000fe200000e0667 */
[----:B------:R-:W-:-:S02]  /*28d0*/  IADD3 R14, R18, 0x80, RZ ;  /* 0x00000080120e7810 */ /* 0x000fc40007ffe0ff */
[----:B------:R-:W-:Y:S02]  /*28e0*/  SHF.R.S32.HI R149, RZ, 0x1f, R159 ;  /* 0x0000001fff957819 */ /* 0x000fe4000001149f */
[----:B------:R-:W-:Y:S02]  /*28f0*/  SHF.R.S32.HI R148, RZ, 0x1f, R157 ;  /* 0x0000001fff947819 */ /* 0x000fe4000001149d */
[----:B------:R-:W-:Y:S02]  /*2900*/  SHF.R.S32.HI R146, RZ, 0x1f, R155 ;  /* 0x0000001fff927819 */ /* 0x000fe4000001149b */
[----:B------:R-:W-:Y:S02]  /*2910*/  SHF.R.S32.HI R147, RZ, 0x1f, R156 ;  /* 0x0000001fff937819 */ /* 0x000fe4000001149c */
[----:B------:R-:W-:Y:S02]  /*2920*/  SHF.R.S32.HI R145, RZ, 0x1f, R154 ;  /* 0x0000001fff917819 */ /* 0x000fe4000001149a */
[----:B------:R-:W-:-:S02]  /*2930*/  IADD3.X R115, R112, R103, RZ, P1, !PT ;  /* 0x0000006770737210 */ /* 0x000fc40000ffe4ff */
[----:B------:R-:W-:Y:S02]  /*2940*/  SHF.R.S32.HI R144, RZ, 0x1f, R153 ;  /* 0x0000001fff907819 */ /* 0x000fe40000011499 */
[----:B------:R-:W-:Y:S02]  /*2950*/  SHF.R.S32.HI R143, RZ, 0x1f, R152 ;  /* 0x0000001fff8f7819 */ /* 0x000fe40000011498 */
[----:B------:R-:W-:Y:S02]  /*2960*/  SHF.R.S32.HI R142, RZ, 0x1f, R151 ;  /* 0x0000001fff8e7819 */ /* 0x000fe40000011497 */
[----:B------:R-:W-:Y:S02]  /*2970*/  SHF.R.S32.HI R140, RZ, 0x1f, R150 ;  /* 0x0000001fff8c7819 */ /* 0x000fe40000011496 */
.L_x_2403:
[----:B------:R-:W-:Y:S01]  /*2980*/  IMAD.SHL.U32 R17, R13, 0x40, RZ ;  /* 0x000000400d117824 */ /* 0x000fe200078e00ff */
[----:B------:R-:W-:Y:S04]  /*2990*/  BSSY B2, `(.L_x_2356) ;  /* 0x0000738000027945 */ /* 0x000fe80003800000 */
[----:B------:R-:W-:Y:S05]  /*29a0*/  IADD3 R16, R17, -0x40, RZ ;  /* 0xffffffc011107810 */ /* 0x000fea0007ffe0ff */
[--C-:B------:R-:W-:Y:S02]  /*29b0*/  IMAD.IADD R179, R71, 0x1, -R16.reuse ;  /* 0x0000000147b37824 */ /* 0x100fe400078e0a10 */
[----:B------:R-:W-:Y:S03]  /*29c0*/  IMAD.IADD R177, R80, 0x1, -R16 ;  /* 0x0000000150b17824 */ /* 0x000fe600078e0a10 */
[-C--:B------:R-:W-:Y:S02]  /*29d0*/  ISETP.GE.AND P2, PT, R160, R179.reuse, PT ;  /* 0x000000b3a000720c */ /* 0x080fe40003f46270 */
[----:B------:R-:W-:Y:S02]  /*29e0*/  ISETP.GE.AND P0, PT, R84, R179, PT ;  /* 0x000000b35400720c */ /* 0x000fe40003f06270 */
[-C--:B------:R-:W-:Y:S02]  /*29f0*/  ISETP.GE.AND P2, PT, R160, R177.reuse, !P2 ;  /* 0x000000b1a000720c */ /* 0x080fe40005746270 */
[----:B------:R-:W-:Y:S11]  /*2a00*/  ISETP.GE.AND P0, PT, R84, R177, !P0 ;  /* 0x000000b15400720c */ /* 0x000ff60004706270 */
[----:B------:R-:W2:Y:S01]  /*2a10*/  @P2 LD.E.128 R28, [R124.64] ;  /* 0x000000067c1c2980 */ /* 0x000ea2000c101d00 */
[----:B------:R-:W-:Y:S01]  /*2a20*/  @P2 IMAD.MOV.U32 R3, RZ, RZ, R132 ;  /* 0x000000ffff032224 */ /* 0x000fe200078e0084 */
[----:B------:R-:W-:Y:S01]  /*2a30*/  @P0 IADD3 R26, P1, R124, R120, RZ ;  /* 0x000000787c1a0210 */ /* 0x000fe20007f3e0ff */
[----:B------:R-:W-:Y:S04]  /*2a40*/  @P2 IMAD.MOV.U32 R2, RZ, RZ, R141 ;  /* 0x000000ffff022224 */ /* 0x000fe800078e008d */
[----:B------:R-:W-:Y:S01]  /*2a50*/  @P0 IMAD.X R27, R125, 0x1, R119, P1 ;  /* 0x000000017d1b0824 */ /* 0x000fe200008e0677 */
[C---:B------:R-:W-:Y:S04]  /*2a60*/  @P0 LEA R36, P1, R72.reuse, R141, 0x1 ;  /* 0x0000008d48240211 */ /* 0x040fe800078208ff */
[----:B------:R-:W-:Y:S02]  /*2a70*/  @P0 LEA.HI.X R37, R72, R132, R73, 0x1, P1 ;  /* 0x0000008448250211 */ /* 0x000fe400008f0c49 */
[C---:B------:R-:W-:Y:S04]  /*2a80*/  ISETP.GE.AND P1, PT, R83.reuse, R179, PT ;  /* 0x000000b35300720c */ /* 0x040fe80003f26270 */
[----:B------:R-:W-:Y:S11]  /*2a90*/  ISETP.GE.AND P1, PT, R83, R177, !P1 ;  /* 0x000000b15300720c */ /* 0x000ff60004f26270 */
[----:B------:R-:W-:Y:S02]  /*2aa0*/  @!UPT UIADD3 URZ, URZ, URZ, URZ ;  /* 0x0000003f3f3ff290 */ /* 0x000fe4000fffe03f */
[----:B------:R-:W-:Y:S05]  /*2ab0*/  @P1 IADD3 R38, P3, R124, R122, RZ ;  /* 0x0000007a7c261210 */ /* 0x000fea0007f7e0ff */
[----:B------:R-:W-:Y:S01]  /*2ac0*/  @P1 IMAD.X R39, R125, 0x1, R121, P3 ;  /* 0x000000017d271824 */ /* 0x000fe200018e0679 */
[----:B--2---:R-:W-:Y:S04]  /*2ad0*/  @P2 ST.E.128 [R2.64], R28 ;  /* 0x0000001c02002985 */ /* 0x004fe8000c101d06 */
[----:B------:R-:W2:Y:S04]  /*2ae0*/  @P2 LD.E.128 R4, [R124.64+0x80] ;  /* 0x000080067c042980 */ /* 0x000ea8000c101d00 */
[----:B--2---:R1:W-:Y:S04]  /*2af0*/  @P2 ST.E.128 [R2.64+0x80], R4 ;  /* 0x0000800402002985 */ /* 0x0043e8000c101d06 */
[----:B------:R-:W2:Y:S04]  /*2b00*/  @P2 LD.E.128 R8, [R124.64+0x100] ;  /* 0x000100067c082980 */ /* 0x000ea8000c101d00 */
[----:B--2---:R2:W-:Y:S04]  /*2b10*/  @P2 ST.E.128 [R2.64+0x100], R8 ;  /* 0x0001000802002985 */ /* 0x0045e8000c101d06 */
[----:B------:R-:W3:Y:S04]  /*2b20*/  @P0 LD.E.128 R32, [R26.64] ;  /* 0x000000061a200980 */ /* 0x000ee8000c101d00 */
[----:B---3--:R-:W-:Y:S04]  /*2b30*/  @P0 ST.E.128 [R36.64], R32 ;  /* 0x0000002024000985 */ /* 0x008fe8000c101d06 */
[----:B-1----:R-:W3:Y:S04]  /*2b40*/  @P0 LD.E.128 R4, [R26.64+0x80] ;  /* 0x000080061a040980 */ /* 0x002ee8000c101d00 */
[----:B---3--:R1:W-:Y:S04]  /*2b50*/  @P0 ST.E.128 [R36.64+0x80], R4 ;  /* 0x0000800424000985 */ /* 0x0083e8000c101d06 */
[----:B------:R-:W3:Y:S04]  /*2b60*/  @P0 LD.E.128 R28, [R26.64+0x100] ;  /* 0x000100061a1c0980 */ /* 0x000ee8000c101d00 */
[----:B---3--:R3:W-:Y:S01]  /*2b70*/  @P0 ST.E.128 [R36.64+0x100], R28 ;  /* 0x0001001c24000985 */ /* 0x0087e2000c101d06 */
[----:B------:R-:W-:Y:S03]  /*2b80*/  @P1 IADD3 R40, P0, R141, R86, RZ ;  /* 0x000000568d281210 */ /* 0x000fe60007f1e0ff */
[----:B--2---:R-:W2:Y:S02]  /*2b90*/  @P1 LD.E.128 R8, [R38.64] ;  /* 0x0000000626081980 */ /* 0x004ea4000c101d00 */
[----:B------:R-:W-:Y:S01]  /*2ba0*/  @P1 IMAD.X R41, R132, 0x1, R87, P0 ;  /* 0x0000000184291824 */ /* 0x000fe200000e0657 */
[C---:B------:R-:W-:Y:S04]  /*2bb0*/  ISETP.GE.AND P0, PT, R82.reuse, R179, PT ;  /* 0x000000b35200720c */ /* 0x040fe80003f06270 */
[----:B------:R-:W-:Y:S11]  /*2bc0*/  ISETP.GE.AND P0, PT, R82, R177, !P0 ;  /* 0x000000b15200720c */ /* 0x000ff60004706270 */
[----:B------:R-:W-:Y:S02]  /*2bd0*/  @!UPT UIADD3 URZ, URZ, URZ, URZ ;  /* 0x0000003f3f3ff290 */ /* 0x000fe4000fffe03f */
[----:B------:R-:W-:Y:S05]  /*2be0*/  @P0 IADD3 R26, P3, R124, R172, RZ ;  /* 0x000000ac7c1a0210 */ /* 0x000fea0007f7e0ff */
[----:B------:R-:W-:Y:S01]  /*2bf0*/  @P0 IMAD.X R27, R125, 0x1, R123, P3 ;  /* 0x000000017d1b0824 */ /* 0x000fe200018e067b */
[----:B--2---:R2:W-:Y:S04]  /*2c00*/  @P1 ST.E.128 [R40.64], R8 ;  /* 0x0000000828001985 */ /* 0x0045e8000c101d06 */
[----:B-1--4-:R-:W4:Y:S04]  /*2c10*/  @P1 LD.E.128 R4, [R38.64+0x80] ;  /* 0x0000800626041980 */ /* 0x012f28000c101d00 */
[----:B----4-:R1:W-:Y:S04]  /*2c20*/  @P1 ST.E.128 [R40.64+0x80], R4 ;  /* 0x0000800428001985 */ /* 0x0103e8000c101d06 */
[----:B------:R-:W4:Y:S04]  /*2c30*/  @P1 LD.E.128 R32, [R38.64+0x100] ;  /* 0x0001000626201980 */ /* 0x000f28000c101d00 */
[----:B----4-:R4:W-:Y:S01]  /*2c40*/  @P1 ST.E.128 [R40.64+0x100], R32 ;  /* 0x0001002028001985 */ /* 0x0109e2000c101d06 */
[----:B---3--:R-:W-:Y:S03]  /*2c50*/  @P0 IADD3 R36, P1, R141, R170, RZ ;  /* 0x000000aa8d240210 */ /* 0x008fe60007f3e0ff */
[----:B------:R-:W3:Y:S02]  /*2c60*/  @P0 LD.E.128 R28, [R26.64] ;  /* 0x000000061a1c0980 */ /* 0x000ee4000c101d00 */
[----:B------:R-:W-:Y:S05]  /*2c70*/  @P0 IMAD.X R37, R132, 0x1, R85, P1 ;  /* 0x0000000184250824 */ /* 0x000fea00008e0655 */
[----:B---3--:R4:W-:Y:S04]  /*2c80*/  @P0 ST.E.128 [R36.64], R28 ;  /* 0x0000001c24000985 */ /* 0x0089e8000c101d06 */
[----:B--2---:R-:W2:Y:S04]  /*2c90*/  @P0 LD.E.128 R8, [R26.64+0x80] ;  /* 0x000080061a080980 */ /* 0x004ea8000c101d00 */
[----:B--2---:R4:W-:Y:S04]  /*2ca0*/  @P0 ST.E.128 [R36.64+0x80], R8 ;  /* 0x0000800824000985 */ /* 0x0049e8000c101d06 */
[----:B-1----:R-:W2:Y:S04]  /*2cb0*/  @P0 LD.E.128 R4, [R26.64+0x100] ;  /* 0x000100061a040980 */ /* 0x002ea8000c101d00 */
[----:B--2---:R4:W-:Y:S04]  /*2cc0*/  @P0 ST.E.128 [R36.64+0x100], R4 ;  /* 0x0001000424000985 */ /* 0x0049e8000c101d06 */
[----:B------:R-:W2:Y:S04]  /*2cd0*/  LD.E R25, [R22.64+0xd0] ;  /* 0x0000d00616197980 */ /* 0x000ea8000c101900 */
[----:B------:R-:W3:Y:S01]  /*2ce0*/  LD.E R3, [R22.64+0x130] ;  /* 0x0001300616037980 */ /* 0x000ee2000c101900 */
[----:B--2---:R-:W-:Y:S01]  /*2cf0*/  ISETP.NE.AND P1, PT, R25, RZ, PT ;  /* 0x000000ff1900720c */ /* 0x004fe20003f25270 */
[----:B---3--:R-:W-:Y:S05]  /*2d00*/  IMAD.U32 R3, R3, -0x40, RZ ;  /* 0xffffffc003037824 */ /* 0x008fea00078e00ff */
[C---:B------:R-:W-:Y:S04]  /*2d10*/  LEA R124, P0, R3.reuse, R124, 0x1 ;  /* 0x0000007c037c7211 */ /* 0x040fe800078008ff */
[----:B------:R-:W-:Y:S03]  /*2d20*/  LEA.HI.X.SX32 R125, R3, R125, 0x1, P0 ;  /* 0x0000007d037d7211 */ /* 0x000fe600000f0eff */
[----:B------:R-:W-:-:S05]  /*2d30*/  @!P1 BRA `(.L_x_2357) ;  /* 0x00006cf000009947 */ /* 0x000fca0003800000 */
[----:B----4-:R-:W2:Y:S02]  /*2d40*/  LD.E.U8 R0, [R22.64+0x1b3] ;  /* 0x0001b30616007980 */ /* 0x010ea4000c101100 */
[----:B--2---:R-:W-:Y:S11]  /*2d50*/  ISETP.NE.AND P0, PT, R0, RZ, PT ;  /* 0x000000ff0000720c */ /* 0x004ff60003f05270 */
[----:B------:R-:W-:Y:S02]  /*2d60*/  @!UPT UIADD3 URZ, URZ, URZ, URZ ;  /* 0x0000003f3f3ff290 */ /* 0x000fe4000fffe03f */
[----:B------:R-:W-:-:S05]  /*2d70*/  @!P0 BRA `(.L_x_2358) ;  /* 0x0000271000008947 */ /* 0x000fca0003800000 */
[----:B------:R-:W-:Y:S01]  /*2d80*/  BSSY B0, `(.L_x_2359) ;  /* 0x0000089000007945 */ /* 0x000fe20003800000 */
[----:B------:R-:W-:-:S05]  /*2d90*/  @!P2 BRA `(.L_x_2360) ;  /* 0x000008700000a947 */ /* 0x000fca0003800000 */
[-C--:B------:R-:W-:Y:S01]  /*2da0*/  ISETP.GE.AND P0, PT, R18, R25.reuse, PT ;  /* 0x000000191200720c */ /* 0x080fe20003f06270 */
[----:B------:R-:W2:Y:S01]  /*2db0*/  LD.E.128 R28, [R126.64] ;  /* 0x000000067e1c7980 */ /* 0x000ea2000c101d00 */
[----:B------:R-:W-:Y:S11]  /*2dc0*/  ISETP.GE.AND P1, PT, R15, R25, PT ;  /* 0x000000190f00720c */ /* 0x000ff60003f26270 */
[----:B------:R-:W3:Y:S06]  /*2dd0*/  @!P0 LD.E.64 R26, [R20.64] ;  /* 0x00000006141a8980 */ /* 0x000eec000c101b00 */
[----:B------:R-:W4:Y:S01]  /*2de0*/  @!P0 LD.E.64 R40, [R58.64] ;  /* 0x000000063a288980 */ /* 0x000f22000c101b00 */
[----:B---3--:R-:W-:Y:S01]  /*2df0*/  @!P0 IMAD.U32 R24, R27, 0x10000, RZ ;  /* 0x000100001b188824 */ /* 0x008fe200078e00ff */
[----:B------:R-:W-:Y:S02]  /*2e00*/  @!P0 SHF.L.U32 R32, R26, 0x10, RZ ;  /* 0x000000101a208819 */ /* 0x000fe400000006ff */
[C---:B--2---:R-:W-:Y:S02]  /*2e10*/  @!P0 LOP3.LUT R33, R28.reuse, 0xffff0000, RZ, 0xc0, !PT ;  /* 0xffff00001c218812 */ /* 0x044fe400078ec0ff */
[----:B------:R-:W-:Y:S01]  /*2e20*/  @!P0 SHF.L.U32 R39, R28, 0x10, RZ ;  /* 0x000000101c278819 */ /* 0x000fe200000006ff */
[----:B----4-:R-:W-:Y:S01]  /*2e30*/  @!P0 IMAD.U32 R42, R41, 0x10000, RZ ;  /* 0x00010000292a8824 */ /* 0x010fe200078e00ff */
[----:B------:R-:W-:Y:S01]  /*2e40*/  @!P0 SHF.L.U32 R38, R40, 0x10, RZ ;  /* 0x0000001028268819 */ /* 0x000fe200000006ff */
[C---:B------:R-:W-:Y:S01]  /*2e50*/  @!P0 FMUL.FTZ R0, R33.reuse, R32 ;  /* 0x0000002021008220 */ /* 0x040fe20000410000 */
[----:B------:R-:W-:Y:S02]  /*2e60*/  @!P0 LOP3.LUT R26, R26, 0xffff0000, RZ, 0xc0, !PT ;  /* 0xffff00001a1a8812 */ /* 0x000fe400078ec0ff */
[----:B------:R-:W-:Y:S01]  /*2e70*/  @!P0 LOP3.LUT R35, R30, 0xffff0000, RZ, 0xc0, !PT ;  /* 0xffff00001e238812 */ /* 0x000fe200078ec0ff */
[----:B------:R-:W-:Y:S01]  /*2e80*/  @!P0 FMUL.FTZ R45, R33, R38 ;  /* 0x00000026212d8220 */ /* 0x000fe20000410000 */
[----:B------:R-:W-:Y:S01]  /*2e90*/  @!P0 LOP3.LUT R33, R29, 0xffff0000, RZ, 0xc0, !PT ;  /* 0xffff00001d218812 */ /* 0x000fe200078ec0ff */
[----:B------:R-:W-:Y:S01]  /*2ea0*/  @!P0 FFMA.FTZ R0, R38, R39, R0 ;  /* 0x0000002726008223 */ /* 0x000fe20000010000 */
[----:B------:R-:W-:Y:S01]  /*2eb0*/  @!P0 LOP3.LUT R40, R40, 0xffff0000, RZ, 0xc0, !PT ;  /* 0xffff000028288812 */ /* 0x000fe200078ec0ff */
[----:B------:R-:W-:Y:S01]  /*2ec0*/  @!P0 FFMA.FTZ R45, R39, R32, -R45 ;  /* 0x00000020272d8223 */ /* 0x000fe2000001082d */
[----:B------:R-:W-:Y:S01]  /*2ed0*/  @!P0 LOP3.LUT R27, R27, 0xffff0000, RZ, 0xc0, !PT ;  /* 0xffff00001b1b8812 */ /* 0x000fe200078ec0ff */
[----:B------:R-:W-:Y:S01]  /*2ee0*/  @!P0 IMAD.U32 R39, R29, 0x10000, RZ ;  /* 0x000100001d278824 */ /* 0x000fe200078e00ff */
[----:B------:R-:W-:Y:S01]  /*2ef0*/  @!P0 LOP3.LUT R32, R31, 0xffff0000, RZ, 0xc0, !PT ;  /* 0xffff00001f208812 */ /* 0x000fe200078ec0ff */
[----:B------:R-:W-:Y:S01]  /*2f00*/  @!P0 FMUL.FTZ R2, R33, R26 ;  /* 0x0000001a21028220 */ /* 0x000fe20000410000 */
[----:B------:R-:W-:Y:S01]  /*2f10*/  @!P0 LOP3.LUT R43, R41, 0xffff0000, RZ, 0xc0, !PT ;  /* 0xffff0000292b8812 */ /* 0x000fe200078ec0ff */
[----:B------:R-:W-:Y:S01]  /*2f20*/  @!P0 FMUL.FTZ R3, R35, R24 ;  /* 0x0000001823038220 */ /* 0x000fe20000410000 */
[----:B------:R-:W-:Y:S01]  /*2f30*/  @!P0 SHF.L.U32 R41, R30, 0x10, RZ ;  /* 0x000000101e298819 */ /* 0x000fe200000006ff */
[----:B------:R-:W-:Y:S01]  /*2f40*/  @!P0 FMUL.FTZ R47, R33, R40 ;  /* 0x00000028212f8220 */ /* 0x000fe20000410000 */
[----:B------:R-:W-:Y:S01]  /*2f50*/  @!P0 F2FP.BF16.PACK_AB R45, R0, R45 ;  /* 0x0000002d002d823e */ /* 0x000fe200000010ff */
[----:B------:R-:W-:Y:S02]  /*2f60*/  @!P0 FMUL.FTZ R44, R35, R42 ;  /* 0x0000002a232c8220 */ /* 0x000fe40000410000 */
[----:B------:R-:W-:Y:S01]  /*2f70*/  @!P0 IMAD.U32 R38, R31, 0x10000, RZ ;  /* 0x000100001f268824 */ /* 0x000fe200078e00ff */
        /* <DEDUP_REMOVED lines=14> */
[----:B------:R-:W-:Y:S02]  /*3060*/  @!P0 MOV R31, R47 ;  /* 0x0000002f001f8202 */ /* 0x000fe40000000f00 */
[----:B------:R-:W-:Y:S03]  /*3070*/  ISETP.GE.AND P0, PT, R14, R25, PT ;  /* 0x000000190e00720c */ /* 0x000fe60003f06270 */
[----:B------:R1:W-:Y:S08]  /*3080*/  ST.E.128 [R138.64], R28 ;  /* 0x0000001c8a007985 */ /* 0x0003f0000c101d06 */
[----:B------:R-:W2:Y:S06]  /*3090*/  @!P1 LD.E.64 R40, [R58.64+0x40] ;  /* 0x000040063a289980 */ /* 0x000eac000c101b00 */
[----:B------:R-:W3:Y:S08]  /*30a0*/  LD.E.128 R32, [R126.64+0x80] ;  /* 0x000080067e207980 */ /* 0x000ef0000c101d00 */
[----:B------:R-:W4:Y:S01]  /*30b0*/  @!P1 LD.E.64 R26, [R20.64+0x40] ;  /* 0x00004006141a9980 */ /* 0x000f22000c101b00 */
[C---:B--2---:R-:W-:Y:S01]  /*30c0*/  @!P1 SHF.L.U32 R38, R40.reuse, 0x10, RZ ;  /* 0x0000001028269819 */ /* 0x044fe200000006ff */
[C---:B------:R-:W-:Y:S01]  /*30d0*/  @!P1 IMAD.U32 R42, R41.reuse, 0x10000, RZ ;  /* 0x00010000292a9824 */ /* 0x040fe200078e00ff */
[----:B------:R-:W-:Y:S02]  /*30e0*/  @!P1 LOP3.LUT R40, R40, 0xffff0000, RZ, 0xc0, !PT ;  /* 0xffff000028289812 */ /* 0x000fe400078ec0ff */
[----:B------:R-:W-:Y:S01]  /*30f0*/  @!P1 LOP3.LUT R43, R41, 0xffff0000, RZ, 0xc0, !PT ;  /* 0xffff0000292b9812 */ /* 0x000fe200078ec0ff */
[----:B---3--:R-:W-:Y:S01]  /*3100*/  @!P1 IMAD.U32 R41, R34, 0x10000, RZ ;  /* 0x0001000022299824 */ /* 0x008fe200078e00ff */
[----:B------:R-:W-:Y:S02]  /*3110*/  @!P1 LOP3.LUT R37, R32, 0xffff0000, RZ, 0xc0, !PT ;  /* 0xffff000020259812 */ /* 0x000fe400078ec0ff */
[----:B-1----:R-:W-:Y:S02]  /*3120*/  @!P1 LOP3.LUT R29, R33, 0xffff0000, RZ, 0xc0, !PT ;  /* 0xffff0000211d9812 */ /* 0x002fe400078ec0ff */
[----:B------:R-:W-:Y:S01]  /*3130*/  @!P1 LOP3.LUT R31, R34, 0xffff0000, RZ, 0xc0, !PT ;  /* 0xffff0000221f9812 */ /* 0x000fe200078ec0ff */
[----:B------:R-:W-:Y:S01]  /*3140*/  @!P1 FMUL.FTZ R44, R37, R38 ;  /* 0x00000026252c9220 */ /* 0x000fe20000410000 */
[----:B------:R-:W-:Y:S01]  /*3150*/  @!P1 LOP3.LUT R28, R35, 0xffff0000, RZ, 0xc0, !PT ;  /* 0xffff0000231c9812 */ /* 0x000fe200078ec0ff */
[----:B----4-:R-:W-:Y:S01]  /*3160*/  @!P1 IMAD.U32 R36, R26, 0x10000, RZ ;  /* 0x000100001a249824 */ /* 0x010fe200078e00ff */
[----:B------:R-:W-:Y:S01]  /*3170*/  @!P1 SHF.L.U32 R39, R32, 0x10, RZ ;  /* 0x0000001020279819 */ /* 0x000fe200000006ff */
[----:B------:R-:W-:Y:S01]  /*3180*/  @!P1 FMUL.FTZ R45, R29, R40 ;  /* 0x000000281d2d9220 */ /* 0x000fe20000410000 */
[----:B------:R-:W-:Y:S01]  /*3190*/  @!P1 LOP3.LUT R26, R26, 0xffff0000, RZ, 0xc0, !PT ;  /* 0xffff00001a1a9812 */ /* 0x000fe200078ec0ff */
[-C--:B------:R-:W-:Y:S01]  /*31a0*/  @!P1 FMUL.FTZ R5, R37, R36.reuse ;  /* 0x0000002425059220 */ /* 0x080fe20000410000 */
[----:B------:R-:W-:Y:S01]  /*31b0*/  @!P1 SHF.L.U32 R24, R27, 0x10, RZ ;  /* 0x000000101b189819 */ /* 0x000fe200000006ff */
[----:B------:R-:W-:Y:S01]  /*31c0*/  @!P1 FFMA.FTZ R44, R39, R36, -R44 ;  /* 0x00000024272c9223 */ /* 0x000fe2000001082c */
[----:B------:R-:W-:Y:S01]  /*31d0*/  @!P1 LOP3.LUT R27, R27, 0xffff0000, RZ, 0xc0, !PT ;  /* 0xffff00001b1b9812 */ /* 0x000fe200078ec0ff */
[----:B------:R-:W-:Y:S01]  /*31e0*/  @!P1 FFMA.FTZ R5, R38, R39, R5 ;  /* 0x0000002726059223 */ /* 0x000fe20000010005 */
[----:B------:R-:W-:Y:S01]  /*31f0*/  @!P1 SHF.L.U32 R39, R33, 0x10, RZ ;  /* 0x0000001021279819 */ /* 0x000fe200000006ff */
[----:B------:R-:W-:Y:S01]  /*3200*/  @!P1 FMUL.FTZ R6, R29, R26 ;  /* 0x0000001a1d069220 */ /* 0x000fe20000410000 */
[----:B------:R-:W-:Y:S01]  /*3210*/  @!P1 SHF.L.U32 R38, R35, 0x10, RZ ;  /* 0x0000001023269819 */ /* 0x000fe200000006ff */
[----:B------:R-:W-:Y:S01]  /*3220*/  @!P1 FMUL.FTZ R7, R31, R24 ;  /* 0x000000181f079220 */ /* 0x000fe20000410000 */
[----:B------:R-:W-:Y:S01]  /*3230*/  @!P1 F2FP.BF16.PACK_AB R44, R5, R44 ;  /* 0x0000002c052c923e */ /* 0x000fe200000010ff */
[----:B------:R-:W-:Y:S02]  /*3240*/  @!P1 FMUL.FTZ R46, R31, R42 ;  /* 0x0000002a1f2e9220 */ /* 0x000fe40000410000 */
[C---:B------:R-:W-:Y:S01]  /*3250*/  @!P1 FMUL.FTZ R47, R28.reuse, R43 ;  /* 0x0000002b1c2f9220 */ /* 0x040fe20000410000 */
[----:B------:R-:W-:Y:S01]  /*3260*/  @!P1 MOV R32, R44 ;  /* 0x0000002c00209202 */ /* 0x000fe20000000f00 */
        /* <DEDUP_REMOVED lines=13> */
[----:B------:R1:W-:Y:S08]  /*3340*/  ST.E.128 [R138.64+0x80], R32 ;  /* 0x000080208a007985 */ /* 0x0003f0000c101d06 */
        /* <DEDUP_REMOVED lines=8> */
[C---:B------:R-:W-:Y:S02]  /*33d0*/  @!P0 LOP3.LUT R37, R28.reuse, 0xffff0000, RZ, 0xc0, !PT ;  /* 0xffff00001c258812 */ /* 0x040fe400078ec0ff */
[----:B------:R-:W-:Y:S02]  /*33e0*/  @!P0 SHF.L.U32 R39, R28, 0x10, RZ ;  /* 0x000000101c278819 */ /* 0x000fe400000006ff */
[----:B-1----:R-:W-:Y:S01]  /*33f0*/  @!P0 LOP3.LUT R33, R29, 0xffff0000, RZ, 0xc0, !PT ;  /* 0xffff00001d218812 */ /* 0x002fe200078ec0ff */
[----:B------:R-:W-:Y:S01]  /*3400*/  @!P0 FMUL.FTZ R44, R37, R38 ;  /* 0x00000026252c8220 */ /* 0x000fe20000410000 */
[----:B------:R-:W-:Y:S01]  /*3410*/  @!P0 LOP3.LUT R35, R30, 0xffff0000, RZ, 0xc0, !PT ;  /* 0xffff00001e238812 */ /* 0x000fe200078ec0ff */
[C---:B----4-:R-:W-:Y:S01]  /*3420*/  @!P0 IMAD.U32 R36, R26.reuse, 0x10000, RZ ;  /* 0x000100001a248824 */ /* 0x050fe200078e00ff */
[----:B------:R-:W-:Y:S01]  /*3430*/  @!P0 LOP3.LUT R32, R31, 0xffff0000, RZ, 0xc0, !PT ;  /* 0xffff00001f208812 */ /* 0x000fe200078ec0ff */
        /* <DEDUP_REMOVED lines=29> */
.L_x_2360:
[----:B------:R-:W-:Y:S05]  /*3610*/  BSYNC B0 ;  /* 0x0000000000007941 */ /* 0x000fea0003800000 */
.L_x_2359:
[C---:B------:R-:W-:Y:S01]  /*3620*/  ISETP.GE.AND P0, PT, R84.reuse, R179, PT ;  /* 0x000000b35400720c */ /* 0x040fe20003f06270 */
[----:B------:R-:W-:Y:S03]  /*3630*/  BSSY B0, `(.L_x_2361) ;  /* 0x000009d000007945 */ /* 0x000fe60003800000 */
[----:B------:R-:W-:Y:S11]  /*3640*/  ISETP.GE.AND P0, PT, R84, R177, !P0 ;  /* 0x000000b15400720c */ /* 0x000ff60004706270 */
[----:B------:R-:W-:Y:S02]  /*3650*/  @!UPT UIADD3 URZ, URZ, URZ, URZ ;  /* 0x0000003f3f3ff290 */ /* 0x000fe4000fffe03f */
[----:B------:R-:W-:-:S05]  /*3660*/  @!P0 BRA `(.L_x_2362) ;  /* 0x0000099000008947 */ /* 0x000fca0003800000 */
[----:B------:R-:W-:Y:S01]  /*3670*/  ISETP.GE.AND P0, PT, R18, R25, PT ;  /* 0x000000191200720c */ /* 0x000fe20003f06270 */
[C---:B------:R-:W-:Y:S01]  /*3680*/  IMAD.SHL.U32 R51, R159.reuse, 0x2, RZ ;  /* 0x000000029f337824 */ /* 0x040fe200078e00ff */
[----:B------:R-:W-:Y:S02]  /*3690*/  LEA R52, P1, R104, R126, 0x1 ;  /* 0x0000007e68347211 */ /* 0x000fe400078208ff */
[----:B------:R-:W-:Y:S02]  /*36a0*/  SHF.L.U64.HI R49, R159, 0x1, R149 ;  /* 0x000000019f317819 */ /* 0x000fe40000010295 */
[----:B------:R-:W-:Y:S02]  /*36b0*/  IADD3 R36, P2, R20, R51, RZ ;  /* 0x0000003314247210 */ /* 0x000fe40007f5e0ff */
[----:B------:R-:W-:Y:S02]  /*36c0*/  LEA.HI.X R53, R104, R127, R103, 0x1, P1 ;  /* 0x0000007f68357211 */ /* 0x000fe400008f0c67 */
[----:B------:R-:W-:Y:S01]  /*36d0*/  IADD3 R46, P1, R58, R51, RZ ;  /* 0x000000333a2e7210 */ /* 0x000fe20007f3e0ff */
[----:B------:R-:W-:Y:S01]  /*36e0*/  IMAD.X R37, R21, 0x1, R49, P2 ;  /* 0x0000000115257824 */ /* 0x000fe200010e0631 */
[----:B------:R-:W-:Y:S01]  /*36f0*/  LEA R62, P3, R75, R138, 0x1 ;  /* 0x0000008a4b3e7211 */ /* 0x000fe200078608ff */
[----:B-1----:R-:W2:Y:S01]  /*3700*/  LD.E.128 R28, [R52.64] ;  /* 0x00000006341c7980 */ /* 0x002ea2000c101d00 */
[----:B------:R-:W-:Y:S02]  /*3710*/  IADD3.X R47, R59, R49, RZ, P1, !PT ;  /* 0x000000313b2f7210 */ /* 0x000fe40000ffe4ff */
[----:B------:R-:W-:Y:S02]  /*3720*/  ISETP.GE.AND P1, PT, R15, R25, PT ;  /* 0x000000190f00720c */ /* 0x000fe40003f26270 */
[----:B------:R-:W-:Y:S02]  /*3730*/  LEA R60, P2, R107, R126, 0x1 ;  /* 0x0000007e6b3c7211 */ /* 0x000fe400078408ff */
[----:B------:R-:W-:Y:S01]  /*3740*/  LEA.HI.X R63, R75, R139, R76, 0x1, P3 ;  /* 0x0000008b4b3f7211 */ /* 0x000fe200018f0c4c */
[----:B------:R-:W3:Y:S01]  /*3750*/  @!P0 LD.E.64 R42, [R46.64] ;  /* 0x000000062e2a8980 */ /* 0x000ee2000c101b00 */
[----:B------:R-:W-:Y:S05]  /*3760*/  LEA.HI.X R61, R107, R127, R108, 0x1, P2 ;  /* 0x0000007f6b3d7211 */ /* 0x000fea00010f0c6c */
[----:B------:R-:W4:Y:S01]  /*3770*/  @!P0 LD.E.64 R26, [R36.64] ;  /* 0x00000006241a8980 */ /* 0x000f22000c101b00 */
[C---:B--2---:R-:W-:Y:S01]  /*3780*/  @!P0 IMAD.U32 R41, R28.reuse, 0x10000, RZ ;  /* 0x000100001c298824 */ /* 0x044fe200078e00ff */
[----:B------:R-:W-:Y:S02]  /*3790*/  @!P0 LOP3.LUT R33, R28, 0xffff0000, RZ, 0xc0, !PT ;  /* 0xffff00001c218812 */ /* 0x000fe400078ec0ff */
[----:B------:R-:W-:Y:S01]  /*37a0*/  @!P0 LOP3.LUT R35, R29, 0xffff0000, RZ, 0xc0, !PT ;  /* 0xffff00001d238812 */ /* 0x000fe200078ec0ff */
[C---:B---3--:R-:W-:Y:S01]  /*37b0*/  @!P0 IMAD.U32 R44, R43.reuse, 0x10000, RZ ;  /* 0x000100002b2c8824 */ /* 0x048fe200078e00ff */
[C---:B------:R-:W-:Y:S02]  /*37c0*/  @!P0 SHF.L.U32 R40, R42.reuse, 0x10, RZ ;  /* 0x000000102a288819 */ /* 0x040fe400000006ff */
[----:B------:R-:W-:Y:S02]  /*37d0*/  @!P0 LOP3.LUT R42, R42, 0xffff0000, RZ, 0xc0, !PT ;  /* 0xffff00002a2a8812 */ /* 0x000fe400078ec0ff */
        /* <DEDUP_REMOVED lines=12> */
[----:B------:R-:W-:Y:S01]  /*38a0*/  @!P0 FMUL.FTZ R2, R35, R26 ;  /* 0x0000001a23028220 */ /* 0x000fe20000410000 */
[----:B------:R-:W-:Y:S01]  /*38b0*/  @!P0 SHF.L.U32 R40, R31, 0x10, RZ ;  /* 0x000000101f288819 */ /* 0x000fe200000006ff */
[----:B------:R-:W-:Y:S01]  /*38c0*/  @!P0 IMAD.U32 R43, R30, 0x10000, RZ ;  /* 0x000100001e2b8824 */ /* 0x000fe200078e00ff */
[----:B------:R-:W-:Y:S01]  /*38d0*/  @!P0 F2FP.BF16.PACK_AB R49, R0, R49 ;  /* 0x000000310031823e */ /* 0x000fe200000010ff */
[C---:B------:R-:W-:Y:S02]  /*38e0*/  @!P0 FMUL.FTZ R3, R33.reuse, R24 ;  /* 0x0000001821038220 */ /* 0x040fe40000410000 */
        /* <DEDUP_REMOVED lines=12> */
[----:B------:R-:W-:Y:S02]  /*39b0*/  @!P0 IMAD.MOV.U32 R28, RZ, RZ, R49 ;  /* 0x000000ffff1c8224 */ /* 0x000fe400078e0031 */
[----:B------:R-:W-:Y:S01]  /*39c0*/  @!P0 IMAD.MOV.U32 R30, RZ, RZ, R48 ;  /* 0x000000ffff1e8224 */ /* 0x000fe200078e0030 */
[----:B------:R-:W-:Y:S02]  /*39d0*/  @!P0 F2FP.BF16.PACK_AB R51, R4, R50 ;  /* 0x000000320433823e */ /* 0x000fe400000010ff */
[----:B------:R-:W-:Y:S02]  /*39e0*/  @!P0 MOV R29, R52 ;  /* 0x00000034001d8202 */ /* 0x000fe40000000f00 */
[----:B------:R-:W-:Y:S02]  /*39f0*/  @!P0 MOV R31, R51 ;  /* 0x00000033001f8202 */ /* 0x000fe40000000f00 */
[----:B------:R-:W-:Y:S02]  /*3a00*/  ISETP.GE.AND P0, PT, R14, R25, PT ;  /* 0x000000190e00720c */ /* 0x000fe40003f06270 */
[C---:B------:R-:W-:Y:S01]  /*3a10*/  LEA R52, P2, R109.reuse, R126, 0x1 ;  /* 0x0000007e6d347211 */ /* 0x040fe200078408ff */
[----:B------:R1:W-:Y:S03]  /*3a20*/  ST.E.128 [R62.64], R28 ;  /* 0x0000001c3e007985 */ /* 0x0003e6000c101d06 */
[----:B------:R-:W-:Y:S05]  /*3a30*/  LEA.HI.X R53, R109, R127, R110, 0x1, P2 ;  /* 0x0000007f6d357211 */ /* 0x000fea00010f0c6e */
[----:B------:R2:W3:Y:S08]  /*3a40*/  LD.E.128 R32, [R60.64] ;  /* 0x000000063c207980 */ /* 0x0004f0000c101d00 */
[----:B------:R-:W4:Y:S06]  /*3a50*/  @!P1 LD.E.64 R26, [R36.64+0x40] ;  /* 0x00004006241a9980 */ /* 0x000f2c000c101b00 */
[----:B------:R-:W5:Y:S01]  /*3a60*/  @!P1 LD.E.64 R42, [R46.64+0x40] ;  /* 0x000040062e2a9980 */ /* 0x000f62000c101b00 */
[C---:B--2---:R-:W-:Y:S04]  /*3a70*/  LEA R60, P3, R98.reuse, R138, 0x1 ;  /* 0x0000008a623c7211 */ /* 0x044fe800078608ff */
[----:B------:R-:W-:Y:S01]  /*3a80*/  LEA.HI.X R61, R98, R139, R99, 0x1, P3 ;  /* 0x0000008b623d7211 */ /* 0x000fe200018f0c63 */
[C---:B---3--:R-:W-:Y:S01]  /*3a90*/  @!P1 IMAD.U32 R41, R32.reuse, 0x10000, RZ ;  /* 0x0001000020299824 */ /* 0x048fe200078e00ff */
[----:B------:R-:W-:Y:S02]  /*3aa0*/  @!P1 LOP3.LUT R39, R32, 0xffff0000, RZ, 0xc0, !PT ;  /* 0xffff000020279812 */ /* 0x000fe400078ec0ff */
[----:B-1----:R-:W-:Y:S02]  /*3ab0*/  @!P1 LOP3.LUT R29, R33, 0xffff0000, RZ, 0xc0, !PT ;  /* 0xffff0000211d9812 */ /* 0x002fe400078ec0ff */
[----:B------:R-:W-:Y:S02]  /*3ac0*/  @!P1 LOP3.LUT R31, R34, 0xffff0000, RZ, 0xc0, !PT ;  /* 0xffff0000221f9812 */ /* 0x000fe400078ec0ff */
[----:B------:R-:W-:Y:S01]  /*3ad0*/  @!P1 LOP3.LUT R28, R35, 0xffff0000, RZ, 0xc0, !PT ;  /* 0xffff0000231c9812 */ /* 0x000fe200078ec0ff */
[C---:B----4-:R-:W-:Y:S01]  /*3ae0*/  @!P1 IMAD.U32 R38, R26.reuse, 0x10000, RZ ;  /* 0x000100001a269824 */ /* 0x050fe200078e00ff */
[----:B------:R-:W-:Y:S02]  /*3af0*/  @!P1 LOP3.LUT R26, R26, 0xffff0000, RZ, 0xc0, !PT ;  /* 0xffff00001a1a9812 */ /* 0x000fe400078ec0ff */
[----:B------:R-:W-:Y:S01]  /*3b00*/  @!P1 SHF.L.U32 R24, R27, 0x10, RZ ;  /* 0x000000101b189819 */ /* 0x000fe200000006ff */
[----:B------:R-:W-:Y:S01]  /*3b10*/  @!P1 FMUL.FTZ R5, R39, R38 ;  /* 0x0000002627059220 */ /* 0x000fe20000410000 */
[----:B------:R-:W-:Y:S01]  /*3b20*/  @!P1 LOP3.LUT R27, R27, 0xffff0000, RZ, 0xc0, !PT ;  /* 0xffff00001b1b9812 */ /* 0x000fe200078ec0ff */
[C---:B-----5:R-:W-:Y:S01]  /*3b30*/  @!P1 IMAD.U32 R40, R42.reuse, 0x10000, RZ ;  /* 0x000100002a289824 */ /* 0x060fe200078e00ff */
[----:B------:R-:W-:Y:S01]  /*3b40*/  @!P1 SHF.L.U32 R44, R43, 0x10, RZ ;  /* 0x000000102b2c9819 */ /* 0x000fe200000006ff */
[----:B------:R-:W-:Y:S01]  /*3b50*/  @!P1 FMUL.FTZ R6, R29, R26 ;  /* 0x0000001a1d069220 */ /* 0x000fe20000410000 */
[----:B------:R-:W-:Y:S01]  /*3b60*/  @!P1 LOP3.LUT R42, R42, 0xffff0000, RZ, 0xc0, !PT ;  /* 0xffff00002a2a9812 */ /* 0x000fe200078ec0ff */
[----:B------:R-:W-:Y:S01]  /*3b70*/  @!P1 FMUL.FTZ R48, R39, R40 ;  /* 0x0000002827309220 */ /* 0x000fe20000410000 */
[----:B------:R-:W-:Y:S01]  /*3b80*/  @!P1 LOP3.LUT R45, R43, 0xffff0000, RZ, 0xc0, !PT ;  /* 0xffff00002b2d9812 */ /* 0x000fe200078ec0ff */
[----:B------:R-:W-:Y:S01]  /*3b90*/  @!P1 FFMA.FTZ R5, R40, R41, R5 ;  /* 0x0000002928059223 */ /* 0x000fe20000010005 */
[----:B------:R-:W-:Y:S01]  /*3ba0*/  @!P1 SHF.L.U32 R40, R35, 0x10, RZ ;  /* 0x0000001023289819 */ /* 0x000fe200000006ff */
[----:B------:R-:W-:Y:S01]  /*3bb0*/  @!P1 FFMA.FTZ R48, R41, R38, -R48 ;  /* 0x0000002629309223 */ /* 0x000fe20000010830 */
[----:B------:R-:W-:Y:S01]  /*3bc0*/  @!P1 SHF.L.U32 R41, R33, 0x10, RZ ;  /* 0x0000001021299819 */ /* 0x000fe200000006ff */
[C---:B------:R-:W-:Y:S02]  /*3bd0*/  @!P1 FMUL.FTZ R7, R31.reuse, R24 ;  /* 0x000000181f079220 */ /* 0x040fe40000410000 */
[----:B------:R-:W-:Y:S01]  /*3be0*/  @!P1 FMUL.FTZ R50, R31, R44 ;  /* 0x0000002c1f329220 */ /* 0x000fe20000410000 */
[----:B------:R-:W-:Y:S01]  /*3bf0*/  @!P1 F2FP.BF16.PACK_AB R48, R5, R48 ;  /* 0x000000300530923e */ /* 0x000fe200000010ff */
[----:B------:R-:W-:Y:S02]  /*3c00*/  @!P1 FMUL.FTZ R49, R29, R42 ;  /* 0x0000002a1d319220 */ /* 0x000fe40000410000 */
[C---:B------:R-:W-:Y:S02]  /*3c10*/  @!P1 FMUL.FTZ R51, R28.reuse, R45 ;  /* 0x0000002d1c339220 */ /* 0x040fe40000410000 */
[-C--:B------:R-:W-:Y:S02]  /*3c20*/  @!P1 FMUL.FTZ R8, R28, R27.reuse ;  /* 0x0000001b1c089220 */ /* 0x080fe40000410000 */
[----:B------:R-:W-:Y:S02]  /*3c30*/  @!P1 FFMA.FTZ R49, R41, R26, -R49 ;  /* 0x0000001a29319223 */ /* 0x000fe40000010831 */
[----:B------:R-:W-:Y:S02]  /*3c40*/  @!P1 FFMA.FTZ R51, R40, R27, -R51 ;  /* 0x0000001b28339223 */ /* 0x000fe40000010833 */
[----:B------:R-:W-:Y:S02]  /*3c50*/  @!P1 IMAD.U32 R43, R34, 0x10000, RZ ;  /* 0x00010000222b9824 */ /* 0x000fe400078e00ff */
[----:B------:R-:W-:Y:S02]  /*3c60*/  @!P1 FFMA.FTZ R6, R42, R41, R6 ;  /* 0x000000292a069223 */ /* 0x000fe40000010006 */
[----:B------:R-:W-:Y:S02]  /*3c70*/  @!P1 FFMA.FTZ R7, R44, R43, R7 ;  /* 0x0000002b2c079223 */ /* 0x000fe40000010007 */
[----:B------:R-:W-:Y:S01]  /*3c80*/  @!P1 FFMA.FTZ R50, R43, R24, -R50 ;  /* 0x000000182b329223 */ /* 0x000fe20000010832 */
[----:B------:R-:W-:Y:S01]  /*3c90*/  @!P1 F2FP.BF16.PACK_AB R49, R6, R49 ;  /* 0x000000310631923e */ /* 0x000fe200000010ff */
[----:B------:R-:W-:Y:S02]  /*3ca0*/  @!P1 FFMA.FTZ R8, R45, R40, R8 ;  /* 0x000000282d089223 */ /* 0x000fe40000010008 */
[----:B------:R-:W-:Y:S01]  /*3cb0*/  @!P1 IMAD.MOV.U32 R32, RZ, RZ, R48 ;  /* 0x000000ffff209224 */ /* 0x000fe200078e0030 */
[----:B------:R-:W-:Y:S02]  /*3cc0*/  @!P1 F2FP.BF16.PACK_AB R50, R7, R50 ;  /* 0x000000320732923e */ /* 0x000fe400000010ff */
[----:B------:R-:W-:Y:S02]  /*3cd0*/  @!P1 F2FP.BF16.PACK_AB R51, R8, R51 ;  /* 0x000000330833923e */ /* 0x000fe400000010ff */
[----:B------:R-:W-:Y:S01]  /*3ce0*/  @!P1 MOV R33, R49 ;  /* 0x0000003100219202 */ /* 0x000fe20000000f00 */
[----:B------:R-:W-:Y:S01]  /*3cf0*/  @!P1 IMAD.MOV.U32 R34, RZ, RZ, R50 ;  /* 0x000000ffff229224 */ /* 0x000fe200078e0032 */
[----:B------:R-:W-:Y:S05]  /*3d00*/  @!P1 MOV R35, R51 ;  /* 0x0000003300239202 */ /* 0x000fea0000000f00 */
[----:B------:R1:W-:Y:S08]  /*3d10*/  ST.E.128 [R60.64], R32 ;  /* 0x000000203c007985 */ /* 0x0003f0000c101d06 */
[----:B------:R2:W3:Y:S08]  /*3d20*/  LD.E.128 R28, [R52.64] ;  /* 0x00000006341c7980 */ /* 0x0004f0000c101d00 */
[----:B------:R-:W4:Y:S06]  /*3d30*/  @!P0 LD.E.64 R26, [R36.64+0x80] ;  /* 0x00008006241a8980 */ /* 0x000f2c000c101b00 */
[----:B------:R-:W5:Y:S01]  /*3d40*/  @!P0 LD.E.64 R46, [R46.64+0x80] ;  /* 0x000080062e2e8980 */ /* 0x000f62000c101b00 */
[C---:B--2---:R-:W-:Y:S04]  /*3d50*/  LEA R52, P1, R96.reuse, R138, 0x1 ;  /* 0x0000008a60347211 */ /* 0x044fe800078208ff */
[----:B------:R-:W-:Y:S01]  /*3d60*/  LEA.HI.X R53, R96, R139, R97, 0x1, P1 ;  /* 0x0000008b60357211 */ /* 0x000fe200008f0c61 */
[C---:B---3--:R-:W-:Y:S01]  /*3d70*/  @!P0 IMAD.U32 R41, R28.reuse, 0x10000, RZ ;  /* 0x000100001c298824 */ /* 0x048fe200078e00ff */
[----:B------:R-:W-:Y:S01]  /*3d80*/  @!P0 LOP3.LUT R39, R28, 0xffff0000, RZ, 0xc0, !PT ;  /* 0xffff00001c278812 */ /* 0x000fe200078ec0ff */
[C---:B------:R-:W-:Y:S01]  /*3d90*/  @!P0 IMAD.U32 R43, R30.reuse, 0x10000, RZ ;  /* 0x000100001e2b8824 */ /* 0x040fe200078e00ff */
        /* <DEDUP_REMOVED lines=36> */
[----:B------:R-:W-:Y:S05]  /*3fe0*/  @!P0 MOV R31, R51 ;  /* 0x00000033001f8202 */ /* 0x000fea0000000f00 */
[----:B------:R1:W-:Y:S02]  /*3ff0*/  ST.E.128 [R52.64], R28 ;  /* 0x0000001c34007985 */ /* 0x0003e4000c101d06 */
.L_x_2362:
[----:B------:R-:W-:Y:S05]  /*4000*/  BSYNC B0 ;  /* 0x0000000000007941 */ /* 0x000fea0003800000 */
.L_x_2361:
[C---:B------:R-:W-:Y:S01]  /*4010*/  ISETP.GE.AND P0, PT, R83.reuse, R179, PT ;  /* 0x000000b35300720c */ /* 0x040fe20003f06270 */
[----:B------:R-:W-:Y:S03]  /*4020*/  BSSY B0, `(.L_x_2363) ;  /* 0x000009d000007945 */ /* 0x000fe60003800000 */
[----:B------:R-:W-:Y:S11]  /*4030*/  ISETP.GE.AND P0, PT, R83, R177, !P0 ;  /* 0x000000b15300720c */ /* 0x000ff60004706270 */
[----:B------:R-:W-:Y:S02]  /*4040*/  @!UPT UIADD3 URZ, URZ, URZ, URZ ;  /* 0x0000003f3f3ff290 */ /* 0x000fe4000fffe03f */
[----:B------:R-:W-:-:S05]  /*4050*/  @!P0 BRA `(.L_x_2364) ;  /* 0x0000099000008947 */ /* 0x000fca0003800000 */
[----:B------:R-:W-:Y:S01]  /*4060*/  ISETP.GE.AND P0, PT, R18, R25, PT ;  /* 0x000000191200720c */ /* 0x000fe20003f06270 */
[C---:B------:R-:W-:Y:S01]  /*4070*/  IMAD.SHL.U32 R51, R157.reuse, 0x2, RZ ;  /* 0x000000029d337824 */ /* 0x040fe200078e00ff */
[----:B-1----:R-:W-:Y:S02]  /*4080*/  LEA R52, P1, R106, R126, 0x1 ;  /* 0x0000007e6a347211 */ /* 0x002fe400078208ff */
[----:B------:R-:W-:Y:S02]  /*4090*/  SHF.L.U64.HI R49, R157, 0x1, R148 ;  /* 0x000000019d317819 */ /* 0x000fe40000010294 */
[----:B------:R-:W-:Y:S02]  /*40a0*/  IADD3 R36, P2, R20, R51, RZ ;  /* 0x0000003314247210 */ /* 0x000fe40007f5e0ff */
[----:B------:R-:W-:Y:S02]  /*40b0*/  LEA.HI.X R53, R106, R127, R105, 0x1, P1 ;  /* 0x0000007f6a357211 */ /* 0x000fe400008f0c69 */
[----:B------:R-:W-:Y:S01]  /*40c0*/  IADD3 R46, P1, R58, R51, RZ ;  /* 0x000000333a2e7210 */ /* 0x000fe20007f3e0ff */
[----:B------:R-:W-:Y:S01]  /*40d0*/  IMAD.X R37, R21, 0x1, R49, P2 ;  /* 0x0000000115257824 */ /* 0x000fe200010e0631 */
[C---:B------:R-:W-:Y:S01]  /*40e0*/  LEA R62, P3, R100.reuse, R138, 0x1 ;  /* 0x0000008a643e7211 */ /* 0x040fe200078608ff */
[----:B------:R-:W2:Y:S01]  /*40f0*/  LD.E.128 R28, [R52.64] ;  /* 0x00000006341c7980 */ /* 0x000ea2000c101d00 */
[----:B------:R-:W-:Y:S02]  /*4100*/  IADD3.X R47, R59, R49, RZ, P1, !PT ;  /* 0x000000313b2f7210 */ /* 0x000fe40000ffe4ff */
[----:B------:R-:W-:Y:S02]  /*4110*/  ISETP.GE.AND P1, PT, R15, R25, PT ;  /* 0x000000190f00720c */ /* 0x000fe40003f26270 */
[C---:B------:R-:W-:Y:S02]  /*4120*/  LEA R60, P2, R111.reuse, R126, 0x1 ;  /* 0x0000007e6f3c7211 */ /* 0x040fe400078408ff */
        /* <DEDUP_REMOVED lines=140> */
.L_x_2364:
[----:B------:R-:W-:Y:S05]  /*49f0*/  BSYNC B0 ;  /* 0x0000000000007941 */ /* 0x000fea0003800000 */
.L_x_2363:
[C---:B------:R-:W-:Y:S01]  /*4a00*/  ISETP.GE.AND P0, PT, R82.reuse, R179, PT ;  /* 0x000000b35200720c */ /* 0x040fe20003f06270 */
[----:B------:R-:W-:Y:S03]  /*4a10*/  BSSY B0, `(.L_x_2365) ;  /* 0x00000a0000007945 */ /* 0x000fe60003800000 */
[----:B------:R-:W-:Y:S11]  /*4a20*/  ISETP.GE.AND P0, PT, R82, R177, !P0 ;  /* 0x000000b15200720c */ /* 0x000ff60004706270 */
[----:B------:R-:W-:Y:S02]  /*4a30*/  @!UPT UIADD3 URZ, URZ, URZ, URZ ;  /* 0x0000003f3f3ff290 */ /* 0x000fe4000fffe03f */
[----:B------:R-:W-:-:S05]  /*4a40*/  @!P0 BRA `(.L_x_2366) ;  /* 0x000009c000008947 */ /* 0x000fca0003800000 */
[----:B------:R-:W-:Y:S01]  /*4a50*/  IMAD R48, R175, 0x60, RZ ;  /* 0x00000060af307824 */ /* 0x000fe200078e02ff */
[C---:B------:R-:W-:Y:S01]  /*4a60*/  SHF.L.U32 R51, R155.reuse, 0x1, RZ ;  /* 0x000000019b337819 */ /* 0x040fe200000006ff */
[----:B-1----:R-:W-:Y:S01]  /*4a70*/  IMAD.WIDE.U32 R52, R174, 0x60, R126 ;  /* 0x00000060ae347825 */ /* 0x002fe200078e007e */
[----:B------:R-:W-:Y:S02]  /*4a80*/  ISETP.GE.AND P0, PT, R18, R25, PT ;  /* 0x000000191200720c */ /* 0x000fe40003f06270 */
[-C--:B------:R-:W-:Y:S01]  /*4a90*/  IADD3 R36, P2, R20, R51.reuse, RZ ;  /* 0x0000003314247210 */ /* 0x080fe20007f5e0ff */
[----:B------:R-:W-:Y:S01]  /*4aa0*/  IMAD.WIDE.U32 R60, R134, 0x60, R138 ;  /* 0x00000060863c7825 */ /* 0x000fe200078e008a */
[----:B------:R-:W-:Y:S02]  /*4ab0*/  SHF.L.U64.HI R49, R155, 0x1, R146 ;  /* 0x000000019b317819 */ /* 0x000fe40000010292 */
[----:B------:R-:W-:Y:S02]  /*4ac0*/  IADD3 R46, P1, R58, R51, RZ ;  /* 0x000000333a2e7210 */ /* 0x000fe40007f3e0ff */
[----:B------:R-:W-:Y:S01]  /*4ad0*/  IADD3 R51, R53, R48, RZ ;  /* 0x0000003035337210 */ /* 0x000fe20007ffe0ff */
[--C-:B------:R-:W-:Y:S01]  /*4ae0*/  IMAD.X R37, R21, 0x1, R49.reuse, P2 ;  /* 0x0000000115257824 */ /* 0x100fe200010e0631 */
[----:B------:R-:W-:Y:S01]  /*4af0*/  MOV R50, R52 ;  /* 0x0000003400327202 */ /* 0x000fe20000000f00 */
[----:B------:R-:W-:Y:S01]  /*4b00*/  IMAD.X R47, R59, 0x1, R49, P1 ;  /* 0x000000013b2f7824 */ /* 0x000fe200008e0631 */
[----:B------:R-:W-:Y:S01]  /*4b10*/  ISETP.GE.AND P1, PT, R15, R25, PT ;  /* 0x000000190f00720c */ /* 0x000fe20003f26270 */
[----:B------:R-:W-:Y:S01]  /*4b20*/  IMAD R52, R135, 0x60, RZ ;  /* 0x0000006087347824 */ /* 0x000fe200078e02ff */
[----:B------:R-:W2:Y:S03]  /*4b30*/  @!P0 LD.E.64 R26, [R36.64] ;  /* 0x00000006241a8980 */ /* 0x000ea6000c101b00 */
[----:B------:R-:W-:Y:S01]  /*4b40*/  IMAD.IADD R61, R61, 0x1, R52 ;  /* 0x000000013d3d7824 */ /* 0x000fe200078e0234 */
[C---:B------:R-:W-:Y:S02]  /*4b50*/  LEA R52, P2, R116.reuse, R126, 0x1 ;  /* 0x0000007e74347211 */ /* 0x040fe400078408ff */
[----:B------:R-:W3:Y:S02]  /*4b60*/  LD.E.128 R32, [R50.64] ;  /* 0x0000000632207980 */ /* 0x000ee4000c101d00 */
[----:B------:R-:W-:Y:S06]  /*4b70*/  LEA.HI.X R53, R116, R127, R115, 0x1, P2 ;  /* 0x0000007f74357211 */ /* 0x000fec00010f0c73 */
[----:B------:R-:W4:Y:S01]  /*4b80*/  @!P0 LD.E.64 R42, [R46.64] ;  /* 0x000000062e2a8980 */ /* 0x000f22000c101b00 */
[C---:B--2---:R-:W-:Y:S01]  /*4b90*/  @!P0 IMAD.U32 R28, R26.reuse, 0x10000, RZ ;  /* 0x000100001a1c8824 */ /* 0x044fe200078e00ff */
[----:B------:R-:W-:Y:S02]  /*4ba0*/  @!P0 LOP3.LUT R26, R26, 0xffff0000, RZ, 0xc0, !PT ;  /* 0xffff00001a1a8812 */ /* 0x000fe400078ec0ff */
[C---:B------:R-:W-:Y:S02]  /*4bb0*/  @!P0 SHF.L.U32 R24, R27.reuse, 0x10, RZ ;  /* 0x000000101b188819 */ /* 0x040fe400000006ff */
[----:B------:R-:W-:Y:S01]  /*4bc0*/  @!P0 LOP3.LUT R27, R27, 0xffff0000, RZ, 0xc0, !PT ;  /* 0xffff00001b1b8812 */ /* 0x000fe200078ec0ff */
[C---:B---3--:R-:W-:Y:S01]  /*4bd0*/  @!P0 IMAD.U32 R41, R32.reuse, 0x10000, RZ ;  /* 0x0001000020298824 */ /* 0x048fe200078e00ff */
[----:B------:R-:W-:Y:S02]  /*4be0*/  @!P0 LOP3.LUT R29, R32, 0xffff0000, RZ, 0xc0, !PT ;  /* 0xffff0000201d8812 */ /* 0x000fe400078ec0ff */
[----:B------:R-:W-:Y:S02]  /*4bf0*/  @!P0 LOP3.LUT R31, R34, 0xffff0000, RZ, 0xc0, !PT ;  /* 0xffff0000221f8812 */ /* 0x000fe400078ec0ff */
[----:B------:R-:W-:Y:S01]  /*4c00*/  @!P0 SHF.L.U32 R44, R35, 0x10, RZ ;  /* 0x00000010232c8819 */ /* 0x000fe200000006ff */
[----:B------:R-:W-:Y:S02]  /*4c10*/  @!P0 FMUL.FTZ R0, R29, R28 ;  /* 0x0000001c1d008220 */ /* 0x000fe40000410000 */
[C---:B----4-:R-:W-:Y:S01]  /*4c20*/  @!P0 IMAD.U32 R39, R42.reuse, 0x10000, RZ ;  /* 0x000100002a278824 */ /* 0x050fe200078e00ff */
        /* <DEDUP_REMOVED lines=8> */
[----:B------:R-:W-:Y:S01]  /*4cb0*/  @!P0 LOP3.LUT R28, R35, 0xffff0000, RZ, 0xc0, !PT ;  /* 0xffff0000231c8812 */ /* 0x000fe200078ec0ff */
[----:B------:R-:W-:Y:S01]  /*4cc0*/  @!P0 FMUL.FTZ R2, R29, R26 ;  /* 0x0000001a1d028220 */ /* 0x000fe20000410000 */
[----:B------:R-:W-:Y:S01]  /*4cd0*/  @!P0 SHF.L.U32 R39, R33, 0x10, RZ ;  /* 0x0000001021278819 */ /* 0x000fe200000006ff */
[----:B------:R-:W-:Y:S01]  /*4ce0*/  @!P0 IMAD.U32 R41, R34, 0x10000, RZ ;  /* 0x0001000022298824 */ /* 0x000fe200078e00ff */
[----:B------:R-:W-:Y:S01]  /*4cf0*/  @!P0 F2FP.BF16.PACK_AB R49, R0, R49 ;  /* 0x000000310031823e */ /* 0x000fe200000010ff */
[----:B------:R-:W-:Y:S02]  /*4d00*/  @!P0 FMUL.FTZ R51, R29, R40 ;  /* 0x000000281d338220 */ /* 0x000fe40000410000 */
[C---:B------:R-:W-:Y:S01]  /*4d10*/  @!P0 FMUL.FTZ R50, R28.reuse, R43 ;  /* 0x0000002b1c328220 */ /* 0x040fe20000410000 */
[----:B------:R-:W-:Y:S01]  /*4d20*/  @!P0 MOV R32, R49 ;  /* 0x0000003100208202 */ /* 0x000fe20000000f00 */
[----:B------:R-:W-:Y:S02]  /*4d30*/  @!P0 FMUL.FTZ R4, R28, R27 ;  /* 0x0000001b1c048220 */ /* 0x000fe40000410000 */
[----:B------:R-:W-:Y:S02]  /*4d40*/  @!P0 FFMA.FTZ R2, R40, R39, R2 ;  /* 0x0000002728028223 */ /* 0x000fe40000010002 */
[----:B------:R-:W-:Y:S02]  /*4d50*/  @!P0 FMUL.FTZ R48, R31, R42 ;  /* 0x0000002a1f308220 */ /* 0x000fe40000410000 */
[----:B------:R-:W-:Y:S02]  /*4d60*/  @!P0 FFMA.FTZ R3, R42, R41, R3 ;  /* 0x000000292a038223 */ /* 0x000fe40000010003 */
[----:B------:R-:W-:Y:S02]  /*4d70*/  @!P0 FFMA.FTZ R51, R39, R26, -R51 ;  /* 0x0000001a27338223 */ /* 0x000fe40000010833 */
[----:B------:R-:W-:Y:S02]  /*4d80*/  @!P0 FFMA.FTZ R50, R44, R27, -R50 ;  /* 0x0000001b2c328223 */ /* 0x000fe40000010832 */
[----:B------:R-:W-:Y:S01]  /*4d90*/  @!P0 FFMA.FTZ R4, R43, R44, R4 ;  /* 0x0000002c2b048223 */ /* 0x000fe20000010004 */
[----:B------:R-:W-:Y:S01]  /*4da0*/  @!P0 F2FP.BF16.PACK_AB R54, R2, R51 ;  /* 0x000000330236823e */ /* 0x000fe200000010ff */
[----:B------:R-:W-:Y:S03]  /*4db0*/  @!P0 FFMA.FTZ R48, R41, R24, -R48 ;  /* 0x0000001829308223 */ /* 0x000fe60000010830 */
[----:B------:R-:W-:Y:S01]  /*4dc0*/  @!P0 F2FP.BF16.PACK_AB R51, R4, R50 ;  /* 0x000000320433823e */ /* 0x000fe200000010ff */
[----:B------:R-:W-:Y:S01]  /*4dd0*/  @!P0 IMAD.MOV.U32 R33, RZ, RZ, R54 ;  /* 0x000000ffff218224 */ /* 0x000fe200078e0036 */
[----:B------:R-:W-:Y:S03]  /*4de0*/  @!P0 F2FP.BF16.PACK_AB R48, R3, R48 ;  /* 0x000000300330823e */ /* 0x000fe600000010ff */
[----:B------:R-:W-:Y:S01]  /*4df0*/  @!P0 IMAD.MOV.U32 R35, RZ, RZ, R51 ;  /* 0x000000ffff238224 */ /* 0x000fe200078e0033 */
[----:B------:R-:W-:Y:S02]  /*4e00*/  @!P0 MOV R34, R48 ;  /* 0x0000003000228202 */ /* 0x000fe40000000f00 */
[----:B------:R-:W-:Y:S03]  /*4e10*/  ISETP.GE.AND P0, PT, R14, R25, PT ;  /* 0x000000190e00720c */ /* 0x000fe60003f06270 */
[----:B------:R1:W-:Y:S08]  /*4e20*/  ST.E.128 [R60.64], R32 ;  /* 0x000000203c007985 */ /* 0x0003f0000c101d06 */
[----:B------:R-:W2:Y:S06]  /*4e30*/  @!P1 LD.E.64 R44, [R46.64+0x40] ;  /* 0x000040062e2c9980 */ /* 0x000eac000c101b00 */
[----:B------:R3:W4:Y:S08]  /*4e40*/  LD.E.128 R28, [R52.64] ;  /* 0x00000006341c7980 */ /* 0x000730000c101d00 */
[----:B------:R-:W5:Y:S01]  /*4e50*/  @!P1 LD.E.64 R26, [R36.64+0x40] ;  /* 0x00004006241a9980 */ /* 0x000f62000c101b00 */
[C---:B-1----:R-:W-:Y:S04]  /*4e60*/  LEA R60, P3, R91.reuse, R138, 0x1 ;  /* 0x0000008a5b3c7211 */ /* 0x042fe800078608ff */
[----:B------:R-:W-:Y:S02]  /*4e70*/  LEA.HI.X R61, R91, R139, R90, 0x1, P3 ;  /* 0x0000008b5b3d7211 */ /* 0x000fe400018f0c5a */
[C---:B---3--:R-:W-:Y:S04]  /*4e80*/  LEA R52, P2, R118.reuse, R126, 0x1 ;  /* 0x0000007e76347211 */ /* 0x048fe800078408ff */
[----:B------:R-:W-:Y:S01]  /*4e90*/  LEA.HI.X R53, R118, R127, R117, 0x1, P2 ;  /* 0x0000007f76357211 */ /* 0x000fe200010f0c75 */
[C---:B--2---:R-:W-:Y:S01]  /*4ea0*/  @!P1 IMAD.U32 R42, R45.reuse, 0x10000, RZ ;  /* 0x000100002d2a9824 */ /* 0x044fe200078e00ff */
[C---:B------:R-:W-:Y:S02]  /*4eb0*/  @!P1 SHF.L.U32 R39, R44.reuse, 0x10, RZ ;  /* 0x000000102c279819 */ /* 0x040fe400000006ff */
[----:B------:R-:W-:Y:S02]  /*4ec0*/  @!P1 LOP3.LUT R41, R44, 0xffff0000, RZ, 0xc0, !PT ;  /* 0xffff00002c299812 */ /* 0x000fe400078ec0ff */
[----:B------:R-:W-:Y:S01]  /*4ed0*/  @!P1 LOP3.LUT R45, R45, 0xffff0000, RZ, 0xc0, !PT ;  /* 0xffff00002d2d9812 */ /* 0x000fe200078ec0ff */
[C---:B----4-:R-:W-:Y:S01]  /*4ee0*/  @!P1 IMAD.U32 R43, R29.reuse, 0x10000, RZ ;  /* 0x000100001d2b9824 */ /* 0x050fe200078e00ff */
[C---:B------:R-:W-:Y:S02]  /*4ef0*/  @!P1 LOP3.LUT R38, R28.reuse, 0xffff0000, RZ, 0xc0, !PT ;  /* 0xffff00001c269812 */ /* 0x040fe400078ec0ff */
[----:B------:R-:W-:Y:S02]  /*4f00*/  @!P1 LOP3.LUT R33, R29, 0xffff0000, RZ, 0xc0, !PT ;  /* 0xffff00001d219812 */ /* 0x000fe400078ec0ff */
[----:B------:R-:W-:Y:S01]  /*4f10*/  @!P1 SHF.L.U32 R40, R28, 0x10, RZ ;  /* 0x000000101c289819 */ /* 0x000fe200000006ff */
[----:B------:R-:W-:Y:S02]  /*4f20*/  @!P1 FMUL.FTZ R48, R38, R39 ;  /* 0x0000002726309220 */ /* 0x000fe40000410000 */
[----:B------:R-:W-:Y:S01]  /*4f30*/  @!P1 FMUL.FTZ R49, R33, R41 ;  /* 0x0000002921319220 */ /* 0x000fe20000410000 */
[C---:B-----5:R-:W-:Y:S01]  /*4f40*/  @!P1 SHF.L.U32 R25, R26.reuse, 0x10, RZ ;  /* 0x000000101a199819 */ /* 0x060fe200000006ff */
[C---:B------:R-:W-:Y:S01]  /*4f50*/  @!P1 IMAD.U32 R24, R27.reuse, 0x10000, RZ ;  /* 0x000100001b189824 */ /* 0x040fe200078e00ff */
[----:B------:R-:W-:Y:S02]  /*4f60*/  @!P1 LOP3.LUT R26, R26, 0xffff0000, RZ, 0xc0, !PT ;  /* 0xffff00001a1a9812 */ /* 0x000fe400078ec0ff */
[----:B------:R-:W-:Y:S01]  /*4f70*/  @!P1 LOP3.LUT R27, R27, 0xffff0000, RZ, 0xc0, !PT ;  /* 0xffff00001b1b9812 */ /* 0x000fe200078ec0ff */
[-C--:B------:R-:W-:Y:S02]  /*4f80*/  @!P1 FMUL.FTZ R5, R38, R25.reuse ;  /* 0x0000001926059220 */ /* 0x080fe40000410000 */
[----:B------:R-:W-:Y:S01]  /*4f90*/  @!P1 FFMA.FTZ R48, R40, R25, -R48 ;  /* 0x0000001928309223 */ /* 0x000fe20000010830 */
[C---:B------:R-:W-:Y:S01]  /*4fa0*/  @!P1 LOP3.LUT R25, R30.reuse, 0xffff0000, RZ, 0xc0, !PT ;  /* 0xffff00001e199812 */ /* 0x040fe200078ec0ff */
[----:B------:R-:W-:Y:S02]  /*4fb0*/  @!P1 FMUL.FTZ R6, R33, R26 ;  /* 0x0000001a21069220 */ /* 0x000fe40000410000 */
[----:B------:R-:W-:Y:S01]  /*4fc0*/  @!P1 FFMA.FTZ R5, R39, R40, R5 ;  /* 0x0000002827059223 */ /* 0x000fe20000010005 */
[----:B------:R-:W-:Y:S01]  /*4fd0*/  @!P1 SHF.L.U32 R39, R30, 0x10, RZ ;  /* 0x000000101e279819 */ /* 0x000fe200000006ff */
[C---:B------:R-:W-:Y:S02]  /*4fe0*/  @!P1 FMUL.FTZ R7, R25.reuse, R24 ;  /* 0x0000001819079220 */ /* 0x040fe40000410000 */
[----:B------:R-:W-:Y:S01]  /*4ff0*/  @!P1 FMUL.FTZ R50, R25, R42 ;  /* 0x0000002a19329220 */ /* 0x000fe20000410000 */
[----:B------:R-:W-:Y:S01]  /*5000*/  @!P1 F2FP.BF16.PACK_AB R48, R5, R48 ;  /* 0x000000300530923e */ /* 0x000fe200000010ff */
[----:B------:R-:W-:Y:S01]  /*5010*/  @!P1 FFMA.FTZ R49, R43, R26, -R49 ;  /* 0x0000001a2b319223 */ /* 0x000fe20000010831 */
[----:B------:R-:W-:Y:S01]  /*5020*/  @!P1 LOP3.LUT R26, R31, 0xffff0000, RZ, 0xc0, !PT ;  /* 0xffff00001f1a9812 */ /* 0x000fe200078ec0ff */
[----:B------:R-:W-:Y:S01]  /*5030*/  @!P1 FFMA.FTZ R50, R39, R24, -R50 ;  /* 0x0000001827329223 */ /* 0x000fe20000010832 */
[----:B------:R-:W-:Y:S01]  /*5040*/  @!P1 MOV R28, R48 ;  /* 0x00000030001c9202 */ /* 0x000fe20000000f00 */
[----:B------:R-:W-:Y:S02]  /*5050*/  @!P1 IMAD.U32 R40, R31, 0x10000, RZ ;  /* 0x000100001f289824 */ /* 0x000fe400078e00ff */
[C---:B------:R-:W-:Y:S02]  /*5060*/  @!P1 FMUL.FTZ R51, R26.reuse, R45 ;  /* 0x0000002d1a339220 */ /* 0x040fe40000410000 */
[----:B------:R-:W-:Y:S02]  /*5070*/  @!P1 FMUL.FTZ R8, R26, R27 ;  /* 0x0000001b1a089220 */ /* 0x000fe40000410000 */
[----:B------:R-:W-:Y:S02]  /*5080*/  @!P1 FFMA.FTZ R6, R41, R43, R6 ;  /* 0x0000002b29069223 */ /* 0x000fe40000010006 */
[----:B------:R-:W-:Y:S02]  /*5090*/  @!P1 FFMA.FTZ R7, R42, R39, R7 ;  /* 0x000000272a079223 */ /* 0x000fe40000010007 */
[----:B------:R-:W-:Y:S01]  /*50a0*/  @!P1 FFMA.FTZ R51, R40, R27, -R51 ;  /* 0x0000001b28339223 */ /* 0x000fe20000010833 */
[----:B------:R-:W-:Y:S01]  /*50b0*/  @!P1 F2FP.BF16.PACK_AB R49, R6, R49 ;  /* 0x000000310631923e */ /* 0x000fe200000010ff */
[----:B------:R-:W-:Y:S01]  /*50c0*/  @!P1 FFMA.FTZ R8, R45, R40, R8 ;  /* 0x000000282d089223 */ /* 0x000fe20000010008 */
[----:B------:R-:W-:Y:S03]  /*50d0*/  @!P1 F2FP.BF16.PACK_AB R50, R7, R50 ;  /* 0x000000320732923e */ /* 0x000fe600000010ff */
[----:B------:R-:W-:Y:S01]  /*50e0*/  @!P1 IMAD.MOV.U32 R29, RZ, RZ, R49 ;  /* 0x000000ffff1d9224 */ /* 0x000fe200078e0031 */
[----:B------:R-:W-:Y:S02]  /*50f0*/  @!P1 F2FP.BF16.PACK_AB R51, R8, R51 ;  /* 0x000000330833923e */ /* 0x000fe400000010ff */
[----:B------:R-:W-:Y:S03]  /*5100*/  @!P1 MOV R30, R50 ;  /* 0x00000032001e9202 */ /* 0x000fe60000000f00 */
[----:B------:R-:W-:Y:S05]  /*5110*/  @!P1 IMAD.MOV.U32 R31, RZ, RZ, R51 ;  /* 0x000000ffff1f9224 */ /* 0x000fea00078e0033 */
[----:B------:R1:W-:Y:S08]  /*5120*/  ST.E.128 [R60.64], R28 ;  /* 0x0000001c3c007985 */ /* 0x0003f0000c101d06 */
[----:B------:R-:W2:Y:S06]  /*5130*/  @!P0 LD.E.64 R46, [R46.64+0x80] ;  /* 0x000080062e2e8980 */ /* 0x000eac000c101b00 */
[----:B------:R3:W4:Y:S08]  /*5140*/  LD.E.128 R32, [R52.64] ;  /* 0x0000000634207980 */ /* 0x000730000c101d00 */
[----:B------:R-:W5:Y:S01]  /*5150*/  @!P0 LD.E.64 R24, [R36.64+0x80] ;  /* 0x0000800624188980 */ /* 0x000f62000c101b00 */
[C---:B---3--:R-:W-:Y:S04]  /*5160*/  LEA R52, P1, R89.reuse, R138, 0x1 ;  /* 0x0000008a59347211 */ /* 0x048fe800078208ff */
[----:B------:R-:W-:Y:S01]  /*5170*/  LEA.HI.X R53, R89, R139, R88, 0x1, P1 ;  /* 0x0000008b59357211 */ /* 0x000fe200008f0c58 */
[C---:B--2---:R-:W-:Y:S01]  /*5180*/  @!P0 IMAD.U32 R42, R47.reuse, 0x10000, RZ ;  /* 0x000100002f2a8824 */ /* 0x044fe200078e00ff */
[C---:B------:R-:W-:Y:S02]  /*5190*/  @!P0 SHF.L.U32 R39, R46.reuse, 0x10, RZ ;  /* 0x000000102e278819 */ /* 0x040fe400000006ff */
[----:B------:R-:W-:Y:S02]  /*51a0*/  @!P0 LOP3.LUT R41, R46, 0xffff0000, RZ, 0xc0, !PT ;  /* 0xffff00002e298812 */ /* 0x000fe400078ec0ff */
[----:B------:R-:W-:Y:S02]  /*51b0*/  @!P0 LOP3.LUT R45, R47, 0xffff0000, RZ, 0xc0, !PT ;  /* 0xffff00002f2d8812 */ /* 0x000fe400078ec0ff */
[C---:B----4-:R-:W-:Y:S02]  /*51c0*/  @!P0 LOP3.LUT R38, R32.reuse, 0xffff0000, RZ, 0xc0, !PT ;  /* 0xffff000020268812 */ /* 0x050fe400078ec0ff */
[----:B------:R-:W-:Y:S02]  /*51d0*/  @!P0 SHF.L.U32 R40, R32, 0x10, RZ ;  /* 0x0000001020288819 */ /* 0x000fe400000006ff */
[----:B-1----:R-:W-:Y:S01]  /*51e0*/  @!P0 LOP3.LUT R29, R33, 0xffff0000, RZ, 0xc0, !PT ;  /* 0xffff0000211d8812 */ /* 0x002fe200078ec0ff */
[----:B------:R-:W-:Y:S01]  /*51f0*/  @!P0 FMUL.FTZ R48, R38, R39 ;  /* 0x0000002726308220 */ /* 0x000fe20000410000 */
[----:B------:R-:W-:Y:S02]  /*5200*/  @!P0 LOP3.LUT R28, R35, 0xffff0000, RZ, 0xc0, !PT ;  /* 0xffff0000231c8812 */ /* 0x000fe400078ec0ff */
[C---:B-----5:R-:W-:Y:S01]  /*5210*/  @!P0 SHF.L.U32 R27, R24.reuse, 0x10, RZ ;  /* 0x00000010181b8819 */ /* 0x060fe200000006ff */
[----:B------:R-:W-:Y:S01]  /*5220*/  @!P0 FMUL.FTZ R49, R29, R41 ;  /* 0x000000291d318220 */ /* 0x000fe20000410000 */
[----:B------:R-:W-:Y:S01]  /*5230*/  @!P0 LOP3.LUT R26, R24, 0xffff0000, RZ, 0xc0, !PT ;  /* 0xffff0000181a8812 */ /* 0x000fe200078ec0ff */
[C---:B------:R-:W-:Y:S01]  /*5240*/  @!P0 IMAD.U32 R24, R25.reuse, 0x10000, RZ ;  /* 0x0001000019188824 */ /* 0x040fe200078e00ff */
[----:B------:R-:W-:Y:S01]  /*5250*/  @!P0 SHF.L.U32 R43, R34, 0x10, RZ ;  /* 0x00000010222b8819 */ /* 0x000fe200000006ff */
[-C--:B------:R-:W-:Y:S01]  /*5260*/  @!P0 FMUL.FTZ R9, R38, R27.reuse ;  /* 0x0000001b26098220 */ /* 0x080fe20000410000 */
[----:B------:R-:W-:Y:S01]  /*5270*/  @!P0 LOP3.LUT R25, R25, 0xffff0000, RZ, 0xc0, !PT ;  /* 0xffff000019198812 */ /* 0x000fe200078ec0ff */
[----:B------:R-:W-:Y:S01]  /*5280*/  @!P0 FFMA.FTZ R48, R40, R27, -R48 ;  /* 0x0000001b28308223 */ /* 0x000fe20000010830 */
[----:B------:R-:W-:Y:S01]  /*5290*/  @!P0 LOP3.LUT R27, R34, 0xffff0000, RZ, 0xc0, !PT ;  /* 0xffff0000221b8812 */ /* 0x000fe200078ec0ff */
[----:B------:R-:W-:Y:S02]  /*52a0*/  @!P0 FFMA.FTZ R9, R39, R40, R9 ;  /* 0x0000002827098223 */ /* 0x000fe40000010009 */
[----:B------:R-:W-:Y:S02]  /*52b0*/  @!P0 IMAD.U32 R39, R33, 0x10000, RZ ;  /* 0x0001000021278824 */ /* 0x000fe400078e00ff */
[----:B------:R-:W-:Y:S01]  /*52c0*/  @!P0 FMUL.FTZ R10, R29, R26 ;  /* 0x0000001a1d0a8220 */ /* 0x000fe20000410000 */
[----:B------:R-:W-:Y:S01]  /*52d0*/  @!P0 F2FP.BF16.PACK_AB R48, R9, R48 ;  /* 0x000000300930823e */ /* 0x000fe200000010ff */
[C---:B------:R-:W-:Y:S02]  /*52e0*/  @!P0 FMUL.FTZ R11, R27.reuse, R24 ;  /* 0x000000181b0b8220 */ /* 0x040fe40000410000 */
[----:B------:R-:W-:Y:S01]  /*52f0*/  @!P0 FMUL.FTZ R50, R27, R42 ;  /* 0x0000002a1b328220 */ /* 0x000fe20000410000 */
[----:B------:R-:W-:Y:S01]  /*5300*/  @!P0 MOV R32, R48 ;  /* 0x0000003000208202 */ /* 0x000fe20000000f00 */
[----:B------:R-:W-:Y:S02]  /*5310*/  @!P0 IMAD.U32 R40, R35, 0x10000, RZ ;  /* 0x0001000023288824 */ /* 0x000fe400078e00ff */
        /* <DEDUP_REMOVED lines=15> */
.L_x_2366:
[----:B------:R-:W-:Y:S05]  /*5410*/  BSYNC B0 ;  /* 0x0000000000007941 */ /* 0x000fea0003800000 */
.L_x_2365:
[----:B------:R-:W2:Y:S02]  /*5420*/  LD.E R3, [R22.64+0xd0] ;  /* 0x0000d00616037980 */ /* 0x000ea4000c101900 */
[----:B--2---:R-:W-:Y:S05]  /*5430*/  IMAD.U32 R3, R3, -0x20, RZ ;  /* 0xffffffe003037824 */ /* 0x004fea00078e00ff */
[C---:B------:R-:W-:Y:S02]  /*5440*/  LEA R20, P1, R3.reuse, R20, 0x1 ;  /* 0x0000001403147211 */ /* 0x040fe400078208ff */
[C---:B------:R-:W-:Y:S02]  /*5450*/  LEA R58, P0, R3.reuse, R58, 0x1 ;  /* 0x0000003a033a7211 */ /* 0x040fe400078008ff */
[C---:B------:R-:W-:Y:S02]  /*5460*/  LEA.HI.X.SX32 R21, R3.reuse, R21, 0x1, P1 ;  /* 0x0000001503157211 */ /* 0x040fe400008f0eff */
[----:B------:R-:W-:Y:S01]  /*5470*/  LEA.HI.X.SX32 R59, R3, R59, 0x1, P0 ;  /* 0x0000003b033b7211 */ /* 0x000fe200000f0eff */
[----:B------:R-:W-:-:S05]  /*5480*/  BRA `(.L_x_2367) ;  /* 0x0000488000007947 */ /* 0x000fca0003800000 */
.L_x_2358:
[----:B------:R-:W-:Y:S01]  /*5490*/  BSSY B1, `(.L_x_2368) ;  /* 0x00000ff000017945 */ /* 0x000fe20003800000 */
[----:B------:R-:W-:-:S05]  /*54a0*/  @!P2 BRA `(.L_x_2369) ;  /* 0x00000fd00000a947 */ /* 0x000fca0003800000 */
[----:B------:R1:W5:Y:S01]  /*54b0*/  LD.E.128 R64, [R126.64] ;  /* 0x000000067e407980 */ /* 0x000362000c101d00 */
[----:B------:R-:W-:Y:S01]  /*54c0*/  ISETP.GE.AND P0, PT, R18, R25, PT ;  /* 0x000000191200720c */ /* 0x000fe20003f06270 */
[----:B------:R-:W-:Y:S01]  /*54d0*/  @!UPT UIADD3 URZ, URZ, URZ, URZ ;  /* 0x0000003f3f3ff290 */ /* 0x000fe2000fffe03f */
[----:B------:R-:W-:Y:S11]  /*54e0*/  BSSY B0, `(.L_x_2370) ;  /* 0x0000050000007945 */ /* 0x000ff60003800000 */
[----:B------:R-:W-:-:S05]  /*54f0*/  @P0 BRA `(.L_x_2371) ;  /* 0x000004e000000947 */ /* 0x000fca0003800000 */
[----:B------:R-:W-:Y:S01]  /*5500*/  LEA.HI R185, R25, R25, RZ, 0x1 ;  /* 0x0000001919b97211 */ /* 0x000fe200078f08ff */
[----:B-----5:R-:W-:Y:S01]  /*5510*/  IMAD.U32 R39, R64, 0x10000, RZ ;  /* 0x0001000040277824 */ /* 0x020fe200078e00ff */
[----:B------:R-:W-:Y:S01]  /*5520*/  MOV R53, RZ ;  /* 0x000000ff00357202 */ /* 0x000fe20000000f00 */
[----:B------:R-:W-:Y:S01]  /*5530*/  IMAD.U32 R46, R66, 0x10000, RZ ;  /* 0x00010000422e7824 */ /* 0x000fe200078e00ff */
[----:B------:R-:W-:Y:S02]  /*5540*/  SHF.R.S32.HI R185, RZ, 0x1, R185 ;  /* 0x00000001ffb97819 */ /* 0x000fe400000114b9 */
[----:B------:R-:W-:Y:S02]  /*5550*/  LOP3.LUT R41, R64, 0xffff0000, RZ, 0xc0, !PT ;  /* 0xffff000040297812 */ /* 0x000fe400078ec0ff */
[----:B------:R-:W-:Y:S01]  /*5560*/  ISETP.GE.AND P1, PT, R18, R185, PT ;  /* 0x000000b91200720c */ /* 0x000fe20003f26270 */
[--C-:B------:R-:W-:Y:S01]  /*5570*/  IMAD.MOV.U32 R181, RZ, RZ, R185.reuse ;  /* 0x000000ffffb57224 */ /* 0x100fe200078e00b9 */
[C---:B------:R-:W-:Y:S02]  /*5580*/  SHF.L.U32 R40, R65.reuse, 0x10, RZ ;  /* 0x0000001041287819 */ /* 0x040fe400000006ff */
        /* <DEDUP_REMOVED lines=8> */
[C---:B------:R-:W-:Y:S03]  /*5610*/  LEA R182, P0, R53.reuse, R128, 0x1 ;  /* 0x0000008035b67211 */ /* 0x040fe600078008ff */
[----:B------:R-:W2:Y:S01]  /*5620*/  LD.E.128 R28, [R10.64] ;  /* 0x000000060a1c7980 */ /* 0x000ea2000c101d00 */
[----:B------:R-:W-:Y:S01]  /*5630*/  LEA.HI.X.SX32 R183, R53, R129, 0x1, P0 ;  /* 0x0000008135b77211 */ /* 0x000fe200000f0eff */
[----:B------:R-:W-:Y:S01]  /*5640*/  IMAD.MOV.U32 R53, RZ, RZ, RZ ;  /* 0x000000ffff357224 */ /* 0x000fe200078e00ff */
[----:B------:R-:W-:Y:S04]  /*5650*/  @P1 IADD3 R53, -R185, RZ, RZ ;  /* 0x000000ffb9351210 */ /* 0x000fe80007ffe1ff */
[C---:B------:R-:W-:Y:S01]  /*5660*/  LEA R44, P0, R53.reuse, R130, 0x1 ;  /* 0x00000082352c7211 */ /* 0x040fe200078008ff */
[----:B------:R-:W3:Y:S03]  /*5670*/  LD.E.128 R180, [R182.64] ;  /* 0x00000006b6b47980 */ /* 0x000ee6000c101d00 */
[----:B------:R-:W-:Y:S05]  /*5680*/  LEA.HI.X.SX32 R45, R53, R131, 0x1, P0 ;  /* 0x00000083352d7211 */ /* 0x000fea00000f0eff */
[----:B------:R-:W4:Y:S01]  /*5690*/  LD.E.128 R60, [R44.64] ;  /* 0x000000062c3c7980 */ /* 0x000f22000c101d00 */
[C---:B--2---:R-:W-:Y:S01]  /*56a0*/  IMAD.U32 R26, R30.reuse, 0x10000, RZ ;  /* 0x000100001e1a7824 */ /* 0x044fe200078e00ff */
[----:B------:R-:W-:Y:S01]  /*56b0*/  LOP3.LUT R12, R30, 0xffff0000, RZ, 0xc0, !PT ;  /* 0xffff00001e0c7812 */ /* 0x000fe200078ec0ff */
[C---:B------:R-:W-:Y:S01]  /*56c0*/  IMAD.U32 R33, R28.reuse, 0x10000, RZ ;  /* 0x000100001c217824 */ /* 0x040fe200078e00ff */
[----:B------:R-:W-:Y:S02]  /*56d0*/  LOP3.LUT R32, R28, 0xffff0000, RZ, 0xc0, !PT ;  /* 0xffff00001c207812 */ /* 0x000fe400078ec0ff */
[----:B------:R-:W-:Y:S02]  /*56e0*/  SHF.L.U32 R27, R29, 0x10, RZ ;  /* 0x000000101d1b7819 */ /* 0x000fe400000006ff */
[----:B------:R-:W-:Y:S01]  /*56f0*/  SHF.L.U32 R9, R31, 0x10, RZ ;  /* 0x000000101f097819 */ /* 0x000fe200000006ff */
[C---:B---3--:R-:W-:Y:S01]  /*5700*/  IMAD.U32 R34, R180.reuse, 0x10000, RZ ;  /* 0x00010000b4227824 */ /* 0x048fe200078e00ff */
[----:B------:R-:W-:Y:S02]  /*5710*/  LOP3.LUT R37, R180, 0xffff0000, RZ, 0xc0, !PT ;  /* 0xffff0000b4257812 */ /* 0x000fe400078ec0ff */
[C---:B------:R-:W-:Y:S01]  /*5720*/  SHF.L.U32 R30, R181.reuse, 0x10, RZ ;  /* 0x00000010b51e7819 */ /* 0x040fe200000006ff */
[----:B------:R-:W-:Y:S01]  /*5730*/  @!P1 FADD.FTZ R34, -R34, -RZ ;  /* 0x800000ff22229221 */ /* 0x000fe20000010100 */
[----:B------:R-:W-:Y:S01]  /*5740*/  LOP3.LUT R35, R181, 0xffff0000, RZ, 0xc0, !PT ;  /* 0xffff0000b5237812 */ /* 0x000fe200078ec0ff */
[----:B------:R-:W-:Y:S01]  /*5750*/  @!P1 FADD.FTZ R37, -R37, -RZ ;  /* 0x800000ff25259221 */ /* 0x000fe20000010100 */
[----:B------:R-:W-:Y:S01]  /*5760*/  LOP3.LUT R11, R31, 0xffff0000, RZ, 0xc0, !PT ;  /* 0xffff00001f0b7812 */ /* 0x000fe200078ec0ff */
[----:B------:R-:W-:Y:S01]  /*5770*/  IMAD.U32 R31, R182, 0x10000, RZ ;  /* 0x00010000b61f7824 */ /* 0x000fe200078e00ff */
[----:B------:R-:W-:Y:S01]  /*5780*/  LOP3.LUT R28, R29, 0xffff0000, RZ, 0xc0, !PT ;  /* 0xffff00001d1c7812 */ /* 0x000fe200078ec0ff */
[----:B------:R-:W-:Y:S01]  /*5790*/  @!P1 FADD.FTZ R30, -R30, -RZ ;  /* 0x800000ff1e1e9221 */ /* 0x000fe20000010100 */
[----:B------:R-:W-:Y:S01]  /*57a0*/  LOP3.LUT R29, R182, 0xffff0000, RZ, 0xc0, !PT ;  /* 0xffff0000b61d7812 */ /* 0x000fe200078ec0ff */
[----:B------:R-:W-:Y:S01]  /*57b0*/  FMUL.FTZ R0, R33, R34 ;  /* 0x0000002221007220 */ /* 0x000fe20000410000 */
[C---:B----4-:R-:W-:Y:S01]  /*57c0*/  LOP3.LUT R38, R60.reuse, 0xffff0000, RZ, 0xc0, !PT ;  /* 0xffff00003c267812 */ /* 0x050fe200078ec0ff */
[----:B------:R-:W-:Y:S01]  /*57d0*/  IMAD.U32 R36, R60, 0x10000, RZ ;  /* 0x000100003c247824 */ /* 0x000fe200078e00ff */
[----:B------:R-:W-:Y:S01]  /*57e0*/  SHF.L.U32 R24, R183, 0x10, RZ ;  /* 0x00000010b7187819 */ /* 0x000fe200000006ff */
        /* <DEDUP_REMOVED lines=15> */
[----:B------:R-:W-:Y:S01]  /*58e0*/  FMUL.FTZ R5, R26, R31 ;  /* 0x0000001f1a057220 */ /* 0x000fe20000410000 */
[----:B------:R-:W-:Y:S01]  /*58f0*/  F2FP.BF16.PACK_AB R64, R2, R0 ;  /* 0x000000000240723e */ /* 0x000fe200000010ff */
[----:B------:R-:W-:Y:S02]  /*5900*/  IMAD.U32 R45, R62, 0x10000, RZ ;  /* 0x000100003e2d7824 */ /* 0x000fe400078e00ff */
[----:B------:R-:W-:Y:S02]  /*5910*/  FFMA.FTZ R3, R40, R42, R3 ;  /* 0x0000002a28037223 */ /* 0x000fe40000010003 */
[----:B------:R-:W-:Y:S02]  /*5920*/  @!P1 FADD.FTZ R10, -R10, -RZ ;  /* 0x800000ff0a0a9221 */ /* 0x000fe40000010100 */
[----:B------:R-:W-:Y:S02]  /*5930*/  FMUL.FTZ R6, R12, R29 ;  /* 0x0000001d0c067220 */ /* 0x000fe40000410000 */
[----:B------:R-:W-:Y:S02]  /*5940*/  FFMA.FTZ R4, R43, R44, R4 ;  /* 0x0000002c2b047223 */ /* 0x000fe40000010004 */
[----:B------:R-:W-:Y:S02]  /*5950*/  FMUL.FTZ R7, R9, R24 ;  /* 0x0000001809077220 */ /* 0x000fe40000410000 */
[----:B------:R-:W-:Y:S01]  /*5960*/  FFMA.FTZ R5, R46, R45, R5 ;  /* 0x0000002d2e057223 */ /* 0x000fe20000010005 */
[----:B------:R-:W-:Y:S01]  /*5970*/  F2FP.BF16.PACK_AB R65, R4, R3 ;  /* 0x000000030441723e */ /* 0x000fe200000010ff */
[----:B------:R-:W-:Y:S02]  /*5980*/  FMUL.FTZ R8, R11, R10 ;  /* 0x0000000a0b087220 */ /* 0x000fe40000410000 */
[----:B------:R-:W-:Y:S02]  /*5990*/  FFMA.FTZ R6, R47, R48, R6 ;  /* 0x000000302f067223 */ /* 0x000fe40000010006 */
[----:B------:R-:W-:Y:S02]  /*59a0*/  FFMA.FTZ R7, R50, R49, R7 ;  /* 0x0000003132077223 */ /* 0x000fe40000010007 */
[----:B------:R-:W-:Y:S01]  /*59b0*/  FFMA.FTZ R8, R51, R52, R8 ;  /* 0x0000003433087223 */ /* 0x000fe20000010008 */
[----:B------:R-:W-:Y:S04]  /*59c0*/  F2FP.BF16.PACK_AB R66, R6, R5 ;  /* 0x000000050642723e */ /* 0x000fe800000010ff */
[----:B------:R-:W-:Y:S02]  /*59d0*/  F2FP.BF16.PACK_AB R67, R8, R7 ;  /* 0x000000070843723e */ /* 0x000fe400000010ff */
.L_x_2371:
[----:B------:R-:W-:Y:S05]  /*59e0*/  BSYNC B0 ;  /* 0x0000000000007941 */ /* 0x000fea0003800000 */
.L_x_2370:
[----:B-----5:R2:W-:Y:S01]  /*59f0*/  ST.E.128 [R138.64], R64 ;  /* 0x000000408a007985 */ /* 0x0205e2000c101d06 */
[----:B------:R-:W-:Y:S01]  /*5a00*/  ISETP.GE.AND P0, PT, R15, R25, PT ;  /* 0x000000190f00720c */ /* 0x000fe20003f06270 */
[----:B------:R-:W-:Y:S02]  /*5a10*/  BSSY B0, `(.L_x_2372) ;  /* 0x0000051000007945 */ /* 0x000fe40003800000 */
[----:B------:R2:W5:Y:S10]  /*5a20*/  LD.E.128 R48, [R126.64+0x80] ;  /* 0x000080067e307980 */ /* 0x000574000c101d00 */
        /* <DEDUP_REMOVED lines=8> */
[--C-:B--2---:R-:W-:Y:S01]  /*5ab0*/  IMAD.MOV.U32 R65, RZ, RZ, R54.reuse ;  /* 0x000000ffff417224 */ /* 0x104fe200078e0036 */
        /* <DEDUP_REMOVED lines=10> */
[----:B------:R-:W2:Y:S01]  /*5b60*/  LD.E.128 R28, [R10.64+0x80] ;  /* 0x000080060a1c7980 */ /* 0x000ea2000c101d00 */
[----:B------:R-:W-:Y:S01]  /*5b70*/  LEA.HI.X.SX32 R67, R53, R129, 0x1, P0 ;  /* 0x0000008135437211 */ /* 0x000fe200000f0eff */
[----:B------:R-:W-:Y:S01]  /*5b80*/  IMAD.MOV.U32 R53, RZ, RZ, RZ ;  /* 0x000000ffff357224 */ /* 0x000fe200078e00ff */
[----:B------:R-:W-:Y:S04]  /*5b90*/  @P1 IADD3 R53, -R54, RZ, RZ ;  /* 0x000000ff36351210 */ /* 0x000fe80007ffe1ff */
[C---:B------:R-:W-:Y:S01]  /*5ba0*/  LEA R44, P0, R53.reuse, R130, 0x1 ;  /* 0x00000082352c7211 */ /* 0x040fe200078008ff */
[----:B------:R-:W3:Y:S03]  /*5bb0*/  LD.E.128 R64, [R66.64+0x80] ;  /* 0x0000800642407980 */ /* 0x000ee6000c101d00 */
[----:B------:R-:W-:Y:S05]  /*5bc0*/  LEA.HI.X.SX32 R45, R53, R131, 0x1, P0 ;  /* 0x00000083352d7211 */ /* 0x000fea00000f0eff */
[----:B------:R-:W4:Y:S01]  /*5bd0*/  LD.E.128 R60, [R44.64+0x80] ;  /* 0x000080062c3c7980 */ /* 0x000f22000c101d00 */
        /* <DEDUP_REMOVED lines=52> */
.L_x_2373:
[----:B------:R-:W-:Y:S05]  /*5f20*/  BSYNC B0 ;  /* 0x0000000000007941 */ /* 0x000fea0003800000 */
.L_x_2372:
[----:B-----5:R3:W-:Y:S01]  /*5f30*/  ST.E.128 [R138.64+0x80], R48 ;  /* 0x000080308a007985 */ /* 0x0207e2000c101d06 */
[----:B------:R-:W-:Y:S01]  /*5f40*/  ISETP.GE.AND P0, PT, R14, R25, PT ;  /* 0x000000190e00720c */ /* 0x000fe20003f06270 */
[----:B------:R-:W-:Y:S02]  /*5f50*/  BSSY B0, `(.L_x_2374) ;  /* 0x0000051000007945 */ /* 0x000fe40003800000 */
[----:B------:R3:W5:Y:S10]  /*5f60*/  LD.E.128 R44, [R126.64+0x100] ;  /* 0x000100067e2c7980 */ /* 0x000774000c101d00 */
[----:B------:R-:W-:-:S05]  /*5f70*/  @P0 BRA `(.L_x_2375) ;  /* 0x000004e000000947 */ /* 0x000fca0003800000 */
[----:B------:R-:W-:Y:S01]  /*5f80*/  LEA.HI R181, R25, R25, RZ, 0x1 ;  /* 0x0000001919b57211 */ /* 0x000fe200078f08ff */
[----:B--2---:R-:W-:Y:S01]  /*5f90*/  IMAD.MOV.U32 R65, RZ, RZ, RZ ;  /* 0x000000ffff417224 */ /* 0x004fe200078e00ff */
[C---:B-----5:R-:W-:Y:S01]  /*5fa0*/  LOP3.LUT R43, R44.reuse, 0xffff0000, RZ, 0xc0, !PT ;  /* 0xffff00002c2b7812 */ /* 0x060fe200078ec0ff */
[----:B------:R-:W-:Y:S01]  /*5fb0*/  IMAD.U32 R41, R44, 0x10000, RZ ;  /* 0x000100002c297824 */ /* 0x000fe200078e00ff */
[----:B------:R-:W-:Y:S01]  /*5fc0*/  SHF.R.S32.HI R181, RZ, 0x1, R181 ;  /* 0x00000001ffb57819 */ /* 0x000fe200000114b5 */
[----:B---3--:R-:W-:Y:S01]  /*5fd0*/  IMAD.U32 R48, R46, 0x10000, RZ ;  /* 0x000100002e307824 */ /* 0x008fe200078e00ff */
        /* <DEDUP_REMOVED lines=15> */
[----:B------:R-:W2:Y:S03]  /*60d0*/  LD.E.128 R64, [R66.64+0x100] ;  /* 0x0001000642407980 */ /* 0x000ea6000c101d00 */
[C---:B------:R-:W-:Y:S04]  /*60e0*/  LEA R50, P0, R183.reuse, R130, 0x1 ;  /* 0x00000082b7327211 */ /* 0x040fe800078008ff */
[----:B------:R-:W-:Y:S01]  /*60f0*/  LEA.HI.X.SX32 R51, R183, R131, 0x1, P0 ;  /* 0x00000083b7337211 */ /* 0x000fe200000f0eff */
[----:B------:R3:W4:Y:S08]  /*6100*/  LD.E.128 R28, [R10.64+0x100] ;  /* 0x000100060a1c7980 */ /* 0x000730000c101d00 */
[----:B------:R-:W4:Y:S01]  /*6110*/  LD.E.128 R60, [R50.64+0x100] ;  /* 0x00010006323c7980 */ /* 0x000f22000c101d00 */
        /* <DEDUP_REMOVED lines=27> */
[----:B------:R-:W-:Y:S01]  /*62d0*/  SHF.L.U32 R27, R31, 0x10, RZ ;  /* 0x000000101f1b7819 */ /* 0x000fe200000006ff */
        /* <DEDUP_REMOVED lines=10> */
[----:B------:R-:W-:Y:S01]  /*6380*/  FFMA.FTZ R3, R42, R44, R3 ;  /* 0x0000002c2a037223 */ /* 0x000fe20000010003 */
[----:B------:R-:W-:Y:S01]  /*6390*/  F2FP.BF16.PACK_AB R44, R2, R0 ;  /* 0x00000000022c723e */ /* 0x000fe200000010ff */
        /* <DEDUP_REMOVED lines=12> */
.L_x_2375:
[----:B------:R-:W-:Y:S05]  /*6460*/  BSYNC B0 ;  /* 0x0000000000007941 */ /* 0x000fea0003800000 */
.L_x_2374:
[----:B-----5:R4:W-:Y:S02]  /*6470*/  ST.E.128 [R138.64+0x100], R44 ;  /* 0x0001002c8a007985 */ /* 0x0209e4000c101d06 */
.L_x_2369:
[----:B------:R-:W-:Y:S05]  /*6480*/  BSYNC B1 ;  /* 0x0000000000017941 */ /* 0x000fea0003800000 */
.L_x_2368:
[C---:B------:R-:W-:Y:S01]  /*6490*/  ISETP.GE.AND P0, PT, R84.reuse, R179, PT ;  /* 0x000000b35400720c */ /* 0x040fe20003f06270 */
[----:B------:R-:W-:Y:S03]  /*64a0*/  BSSY B1, `(.L_x_2376) ;  /* 0x0000118000017945 */ /* 0x000fe60003800000 */
[----:B------:R-:W-:Y:S11]  /*64b0*/  ISETP.GE.AND P0, PT, R84, R177, !P0 ;  /* 0x000000b15400720c */ /* 0x000ff60004706270 */
[----:B------:R-:W-:Y:S02]  /*64c0*/  @!UPT UIADD3 URZ, URZ, URZ, URZ ;  /* 0x0000003f3f3ff290 */ /* 0x000fe4000fffe03f */
[----:B------:R-:W-:-:S05]  /*64d0*/  @!P0 BRA `(.L_x_2377) ;  /* 0x0000114000008947 */ /* 0x000fca0003800000 */
        /* <DEDUP_REMOVED lines=15> */
[C---:B----4-:R-:W-:Y:S02]  /*65d0*/  SHF.L.U32 R46, R50.reuse, 0x10, RZ ;  /* 0x00000010322e7819 */ /* 0x050fe400000006ff */
        /* <DEDUP_REMOVED lines=20> */
[----:B--2---:R-:W-:Y:S01]  /*6720*/  IMAD.U32 R33, R28, 0x10000, RZ ;  /* 0x000100001c217824 */ /* 0x004fe200078e00ff */
[C---:B------:R-:W-:Y:S01]  /*6730*/  LOP3.LUT R12, R30.reuse, 0xffff0000, RZ, 0xc0, !PT ;  /* 0xffff00001e0c7812 */ /* 0x040fe200078ec0ff */
[----:B------:R-:W-:Y:S01]  /*6740*/  IMAD.U32 R26, R30, 0x10000, RZ ;  /* 0x000100001e1a7824 */ /* 0x000fe200078e00ff */
[----:B------:R-:W-:Y:S01]  /*6750*/  LOP3.LUT R32, R28, 0xffff0000, RZ, 0xc0, !PT ;  /* 0xffff00001c207812 */ /* 0x000fe200078ec0ff */
[----:B------:R-:W-:Y:S01]  /*6760*/  IMAD.U32 R9, R31, 0x10000, RZ ;  /* 0x000100001f097824 */ /* 0x000fe200078e00ff */
[----:B------:R-:W-:Y:S02]  /*6770*/  SHF.L.U32 R27, R29, 0x10, RZ ;  /* 0x000000101d1b7819 */ /* 0x000fe400000006ff */
        /* <DEDUP_REMOVED lines=46> */
.L_x_2379:
[----:B------:R-:W-:Y:S05]  /*6a60*/  BSYNC B0 ;  /* 0x0000000000007941 */ /* 0x000fea0003800000 */
.L_x_2378:
[----:B------:R-:W-:Y:S01]  /*6a70*/  LEA R2, P1, R75, R138, 0x1 ;  /* 0x0000008a4b027211 */ /* 0x000fe200078208ff */
[----:B------:R-:W-:Y:S01]  /*6a80*/  BSSY B0, `(.L_x_2380) ;  /* 0x000005a000007945 */ /* 0x000fe20003800000 */
[----:B------:R-:W-:Y:S02]  /*6a90*/  LEA R180, P0, R107, R126, 0x1 ;  /* 0x0000007e6bb47211 */ /* 0x000fe400078008ff */
[----:B------:R-:W-:Y:S02]  /*6aa0*/  LEA.HI.X R3, R75, R139, R76, 0x1, P1 ;  /* 0x0000008b4b037211 */ /* 0x000fe400008f0c4c */
[----:B------:R-:W-:Y:S02]  /*6ab0*/  LEA.HI.X R181, R107, R127, R108, 0x1, P0 ;  /* 0x0000007f6bb57211 */ /* 0x000fe400000f0c6c */
[----:B------:R-:W-:Y:S01]  /*6ac0*/  ISETP.GE.AND P0, PT, R15, R25, PT ;  /* 0x000000190f00720c */ /* 0x000fe20003f06270 */
[----:B-----5:R3:W-:Y:S04]  /*6ad0*/  ST.E.128 [R2.64], R48 ;  /* 0x0000003002007985 */ /* 0x0207e8000c101d06 */
[----:B--2---:R3:W5:Y:S08]  /*6ae0*/  LD.E.128 R64, [R180.64] ;  /* 0x00000006b4407980 */ /* 0x004770000c101d00 */
        /* <DEDUP_REMOVED lines=8> */
[----:B---3--:R-:W-:Y:S01]  /*6b70*/  IMAD.U32 R50, R67, 0x10000, RZ ;  /* 0x0001000043327824 */ /* 0x008fe200078e00ff */
[----:B------:R-:W-:Y:S01]  /*6b80*/  ISETP.GE.AND P1, PT, R15, R54, PT ;  /* 0x000000360f00720c */ /* 0x000fe20003f26270 */
[--C-:B------:R-:W-:Y:S01]  /*6b90*/  IMAD.MOV.U32 R178, RZ, RZ, R54.reuse ;  /* 0x000000ffffb27224 */ /* 0x100fe200078e0036 */
[C---:B----4-:R-:W-:Y:S02]  /*6ba0*/  SHF.L.U32 R46, R66.reuse, 0x10, RZ ;  /* 0x00000010422e7819 */ /* 0x050fe400000006ff */
[----:B------:R-:W-:Y:S02]  /*6bb0*/  LOP3.LUT R47, R66, 0xffff0000, RZ, 0xc0, !PT ;  /* 0xffff0000422f7812 */ /* 0x000fe400078ec0ff */
        /* <DEDUP_REMOVED lines=70> */
.L_x_2381:
[----:B------:R-:W-:Y:S05]  /*7020*/  BSYNC B0 ;  /* 0x0000000000007941 */ /* 0x000fea0003800000 */
.L_x_2380:
[C---:B---3--:R-:W-:Y:S01]  /*7030*/  LEA R2, P1, R98.reuse, R138, 0x1 ;  /* 0x0000008a62027211 */ /* 0x048fe200078208ff */
[----:B------:R-:W-:Y:S01]  /*7040*/  BSSY B0, `(.L_x_2382) ;  /* 0x000005a000007945 */ /* 0x000fe20003800000 */
[C---:B------:R-:W-:Y:S02]  /*7050*/  LEA R180, P0, R109.reuse, R126, 0x1 ;  /* 0x0000007e6db47211 */ /* 0x040fe400078008ff */
[----:B------:R-:W-:Y:S02]  /*7060*/  LEA.HI.X R3, R98, R139, R99, 0x1, P1 ;  /* 0x0000008b62037211 */ /* 0x000fe400008f0c63 */
[----:B------:R-:W-:Y:S02]  /*7070*/  LEA.HI.X R181, R109, R127, R110, 0x1, P0 ;  /* 0x0000007f6db57211 */ /* 0x000fe400000f0c6e */
[----:B------:R-:W-:Y:S01]  /*7080*/  ISETP.GE.AND P0, PT, R14, R25, PT ;  /* 0x000000190e00720c */ /* 0x000fe20003f06270 */
[----:B-----5:R2:W-:Y:S04]  /*7090*/  ST.E.128 [R2.64], R64 ;  /* 0x0000004002007985 */ /* 0x0205e8000c101d06 */
[----:B------:R2:W5:Y:S08]  /*70a0*/  LD.E.128 R48, [R180.64] ;  /* 0x00000006b4307980 */ /* 0x000570000c101d00 */
        /* <DEDUP_REMOVED lines=9> */
[--C-:B--2---:R-:W-:Y:S01]  /*7140*/  IMAD.MOV.U32 R64, RZ, RZ, R53.reuse ;  /* 0x000000ffff407224 */ /* 0x104fe200078e0035 */
[C---:B----4-:R-:W-:Y:S02]  /*7150*/  SHF.L.U32 R46, R50.reuse, 0x10, RZ ;  /* 0x00000010322e7819 */ /* 0x050fe400000006ff */
        /* <DEDUP_REMOVED lines=72> */
.L_x_2383:
[----:B------:R-:W-:Y:S05]  /*75e0*/  BSYNC B0 ;  /* 0x0000000000007941 */ /* 0x000fea0003800000 */
.L_x_2382:
[C---:B--2---:R-:W-:Y:S04]  /*75f0*/  LEA R2, P0, R96.reuse, R138, 0x1 ;  /* 0x0000008a60027211 */ /* 0x044fe800078008ff */
[----:B------:R-:W-:Y:S05]  /*7600*/  LEA.HI.X R3, R96, R139, R97, 0x1, P0 ;  /* 0x0000008b60037211 */ /* 0x000fea00000f0c61 */
[----:B-----5:R2:W-:Y:S04]  /*7610*/  ST.E.128 [R2.64], R48 ;  /* 0x0000003002007985 */ /* 0x0205e8000c101d06 */
.L_x_2377:
[----:B------:R-:W-:Y:S05]  /*7620*/  BSYNC B1 ;  /* 0x0000000000017941 */ /* 0x000fea0003800000 */
.L_x_2376:
        /* <DEDUP_REMOVED lines=93> */
.L_x_2387:
[----:B------:R-:W-:Y:S05]  /*7c00*/  BSYNC B0 ;  /* 0x0000000000007941 */ /* 0x000fea0003800000 */
.L_x_2386:
[C---:B------:R-:W-:Y:S01]  /*7c10*/  LEA R2, P1, R100.reuse, R138, 0x1 ;  /* 0x0000008a64027211 */ /* 0x040fe200078208ff */
[----:B------:R-:W-:Y:S01]  /*7c20*/  BSSY B0, `(.L_x_2388) ;  /* 0x000005a000007945 */ /* 0x000fe20003800000 */
[C---:B------:R-:W-:Y:S02]  /*7c30*/  LEA R6, P0, R111.reuse, R126, 0x1 ;  /* 0x0000007e6f067211 */ /* 0x040fe400078008ff */
[----:B------:R-:W-:Y:S02]  /*7c40*/  LEA.HI.X R3, R100, R139, R101, 0x1, P1 ;  /* 0x0000008b64037211 */ /* 0x000fe400008f0c65 */
[----:B------:R-:W-:Y:S02]  /*7c50*/  LEA.HI.X R7, R111, R127, R112, 0x1, P0 ;  /* 0x0000007f6f077211 */ /* 0x000fe400000f0c70 */
[----:B------:R-:W-:Y:S01]  /*7c60*/  ISETP.GE.AND P0, PT, R15, R25, PT ;  /* 0x000000190f00720c */ /* 0x000fe20003f06270 */
[----:B-----5:R3:W-:Y:S04]  /*7c70*/  ST.E.128 [R2.64], R48 ;  /* 0x0000003002007985 */ /* 0x0207e8000c101d06 */
[----:B----4-:R3:W5:Y:S08]  /*7c80*/  LD.E.128 R44, [R6.64] ;  /* 0x00000006062c7980 */ /* 0x010770000c101d00 */
[----:B------:R-:W-:-:S05]  /*7c90*/  @P0 BRA `(.L_x_2389) ;  /* 0x0000052000000947 */ /* 0x000fca0003800000 */
[----:B------:R-:W-:Y:S01]  /*7ca0*/  LEA.HI R0, R25, R25, RZ, 0x1 ;  /* 0x0000001919007211 */ /* 0x000fe200078f08ff */
[----:B---3--:R-:W-:Y:S01]  /*7cb0*/  IMAD.MOV.U32 R2, RZ, RZ, RZ ;  /* 0x000000ffff027224 */ /* 0x008fe200078e00ff */
[C---:B-----5:R-:W-:Y:S01]  /*7cc0*/  LOP3.LUT R35, R44.reuse, 0xffff0000, RZ, 0xc0, !PT ;  /* 0xffff00002c237812 */ /* 0x060fe200078ec0ff */
[----:B------:R-:W-:Y:S01]  /*7cd0*/  IMAD.U32 R33, R44, 0x10000, RZ ;  /* 0x000100002c217824 */ /* 0x000fe200078e00ff */
[----:B------:R-:W-:Y:S01]  /*7ce0*/  SHF.R.S32.HI R0, RZ, 0x1, R0 ;  /* 0x00000001ff007819 */ /* 0x000fe20000011400 */
[C---:B------:R-:W-:Y:S01]  /*7cf0*/  IMAD.U32 R36, R45.reuse, 0x10000, RZ ;  /* 0x000100002d247824 */ /* 0x040fe200078e00ff */
[----:B------:R-:W-:Y:S01]  /*7d00*/  LOP3.LUT R39, R45, 0xffff0000, RZ, 0xc0, !PT ;  /* 0xffff00002d277812 */ /* 0x000fe200078ec0ff */
[----:B------:R-:W-:Y:S01]  /*7d10*/  IMAD.U32 R44, R47, 0x10000, RZ ;  /* 0x000100002f2c7824 */ /* 0x000fe200078e00ff */
[----:B------:R-:W-:Y:S01]  /*7d20*/  ISETP.GE.AND P1, PT, R15, R0, PT ;  /* 0x000000000f00720c */ /* 0x000fe20003f26270 */
[--C-:B------:R-:W-:Y:S01]  /*7d30*/  IMAD.MOV.U32 R4, RZ, RZ, R0.reuse ;  /* 0x000000ffff047224 */ /* 0x100fe200078e0000 */
[C---:B------:R-:W-:Y:S02]  /*7d40*/  SHF.L.U32 R40, R46.reuse, 0x10, RZ ;  /* 0x000000102e287819 */ /* 0x040fe400000006ff */
[----:B------:R-:W-:Y:S02]  /*7d50*/  LOP3.LUT R43, R46, 0xffff0000, RZ, 0xc0, !PT ;  /* 0xffff00002e2b7812 */ /* 0x000fe400078ec0ff */
        /* <DEDUP_REMOVED lines=16> */
[----:B------:R-:W-:Y:S06]  /*7e60*/  LEA.HI.X R49, R3, R131, R0, 0x1, P0 ;  /* 0x0000008303317211 */ /* 0x000fec00000f0c00 */
[----:B--2---:R-:W2:Y:S01]  /*7e70*/  LD.E.128 R48, [R48.64] ;  /* 0x0000000630307980 */ /* 0x004ea2000c101d00 */
[C---:B---3--:R-:W-:Y:S01]  /*7e80*/  IMAD.U32 R9, R31.reuse, 0x10000, RZ ;  /* 0x000100001f097824 */ /* 0x048fe200078e00ff */
[----:B------:R-:W-:Y:S01]  /*7e90*/  LOP3.LUT R11, R31, 0xffff0000, RZ, 0xc0, !PT ;  /* 0xffff00001f0b7812 */ /* 0x000fe200078ec0ff */
[----:B------:R-:W-:Y:S01]  /*7ea0*/  IMAD.U32 R32, R28, 0x10000, RZ ;  /* 0x000100001c207824 */ /* 0x000fe200078e00ff */
[C---:B------:R-:W-:Y:S01]  /*7eb0*/  SHF.L.U32 R26, R29.reuse, 0x10, RZ ;  /* 0x000000101d1a7819 */ /* 0x040fe200000006ff */
[C---:B------:R-:W-:Y:S01]  /*7ec0*/  IMAD.U32 R24, R30.reuse, 0x10000, RZ ;  /* 0x000100001e187824 */ /* 0x040fe200078e00ff */
[----:B------:R-:W-:Y:S02]  /*7ed0*/  LOP3.LUT R27, R29, 0xffff0000, RZ, 0xc0, !PT ;  /* 0xffff00001d1b7812 */ /* 0x000fe400078ec0ff */
[----:B------:R-:W-:Y:S02]  /*7ee0*/  LOP3.LUT R10, R30, 0xffff0000, RZ, 0xc0, !PT ;  /* 0xffff00001e0a7812 */ /* 0x000fe400078ec0ff */
[----:B------:R-:W-:Y:S01]  /*7ef0*/  LOP3.LUT R28, R28, 0xffff0000, RZ, 0xc0, !PT ;  /* 0xffff00001c1c7812 */ /* 0x000fe200078ec0ff */
[----:B----4-:R-:W-:Y:S01]  /*7f00*/  IMAD.U32 R3, R61, 0x10000, RZ ;  /* 0x000100003d037824 */ /* 0x010fe200078e00ff */
[----:B------:R-:W-:Y:S01]  /*7f10*/  SHF.L.U32 R31, R60, 0x10, RZ ;  /* 0x000000103c1f7819 */ /* 0x000fe200000006ff */
[C---:B------:R-:W-:Y:S01]  /*7f20*/  IMAD.U32 R5, R62.reuse, 0x10000, RZ ;  /* 0x000100003e057824 */ /* 0x040fe200078e00ff */
        /* <DEDUP_REMOVED lines=9> */
[----:B------:R-:W-:Y:S02]  /*7fc0*/  @!P1 FADD.FTZ R29, -R29, -RZ ;  /* 0x800000ff1d1d9221 */ /* 0x000fe40000010100 */
[----:B------:R-:W-:Y:S01]  /*7fd0*/  FMUL.FTZ R0, R32, R31 ;  /* 0x0000001f20007220 */ /* 0x000fe20000410000 */
[----:B--2---:R-:W-:Y:S01]  /*7fe0*/  LOP3.LUT R34, R48, 0xffff0000, RZ, 0xc0, !PT ;  /* 0xffff000030227812 */ /* 0x004fe200078ec0ff */
[----:B------:R-:W-:Y:S01]  /*7ff0*/  FMUL.FTZ R6, R10, R7 ;  /* 0x000000070a067220 */ /* 0x000fe20000410000 */
[----:B------:R-:W-:Y:S01]  /*8000*/  SHF.L.U32 R37, R49, 0x10, RZ ;  /* 0x0000001031257819 */ /* 0x000fe200000006ff */
[----:B------:R-:W-:Y:S01]  /*8010*/  FMUL.FTZ R7, R9, R12 ;  /* 0x0000000c09077220 */ /* 0x000fe20000410000 */
[----:B------:R-:W-:Y:S01]  /*8020*/  LOP3.LUT R38, R49, 0xffff0000, RZ, 0xc0, !PT ;  /* 0xffff000031267812 */ /* 0x000fe200078ec0ff */
[----:B------:R-:W-:Y:S01]  /*8030*/  IMAD.U32 R12, R48, 0x10000, RZ ;  /* 0x00010000300c7824 */ /* 0x000fe200078e00ff */
[----:B------:R-:W-:Y:S01]  /*8040*/  LOP3.LUT R42, R50, 0xffff0000, RZ, 0xc0, !PT ;  /* 0xffff0000322a7812 */ /* 0x000fe200078ec0ff */
[----:B------:R-:W-:Y:S01]  /*8050*/  @!P1 FADD.FTZ R4, -R4, -RZ ;  /* 0x800000ff04049221 */ /* 0x000fe20000010100 */
[C---:B------:R-:W-:Y:S01]  /*8060*/  SHF.L.U32 R45, R51.reuse, 0x10, RZ ;  /* 0x00000010332d7819 */ /* 0x040fe200000006ff */
[----:B------:R-:W-:Y:S01]  /*8070*/  FMUL.FTZ R2, R28, R29 ;  /* 0x0000001d1c027220 */ /* 0x000fe20000410000 */
[----:B------:R-:W-:Y:S01]  /*8080*/  LOP3.LUT R46, R51, 0xffff0000, RZ, 0xc0, !PT ;  /* 0xffff0000332e7812 */ /* 0x000fe200078ec0ff */
[----:B------:R-:W-:Y:S02]  /*8090*/  FMUL.FTZ R3, R26, R3 ;  /* 0x000000031a037220 */ /* 0x000fe40000410000 */
[----:B------:R-:W-:Y:S02]  /*80a0*/  @!P1 FADD.FTZ R5, -R5, -RZ ;  /* 0x800000ff05059221 */ /* 0x000fe40000010100 */
[----:B------:R-:W-:Y:S02]  /*80b0*/  FFMA.FTZ R0, R33, R12, R0 ;  /* 0x0000000c21007223 */ /* 0x000fe40000010000 */
[----:B------:R-:W-:Y:S02]  /*80c0*/  FMUL.FTZ R4, R27, R4 ;  /* 0x000000041b047220 */ /* 0x000fe40000410000 */
[----:B------:R-:W-:Y:S02]  /*80d0*/  FFMA.FTZ R2, R35, R34, R2 ;  /* 0x0000002223027223 */ /* 0x000fe40000010002 */
[----:B------:R-:W-:Y:S02]  /*80e0*/  FMUL.FTZ R5, R24, R5 ;  /* 0x0000000518057220 */ /* 0x000fe40000410000 */
[----:B------:R-:W-:Y:S02]  /*80f0*/  IMAD.U32 R41, R50, 0x10000, RZ ;  /* 0x0001000032297824 */ /* 0x000fe400078e00ff */
[----:B------:R-:W-:Y:S02]  /*8100*/  FFMA.FTZ R3, R36, R37, R3 ;  /* 0x0000002524037223 */ /* 0x000fe40000010003 */
[----:B------:R-:W-:Y:S02]  /*8110*/  @!P1 FADD.FTZ R8, -R8, -RZ ;  /* 0x800000ff08089221 */ /* 0x000fe40000010100 */
[----:B------:R-:W-:Y:S02]  /*8120*/  FFMA.FTZ R4, R39, R38, R4 ;  /* 0x0000002627047223 */ /* 0x000fe40000010004 */
        /* <DEDUP_REMOVED lines=9> */
.L_x_2389:
[----:B------:R-:W-:Y:S05]  /*81c0*/  BSYNC B0 ;  /* 0x0000000000007941 */ /* 0x000fea0003800000 */
.L_x_2388:
[C---:B------:R-:W-:Y:S01]  /*81d0*/  LEA R4, P1, R94.reuse, R138, 0x1 ;  /* 0x0000008a5e047211 */ /* 0x040fe200078208ff */
[----:B------:R-:W-:Y:S01]  /*81e0*/  BSSY B0, `(.L_x_2390) ;  /* 0x000005b000007945 */ /* 0x000fe20003800000 */
[C---:B---3--:R-:W-:Y:S02]  /*81f0*/  LEA R2, P0, R113.reuse, R126, 0x1 ;  /* 0x0000007e71027211 */ /* 0x048fe400078008ff */
        /* <DEDUP_REMOVED lines=15> */
[--C-:B---3--:R-:W-:Y:S01]  /*82f0*/  IMAD.MOV.U32 R4, RZ, RZ, R27.reuse ;  /* 0x000000ffff047224 */ /* 0x108fe200078e001b */
[C---:B------:R-:W-:Y:S02]  /*8300*/  SHF.L.U32 R28, R10.reuse, 0x10, RZ ;  /* 0x000000100a1c7819 */ /* 0x040fe400000006ff */
[----:B------:R-:W-:Y:S02]  /*8310*/  LOP3.LUT R39, R10, 0xffff0000, RZ, 0xc0, !PT ;  /* 0xffff00000a277812 */ /* 0x000fe400078ec0ff */
[----:B------:R-:W-:Y:S07]  /*8320*/  LOP3.LUT R41, R11, 0xffff0000, RZ, 0xc0, !PT ;  /* 0xffff00000b297812 */ /* 0x000fee00078ec0ff */
[----:B------:R-:W-:Y:S01]  /*8330*/  @P1 IMAD.MOV R0, RZ, RZ, -R27 ;  /* 0x000000ffff001224 */ /* 0x000fe200078e0a1b */
[----:B------:R-:W-:Y:S04]  /*8340*/  @P1 IADD3 R4, -R27, RZ, RZ ;  /* 0x000000ff1b041210 */ /* 0x000fe80007ffe1ff */
        /* <DEDUP_REMOVED lines=18> */
[----:B------:R-:W-:Y:S02]  /*8470*/  LOP3.LUT R2, R4, 0xffff0000, RZ, 0xc0, !PT ;  /* 0xffff000004027812 */ /* 0x000fe400078ec0ff */
[C---:B------:R-:W-:Y:S02]  /*8480*/  SHF.L.U32 R3, R5.reuse, 0x10, RZ ;  /* 0x0000001005037819 */ /* 0x040fe400000006ff */
[----:B------:R-:W-:Y:S01]  /*8490*/  LOP3.LUT R4, R5, 0xffff0000, RZ, 0xc0, !PT ;  /* 0xffff000005047812 */ /* 0x000fe200078ec0ff */
[C---:B------:R-:W-:Y:S01]  /*84a0*/  IMAD.U32 R5, R6.reuse, 0x10000, RZ ;  /* 0x0001000006057824 */ /* 0x040fe200078e00ff */
[----:B------:R-:W-:Y:S01]  /*84b0*/  LOP3.LUT R6, R6, 0xffff0000, RZ, 0xc0, !PT ;  /* 0xffff000006067812 */ /* 0x000fe200078ec0ff */
[----:B----4-:R-:W-:Y:S01]  /*84c0*/  IMAD.U32 R24, R49, 0x10000, RZ ;  /* 0x0001000031187824 */ /* 0x010fe200078e00ff */
[----:B------:R-:W-:Y:S01]  /*84d0*/  SHF.L.U32 R31, R48, 0x10, RZ ;  /* 0x00000010301f7819 */ /* 0x000fe200000006ff */
[----:B------:R-:W-:Y:S01]  /*84e0*/  IMAD.U32 R12, R50, 0x10000, RZ ;  /* 0x00010000320c7824 */ /* 0x000fe200078e00ff */
[C---:B------:R-:W-:Y:S01]  /*84f0*/  SHF.L.U32 R7, R51.reuse, 0x10, RZ ;  /* 0x0000001033077819 */ /* 0x040fe200000006ff */
[----:B------:R-:W-:Y:S01]  /*8500*/  @!P1 FADD.FTZ R24, -R24, -RZ ;  /* 0x800000ff18189221 */ /* 0x000fe20000010100 */
[----:B------:R-:W-:Y:S01]  /*8510*/  LOP3.LUT R9, R51, 0xffff0000, RZ, 0xc0, !PT ;  /* 0xffff000033097812 */ /* 0x000fe200078ec0ff */
        /* <DEDUP_REMOVED lines=9> */
[----:B------:R-:W-:Y:S02]  /*85b0*/  @!P1 FADD.FTZ R11, -R11, -RZ ;  /* 0x800000ff0b0b9221 */ /* 0x000fe40000010100 */
[----:B------:R-:W-:Y:S02]  /*85c0*/  FMUL.FTZ R7, R8, R7 ;  /* 0x0000000708077220 */ /* 0x000fe40000410000 */
[----:B------:R-:W-:Y:S01]  /*85d0*/  FMUL.FTZ R8, R10, R9 ;  /* 0x000000090a087220 */ /* 0x000fe20000410000 */
[C---:B------:R-:W-:Y:S01]  /*85e0*/  LOP3.LUT R10, R44.reuse, 0xffff0000, RZ, 0xc0, !PT ;  /* 0xffff00002c0a7812 */ /* 0x040fe200078ec0ff */
[----:B------:R-:W-:Y:S02]  /*85f0*/  IMAD.U32 R9, R44, 0x10000, RZ ;  /* 0x000100002c097824 */ /* 0x000fe400078e00ff */
[----:B------:R-:W-:Y:S02]  /*8600*/  @!P1 FADD.FTZ R12, -R12, -RZ ;  /* 0x800000ff0c0c9221 */ /* 0x000fe40000010100 */
[----:B------:R-:W-:Y:S02]  /*8610*/  @!P1 FADD.FTZ R27, -R27, -RZ ;  /* 0x800000ff1b1b9221 */ /* 0x000fe40000010100 */
[----:B------:R-:W-:Y:S02]  /*8620*/  FMUL.FTZ R2, R2, R29 ;  /* 0x0000001d02027220 */ /* 0x000fe40000410000 */
[----:B------:R-:W-:Y:S01]  /*8630*/  FMUL.FTZ R3, R3, R24 ;  /* 0x0000001803037220 */ /* 0x000fe20000410000 */
[----:B------:R-:W-:Y:S01]  /*8640*/  SHF.L.U32 R24, R46, 0x10, RZ ;  /* 0x000000102e187819 */ /* 0x000fe200000006ff */
[----:B------:R-:W-:Y:S02]  /*8650*/  FMUL.FTZ R6, R6, R11 ;  /* 0x0000000b06067220 */ /* 0x000fe40000410000 */
[----:B------:R-:W-:Y:S02]  /*8660*/  IMAD.U32 R11, R45, 0x10000, RZ ;  /* 0x000100002d0b7824 */ /* 0x000fe400078e00ff */
[----:B------:R-:W-:Y:S02]  /*8670*/  FFMA.FTZ R0, R33, R9, R0 ;  /* 0x0000000921007223 */ /* 0x000fe40000010000 */
[----:B------:R-:W-:Y:S01]  /*8680*/  FMUL.FTZ R5, R5, R12 ;  /* 0x0000000c05057220 */ /* 0x000fe20000410000 */
[----:B------:R-:W-:Y:S01]  /*8690*/  LOP3.LUT R12, R45, 0xffff0000, RZ, 0xc0, !PT ;  /* 0xffff00002d0c7812 */ /* 0x000fe200078ec0ff */
[----:B------:R-:W-:Y:S01]  /*86a0*/  FMUL.FTZ R4, R4, R27 ;  /* 0x0000001b04047220 */ /* 0x000fe20000410000 */
[----:B------:R-:W-:Y:S01]  /*86b0*/  LOP3.LUT R27, R46, 0xffff0000, RZ, 0xc0, !PT ;  /* 0xffff00002e1b7812 */ /* 0x000fe200078ec0ff */
[----:B------:R-:W-:Y:S02]  /*86c0*/  FFMA.FTZ R2, R35, R10, R2 ;  /* 0x0000000a23027223 */ /* 0x000fe40000010002 */
[----:B------:R-:W-:Y:S02]  /*86d0*/  FFMA.FTZ R3, R26, R11, R3 ;  /* 0x0000000b1a037223 */ /* 0x000fe40000010003 */
[----:B------:R-:W-:Y:S01]  /*86e0*/  FFMA.FTZ R4, R37, R12, R4 ;  /* 0x0000000c25047223 */ /* 0x000fe20000010004 */
[----:B------:R-:W-:Y:S01]  /*86f0*/  F2FP.BF16.PACK_AB R0, R2, R0 ;  /* 0x000000000200723e */ /* 0x000fe200000010ff */
[----:B------:R-:W-:Y:S02]  /*8700*/  IMAD.U32 R29, R47, 0x10000, RZ ;  /* 0x000100002f1d7824 */ /* 0x000fe400078e00ff */
[----:B------:R-:W-:Y:S01]  /*8710*/  FFMA.FTZ R5, R28, R24, R5 ;  /* 0x000000181c057223 */ /* 0x000fe20000010005 */
[----:B------:R-:W-:Y:S01]  /*8720*/  F2FP.BF16.PACK_AB R9, R4, R3 ;  /* 0x000000030409723e */ /* 0x000fe200000010ff */
[----:B------:R-:W-:Y:S02]  /*8730*/  FFMA.FTZ R6, R39, R27, R6 ;  /* 0x0000001b27067223 */ /* 0x000fe40000010006 */
[----:B------:R-:W-:Y:S02]  /*8740*/  FFMA.FTZ R7, R30, R29, R7 ;  /* 0x0000001d1e077223 */ /* 0x000fe40000010007 */
[----:B------:R-:W-:Y:S01]  /*8750*/  FFMA.FTZ R8, R41, R31, R8 ;  /* 0x0000001f29087223 */ /* 0x000fe20000010008 */
[----:B------:R-:W-:Y:S04]  /*8760*/  F2FP.BF16.PACK_AB R10, R6, R5 ;  /* 0x00000005060a723e */ /* 0x000fe800000010ff */
[----:B------:R-:W-:Y:S02]  /*8770*/  F2FP.BF16.PACK_AB R11, R8, R7 ;  /* 0x00000007080b723e */ /* 0x000fe400000010ff */
[----:B------:R-:W-:Y:S02]  /*8780*/  MOV R8, R0 ;  /* 0x0000000000087202 */ /* 0x000fe40000000f00 */
.L_x_2391:
[----:B------:R-:W-:Y:S05]  /*8790*/  BSYNC B0 ;  /* 0x0000000000007941 */ /* 0x000fea0003800000 */
.L_x_2390:
[C---:B---3--:R-:W-:Y:S04]  /*87a0*/  LEA R2, P0, R92.reuse, R138, 0x1 ;  /* 0x0000008a5c027211 */ /* 0x048fe800078008ff */
[----:B------:R-:W-:Y:S05]  /*87b0*/  LEA.HI.X R3, R92, R139, R93, 0x1, P0 ;  /* 0x0000008b5c037211 */ /* 0x000fea00000f0c5d */
[----:B-----5:R3:W-:Y:S04]  /*87c0*/  ST.E.128 [R2.64], R8 ;  /* 0x0000000802007985 */ /* 0x0207e8000c101d06 */
.L_x_2385:
[----:B------:R-:W-:Y:S05]  /*87d0*/  BSYNC B1 ;  /* 0x0000000000017941 */ /* 0x000fea0003800000 */
.L_x_2384:
[C---:B------:R-:W-:Y:S01]  /*87e0*/  ISETP.GE.AND P0, PT, R82.reuse, R179, PT ;  /* 0x000000b35200720c */ /* 0x040fe20003f06270 */
[----:B------:R-:W-:Y:S03]  /*87f0*/  BSSY B1, `(.L_x_2392) ;  /* 0x000011c000017945 */ /* 0x000fe60003800000 */
[----:B------:R-:W-:Y:S11]  /*8800*/  ISETP.GE.AND P0, PT, R82, R177, !P0 ;  /* 0x000000b15200720c */ /* 0x000ff60004706270 */
[----:B------:R-:W-:Y:S02]  /*8810*/  @!UPT UIADD3 URZ, URZ, URZ, URZ ;  /* 0x0000003f3f3ff290 */ /* 0x000fe4000fffe03f */
[----:B------:R-:W-:-:S05]  /*8820*/  @!P0 BRA `(.L_x_2393) ;  /* 0x0000118000008947 */ /* 0x000fca0003800000 */
[----:B--23--:R-:W-:Y:S01]  /*8830*/  IMAD.WIDE.U32 R2, R174, 0x60, R126 ;  /* 0x00000060ae027825 */ /* 0x00cfe200078e007e */
[----:B------:R-:W-:Y:S01]  /*8840*/  ISETP.GE.AND P0, PT, R18, R25, PT ;  /* 0x000000191200720c */ /* 0x000fe20003f06270 */
[----:B------:R-:W-:Y:S02]  /*8850*/  BSSY B0, `(.L_x_2394) ;  /* 0x0000058000007945 */ /* 0x000fe40003800000 */
[----:B------:R-:W-:Y:S05]  /*8860*/  IMAD R0, R175, 0x60, RZ ;  /* 0x00000060af007824 */ /* 0x000fea00078e02ff */
[----:B------:R-:W-:Y:S05]  /*8870*/  IADD3 R3, R3, R0, RZ ;  /* 0x0000000003037210 */ /* 0x000fea0007ffe0ff */
[----:B------:R2:W5:Y:S01]  /*8880*/  LD.E.128 R8, [R2.64] ;  /* 0x0000000602087980 */ /* 0x000562000c101d00 */
        /* <DEDUP_REMOVED lines=14> */
[----:B------:R-:W-:Y:S01]  /*8970*/  @P1 IMAD.MOV R0, RZ, RZ, -R27 ;  /* 0x000000ffff001224 */ /* 0x000fe200078e0a1b */
[----:B------:R-:W-:Y:S04]  /*8980*/  @P1 IADD3 R4, -R27, RZ, RZ ;  /* 0x000000ff1b041210 */ /* 0x000fe80007ffe1ff */
[C---:B--2---:R-:W-:Y:S02]  /*8990*/  LEA R2, P0, R4.reuse, R2, 0x1 ;  /* 0x0000000204027211 */ /* 0x044fe400078008ff */
        /* <DEDUP_REMOVED lines=13> */
[----:B----4-:R-:W4:Y:S01]  /*8a70*/  LD.E.128 R44, [R42.64] ;  /* 0x000000062a2c7980 */ /* 0x010f22000c101d00 */
[C---:B--2---:R-:W-:Y:S01]  /*8a80*/  IMAD.U32 R8, R7.reuse, 0x10000, RZ ;  /* 0x0001000007087824 */ /* 0x044fe200078e00ff */
[----:B------:R-:W-:Y:S01]  /*8a90*/  LOP3.LUT R10, R7, 0xffff0000, RZ, 0xc0, !PT ;  /* 0xffff0000070a7812 */ /* 0x000fe200078ec0ff */
[C---:B------:R-:W-:Y:S01]  /*8aa0*/  IMAD.U32 R0, R4.reuse, 0x10000, RZ ;  /* 0x0001000004007824 */ /* 0x040fe200078e00ff */
[----:B------:R-:W-:Y:S02]  /*8ab0*/  LOP3.LUT R2, R4, 0xffff0000, RZ, 0xc0, !PT ;  /* 0xffff000004027812 */ /* 0x000fe400078ec0ff */
[C---:B------:R-:W-:Y:S02]  /*8ac0*/  SHF.L.U32 R3, R5.reuse, 0x10, RZ ;  /* 0x0000001005037819 */ /* 0x040fe400000006ff */
[----:B------:R-:W-:Y:S01]  /*8ad0*/  LOP3.LUT R4, R5, 0xffff0000, RZ, 0xc0, !PT ;  /* 0xffff000005047812 */ /* 0x000fe200078ec0ff */
[C---:B------:R-:W-:Y:S01]  /*8ae0*/  IMAD.U32 R5, R6.reuse, 0x10000, RZ ;  /* 0x0001000006057824 */ /* 0x040fe200078e00ff */
[----:B------:R-:W-:Y:S01]  /*8af0*/  LOP3.LUT R6, R6, 0xffff0000, RZ, 0xc0, !PT ;  /* 0xffff000006067812 */ /* 0x000fe200078ec0ff */
[----:B---3--:R-:W-:Y:S01]  /*8b00*/  IMAD.U32 R24, R49, 0x10000, RZ ;  /* 0x0001000031187824 */ /* 0x008fe200078e00ff */
        /* <DEDUP_REMOVED lines=13> */
[----:B----4-:R-:W-:Y:S01]  /*8be0*/  LOP3.LUT R31, R47, 0xffff0000, RZ, 0xc0, !PT ;  /* 0xffff00002f1f7812 */ /* 0x010fe200078ec0ff */
        /* <DEDUP_REMOVED lines=30> */
.L_x_2395:
[----:B------:R-:W-:Y:S05]  /*8dd0*/  BSYNC B0 ;  /* 0x0000000000007941 */ /* 0x000fea0003800000 */
.L_x_2394:
[----:B------:R-:W-:Y:S01]  /*8de0*/  IMAD.WIDE.U32 R4, R134, 0x60, R138 ;  /* 0x0000006086047825 */ /* 0x000fe200078e008a */
[C---:B--2---:R-:W-:Y:S01]  /*8df0*/  LEA R2, P0, R116.reuse, R126, 0x1 ;  /* 0x0000007e74027211 */ /* 0x044fe200078008ff */
[----:B------:R-:W-:Y:S02]  /*8e00*/  BSSY B0, `(.L_x_2396) ;  /* 0x000005a000007945 */ /* 0x000fe40003800000 */
[----:B------:R-:W-:Y:S01]  /*8e10*/  IMAD R0, R135, 0x60, RZ ;  /* 0x0000006087007824 */ /* 0x000fe200078e02ff */
[----:B------:R-:W-:Y:S02]  /*8e20*/  LEA.HI.X R3, R116, R127, R115, 0x1, P0 ;  /* 0x0000007f74037211 */ /* 0x000fe400000f0c73 */
[----:B------:R-:W-:Y:S02]  /*8e30*/  ISETP.GE.AND P0, PT, R15, R25, PT ;  /* 0x000000190f00720c */ /* 0x000fe40003f06270 */
[----:B------:R-:W-:Y:S05]  /*8e40*/  IADD3 R5, R5, R0, RZ ;  /* 0x0000000005057210 */ /* 0x000fea0007ffe0ff */
[----:B-----5:R2:W-:Y:S04]  /*8e50*/  ST.E.128 [R4.64], R8 ;  /* 0x0000000804007985 */ /* 0x0205e8000c101d06 */
[----:B------:R2:W5:Y:S02]  /*8e60*/  LD.E.128 R28, [R2.64] ;  /* 0x00000006021c7980 */ /* 0x000564000c101d00 */
[----:B------:R-:W-:-:S05]  /*8e70*/  @P0 BRA `(.L_x_2397) ;  /* 0x0000052000000947 */ /* 0x000fca0003800000 */
[----:B------:R-:W-:Y:S01]  /*8e80*/  LEA.HI R0, R25, R25, RZ, 0x1 ;  /* 0x0000001919007211 */ /* 0x000fe200078f08ff */
[----:B--2---:R-:W-:Y:S01]  /*8e90*/  IMAD.MOV.U32 R8, RZ, RZ, RZ ;  /* 0x000000ffff087224 */ /* 0x004fe200078e00ff */
[C---:B-----5:R-:W-:Y:S01]  /*8ea0*/  LOP3.LUT R35, R28.reuse, 0xffff0000, RZ, 0xc0, !PT ;  /* 0xffff00001c237812 */ /* 0x060fe200078ec0ff */
[----:B------:R-:W-:Y:S01]  /*8eb0*/  IMAD.MOV.U32 R10, RZ, RZ, RZ ;  /* 0x000000ffff0a7224 */ /* 0x000fe200078e00ff */
[----:B------:R-:W-:Y:S01]  /*8ec0*/  SHF.R.S32.HI R0, RZ, 0x1, R0 ;  /* 0x00000001ff007819 */ /* 0x000fe20000011400 */
[----:B------:R-:W-:Y:S01]  /*8ed0*/  IMAD.U32 R33, R28, 0x10000, RZ ;  /* 0x000100001c217824 */ /* 0x000fe200078e00ff */
[C---:B------:R-:W-:Y:S01]  /*8ee0*/  SHF.L.U32 R28, R30.reuse, 0x10, RZ ;  /* 0x000000101e1c7819 */ /* 0x040fe200000006ff */
[----:B------:R-:W-:Y:S01]  /*8ef0*/  IMAD.U32 R26, R29, 0x10000, RZ ;  /* 0x000100001d1a7824 */ /* 0x000fe200078e00ff */
[----:B------:R-:W-:Y:S01]  /*8f00*/  ISETP.GE.AND P1, PT, R15, R0, PT ;  /* 0x000000000f00720c */ /* 0x000fe20003f26270 */
[--C-:B------:R-:W-:Y:S01]  /*8f10*/  IMAD.MOV.U32 R4, RZ, RZ, R0.reuse ;  /* 0x000000ffff047224 */ /* 0x100fe200078e0000 */
[----:B------:R-:W-:Y:S01]  /*8f20*/  LOP3.LUT R39, R30, 0xffff0000, RZ, 0xc0, !PT ;  /* 0xffff00001e277812 */ /* 0x000fe200078ec0ff */
[C---:B------:R-:W-:Y:S01]  /*8f30*/  IMAD.U32 R30, R31.reuse, 0x10000, RZ ;  /* 0x000100001f1e7824 */ /* 0x040fe200078e00ff */
[----:B------:R-:W-:Y:S02]  /*8f40*/  LOP3.LUT R41, R31, 0xffff0000, RZ, 0xc0, !PT ;  /* 0xffff00001f297812 */ /* 0x000fe400078ec0ff */
[----:B------:R-:W-:Y:S07]  /*8f50*/  LOP3.LUT R37, R29, 0xffff0000, RZ, 0xc0, !PT ;  /* 0xffff00001d257812 */ /* 0x000fee00078ec0ff */
[C---:B------:R-:W-:Y:S01]  /*8f60*/  @P1 IADD3 R4, -R0.reuse, RZ, RZ ;  /* 0x000000ff00041210 */ /* 0x040fe20007ffe1ff */
[----:B------:R-:W-:Y:S01]  /*8f70*/  @P1 IMAD.MOV R8, RZ, RZ, -R0 ;  /* 0x000000ffff081224 */ /* 0x000fe200078e0a00 */
[----:B------:R-:W-:Y:S02]  /*8f80*/  @P1 IADD3 R10, -R0, RZ, RZ ;  /* 0x000000ff000a1210 */ /* 0x000fe40007ffe1ff */
[C---:B------:R-:W-:Y:S02]  /*8f90*/  LEA R2, P0, R4.reuse, R2, 0x1 ;  /* 0x0000000204027211 */ /* 0x040fe400078008ff */
[----:B------:R-:W-:Y:S02]  /*8fa0*/  IADD3 R9, P2, R151, R8, RZ ;  /* 0x0000000897097210 */ /* 0x000fe40007f5e0ff */
[----:B------:R-:W-:Y:S02]  /*8fb0*/  LEA.HI.X.SX32 R3, R4, R3, 0x1, P0 ;  /* 0x0000000304037211 */ /* 0x000fe400000f0eff */
[C---:B------:R-:W-:Y:S02]  /*8fc0*/  LEA R48, P0, R9.reuse, R128, 0x1 ;  /* 0x0000008009307211 */ /* 0x040fe400078008ff */
[----:B------:R-:W-:Y:S01]  /*8fd0*/  LEA.HI.X.SX32 R8, R8, R142, 0x1, P2 ;  /* 0x0000008e08087211 */ /* 0x000fe200010f0eff */
[----:B------:R-:W2:Y:S03]  /*8fe0*/  LD.E.128 R4, [R2.64] ;  /* 0x0000000602047980 */ /* 0x000ea6000c101d00 */
[----:B------:R-:W-:Y:S02]  /*8ff0*/  LEA.HI.X R49, R9, R129, R8, 0x1, P0 ;  /* 0x0000008109317211 */ /* 0x000fe400000f0c08 */
[----:B------:R-:W-:Y:S04]  /*9000*/  IADD3 R11, P0, R151, R10, RZ ;  /* 0x0000000a970b7210 */ /* 0x000fe80007f1e0ff */
[----:B------:R-:W3:Y:S01]  /*9010*/  LD.E.128 R48, [R48.64] ;  /* 0x0000000630307980 */ /* 0x000ee2000c101d00 */
[----:B------:R-:W-:Y:S02]  /*9020*/  LEA.HI.X.SX32 R0, R10, R142, 0x1, P0 ;  /* 0x0000008e0a007211 */ /* 0x000fe400000f0eff */
[C---:B------:R-:W-:Y:S04]  /*9030*/  LEA R8, P0, R11.reuse, R130, 0x1 ;  /* 0x000000820b087211 */ /* 0x040fe800078008ff */
[----:B------:R-:W-:Y:S05]  /*9040*/  LEA.HI.X R9, R11, R131, R0, 0x1, P0 ;  /* 0x000000830b097211 */ /* 0x000fea00000f0c00 */
[----:B----4-:R2:W4:Y:S02]  /*9050*/  LD.E.128 R44, [R8.64] ;  /* 0x00000006082c7980 */ /* 0x010524000c101d00 */
[C---:B--2---:R-:W-:Y:S01]  /*9060*/  IMAD.U32 R8, R7.reuse, 0x10000, RZ ;  /* 0x0001000007087824 */ /* 0x044fe200078e00ff */
[----:B------:R-:W-:Y:S01]  /*9070*/  LOP3.LUT R10, R7, 0xffff0000, RZ, 0xc0, !PT ;  /* 0xffff0000070a7812 */ /* 0x000fe200078ec0ff */
[C---:B------:R-:W-:Y:S01]  /*9080*/  IMAD.U32 R0, R4.reuse, 0x10000, RZ ;  /* 0x0001000004007824 */ /* 0x040fe200078e00ff */
[----:B------:R-:W-:Y:S02]  /*9090*/  LOP3.LUT R2, R4, 0xffff0000, RZ, 0xc0, !PT ;  /* 0xffff000004027812 */ /* 0x000fe400078ec0ff */
[C---:B------:R-:W-:Y:S02]  /*90a0*/  SHF.L.U32 R3, R5.reuse, 0x10, RZ ;  /* 0x0000001005037819 */ /* 0x040fe400000006ff */
[----:B------:R-:W-:Y:S01]  /*90b0*/  LOP3.LUT R4, R5, 0xffff0000, RZ, 0xc0, !PT ;  /* 0xffff000005047812 */ /* 0x000fe200078ec0ff */
[----:B------:R-:W-:Y:S01]  /*90c0*/  IMAD.U32 R5, R6, 0x10000, RZ ;  /* 0x0001000006057824 */ /* 0x000fe200078e00ff */
[----:B---3--:R-:W-:Y:S01]  /*90d0*/  SHF.L.U32 R31, R48, 0x10, RZ ;  /* 0x00000010301f7819 */ /* 0x008fe200000006ff */
[----:B------:R-:W-:Y:S01]  /*90e0*/  IMAD.U32 R24, R49, 0x10000, RZ ;  /* 0x0001000031187824 */ /* 0x000fe200078e00ff */
[C---:B------:R-:W-:Y:S01]  /*90f0*/  SHF.L.U32 R7, R51.reuse, 0x10, RZ ;  /* 0x0000001033077819 */ /* 0x040fe200000006ff */
        /* <DEDUP_REMOVED lines=11> */
[----:B------:R-:W-:Y:S02]  /*91b0*/  @!P1 FADD.FTZ R24, -R24, -RZ ;  /* 0x800000ff18189221 */ /* 0x000fe40000010100 */
[----:B------:R-:W-:Y:S01]  /*91c0*/  FMUL.FTZ R0, R0, R31 ;  /* 0x0000001f00007220 */ /* 0x000fe20000410000 */
[----:B----4-:R-:W-:Y:S01]  /*91d0*/  LOP3.LUT R31, R47, 0xffff0000, RZ, 0xc0, !PT ;  /* 0xffff00002f1f7812 */ /* 0x010fe200078ec0ff */
[----:B------:R-:W-:Y:S02]  /*91e0*/  FMUL.FTZ R7, R8, R7 ;  /* 0x0000000708077220 */ /* 0x000fe40000410000 */
[----:B------:R-:W-:Y:S01]  /*91f0*/  FMUL.FTZ R8, R10, R9 ;  /* 0x000000090a087220 */ /* 0x000fe20000410000 */
[C---:B------:R-:W-:Y:S01]  /*9200*/  LOP3.LUT R10, R44.reuse, 0xffff0000, RZ, 0xc0, !PT ;  /* 0xffff00002c0a7812 */ /* 0x040fe200078ec0ff */
[----:B------:R-:W-:Y:S02]  /*9210*/  IMAD.U32 R9, R44, 0x10000, RZ ;  /* 0x000100002c097824 */ /* 0x000fe400078e00ff */
[----:B------:R-:W-:Y:S02]  /*9220*/  @!P1 FADD.FTZ R12, -R12, -RZ ;  /* 0x800000ff0c0c9221 */ /* 0x000fe40000010100 */
[----:B------:R-:W-:Y:S02]  /*9230*/  @!P1 FADD.FTZ R27, -R27, -RZ ;  /* 0x800000ff1b1b9221 */ /* 0x000fe40000010100 */
[----:B------:R-:W-:Y:S01]  /*9240*/  FMUL.FTZ R2, R2, R29 ;  /* 0x0000001d02027220 */ /* 0x000fe20000410000 */
[----:B------:R-:W-:Y:S01]  /*9250*/  SHF.L.U32 R29, R47, 0x10, RZ ;  /* 0x000000102f1d7819 */ /* 0x000fe200000006ff */
[----:B------:R-:W-:Y:S01]  /*9260*/  FMUL.FTZ R6, R6, R11 ;  /* 0x0000000b06067220 */ /* 0x000fe20000410000 */
[----:B------:R-:W-:Y:S01]  /*9270*/  SHF.L.U32 R11, R45, 0x10, RZ ;  /* 0x000000102d0b7819 */ /* 0x000fe200000006ff */
[----:B------:R-:W-:Y:S02]  /*9280*/  FMUL.FTZ R3, R3, R24 ;  /* 0x0000001803037220 */ /* 0x000fe40000410000 */
[----:B------:R-:W-:Y:S02]  /*9290*/  FFMA.FTZ R0, R33, R9, R0 ;  /* 0x0000000921007223 */ /* 0x000fe40000010000 */
[----:B------:R-:W-:Y:S01]  /*92a0*/  FMUL.FTZ R5, R5, R12 ;  /* 0x0000000c05057220 */ /* 0x000fe20000410000 */
[----:B------:R-:W-:Y:S01]  /*92b0*/  LOP3.LUT R12, R45, 0xffff0000, RZ, 0xc0, !PT ;  /* 0xffff00002d0c7812 */ /* 0x000fe200078ec0ff */
[----:B------:R-:W-:Y:S01]  /*92c0*/  FMUL.FTZ R4, R4, R27 ;  /* 0x0000001b04047220 */ /* 0x000fe20000410000 */
[C---:B------:R-:W-:Y:S01]  /*92d0*/  LOP3.LUT R27, R46.reuse, 0xffff0000, RZ, 0xc0, !PT ;  /* 0xffff00002e1b7812 */ /* 0x040fe200078ec0ff */
[----:B------:R-:W-:Y:S02]  /*92e0*/  FFMA.FTZ R2, R35, R10, R2 ;  /* 0x0000000a23027223 */ /* 0x000fe40000010002 */
[----:B------:R-:W-:Y:S02]  /*92f0*/  IMAD.U32 R24, R46, 0x10000, RZ ;  /* 0x000100002e187824 */ /* 0x000fe400078e00ff */
        /* <DEDUP_REMOVED lines=8> */
[----:B------:R-:W-:Y:S04]  /*9380*/  F2FP.BF16.PACK_AB R30, R6, R5 ;  /* 0x00000005061e723e */ /* 0x000fe800000010ff */
[----:B------:R-:W-:Y:S02]  /*9390*/  F2FP.BF16.PACK_AB R31, R8, R7 ;  /* 0x00000007081f723e */ /* 0x000fe400000010ff */
.L_x_2397:
[----:B------:R-:W-:Y:S05]  /*93a0*/  BSYNC B0 ;  /* 0x0000000000007941 */ /* 0x000fea0003800000 */
.L_x_2396:
[C---:B--2---:R-:W-:Y:S01]  /*93b0*/  LEA R4, P1, R91.reuse, R138, 0x1 ;  /* 0x0000008a5b047211 */ /* 0x044fe200078208ff */
        /* <DEDUP_REMOVED lines=9> */
[----:B--2---:R-:W-:Y:S01]  /*9450*/  IMAD.MOV.U32 R5, RZ, RZ, RZ ;  /* 0x000000ffff057224 */ /* 0x004fe200078e00ff */
        /* <DEDUP_REMOVED lines=16> */
[----:B------:R-:W-:Y:S02]  /*9560*/  LEA.HI.X.SX32 R0, R5, R140, 0x1, P2 ;  /* 0x0000008c05007211 */ /* 0x000fe400010f0eff */
[C---:B----4-:R-:W-:Y:S01]  /*9570*/  LEA R44, P0, R29.reuse, R128, 0x1 ;  /* 0x000000801d2c7211 */ /* 0x050fe200078008ff */
        /* <DEDUP_REMOVED lines=8> */
[----:B------:R-:W-:Y:S06]  /*9600*/  LEA.HI.X R41, R27, R131, R0, 0x1, P0 ;  /* 0x000000831b297211 */ /* 0x000fec00000f0c00 */
[----:B------:R-:W4:Y:S01]  /*9610*/  LD.E.128 R40, [R40.64] ;  /* 0x0000000628287980 */ /* 0x000f22000c101d00 */
        /* <DEDUP_REMOVED lines=30> */
[----:B------:R-:W-:Y:S01]  /*9800*/  FMUL.FTZ R2, R2, R27 ;  /* 0x0000001b02027220 */ /* 0x000fe20000410000 */
[C---:B------:R-:W-:Y:S01]  /*9810*/  LOP3.LUT R27, R42.reuse, 0xffff0000, RZ, 0xc0, !PT ;  /* 0xffff00002a1b7812 */ /* 0x040fe200078ec0ff */
[----:B------:R-:W-:Y:S01]  /*9820*/  FMUL.FTZ R3, R3, R24 ;  /* 0x0000001803037220 */ /* 0x000fe20000410000 */
[----:B------:R-:W-:Y:S01]  /*9830*/  SHF.L.U32 R24, R42, 0x10, RZ ;  /* 0x000000102a187819 */ /* 0x000fe200000006ff */
[----:B------:R-:W-:Y:S02]  /*9840*/  FMUL.FTZ R6, R6, R11 ;  /* 0x0000000b06067220 */ /* 0x000fe40000410000 */
[----:B------:R-:W-:Y:S02]  /*9850*/  IMAD.U32 R11, R41, 0x10000, RZ ;  /* 0x00010000290b7824 */ /* 0x000fe400078e00ff */
[----:B------:R-:W-:Y:S02]  /*9860*/  FFMA.FTZ R0, R31, R9, R0 ;  /* 0x000000091f007223 */ /* 0x000fe40000010000 */
[----:B------:R-:W-:Y:S01]  /*9870*/  FMUL.FTZ R5, R5, R12 ;  /* 0x0000000c05057220 */ /* 0x000fe20000410000 */
[----:B------:R-:W-:Y:S01]  /*9880*/  LOP3.LUT R12, R41, 0xffff0000, RZ, 0xc0, !PT ;  /* 0xffff0000290c7812 */ /* 0x000fe200078ec0ff */
[----:B------:R-:W-:Y:S02]  /*9890*/  FMUL.FTZ R4, R4, R25 ;  /* 0x0000001904047220 */ /* 0x000fe40000410000 */
        /* <DEDUP_REMOVED lines=13> */
.L_x_2399:
[----:B------:R-:W-:Y:S05]  /*9970*/  BSYNC B0 ;  /* 0x0000000000007941 */ /* 0x000fea0003800000 */
.L_x_2398:
[C---:B--2---:R-:W-:Y:S04]  /*9980*/  LEA R2, P0, R89.reuse, R138, 0x1 ;  /* 0x0000008a59027211 */ /* 0x044fe800078008ff */
[----:B------:R-:W-:Y:S05]  /*9990*/  LEA.HI.X R3, R89, R139, R88, 0x1, P0 ;  /* 0x0000008b59037211 */ /* 0x000fea00000f0c58 */
[----:B-----5:R2:W-:Y:S04]  /*99a0*/  ST.E.128 [R2.64], R8 ;  /* 0x0000000802007985 */ /* 0x0205e8000c101d06 */
.L_x_2393:
[----:B------:R-:W-:Y:S05]  /*99b0*/  BSYNC B1 ;  /* 0x0000000000017941 */ /* 0x000fea0003800000 */
.L_x_2392:
[----:B--23--:R-:W2:Y:S02]  /*99c0*/  LD.E R3, [R22.64+0xd0] ;  /* 0x0000d00616037980 */ /* 0x00cea4000c101900 */
[----:B--2---:R-:W-:Y:S05]  /*99d0*/  IMAD.U32 R3, R3, -0x20, RZ ;  /* 0xffffffe003037824 */ /* 0x004fea00078e00ff */
[C---:B------:R-:W-:Y:S02]  /*99e0*/  LEA R130, P1, R3.reuse, R130, 0x1 ;  /* 0x0000008203827211 */ /* 0x040fe400078208ff */
[C---:B------:R-:W-:Y:S02]  /*99f0*/  LEA R128, P0, R3.reuse, R128, 0x1 ;  /* 0x0000008003807211 */ /* 0x040fe400078008ff */
[C---:B------:R-:W-:Y:S02]  /*9a00*/  LEA.HI.X.SX32 R131, R3.reuse, R131, 0x1, P1 ;  /* 0x0000008303837211 */ /* 0x040fe400008f0eff */
[----:B------:R-:W-:Y:S01]  /*9a10*/  LEA.HI.X.SX32 R129, R3, R129, 0x1, P0 ;  /* 0x0000008103817211 */ /* 0x000fe200000f0eff */
[----:B------:R-:W-:-:S05]  /*9a20*/  BRA `(.L_x_2367) ;  /* 0x000002e000007947 */ /* 0x000fca0003800000 */
.L_x_2357:
[----:B----4-:R-:W2:Y:S01]  /*9a30*/  @P2 LD.E.128 R28, [R126.64] ;  /* 0x000000067e1c2980 */ /* 0x010ea2000c101d00 */
[C---:B------:R-:W-:Y:S04]  /*9a40*/  ISETP.GE.AND P0, PT, R84.reuse, R179, PT ;  /* 0x000000b35400720c */ /* 0x040fe80003f06270 */
[----:B------:R-:W-:Y:S11]  /*9a50*/  ISETP.GE.AND P0, PT, R84, R177, !P0 ;  /* 0x000000b15400720c */ /* 0x000ff60004706270 */
[----:B------:R-:W-:Y:S02]  /*9a60*/  @!UPT UIADD3 URZ, URZ, URZ, URZ ;  /* 0x0000003f3f3ff290 */ /* 0x000fe4000fffe03f */
[C---:B------:R-:W-:Y:S04]  /*9a70*/  @P0 LEA R36, P1, R104.reuse, R126, 0x1 ;  /* 0x0000007e68240211 */ /* 0x040fe800078208ff */
[----:B------:R-:W-:Y:S02]  /*9a80*/  @P0 LEA.HI.X R37, R104, R127, R103, 0x1, P1 ;  /* 0x0000007f68250211 */ /* 0x000fe400008f0c67 */
[C---:B------:R-:W-:Y:S04]  /*9a90*/  @P0 LEA R34, P1, R75.reuse, R138, 0x1 ;  /* 0x0000008a4b220211 */ /* 0x040fe800078208ff */
[----:B------:R-:W-:Y:S02]  /*9aa0*/  @P0 LEA.HI.X R35, R75, R139, R76, 0x1, P1 ;  /* 0x0000008b4b230211 */ /* 0x000fe400008f0c4c */
[C---:B------:R-:W-:Y:S04]  /*9ab0*/  ISETP.GE.AND P1, PT, R83.reuse, R179, PT ;  /* 0x000000b35300720c */ /* 0x040fe80003f26270 */
[----:B------:R-:W-:Y:S01]  /*9ac0*/  ISETP.GE.AND P1, PT, R83, R177, !P1 ;  /* 0x000000b15300720c */ /* 0x000fe20004f26270 */
[----:B--2---:R-:W-:Y:S04]  /*9ad0*/  @P2 ST.E.128 [R138.64], R28 ;  /* 0x0000001c8a002985 */ /* 0x004fe8000c101d06 */
[----:B------:R-:W2:Y:S04]  /*9ae0*/  @P2 LD.E.128 R4, [R126.64+0x80] ;  /* 0x000080067e042980 */ /* 0x000ea8000c101d00 */
[----:B--2---:R1:W-:Y:S04]  /*9af0*/  @P2 ST.E.128 [R138.64+0x80], R4 ;  /* 0x000080048a002985 */ /* 0x0043e8000c101d06 */
[----:B------:R-:W2:Y:S04]  /*9b00*/  @P2 LD.E.128 R24, [R126.64+0x100] ;  /* 0x000100067e182980 */ /* 0x000ea8000c101d00 */
[----:B--2---:R2:W-:Y:S01]  /*9b10*/  @P2 ST.E.128 [R138.64+0x100], R24 ;  /* 0x000100188a002985 */ /* 0x0045e2000c101d06 */
[C---:B------:R-:W-:Y:S03]  /*9b20*/  @P1 LEA R32, P2, R106.reuse, R126, 0x1 ;  /* 0x0000007e6a201211 */ /* 0x040fe600078408ff */
[----:B------:R-:W3:Y:S01]  /*9b30*/  @P0 LD.E.128 R8, [R36.64] ;  /* 0x0000000624080980 */ /* 0x000ee2000c101d00 */
[----:B------:R-:W-:Y:S03]  /*9b40*/  @P1 LEA.HI.X R33, R106, R127, R105, 0x1, P2 ;  /* 0x0000007f6a211211 */ /* 0x000fe600010f0c69 */
[----:B---3--:R-:W-:Y:S04]  /*9b50*/  @P0 ST.E.128 [R34.64], R8 ;  /* 0x0000000822000985 */ /* 0x008fe8000c101d06 */
[----:B-1----:R-:W3:Y:S04]  /*9b60*/  @P0 LD.E.128 R4, [R36.64+0x80] ;  /* 0x0000800624040980 */ /* 0x002ee8000c101d00 */
[----:B---3--:R-:W-:Y:S04]  /*9b70*/  @P0 ST.E.128 [R34.64+0x80], R4 ;  /* 0x0000800422000985 */ /* 0x008fe8000c101d06 */
[----:B------:R-:W3:Y:S04]  /*9b80*/  @P0 LD.E.128 R28, [R36.64+0x100] ;  /* 0x00010006241c0980 */ /* 0x000ee8000c101d00 */
[----:B---3--:R1:W-:Y:S01]  /*9b90*/  @P0 ST.E.128 [R34.64+0x100], R28 ;  /* 0x0001001c22000985 */ /* 0x0083e2000c101d06 */
[C---:B------:R-:W-:Y:S03]  /*9ba0*/  @P1 LEA R2, P0, R100.reuse, R138, 0x1 ;  /* 0x0000008a64021211 */ /* 0x040fe600078008ff */
[----:B--2---:R-:W2:Y:S01]  /*9bb0*/  @P1 LD.E.128 R24, [R32.64] ;  /* 0x0000000620181980 */ /* 0x004ea2000c101d00 */
[----:B------:R-:W-:Y:S02]  /*9bc0*/  @P1 LEA.HI.X R3, R100, R139, R101, 0x1, P0 ;  /* 0x0000008b64031211 */ /* 0x000fe400000f0c65 */
[C---:B------:R-:W-:Y:S04]  /*9bd0*/  ISETP.GE.AND P0, PT, R82.reuse, R179, PT ;  /* 0x000000b35200720c */ /* 0x040fe80003f06270 */
[----:B------:R-:W-:Y:S11]  /*9be0*/  ISETP.GE.AND P0, PT, R82, R177, !P0 ;  /* 0x000000b15200720c */ /* 0x000ff60004706270 */
[----:B------:R-:W-:Y:S02]  /*9bf0*/  @!UPT UIADD3 URZ, URZ, URZ, URZ ;  /* 0x0000003f3f3ff290 */ /* 0x000fe4000fffe03f */
[----:B------:R-:W-:Y:S02]  /*9c00*/  @P0 IMAD R0, R175, 0x60, RZ ;  /* 0x00000060af000824 */ /* 0x000fe400078e02ff */
[----:B-1----:R-:W-:Y:S04]  /*9c10*/  @P0 IMAD.WIDE.U32 R34, R174, 0x60, R126 ;  /* 0x00000060ae220825 */ /* 0x002fe800078e007e */
[----:B------:R-:W-:Y:S02]  /*9c20*/  @P0 IMAD.IADD R35, R35, 0x1, R0 ;  /* 0x0000000123230824 */ /* 0x000fe400078e0200 */
[----:B------:R-:W-:Y:S01]  /*9c30*/  @P0 IMAD R0, R135, 0x60, RZ ;  /* 0x0000006087000824 */ /* 0x000fe200078e02ff */
[----:B--2---:R1:W-:Y:S04]  /*9c40*/  @P1 ST.E.128 [R2.64], R24 ;  /* 0x0000001802001985 */ /* 0x0043e8000c101d06 */
[----:B------:R-:W2:Y:S04]  /*9c50*/  @P1 LD.E.128 R8, [R32.64+0x80] ;  /* 0x0000800620081980 */ /* 0x000ea8000c101d00 */
[----:B--2---:R2:W-:Y:S04]  /*9c60*/  @P1 ST.E.128 [R2.64+0x80], R8 ;  /* 0x0000800802001985 */ /* 0x0045e8000c101d06 */
[----:B------:R3:W4:Y:S02]  /*9c70*/  @P1 LD.E.128 R4, [R32.64+0x100] ;  /* 0x0001000620041980 */ /* 0x000724000c101d00 */
[----:B---3--:R-:W-:Y:S04]  /*9c80*/  @P0 IMAD.WIDE.U32 R32, R134, 0x60, R138 ;  /* 0x0000006086200825 */ /* 0x008fe800078e008a */
[----:B------:R-:W-:Y:S01]  /*9c90*/  @P0 IMAD.IADD R33, R33, 0x1, R0 ;  /* 0x0000000121210824 */ /* 0x000fe200078e0200 */
[----:B----4-:R3:W-:Y:S04]  /*9ca0*/  @P1 ST.E.128 [R2.64+0x100], R4 ;  /* 0x0001000402001985 */ /* 0x0107e8000c101d06 */
[----:B------:R-:W4:Y:S04]  /*9cb0*/  @P0 LD.E.128 R28, [R34.64] ;  /* 0x00000006221c0980 */ /* 0x000f28000c101d00 */
[----:B----4-:R3:W-:Y:S04]  /*9cc0*/  @P0 ST.E.128 [R32.64], R28 ;  /* 0x0000001c20000985 */ /* 0x0107e8000c101d06 */
[----:B-1----:R-:W4:Y:S04]  /*9cd0*/  @P0 LD.E.128 R24, [R34.64+0x80] ;  /* 0x0000800622180980 */ /* 0x002f28000c101d00 */
[----:B----4-:R3:W-:Y:S04]  /*9ce0*/  @P0 ST.E.128 [R32.64+0x80], R24 ;  /* 0x0000801820000985 */ /* 0x0107e8000c101d06 */
[----:B--2---:R-:W2:Y:S04]  /*9cf0*/  @P0 LD.E.128 R8, [R34.64+0x100] ;  /* 0x0001000622080980 */ /* 0x004ea8000c101d00 */
[----:B--2---:R3:W-:Y:S02]  /*9d00*/  @P0 ST.E.128 [R32.64+0x100], R8 ;  /* 0x0001000820000985 */ /* 0x0047e4000c101d06 */
.L_x_2367:
[----:B------:R-:W-:Y:S05]  /*9d10*/  BSYNC B2 ;  /* 0x0000000000027941 */ /* 0x000fea0003800000 */
.L_x_2356:
[----:B------:R-:W-:Y:S01]  /*9d20*/  ISETP.NE.U32.AND P1, PT, R212, RZ, PT ;  /* 0x000000ffd400720c */ /* 0x000fe20003f25070 */
[----:B---3--:R-:W2:Y:S01]  /*9d30*/  LD.E R3, [R22.64+0x128] ;  /* 0x0001280616037980 */ /* 0x008ea2000c101900 */
[----:B------:R-:W-:Y:S02]  /*9d40*/  BSSY B0, `(.L_x_2400) ;  /* 0x0000060000007945 */ /* 0x000fe40003800000 */
[----:B------:R-:W-:Y:S01]  /*9d50*/  ISETP.NE.AND.EX P1, PT, R213, RZ, PT, P1 ;  /* 0x000000ffd500720c */ /* 0x000fe20003f25310 */
[----:B--2---:R-:W-:Y:S05]  /*9d60*/  IMAD.U32 R3, R3, -0x40, RZ ;  /* 0xffffffc003037824 */ /* 0x004fea00078e00ff */
[C---:B-1----:R-:W-:Y:S04]  /*9d70*/  LEA R126, P0, R3.reuse, R126, 0x1 ;  /* 0x0000007e037e7211 */ /* 0x042fe800078008ff */
        /* <DEDUP_REMOVED lines=11> */
[----:B------:R-:W-:Y:S05]  /*9e30*/  IABS R5, R17 ;  /* 0x0000001100057213 */ /* 0x000fea0000000000 */
[----:B------:R-:W5:Y:S01]  /*9e40*/  LD.E.64 R24, [R22.64+0x20] ;  /* 0x0000200616187980 */ /* 0x000f62000c101b00 */
[-C--:B--2---:R-:W-:Y:S02]  /*9e50*/  IABS R3, R2.reuse ;  /* 0x0000000200037213 */ /* 0x084fe40000000000 */
[----:B------:R-:W-:Y:S02]  /*9e60*/  IABS R7, R2 ;  /* 0x0000000200077213 */ /* 0x000fe40000000000 */
[----:B------:R-:W1:Y:S03]  /*9e70*/  I2F.RP R8, R3 ;  /* 0x0000000300087306 */ /* 0x000e660000209400 */
[----:B------:R-:W-:Y:S07]  /*9e80*/  IMAD.MOV R7, RZ, RZ, -R7 ;  /* 0x000000ffff077224 */ /* 0x000fee00078e0a07 */
[----:B-1----:R-:W1:Y:S02]  /*9e90*/  MUFU.RCP R0, R8 ;  /* 0x0000000800007308 */ /* 0x002e640000001000 */
[----:B-1----:R-:W-:Y:S01]  /*9ea0*/  IADD3 R4, R0, 0xffffffe, RZ ;  /* 0x0ffffffe00047810 */ /* 0x002fe20007ffe0ff */
[----:B------:R-:W2:Y:S07]  /*9eb0*/  LD.E.64 R8, [R22.64+0x38] ;  /* 0x0000380616087980 */ /* 0x000eae000c101b00 */
[----:B------:R-:W1:Y:S02]  /*9ec0*/  F2I.FTZ.U32.TRUNC.NTZ R11, R4 ;  /* 0x00000004000b7305 */ /* 0x000e64000021f000 */
[--C-:B-1----:R-:W-:Y:S04]  /*9ed0*/  IMAD.MOV R0, RZ, RZ, -R11.reuse ;  /* 0x000000ffff007224 */ /* 0x102fe800078e0a0b */
[----:B------:R-:W-:Y:S04]  /*9ee0*/  IMAD R0, R0, R3, RZ ;  /* 0x0000000300007224 */ /* 0x000fe800078e02ff */
[----:B------:R-:W-:Y:S02]  /*9ef0*/  IMAD.HI.U32 R0, R11, R0, R10 ;  /* 0x000000000b007227 */ /* 0x000fe400078e000a */
[----:B----4-:R-:W4:Y:S04]  /*9f00*/  LD.E.64 R10, [R22.64+0x28] ;  /* 0x00002806160a7980 */ /* 0x010f28000c101b00 */
        /* <DEDUP_REMOVED lines=8> */
[----:B------:R-:W-:Y:S01]  /*9f90*/  @!P0 IADD3 R4, R4, 0x1, RZ ;  /* 0x0000000104048810 */ /* 0x000fe20007ffe0ff */
[----:B------:R-:W-:Y:S01]  /*9fa0*/  @!P0 IMAD.IADD R5, R5, 0x1, -R3 ;  /* 0x0000000105058824 */ /* 0x000fe200078e0a03 */
[----:B------:R-:W-:Y:S02]  /*9fb0*/  ISETP.NE.AND P0, PT, R2, RZ, PT ;  /* 0x000000ff0200720c */ /* 0x000fe40003f05270 */
[-C--:B------:R-:W-:Y:S02]  /*9fc0*/  ISETP.GE.U32.AND P5, PT, R6, R3.reuse, PT ;  /* 0x000000030600720c */ /* 0x080fe40003fa6070 */
[----:B------:R-:W-:Y:S02]  /*9fd0*/  ISETP.GE.U32.AND P4, PT, R5, R3, PT ;  /* 0x000000030500720c */ /* 0x000fe40003f86070 */
[-C--:B------:R-:W-:Y:S02]  /*9fe0*/  LOP3.LUT R5, R16, R2.reuse, RZ, 0x3c, !PT ;  /* 0x0000000210057212 */ /* 0x080fe400078e3cff */
[-C--:B------:R-:W-:Y:S02]  /*9ff0*/  LOP3.LUT R3, R17, R2.reuse, RZ, 0x3c, !PT ;  /* 0x0000000211037212 */ /* 0x080fe400078e3cff */
[----:B------:R-:W-:Y:S02]  /*a000*/  ISETP.GE.AND P2, PT, R5, RZ, PT ;  /* 0x000000ff0500720c */ /* 0x000fe40003f46270 */
[----:B------:R-:W-:Y:S02]  /*a010*/  ISETP.GE.AND P1, PT, R3, RZ, PT ;  /* 0x000000ff0300720c */ /* 0x000fe40003f26270 */
[----:B------:R-:W-:Y:S02]  /*a020*/  LOP3.LUT R3, RZ, R2, RZ, 0x33, !PT ;  /* 0x00000002ff037212 */ /* 0x000fe400078e33ff */
[----:B------:R-:W-:Y:S02]  /*a030*/  @P5 IADD3 R0, R0, 0x1, RZ ;  /* 0x0000000100005810 */ /* 0x000fe40007ffe0ff */
[----:B------:R-:W-:Y:S05]  /*a040*/  @P4 IADD3 R4, R4, 0x1, RZ ;  /* 0x0000000104044810 */ /* 0x000fea0007ffe0ff */
[----:B------:R-:W-:Y:S02]  /*a050*/  @!P2 IMAD.MOV R0, RZ, RZ, -R0 ;  /* 0x000000ffff00a224 */ /* 0x000fe400078e0a00 */
[----:B------:R-:W-:Y:S05]  /*a060*/  @!P1 IMAD.MOV R4, RZ, RZ, -R4 ;  /* 0x000000ffff049224 */ /* 0x000fea00078e0a04 */
[C---:B------:R-:W-:Y:S02]  /*a070*/  SEL R4, R3.reuse, R4, !P0 ;  /* 0x0000000403047207 */ /* 0x040fe40004000000 */
[----:B------:R-:W-:Y:S02]  /*a080*/  SEL R3, R3, R0, !P0 ;  /* 0x0000000003037207 */ /* 0x000fe40004000000 */
[CC--:B------:R-:W-:Y:S02]  /*a090*/  LEA R30, P1, R4.reuse, R212.reuse, 0x2 ;  /* 0x000000d4041e7211 */ /* 0x0c0fe400078210ff */
[C---:B------:R-:W-:Y:S02]  /*a0a0*/  LEA R28, P0, R3.reuse, R212, 0x2 ;  /* 0x000000d4031c7211 */ /* 0x040fe400078010ff */
[-C--:B------:R-:W-:Y:S02]  /*a0b0*/  LEA.HI.X.SX32 R31, R4, R213.reuse, 0x2, P1 ;  /* 0x000000d5041f7211 */ /* 0x080fe400008f16ff */
[C---:B------:R-:W-:Y:S01]  /*a0c0*/  LEA.HI.X.SX32 R29, R3.reuse, R213, 0x2, P0 ;  /* 0x000000d5031d7211 */ /* 0x040fe200000f16ff */
[----:B------:R-:W-:Y:S01]  /*a0d0*/  IMAD.IADD R3, R3, 0x1, -R4 ;  /* 0x0000000103037824 */ /* 0x000fe200078e0a04 */
[----:B------:R-:W-:Y:S01]  /*a0e0*/  IADD3 R0, -R16, R17, RZ ;  /* 0x0000001110007210 */ /* 0x000fe20007ffe1ff */
[----:B------:R-:W2:Y:S04]  /*a0f0*/  LD.E R5, [R30.64] ;  /* 0x000000061e057980 */ /* 0x000ea8000c101900 */
[----:B------:R-:W-:Y:S01]  /*a100*/  IMAD R0, R3, R2, R0 ;  /* 0x0000000203007224 */ /* 0x000fe200078e0200 */
[----:B------:R-:W2:Y:S03]  /*a110*/  LD.E R6, [R28.64] ;  /* 0x000000061c067980 */ /* 0x000ea6000c101900 */
[-C--:B---3--:R-:W-:Y:S01]  /*a120*/  IMAD R4, R27, R0.reuse, RZ ;  /* 0x000000001b047224 */ /* 0x088fe200078e02ff */
[----:B------:R-:W-:Y:S01]  /*a130*/  SHF.R.S32.HI R3, RZ, 0x1f, R0 ;  /* 0x0000001fff037819 */ /* 0x000fe20000011400 */
[C---:B------:R-:W-:Y:S04]  /*a140*/  IMAD.WIDE.U32 R16, R26.reuse, R0, RZ ;  /* 0x000000001a107225 */ /* 0x040fe800078e00ff */
[----:B--2---:R-:W-:Y:S02]  /*a150*/  IMAD.IADD R6, R5, 0x1, -R6 ;  /* 0x0000000105067824 */ /* 0x004fe400078e0a06 */
[----:B------:R-:W-:Y:S02]  /*a160*/  IMAD R5, R26, R3, R4 ;  /* 0x000000031a057224 */ /* 0x000fe400078e0204 */
[-C--:B-----5:R-:W-:Y:S01]  /*a170*/  IMAD R4, R25, R6.reuse, RZ ;  /* 0x0000000619047224 */ /* 0x0a0fe200078e02ff */
[----:B------:R-:W-:Y:S01]  /*a180*/  SHF.R.S32.HI R7, RZ, 0x1f, R6 ;  /* 0x0000001fff077819 */ /* 0x000fe20000011406 */
[----:B------:R-:W-:Y:S04]  /*a190*/  IMAD.IADD R17, R17, 0x1, R5 ;  /* 0x0000000111117824 */ /* 0x000fe800078e0205 */
[C---:B------:R-:W-:Y:S02]  /*a1a0*/  IMAD R4, R24.reuse, R7, R4 ;  /* 0x0000000718047224 */ /* 0x040fe400078e0204 */
[----:B------:R-:W-:Y:S04]  /*a1b0*/  IMAD.WIDE.U32 R24, R24, R6, RZ ;  /* 0x0000000618187225 */ /* 0x000fe800078e00ff */
[----:B----4-:R-:W-:Y:S01]  /*a1c0*/  IMAD.WIDE.U32 R16, R6, R10, R16 ;  /* 0x0000000a06107225 */ /* 0x010fe200078e0010 */
[----:B------:R-:W-:Y:S03]  /*a1d0*/  IADD3 R25, R25, R4, RZ ;  /* 0x0000000419197210 */ /* 0x000fe60007ffe0ff */
        /* <DEDUP_REMOVED lines=12> */
.L_x_2401:
[----:B------:R-:W2:Y:S01]  /*a2a0*/  LD.E R0, [R22.64+0x40] ;  /* 0x0000400616007980 */ /* 0x000ea2000c101900 */
[----:B------:R-:W-:Y:S02]  /*a2b0*/  IMAD.MOV.U32 R4, RZ, RZ, R141 ;  /* 0x000000ffff047224 */ /* 0x000fe400078e008d */
[----:B------:R-:W-:Y:S01]  /*a2c0*/  IMAD.MOV.U32 R5, RZ, RZ, R132 ;  /* 0x000000ffff057224 */ /* 0x000fe200078e0084 */
[----:B------:R-:W3:Y:S02]  /*a2d0*/  LD.E R3, [R22.64+0x38] ;  /* 0x0000380616037980 */ /* 0x000ee4000c101900 */
[----:B---3--:R-:W-:Y:S02]  /*a2e0*/  IMAD.U32 R3, R3, -0x40, RZ ;  /* 0xffffffc003037824 */ /* 0x008fe400078e00ff */
[----:B--2---:R-:W-:Y:S03]  /*a2f0*/  IMAD.U32 R0, R0, -0x40, RZ ;  /* 0xffffffc000007824 */ /* 0x004fe600078e00ff */
[C---:B----4-:R-:W-:Y:S02]  /*a300*/  LEA R138, P0, R3.reuse, R138, 0x1 ;  /* 0x0000008a038a7211 */ /* 0x050fe400078008ff */
[C---:B------:R-:W-:Y:S02]  /*a310*/  LEA R141, P1, R0.reuse, R4, 0x1 ;  /* 0x00000004008d7211 */ /* 0x040fe400078208ff */
[----:B------:R-:W-:Y:S02]  /*a320*/  LEA.HI.X.SX32 R139, R3, R139, 0x1, P0 ;  /* 0x0000008b038b7211 */ /* 0x000fe400000f0eff */
[----:B------:R-:W-:Y:S04]  /*a330*/  LEA.HI.X.SX32 R132, R0, R5, 0x1, P1 ;  /* 0x0000000500847211 */ /* 0x000fe800008f0eff */
.L_x_2402:
[----:B------:R-:W-:Y:S05]  /*a340*/  BSYNC B0 ;  /* 0x0000000000007941 */ /* 0x000fea0003800000 */
.L_x_2400:
[----:B------:R-:W-:Y:S04]  /*a350*/  IADD3 R13, R13, -0x1, RZ ;  /* 0xffffffff0d0d7810 */ /* 0x000fe80007ffe0ff */
[----:B------:R-:W-:Y:S11]  /*a360*/  ISETP.GT.AND P0, PT, R13, R102, PT ;  /* 0x000000660d00720c */ /* 0x000ff60003f04270 */
[----:B------:R-:W-:Y:S02]  /*a370*/  @!UPT UIADD3 URZ, URZ, URZ, URZ ;  /* 0x0000003f3f3ff290 */ /* 0x000fe4000fffe03f */
[----:B------:R-:W-:-:S05]  /*a380*/  @P0 BRA `(.L_x_2403) ;  /* 0xffff85f000000947 */ /* 0x000fca000383ffff */
.L_x_2355:
        /* <DEDUP_REMOVED lines=12> */
[----:B------:R1:W5:Y:S04]  /*a450*/  LD.E.64 R34, [R22.64+0x148] ;  /* 0x0001480616227980 */ /* 0x000368000c101b00 */
[----:B------:R1:W5:Y:S01]  /*a460*/  LD.E.64 R32, [R22.64+0x150] ;  /* 0x0001500616207980 */ /* 0x000362000c101b00 */
[----:B--2---:R-:W-:-:S04]  /*a470*/  ISETP.NE.U32.AND P1, PT, R6, RZ, PT ;  /* 0x000000ff0600720c */ /* 0x004fc80003f25070 */
[----:B------:R-:W-:-:S13]  /*a480*/  ISETP.NE.AND.EX P1, PT, R7, RZ, PT, P1 ;  /* 0x000000ff0700720c */ /* 0x000fda0003f25310 */
[----:B------:R-:W-:-:S04]  /*a490*/  @P1 LEA R10, P0, R206, R6, 0x2 ;  /* 0x00000006ce0a1211 */ /* 0x000fc800078010ff */
[----:B------:R-:W-:-:S05]  /*a4a0*/  @P1 LEA.HI.X R11, R206, R7, R79, 0x2, P0 ;  /* 0x00000007ce0b1211 */ /* 0x000fca00000f144f */
[----:B------:R-:W2:Y:S01]  /*a4b0*/  @P1 LD.E R2, [R10.64] ;  /* 0x000000060a021980 */ /* 0x000ea2000c101900 */
[----:B------:R-:W-:Y:S02]  /*a4c0*/  LEA.HI R17, R3, R3, RZ, 0x1 ;  /* 0x0000000303117211 */ /* 0x000fe400078f08ff */
[----:B------:R-:W-:Y:S02]  /*a4d0*/  IADD3 R5, P1, R5, R162, RZ ;  /* 0x000000a205057210 */ /* 0x000fe40007f3e0ff */
[----:B------:R-:W-:Y:S02]  /*a4e0*/  SHF.R.S32.HI R17, RZ, 0x1, R17 ;  /* 0x00000001ff117819 */ /* 0x000fe40000011411 */
[----:B---3--:R-:W-:Y:S01]  /*a4f0*/  ISETP.NE.AND P4, PT, R0, RZ, PT ;  /* 0x000000ff0000720c */ /* 0x008fe20003f85270 */
[----:B------:R-:W-:Y:S01]  /*a500*/  IMAD.MOV.U32 R164, RZ, RZ, R162 ;  /* 0x000000ffffa47224 */ /* 0x000fe200078e00a2 */
[----:B----45:R-:W-:Y:S01]  /*a510*/  LEA R46, P2, R162, R168, 0x1 ;  /* 0x000000a8a22e7211 */ /* 0x030fe200078408ff */
[----:B------:R-:W-:Y:S01]  /*a520*/  IMAD R12, R160, R17, R81 ;  /* 0x00000011a00c7224 */ /* 0x000fe200078e0251 */
[----:B------:R-:W-:Y:S01]  /*a530*/  LEA R7, P0, R166, R162, 0x5 ;  /* 0x000000a2a6077211 */ /* 0x000fe200078028ff */
[--C-:B------:R-:W-:Y:S01]  /*a540*/  IMAD.X R9, R9, 0x1, R165.reuse, P1 ;  /* 0x0000000109097824 */ /* 0x100fe200008e06a5 */
[----:B------:R-:W-:Y:S01]  /*a550*/  LEA.HI.X R47, R162, R169, R165, 0x1, P2 ;  /* 0x000000a9a22f7211 */ /* 0x000fe200010f0ca5 */
[----:B------:R-:W-:Y:S01]  /*a560*/  IMAD R4, R167, 0x30, RZ ;  /* 0x00000030a7047824 */ /* 0x000fe200078e02ff */
[C---:B------:R-:W-:Y:S01]  /*a570*/  LEA.HI.X R6, R166.reuse, R165, R167, 0x5, P0 ;  /* 0x000000a5a6067211 */ /* 0x040fe200000f2ca7 */
[----:B------:R-:W-:Y:S01]  /*a580*/  IMAD.WIDE.U32 R164, R166, 0x30, R164 ;  /* 0x00000030a6a47825 */ /* 0x000fe200078e00a4 */
[----:B------:R-:W-:-:S02]  /*a590*/  LEA R44, P1, R5, R168, 0x1 ;  /* 0x000000a8052c7211 */ /* 0x000fc400078208ff */
[-C--:B------:R-:W-:Y:S01]  /*a5a0*/  LEA R36, P0, R7, R168.reuse, 0x1 ;  /* 0x000000a807247211 */ /* 0x080fe200078008ff */
[----:B------:R-:W-:Y:S02]  /*a5b0*/  IMAD.IADD R21, R208, 0x1, -R69 ;  /* 0x00000001d0157824 */ /* 0x000fe400078e0a45 */
[----:B------:R-:W-:Y:S01]  /*a5c0*/  IMAD.IADD R0, R81, 0x1, R12 ;  /* 0x0000000151007824 */ /* 0x000fe200078e020c */
[-C--:B------:R-:W-:Y:S01]  /*a5d0*/  LEA.HI.X R45, R5, R169.reuse, R9, 0x1, P1 ;  /* 0x000000a9052d7211 */ /* 0x080fe200008f0c09 */
[----:B------:R-:W-:Y:S01]  /*a5e0*/  IMAD.IADD R5, R165, 0x1, R4 ;  /* 0x00000001a5057824 */ /* 0x000fe200078e0204 */
[----:B------:R-:W-:Y:S02]  /*a5f0*/  LEA.HI.X R37, R7, R169, R6, 0x1, P0 ;  /* 0x000000a907257211 */ /* 0x000fe400000f0c06 */
[----:B------:R-:W-:Y:S02]  /*a600*/  ISETP.GE.AND P0, PT, R160, R21, PT ;  /* 0x00000015a000720c */ /* 0x000fe40003f06270 */
[----:B------:R-:W-:-:S02]  /*a610*/  LEA R40, P1, R164, R168, 0x1 ;  /* 0x000000a8a4287211 */ /* 0x000fc400078208ff */
[----:B------:R-:W-:Y:S02]  /*a620*/  ISETP.GT.AND P0, PT, R56, -0x8, !P0 ;  /* 0xfffffff83800780c */ /* 0x000fe40004704270 */
[----:B------:R-:W-:Y:S02]  /*a630*/  LEA.HI.X R41, R164, R169, R5, 0x1, P1 ;  /* 0x000000a9a4297211 */ /* 0x000fe400008f0c05 */
[----:B--2---:R-:W-:-:S05]  /*a640*/  IADD3 R2, R2, R80, R69 ;  /* 0x0000005002027210 */ /* 0x004fca0007ffe045 */
[----:B------:R-:W-:-:S05]  /*a650*/  IMAD R39, R2, R17, RZ ;  /* 0x0000001102277224 */ /* 0x000fca00078e02ff */
[----:B------:R-:W-:Y:S02]  /*a660*/  SHF.R.S32.HI R43, RZ, 0x1f, R39 ;  /* 0x0000001fff2b7819 */ /* 0x000fe40000011427 */
[C---:B------:R-:W-:Y:S02]  /*a670*/  IADD3 R13, P3, R39.reuse, R12, RZ ;  /* 0x0000000c270d7210 */ /* 0x040fe40007f7e0ff */
[----:B------:R-:W-:Y:S01]  /*a680*/  IADD3 R39, P2, R39, R0, RZ ;  /* 0x0000000027277210 */ /* 0x000fe20007f5e0ff */
[----:B------:R-:W-:Y:S01]  /*a690*/  IMAD.SHL.U32 R2, R17, 0x10, RZ ;  /* 0x0000001011027824 */ /* 0x000fe200078e00ff */
[-C--:B------:R-:W-:Y:S02]  /*a6a0*/  LEA.HI.X.SX32 R12, R12, R43.reuse, 0x1, P3 ;  /* 0x0000002b0c0c7211 */ /* 0x080fe400018f0eff */
[----:B------:R-:W-:Y:S01]  /*a6b0*/  LEA.HI.X.SX32 R43, R0, R43, 0x1, P2 ;  /* 0x0000002b002b7211 */ /* 0x000fe200010f0eff */
[----:B------:R-:W-:Y:S05]  /*a6c0*/  @!P4 BRA `(.L_x_2406) ;  /* 0x000025200000c947 */ /* 0x000fea0003800000 */
[----:B-1----:R-:W-:Y:S01]  /*a6d0*/  BSSY B1, `(.L_x_2407) ;  /* 0x0000090000017945 */ /* 0x002fe20003800000 */
[----:B------:R-:W-:Y:S05]  /*a6e0*/  @!P0 BRA `(.L_x_2408) ;  /* 0x000008e000008947 */ /* 0x000fea0003800000 */
[----:B------:R1:W5:Y:S01]  /*a6f0*/  LD.E.128 R8, [R46.64] ;  /* 0x000000062e087980 */ /* 0x000362000c101d00 */
[----:B------:R-:W-:Y:S01]  /*a700*/  ISETP.GE.AND P2, PT, R18, R3, PT ;  /* 0x000000031200720c */ /* 0x000fe20003f46270 */
[C---:B------:R-:W-:Y:S01]  /*a710*/  IMAD.SHL.U32 R39, R13.reuse, 0x2, RZ ;  /* 0x000000020d277824 */ /* 0x040fe200078e00ff */
[----:B------:R-:W-:Y:S01]  /*a720*/  SHF.L.U64.HI R5, R13, 0x1, R12 ;  /* 0x000000010d057819 */ /* 0x000fe2000001020c */
[----:B------:R-:W-:Y:S03]  /*a730*/  BSSY B0, `(.L_x_2409) ;  /* 0x000002d000007945 */ /* 0x000fe60003800000 */
[----:B------:R-:W-:-:S02]  /*a740*/  IADD3 R30, P1, R34, R39, RZ ;  /* 0x00000027221e7210 */ /* 0x000fc40007f3e0ff */
[----:B------:R-:W-:-:S03]  /*a750*/  IADD3 R38, P0, R32, R39, RZ ;  /* 0x0000002720267210 */ /* 0x000fc60007f1e0ff */
[--C-:B------:R-:W-:Y:S02]  /*a760*/  IMAD.X R31, R35, 0x1, R5.reuse, P1 ;  /* 0x00000001231f7824 */ /* 0x100fe400008e0605 */
[----:B------:R-:W-:Y:S01]  /*a770*/  IMAD.X R39, R33, 0x1, R5, P0 ;  /* 0x0000000121277824 */ /* 0x000fe200000e0605 */
[----:B------:R-:W-:Y:S05]  /*a780*/  @P2 BRA `(.L_x_2410) ;  /* 0x0000027000002947 */ /* 0x000fea0003800000 */
[----:B------:R-:W2:Y:S04]  /*a790*/  LD.E.64 R4, [R38.64] ;  /* 0x0000000626047980 */ /* 0x000ea8000c101b00 */
[----:B------:R-:W3:Y:S01]  /*a7a0*/  LD.E.64 R6, [R30.64] ;  /* 0x000000061e067980 */ /* 0x000ee2000c101b00 */
[C---:B-----5:R-:W-:Y:S01]  /*a7b0*/  SHF.L.U32 R14, R9.reuse, 0x10, RZ ;  /* 0x00000010090e7819 */ /* 0x060fe200000006ff */
[----:B------:R-:W-:Y:S01]  /*a7c0*/  IMAD.U32 R20, R10, 0x10000, RZ ;  /* 0x000100000a147824 */ /* 0x000fe200078e00ff */
[----:B------:R-:W-:-:S02]  /*a7d0*/  LOP3.LUT R0, R9, 0xffff0000, RZ, 0xc0, !PT ;  /* 0xffff000009007812 */ /* 0x000fc400078ec0ff */
[C---:B------:R-:W-:Y:S02]  /*a7e0*/  SHF.L.U32 R9, R8.reuse, 0x10, RZ ;  /* 0x0000001008097819 */ /* 0x040fe400000006ff */
[----:B------:R-:W-:Y:S02]  /*a7f0*/  LOP3.LUT R24, R8, 0xffff0000, RZ, 0xc0, !PT ;  /* 0xffff000008187812 */ /* 0x000fe400078ec0ff */
[C---:B------:R-:W-:Y:S02]  /*a800*/  LOP3.LUT R27, R11.reuse, 0xffff0000, RZ, 0xc0, !PT ;  /* 0xffff00000b1b7812 */ /* 0x040fe400078ec0ff */
[----:B------:R-:W-:Y:S02]  /*a810*/  LOP3.LUT R26, R10, 0xffff0000, RZ, 0xc0, !PT ;  /* 0xffff00000a1a7812 */ /* 0x000fe400078ec0ff */
[----:B------:R-:W-:Y:S02]  /*a820*/  SHF.L.U32 R29, R11, 0x10, RZ ;  /* 0x000000100b1d7819 */ /* 0x000fe400000006ff */
[C---:B--2---:R-:W-:Y:S01]  /*a830*/  LOP3.LUT R8, R5.reuse, 0xffff0000, RZ, 0xc0, !PT ;  /* 0xffff000005087812 */ /* 0x044fe200078ec0ff */
[----:B------:R-:W-:Y:S01]  /*a840*/  IMAD.U32 R5, R5, 0x10000, RZ ;  /* 0x0001000005057824 */ /* 0x000fe200078e00ff */
[----:B------:R-:W-:-:S02]  /*a850*/  LOP3.LUT R15, R4, 0xffff0000, RZ, 0xc0, !PT ;  /* 0xffff0000040f7812 */ /* 0x000fc400078ec0ff */
[----:B---3--:R-:W-:Y:S01]  /*a860*/  LOP3.LUT R16, R7, 0xffff0000, RZ, 0xc0, !PT ;  /* 0xffff000007107812 */ /* 0x008fe200078ec0ff */
[C---:B------:R-:W-:Y:S01]  /*a870*/  FMUL.FTZ R10, R27.reuse, R8 ;  /* 0x000000081b0a7220 */ /* 0x040fe20000410000 */
[----:B------:R-:W-:Y:S01]  /*a880*/  LOP3.LUT R25, R6, 0xffff0000, RZ, 0xc0, !PT ;  /* 0xffff000006197812 */ /* 0x000fe200078ec0ff */
[----:B------:R-:W-:Y:S01]  /*a890*/  FMUL.FTZ R11, R0, R15 ;  /* 0x0000000f000b7220 */ /* 0x000fe20000410000 */
[----:B------:R-:W-:Y:S01]  /*a8a0*/  SHF.L.U32 R4, R4, 0x10, RZ ;  /* 0x0000001004047819 */ /* 0x000fe200000006ff */
[----:B------:R-:W-:Y:S01]  /*a8b0*/  FMUL.FTZ R27, R27, R16 ;  /* 0x000000101b1b7220 */ /* 0x000fe20000410000 */
[----:B------:R-:W-:Y:S01]  /*a8c0*/  SHF.L.U32 R6, R6, 0x10, RZ ;  /* 0x0000001006067819 */ /* 0x000fe200000006ff */
[-C--:B------:R-:W-:Y:S01]  /*a8d0*/  FMUL.FTZ R0, R0, R25.reuse ;  /* 0x0000001900007220 */ /* 0x080fe20000410000 */
[----:B------:R-:W-:Y:S01]  /*a8e0*/  SHF.L.U32 R7, R7, 0x10, RZ ;  /* 0x0000001007077819 */ /* 0x000fe200000006ff */
[----:B------:R-:W-:Y:S02]  /*a8f0*/  FFMA.FTZ R27, R29, R8, R27 ;  /* 0x000000081d1b7223 */ /* 0x000fe4000001001b */
[----:B------:R-:W-:-:S02]  /*a900*/  FFMA.FTZ R11, R14, R25, -R11 ;  /* 0x000000190e0b7223 */ /* 0x000fc4000001080b */
[----:B------:R-:W-:Y:S02]  /*a910*/  FFMA.FTZ R0, R14, R15, R0 ;  /* 0x0000000f0e007223 */ /* 0x000fe40000010000 */
[C---:B------:R-:W-:Y:S02]  /*a920*/  FMUL.FTZ R8, R24.reuse, R4 ;  /* 0x0000000418087220 */ /* 0x040fe40000410000 */
[-C--:B------:R-:W-:Y:S01]  /*a930*/  FMUL.FTZ R24, R24, R6.reuse ;  /* 0x0000000618187220 */ /* 0x080fe20000410000 */
[----:B------:R-:W-:Y:S01]  /*a940*/  F2FP.BF16.PACK_AB R0, R0, R11 ;  /* 0x0000000b0000723e */ /* 0x000fe200000010ff */
[C---:B------:R-:W-:Y:S02]  /*a950*/  FMUL.FTZ R14, R26.reuse, R5 ;  /* 0x000000051a0e7220 */ /* 0x040fe40000410000 */
[----:B------:R-:W-:Y:S02]  /*a960*/  FMUL.FTZ R26, R26, R7 ;  /* 0x000000071a1a7220 */ /* 0x000fe40000410000 */
[----:B------:R-:W-:-:S02]  /*a970*/  FFMA.FTZ R8, R9, R6, -R8 ;  /* 0x0000000609087223 */ /* 0x000fc40000010808 */
[----:B------:R-:W-:Y:S02]  /*a980*/  FFMA.FTZ R10, R29, R16, -R10 ;  /* 0x000000101d0a7223 */ /* 0x000fe4000001080a */
[----:B------:R-:W-:Y:S02]  /*a990*/  FFMA.FTZ R9, R9, R4, R24 ;  /* 0x0000000409097223 */ /* 0x000fe40000010018 */
[C---:B------:R-:W-:Y:S01]  /*a9a0*/  FFMA.FTZ R14, R20.reuse, R7, -R14 ;  /* 0x00000007140e7223 */ /* 0x040fe2000001080e */
[----:B------:R-:W-:Y:S01]  /*a9b0*/  F2FP.BF16.PACK_AB R11, R27, R10 ;  /* 0x0000000a1b0b723e */ /* 0x000fe200000010ff */
[----:B------:R-:W-:Y:S01]  /*a9c0*/  FFMA.FTZ R5, R20, R5, R26 ;  /* 0x0000000514057223 */ /* 0x000fe2000001001a */
[----:B------:R-:W-:Y:S02]  /*a9d0*/  F2FP.BF16.PACK_AB R8, R9, R8 ;  /* 0x000000080908723e */ /* 0x000fe400000010ff */
[----:B------:R-:W-:Y:S02]  /*a9e0*/  MOV R9, R0 ;  /* 0x0000000000097202 */ /* 0x000fe40000000f00 */
[----:B------:R-:W-:-:S02]  /*a9f0*/  F2FP.BF16.PACK_AB R10, R5, R14 ;  /* 0x0000000e050a723e */ /* 0x000fc400000010ff */
.L_x_2410:
[----:B------:R-:W-:Y:S05]  /*aa00*/  BSYNC B0 ;  /* 0x0000000000007941 */ /* 0x000fea0003800000 */
.L_x_2409:
[----:B-----5:R2:W-:Y:S04]  /*aa10*/  STS.128 [R209], R8 ;  /* 0x00000008d1007388 */ /* 0x0205e80000000c00 */
[----:B------:R2:W5:Y:S01]  /*aa20*/  LD.E.128 R24, [R46.64+0x80] ;  /* 0x000080062e187980 */ /* 0x000562000c101d00 */
[----:B------:R-:W-:Y:S01]  /*aa30*/  IADD3 R0, R18, 0x40, RZ ;  /* 0x0000004012007810 */ /* 0x000fe20007ffe0ff */
[----:B------:R-:W-:Y:S03]  /*aa40*/  BSSY B0, `(.L_x_2411) ;  /* 0x0000029000007945 */ /* 0x000fe60003800000 */
[----:B------:R-:W-:-:S13]  /*aa50*/  ISETP.GE.AND P0, PT, R0, R3, PT ;  /* 0x000000030000720c */ /* 0x000fda0003f06270 */
[----:B------:R-:W-:Y:S05]  /*aa60*/  @P0 BRA `(.L_x_2412) ;  /* 0x0000026000000947 */ /* 0x000fea0003800000 */
[----:B------:R-:W3:Y:S04]  /*aa70*/  LD.E.64 R4, [R38.64+0x40] ;  /* 0x0000400626047980 */ /* 0x000ee8000c101b00 */
[----:B------:R-:W4:Y:S01]  /*aa80*/  LD.E.64 R6, [R30.64+0x40] ;  /* 0x000040061e067980 */ /* 0x000f22000c101b00 */
[----:B-----5:R-:W-:Y:S01]  /*aa90*/  SHF.L.U32 R29, R27, 0x10, RZ ;  /* 0x000000101b1d7819 */ /* 0x020fe200000006ff */
[----:B------:R-:W-:Y:S01]  /*aaa0*/  IMAD.U32 R16, R26, 0x10000, RZ ;  /* 0x000100001a107824 */ /* 0x000fe200078e00ff */
[C---:B--2---:R-:W-:Y:S02]  /*aab0*/  SHF.L.U32 R8, R25.reuse, 0x10, RZ ;  /* 0x0000001019087819 */ /* 0x044fe400000006ff */
[----:B------:R-:W-:Y:S02]  /*aac0*/  LOP3.LUT R0, R25, 0xffff0000, RZ, 0xc0, !PT ;  /* 0xffff000019007812 */ /* 0x000fe400078ec0ff */
[----:B------:R-:W-:-:S02]  /*aad0*/  LOP3.LUT R27, R27, 0xffff0000, RZ, 0xc0, !PT ;  /* 0xffff00001b1b7812 */ /* 0x000fc400078ec0ff */
[C---:B------:R-:W-:Y:S02]  /*aae0*/  SHF.L.U32 R9, R24.reuse, 0x10, RZ ;  /* 0x0000001018097819 */ /* 0x040fe400000006ff */
[----:B------:R-:W-:Y:S02]  /*aaf0*/  LOP3.LUT R24, R24, 0xffff0000, RZ, 0xc0, !PT ;  /* 0xffff000018187812 */ /* 0x000fe400078ec0ff */
[----:B------:R-:W-:Y:S02]  /*ab00*/  LOP3.LUT R26, R26, 0xffff0000, RZ, 0xc0, !PT ;  /* 0xffff00001a1a7812 */ /* 0x000fe400078ec0ff */
[----:B---3--:R-:W-:Y:S02]  /*ab10*/  LOP3.LUT R15, R4, 0xffff0000, RZ, 0xc0, !PT ;  /* 0xffff0000040f7812 */ /* 0x008fe400078ec0ff */
[----:B------:R-:W-:Y:S02]  /*ab20*/  LOP3.LUT R10, R5, 0xffff0000, RZ, 0xc0, !PT ;  /* 0xffff0000050a7812 */ /* 0x000fe400078ec0ff */
[----:B----4-:R-:W-:Y:S01]  /*ab30*/  LOP3.LUT R25, R6, 0xffff0000, RZ, 0xc0, !PT ;  /* 0xffff000006197812 */ /* 0x010fe200078ec0ff */
        /* <DEDUP_REMOVED lines=12> */
[----:B------:R-:W-:Y:S01]  /*ac00*/  FMUL.FTZ R8, R24, R4 ;  /* 0x0000000418087220 */ /* 0x000fe20000410000 */
[----:B------:R-:W-:Y:S01]  /*ac10*/  F2FP.BF16.PACK_AB R25, R0, R11 ;  /* 0x0000000b0019723e */ /* 0x000fe200000010ff */
[----:B------:R-:W-:Y:S02]  /*ac20*/  FMUL.FTZ R10, R26, R5 ;  /* 0x000000051a0a7220 */ /* 0x000fe40000410000 */
[----:B------:R-:W-:-:S02]  /*ac30*/  FMUL.FTZ R24, R24, R6 ;  /* 0x0000000618187220 */ /* 0x000fc40000410000 */
[-C--:B------:R-:W-:Y:S02]  /*ac40*/  FMUL.FTZ R26, R26, R7.reuse ;  /* 0x000000071a1a7220 */ /* 0x080fe40000410000 */
[----:B------:R-:W-:Y:S02]  /*ac50*/  FFMA.FTZ R8, R9, R6, -R8 ;  /* 0x0000000609087223 */ /* 0x000fe40000010808 */
[----:B------:R-:W-:Y:S02]  /*ac60*/  FFMA.FTZ R20, R29, R14, -R20 ;  /* 0x0000000e1d147223 */ /* 0x000fe40000010814 */
[----:B------:R-:W-:Y:S02]  /*ac70*/  FFMA.FTZ R9, R9, R4, R24 ;  /* 0x0000000409097223 */ /* 0x000fe40000010018 */
[C---:B------:R-:W-:Y:S01]  /*ac80*/  FFMA.FTZ R10, R16.reuse, R7, -R10 ;  /* 0x00000007100a7223 */ /* 0x040fe2000001080a */
[----:B------:R-:W-:Y:S01]  /*ac90*/  F2FP.BF16.PACK_AB R27, R27, R20 ;  /* 0x000000141b1b723e */ /* 0x000fe200000010ff */
[----:B------:R-:W-:Y:S01]  /*aca0*/  FFMA.FTZ R5, R16, R5, R26 ;  /* 0x0000000510057223 */ /* 0x000fe2000001001a */
[----:B------:R-:W-:-:S04]  /*acb0*/  F2FP.BF16.PACK_AB R24, R9, R8 ;  /* 0x000000080918723e */ /* 0x000fc800000010ff */
[----:B------:R-:W-:Y:S02]  /*acc0*/  F2FP.BF16.PACK_AB R26, R5, R10 ;  /* 0x0000000a051a723e */ /* 0x000fe400000010ff */
.L_x_2412:
[----:B------:R-:W-:Y:S05]  /*acd0*/  BSYNC B0 ;  /* 0x0000000000007941 */ /* 0x000fea0003800000 */
.L_x_2411:
[----:B-----5:R3:W-:Y:S04]  /*ace0*/  STS.128 [R209+0x2000], R24 ;  /* 0x00200018d1007388 */ /* 0x0207e80000000c00 */
[----:B--2---:R3:W5:Y:S01]  /*acf0*/  LD.E.128 R8, [R46.64+0x100] ;  /* 0x000100062e087980 */ /* 0x004762000c101d00 */
[----:B------:R-:W-:Y:S01]  /*ad00*/  IADD3 R0, R18, 0x80, RZ ;  /* 0x0000008012007810 */ /* 0x000fe20007ffe0ff */
[----:B------:R-:W-:Y:S03]  /*ad10*/  BSSY B0, `(.L_x_2413) ;  /* 0x000002a000007945 */ /* 0x000fe60003800000 */
[----:B------:R-:W-:-:S13]  /*ad20*/  ISETP.GE.AND P0, PT, R0, R3, PT ;  /* 0x000000030000720c */ /* 0x000fda0003f06270 */
[----:B------:R-:W-:Y:S05]  /*ad30*/  @P0 BRA `(.L_x_2414) ;  /* 0x0000027000000947 */ /* 0x000fea0003800000 */
[----:B------:R-:W2:Y:S04]  /*ad40*/  LD.E.64 R4, [R38.64+0x80] ;  /* 0x0000800626047980 */ /* 0x000ea8000c101b00 */
[----:B------:R-:W4:Y:S01]  /*ad50*/  LD.E.64 R6, [R30.64+0x80] ;  /* 0x000080061e067980 */ /* 0x000f22000c101b00 */
[C---:B-----5:R-:W-:Y:S01]  /*ad60*/  SHF.L.U32 R14, R9.reuse, 0x10, RZ ;  /* 0x00000010090e7819 */ /* 0x060fe200000006ff */
[----:B------:R-:W-:Y:S01]  /*ad70*/  IMAD.U32 R20, R10, 0x10000, RZ ;  /* 0x000100000a147824 */ /* 0x000fe200078e00ff */
[----:B------:R-:W-:Y:S02]  /*ad80*/  LOP3.LUT R0, R9, 0xffff0000, RZ, 0xc0, !PT ;  /* 0xffff000009007812 */ /* 0x000fe400078ec0ff */
[C---:B------:R-:W-:Y:S02]  /*ad90*/  SHF.L.U32 R9, R8.reuse, 0x10, RZ ;  /* 0x0000001008097819 */ /* 0x040fe400000006ff */
[----:B---3--:R-:W-:-:S02]  /*ada0*/  LOP3.LUT R24, R8, 0xffff0000, RZ, 0xc0, !PT ;  /* 0xffff000008187812 */ /* 0x008fc400078ec0ff */
[C---:B------:R-:W-:Y:S02]  /*adb0*/  LOP3.LUT R27, R11.reuse, 0xffff0000, RZ, 0xc0, !PT ;  /* 0xffff00000b1b7812 */ /* 0x040fe400078ec0ff */
[----:B------:R-:W-:Y:S02]  /*adc0*/  LOP3.LUT R26, R10, 0xffff0000, RZ, 0xc0, !PT ;  /* 0xffff00000a1a7812 */ /* 0x000fe400078ec0ff */
[----:B------:R-:W-:Y:S02]  /*add0*/  SHF.L.U32 R29, R11, 0x10, RZ ;  /* 0x000000100b1d7819 */ /* 0x000fe400000006ff */
[C---:B--2---:R-:W-:Y:S01]  /*ade0*/  LOP3.LUT R8, R5.reuse, 0xffff0000, RZ, 0xc0, !PT ;  /* 0xffff000005087812 */ /* 0x044fe200078ec0ff */
[----:B------:R-:W-:Y:S01]  /*adf0*/  IMAD.U32 R5, R5, 0x10000, RZ ;  /* 0x0001000005057824 */ /* 0x000fe200078e00ff */
[----:B------:R-:W-:Y:S02]  /*ae00*/  LOP3.LUT R15, R4, 0xffff0000, RZ, 0xc0, !PT ;  /* 0xffff0000040f7812 */ /* 0x000fe400078ec0ff */
[----:B----4-:R-:W-:Y:S01]  /*ae10*/  LOP3.LUT R16, R7, 0xffff0000, RZ, 0xc0, !PT ;  /* 0xffff000007107812 */ /* 0x010fe200078ec0ff */
[C---:B------:R-:W-:Y:S01]  /*ae20*/  FMUL.FTZ R10, R27.reuse, R8 ;  /* 0x000000081b0a7220 */ /* 0x040fe20000410000 */
[----:B------:R-:W-:Y:S01]  /*ae30*/  LOP3.LUT R25, R6, 0xffff0000, RZ, 0xc0, !PT ;  /* 0xffff000006197812 */ /* 0x000fe200078ec0ff */
[----:B------:R-:W-:Y:S01]  /*ae40*/  FMUL.FTZ R11, R0, R15 ;  /* 0x0000000f000b7220 */ /* 0x000fe20000410000 */
[----:B------:R-:W-:Y:S01]  /*ae50*/  SHF.L.U32 R4, R4, 0x10, RZ ;  /* 0x0000001004047819 */ /* 0x000fe200000006ff */
[----:B------:R-:W-:Y:S01]  /*ae60*/  FMUL.FTZ R27, R27, R16 ;  /* 0x000000101b1b7220 */ /* 0x000fe20000410000 */
[----:B------:R-:W-:Y:S01]  /*ae70*/  SHF.L.U32 R6, R6, 0x10, RZ ;  /* 0x0000001006067819 */ /* 0x000fe200000006ff */
[----:B------:R-:W-:Y:S01]  /*ae80*/  FMUL.FTZ R0, R0, R25 ;  /* 0x0000001900007220 */ /* 0x000fe20000410000 */
[----:B------:R-:W-:Y:S01]  /*ae90*/  SHF.L.U32 R7, R7, 0x10, RZ ;  /* 0x0000001007077819 */ /* 0x000fe200000006ff */
[----:B------:R-:W-:-:S02]  /*aea0*/  FFMA.FTZ R27, R29, R8, R27 ;  /* 0x000000081d1b7223 */ /* 0x000fc4000001001b */
[C---:B------:R-:W-:Y:S02]  /*aeb0*/  FFMA.FTZ R11, R14.reuse, R25, -R11 ;  /* 0x000000190e0b7223 */ /* 0x040fe4000001080b */
[----:B------:R-:W-:Y:S02]  /*aec0*/  FFMA.FTZ R0, R14, R15, R0 ;  /* 0x0000000f0e007223 */ /* 0x000fe40000010000 */
[C---:B------:R-:W-:Y:S02]  /*aed0*/  FMUL.FTZ R8, R24.reuse, R4 ;  /* 0x0000000418087220 */ /* 0x040fe40000410000 */
[----:B------:R-:W-:Y:S01]  /*aee0*/  FMUL.FTZ R24, R24, R6 ;  /* 0x0000000618187220 */ /* 0x000fe20000410000 */
[----:B------:R-:W-:Y:S01]  /*aef0*/  F2FP.BF16.PACK_AB R0, R0, R11 ;  /* 0x0000000b0000723e */ /* 0x000fe200000010ff */
[C---:B------:R-:W-:Y:S02]  /*af00*/  FMUL.FTZ R14, R26.reuse, R5 ;  /* 0x000000051a0e7220 */ /* 0x040fe40000410000 */
[----:B------:R-:W-:-:S02]  /*af10*/  FMUL.FTZ R26, R26, R7 ;  /* 0x000000071a1a7220 */ /* 0x000fc40000410000 */
[----:B------:R-:W-:Y:S02]  /*af20*/  FFMA.FTZ R8, R9, R6, -R8 ;  /* 0x0000000609087223 */ /* 0x000fe40000010808 */
[----:B------:R-:W-:Y:S02]  /*af30*/  FFMA.FTZ R10, R29, R16, -R10 ;  /* 0x000000101d0a7223 */ /* 0x000fe4000001080a */
[----:B------:R-:W-:Y:S02]  /*af40*/  FFMA.FTZ R9, R9, R4, R24 ;  /* 0x0000000409097223 */ /* 0x000fe40000010018 */
[C---:B------:R-:W-:Y:S01]  /*af50*/  FFMA.FTZ R14, R20.reuse, R7, -R14 ;  /* 0x00000007140e7223 */ /* 0x040fe2000001080e */
[----:B------:R-:W-:Y:S01]  /*af60*/  F2FP.BF16.PACK_AB R11, R27, R10 ;  /* 0x0000000a1b0b723e */ /* 0x000fe200000010ff */
[----:B------:R-:W-:Y:S01]  /*af70*/  FFMA.FTZ R5, R20, R5, R26 ;  /* 0x0000000514057223 */ /* 0x000fe2000001001a */
[----:B------:R-:W-:Y:S02]  /*af80*/  F2FP.BF16.PACK_AB R8, R9, R8 ;  /* 0x000000080908723e */ /* 0x000fe400000010ff */
[----:B------:R-:W-:-:S02]  /*af90*/  MOV R9, R0 ;  /* 0x0000000000097202 */ /* 0x000fc40000000f00 */
[----:B------:R-:W-:Y:S02]  /*afa0*/  F2FP.BF16.PACK_AB R10, R5, R14 ;  /* 0x0000000e050a723e */ /* 0x000fe400000010ff */
.L_x_2414:
[----:B------:R-:W-:Y:S05]  /*afb0*/  BSYNC B0 ;  /* 0x0000000000007941 */ /* 0x000fea0003800000 */
.L_x_2413:
[----:B-----5:R2:W-:Y:S02]  /*afc0*/  STS.128 [R209+0x4000], R8 ;  /* 0x00400008d1007388 */ /* 0x0205e40000000c00 */
.L_x_2408:
[----:B------:R-:W-:Y:S05]  /*afd0*/  BSYNC B1 ;  /* 0x0000000000017941 */ /* 0x000fea0003800000 */
.L_x_2407:
[----:B------:R-:W-:Y:S01]  /*afe0*/  IADD3 R0, R160, 0x10, RZ ;  /* 0x00000010a0007810 */ /* 0x000fe20007ffe0ff */
[----:B------:R-:W-:Y:S03]  /*aff0*/  BSSY B1, `(.L_x_2415) ;  /* 0x0000093000017945 */ /* 0x000fe60003800000 */
[----:B------:R-:W-:-:S04]  /*b000*/  ISETP.GE.AND P0, PT, R0, R21, PT ;  /* 0x000000150000720c */ /* 0x000fc80003f06270 */
[----:B------:R-:W-:-:S13]  /*b010*/  ISETP.LT.OR P0, PT, R56, -0x87, P0 ;  /* 0xffffff793800780c */ /* 0x000fda0000701670 */
[----:B------:R-:W-:Y:S05]  /*b020*/  @P0 BRA `(.L_x_2416) ;  /* 0x000008f000000947 */ /* 0x000fea0003800000 */
[----:B--2---:R2:W5:Y:S01]  /*b030*/  LD.E.128 R8, [R44.64] ;  /* 0x000000062c087980 */ /* 0x004562000c101d00 */
[C---:B------:R-:W-:Y:S01]  /*b040*/  IADD3 R5, P0, R2.reuse, R13, RZ ;  /* 0x0000000d02057210 */ /* 0x040fe20007f1e0ff */
[----:B------:R-:W-:Y:S03]  /*b050*/  BSSY B0, `(.L_x_2417) ;  /* 0x0000031000007945 */ /* 0x000fe60003800000 */
[----:B------:R-:W-:Y:S01]  /*b060*/  LEA.HI.X.SX32 R2, R2, R12, 0x1, P0 ;  /* 0x0000000c02027211 */ /* 0x000fe200000f0eff */
[C---:B------:R-:W-:Y:S01]  /*b070*/  IMAD.SHL.U32 R39, R5.reuse, 0x2, RZ ;  /* 0x0000000205277824 */ /* 0x040fe200078e00ff */
[----:B------:R-:W-:Y:S02]  /*b080*/  ISETP.GE.AND P0, PT, R18, R3, PT ;  /* 0x000000031200720c */ /* 0x000fe40003f06270 */
[----:B------:R-:W-:Y:S02]  /*b090*/  SHF.L.U64.HI R5, R5, 0x1, R2 ;  /* 0x0000000105057819 */ /* 0x000fe40000010202 */
[----:B------:R-:W-:-:S02]  /*b0a0*/  IADD3 R14, P2, R34, R39, RZ ;  /* 0x00000027220e7210 */ /* 0x000fc40007f5e0ff */
[----:B------:R-:W-:-:S03]  /*b0b0*/  IADD3 R38, P1, R32, R39, RZ ;  /* 0x0000002720267210 */ /* 0x000fc60007f3e0ff */
[--C-:B------:R-:W-:Y:S02]  /*b0c0*/  IMAD.X R15, R35, 0x1, R5.reuse, P2 ;  /* 0x00000001230f7824 */ /* 0x100fe400010e0605 */
[----:B------:R-:W-:Y:S02]  /*b0d0*/  IMAD.X R39, R33, 0x1, R5, P1 ;  /* 0x0000000121277824 */ /* 0x000fe400008e0605 */
[----:B------:R-:W-:Y:S05]  /*b0e0*/  @P0 BRA `(.L_x_2418) ;  /* 0x0000027000000947 */ /* 0x000fea0003800000 */
[----:B------:R-:W4:Y:S04]  /*b0f0*/  LD.E.64 R4, [R38.64] ;  /* 0x0000000626047980 */ /* 0x000f28000c101b00 */
[----:B--2---:R-:W2:Y:S01]  /*b100*/  LD.E.64 R6, [R14.64] ;  /* 0x000000060e067980 */ /* 0x004ea2000c101b00 */
[C---:B-----5:R-:W-:Y:S01]  /*b110*/  SHF.L.U32 R16, R9.reuse, 0x10, RZ ;  /* 0x0000001009107819 */ /* 0x060fe200000006ff */
[----:B---3--:R-:W-:Y:S01]  /*b120*/  IMAD.U32 R24, R10, 0x10000, RZ ;  /* 0x000100000a187824 */ /* 0x008fe200078e00ff */
[----:B------:R-:W-:-:S02]  /*b130*/  LOP3.LUT R2, R9, 0xffff0000, RZ, 0xc0, !PT ;  /* 0xffff000009027812 */ /* 0x000fc400078ec0ff */
[C---:B------:R-:W-:Y:S02]  /*b140*/  SHF.L.U32 R9, R8.reuse, 0x10, RZ ;  /* 0x0000001008097819 */ /* 0x040fe400000006ff */
[----:B------:R-:W-:Y:S02]  /*b150*/  LOP3.LUT R26, R8, 0xffff0000, RZ, 0xc0, !PT ;  /* 0xffff0000081a7812 */ /* 0x000fe400078ec0ff */
[C---:B------:R-:W-:Y:S02]  /*b160*/  LOP3.LUT R29, R11.reuse, 0xffff0000, RZ, 0xc0, !PT ;  /* 0xffff00000b1d7812 */ /* 0x040fe400078ec0ff */
[----:B------:R-:W-:Y:S02]  /*b170*/  LOP3.LUT R28, R10, 0xffff0000, RZ, 0xc0, !PT ;  /* 0xffff00000a1c7812 */ /* 0x000fe400078ec0ff */
[----:B------:R-:W-:Y:S02]  /*b180*/  SHF.L.U32 R31, R11, 0x10, RZ ;  /* 0x000000100b1f7819 */ /* 0x000fe400000006ff */
[C---:B----4-:R-:W-:Y:S01]  /*b190*/  LOP3.LUT R8, R5.reuse, 0xffff0000, RZ, 0xc0, !PT ;  /* 0xffff000005087812 */ /* 0x050fe200078ec0ff */
[----:B------:R-:W-:Y:S01]  /*b1a0*/  IMAD.U32 R5, R5, 0x10000, RZ ;  /* 0x0001000005057824 */ /* 0x000fe200078e00ff */
[----:B------:R-:W-:-:S02]  /*b1b0*/  LOP3.LUT R25, R4, 0xffff0000, RZ, 0xc0, !PT ;  /* 0xffff000004197812 */ /* 0x000fc400078ec0ff */
[----:B--2---:R-:W-:Y:S01]  /*b1c0*/  LOP3.LUT R20, R7, 0xffff0000, RZ, 0xc0, !PT ;  /* 0xffff000007147812 */ /* 0x004fe200078ec0ff */
        /* <DEDUP_REMOVED lines=25> */
.L_x_2418:
[----:B------:R-:W-:Y:S05]  /*b360*/  BSYNC B0 ;  /* 0x0000000000007941 */ /* 0x000fea0003800000 */
.L_x_2417:
[----:B-----5:R4:W-:Y:S04]  /*b370*/  STS.128 [R209+0x800], R8 ;  /* 0x00080008d1007388 */ /* 0x0209e80000000c00 */
[----:B---3--:R4:W5:Y:S01]  /*b380*/  LD.E.128 R24, [R44.64+0x80] ;  /* 0x000080062c187980 */ /* 0x008962000c101d00 */
[----:B------:R-:W-:Y:S01]  /*b390*/  IADD3 R2, R18, 0x40, RZ ;  /* 0x0000004012027810 */ /* 0x000fe20007ffe0ff */
[----:B------:R-:W-:Y:S03]  /*b3a0*/  BSSY B0, `(.L_x_2419) ;  /* 0x0000029000007945 */ /* 0x000fe60003800000 */
[----:B------:R-:W-:-:S13]  /*b3b0*/  ISETP.GE.AND P0, PT, R2, R3, PT ;  /* 0x000000030200720c */ /* 0x000fda0003f06270 */
[----:B------:R-:W-:Y:S05]  /*b3c0*/  @P0 BRA `(.L_x_2420) ;  /* 0x0000026000000947 */ /* 0x000fea0003800000 */
[----:B------:R-:W3:Y:S04]  /*b3d0*/  LD.E.64 R4, [R38.64+0x40] ;  /* 0x0000400626047980 */ /* 0x000ee8000c101b00 */
[----:B--2---:R-:W2:Y:S01]  /*b3e0*/  LD.E.64 R6, [R14.64+0x40] ;  /* 0x000040060e067980 */ /* 0x004ea2000c101b00 */
[C---:B----45:R-:W-:Y:S01]  /*b3f0*/  SHF.L.U32 R8, R25.reuse, 0x10, RZ ;  /* 0x0000001019087819 */ /* 0x070fe200000006ff */
[----:B------:R-:W-:Y:S01]  /*b400*/  IMAD.U32 R20, R26, 0x10000, RZ ;  /* 0x000100001a147824 */ /* 0x000fe200078e00ff */
[----:B------:R-:W-:Y:S02]  /*b410*/  LOP3.LUT R2, R25, 0xffff0000, RZ, 0xc0, !PT ;  /* 0xffff000019027812 */ /* 0x000fe400078ec0ff */
[C---:B------:R-:W-:Y:S02]  /*b420*/  SHF.L.U32 R31, R27.reuse, 0x10, RZ ;  /* 0x000000101b1f7819 */ /* 0x040fe400000006ff */
[----:B------:R-:W-:-:S02]  /*b430*/  LOP3.LUT R29, R27, 0xffff0000, RZ, 0xc0, !PT ;  /* 0xffff00001b1d7812 */ /* 0x000fc400078ec0ff */
[----:B------:R-:W-:Y:S02]  /*b440*/  LOP3.LUT R28, R26, 0xffff0000, RZ, 0xc0, !PT ;  /* 0xffff00001a1c7812 */ /* 0x000fe400078ec0ff */
[C---:B------:R-:W-:Y:S02]  /*b450*/  SHF.L.U32 R9, R24.reuse, 0x10, RZ ;  /* 0x0000001018097819 */ /* 0x040fe400000006ff */
        /* <DEDUP_REMOVED lines=22> */
[C---:B------:R-:W-:Y:S02]  /*b5c0*/  FFMA.FTZ R8, R9.reuse, R6, -R8 ;  /* 0x0000000609087223 */ /* 0x040fe40000010808 */
[----:B------:R-:W-:Y:S01]  /*b5d0*/  FFMA.FTZ R9, R9, R4, R24 ;  /* 0x0000000409097223 */ /* 0x000fe20000010018 */
[----:B------:R-:W-:Y:S01]  /*b5e0*/  F2FP.BF16.PACK_AB R27, R29, R26 ;  /* 0x0000001a1d1b723e */ /* 0x000fe200000010ff */
[C---:B------:R-:W-:Y:S02]  /*b5f0*/  FFMA.FTZ R10, R20.reuse, R7, -R10 ;  /* 0x00000007140a7223 */ /* 0x040fe4000001080a */
[----:B------:R-:W-:Y:S01]  /*b600*/  FFMA.FTZ R5, R20, R5, R28 ;  /* 0x0000000514057223 */ /* 0x000fe2000001001c */
[----:B------:R-:W-:-:S04]  /*b610*/  F2FP.BF16.PACK_AB R24, R9, R8 ;  /* 0x000000080918723e */ /* 0x000fc800000010ff */
[----:B------:R-:W-:Y:S02]  /*b620*/  F2FP.BF16.PACK_AB R26, R5, R10 ;  /* 0x0000000a051a723e */ /* 0x000fe400000010ff */
.L_x_2420:
[----:B------:R-:W-:Y:S05]  /*b630*/  BSYNC B0 ;  /* 0x0000000000007941 */ /* 0x000fea0003800000 */
.L_x_2419:
[----:B-----5:R3:W-:Y:S04]  /*b640*/  STS.128 [R209+0x2800], R24 ;  /* 0x00280018d1007388 */ /* 0x0207e80000000c00 */
[----:B-12-4-:R-:W5:Y:S01]  /*b650*/  LD.E.128 R44, [R44.64+0x100] ;  /* 0x000100062c2c7980 */ /* 0x016f62000c101d00 */
[----:B------:R-:W-:Y:S01]  /*b660*/  IADD3 R2, R18, 0x80, RZ ;  /* 0x0000008012027810 */ /* 0x000fe20007ffe0ff */
[----:B------:R-:W-:Y:S03]  /*b670*/  BSSY B0, `(.L_x_2421) ;  /* 0x0000029000007945 */ /* 0x000fe60003800000 */
[----:B------:R-:W-:-:S13]  /*b680*/  ISETP.GE.AND P0, PT, R2, R3, PT ;  /* 0x000000030200720c */ /* 0x000fda0003f06270 */
[----:B------:R-:W-:Y:S05]  /*b690*/  @P0 BRA `(.L_x_2422) ;  /* 0x0000026000000947 */ /* 0x000fea0003800000 */
[----:B------:R-:W2:Y:S04]  /*b6a0*/  LD.E.64 R4, [R38.64+0x80] ;  /* 0x0000800626047980 */ /* 0x000ea8000c101b00 */
[----:B------:R-:W4:Y:S01]  /*b6b0*/  LD.E.64 R6, [R14.64+0x80] ;  /* 0x000080060e067980 */ /* 0x000f22000c101b00 */
[----:B-----5:R-:W-:Y:S01]  /*b6c0*/  LOP3.LUT R2, R45, 0xffff0000, RZ, 0xc0, !PT ;  /* 0xffff00002d027812 */ /* 0x020fe200078ec0ff */
[----:B------:R-:W-:Y:S01]  /*b6d0*/  IMAD.U32 R16, R46, 0x10000, RZ ;  /* 0x000100002e107824 */ /* 0x000fe200078e00ff */
[----:B------:R-:W-:Y:S02]  /*b6e0*/  LOP3.LUT R29, R47, 0xffff0000, RZ, 0xc0, !PT ;  /* 0xffff00002f1d7812 */ /* 0x000fe400078ec0ff */
[----:B------:R-:W-:Y:S02]  /*b6f0*/  SHF.L.U32 R8, R45, 0x10, RZ ;  /* 0x000000102d087819 */ /* 0x000fe400000006ff */
[----:B------:R-:W-:-:S02]  /*b700*/  SHF.L.U32 R9, R44, 0x10, RZ ;  /* 0x000000102c097819 */ /* 0x000fc400000006ff */
[----:B------:R-:W-:Y:S02]  /*b710*/  SHF.L.U32 R31, R47, 0x10, RZ ;  /* 0x000000102f1f7819 */ /* 0x000fe400000006ff */
[----:B------:R-:W-:Y:S02]  /*b720*/  LOP3.LUT R44, R44, 0xffff0000, RZ, 0xc0, !PT ;  /* 0xffff00002c2c7812 */ /* 0x000fe400078ec0ff */
[----:B------:R-:W-:Y:S02]  /*b730*/  LOP3.LUT R46, R46, 0xffff0000, RZ, 0xc0, !PT ;  /* 0xffff00002e2e7812 */ /* 0x000fe400078ec0ff */
[----:B--23--:R-:W-:Y:S02]  /*b740*/  LOP3.LUT R25, R4, 0xffff0000, RZ, 0xc0, !PT ;  /* 0xffff000004197812 */ /* 0x00cfe400078ec0ff */
[----:B------:R-:W-:Y:S02]  /*b750*/  LOP3.LUT R10, R5, 0xffff0000, RZ, 0xc0, !PT ;  /* 0xffff0000050a7812 */ /* 0x000fe400078ec0ff */
[----:B----4-:R-:W-:Y:S01]  /*b760*/  LOP3.LUT R27, R6, 0xffff0000, RZ, 0xc0, !PT ;  /* 0xffff0000061b7812 */ /* 0x010fe200078ec0ff */
[----:B------:R-:W-:Y:S01]  /*b770*/  FMUL.FTZ R11, R2, R25 ;  /* 0x00000019020b7220 */ /* 0x000fe20000410000 */
[----:B------:R-:W-:Y:S01]  /*b780*/  LOP3.LUT R14, R7, 0xffff0000, RZ, 0xc0, !PT ;  /* 0xffff0000070e7812 */ /* 0x000fe200078ec0ff */
[----:B------:R-:W-:Y:S01]  /*b790*/  FMUL.FTZ R15, R29, R10 ;  /* 0x0000000a1d0f7220 */ /* 0x000fe20000410000 */
[----:B------:R-:W-:Y:S01]  /*b7a0*/  SHF.L.U32 R4, R4, 0x10, RZ ;  /* 0x0000001004047819 */ /* 0x000fe200000006ff */
[-C--:B------:R-:W-:Y:S01]  /*b7b0*/  FMUL.FTZ R2, R2, R27.reuse ;  /* 0x0000001b02027220 */ /* 0x080fe20000410000 */
[----:B------:R-:W-:Y:S01]  /*b7c0*/  SHF.L.U32 R5, R5, 0x10, RZ ;  /* 0x0000001005057819 */ /* 0x000fe200000006ff */
[----:B------:R-:W-:Y:S01]  /*b7d0*/  IMAD.U32 R6, R6, 0x10000, RZ ;  /* 0x0001000006067824 */ /* 0x000fe200078e00ff */
[----:B------:R-:W-:Y:S01]  /*b7e0*/  SHF.L.U32 R7, R7, 0x10, RZ ;  /* 0x0000001007077819 */ /* 0x000fe200000006ff */
[----:B------:R-:W-:-:S02]  /*b7f0*/  FFMA.FTZ R11, R8, R27, -R11 ;  /* 0x0000001b080b7223 */ /* 0x000fc4000001080b */
[----:B------:R-:W-:Y:S02]  /*b800*/  FFMA.FTZ R2, R8, R25, R2 ;  /* 0x0000001908027223 */ /* 0x000fe40000010002 */
[-C--:B------:R-:W-:Y:S02]  /*b810*/  FMUL.FTZ R29, R29, R14.reuse ;  /* 0x0000000e1d1d7220 */ /* 0x080fe40000410000 */
[----:B------:R-:W-:Y:S01]  /*b820*/  FFMA.FTZ R15, R31, R14, -R15 ;  /* 0x0000000e1f0f7223 */ /* 0x000fe2000001080f */
[----:B------:R-:W-:Y:S01]  /*b830*/  F2FP.BF16.PACK_AB R45, R2, R11 ;  /* 0x0000000b022d723e */ /* 0x000fe200000010ff */
[----:B------:R-:W-:Y:S02]  /*b840*/  FMUL.FTZ R8, R44, R4 ;  /* 0x000000042c087220 */ /* 0x000fe40000410000 */
[----:B------:R-:W-:Y:S02]  /*b850*/  FMUL.FTZ R14, R46, R5 ;  /* 0x000000052e0e7220 */ /* 0x000fe40000410000 */
[----:B------:R-:W-:-:S02]  /*b860*/  FMUL.FTZ R44, R44, R6 ;  /* 0x000000062c2c7220 */ /* 0x000fc40000410000 */
[-C--:B------:R-:W-:Y:S02]  /*b870*/  FMUL.FTZ R46, R46, R7.reuse ;  /* 0x000000072e2e7220 */ /* 0x080fe40000410000 */
[----:B------:R-:W-:Y:S02]  /*b880*/  FFMA.FTZ R8, R9, R6, -R8 ;  /* 0x0000000609087223 */ /* 0x000fe40000010808 */
[----:B------:R-:W-:Y:S02]  /*b890*/  FFMA.FTZ R10, R31, R10, R29 ;  /* 0x0000000a1f0a7223 */ /* 0x000fe4000001001d */
[----:B------:R-:W-:Y:S02]  /*b8a0*/  FFMA.FTZ R9, R9, R4, R44 ;  /* 0x0000000409097223 */ /* 0x000fe4000001002c */
[----:B------:R-:W-:Y:S01]  /*b8b0*/  FFMA.FTZ R14, R16, R7, -R14 ;  /* 0x00000007100e7223 */ /* 0x000fe2000001080e */
[----:B------:R-:W-:Y:S01]  /*b8c0*/  F2FP.BF16.PACK_AB R47, R10, R15 ;  /* 0x0000000f0a2f723e */ /* 0x000fe200000010ff */
[----:B------:R-:W-:Y:S01]  /*b8d0*/  FFMA.FTZ R5, R16, R5, R46 ;  /* 0x0000000510057223 */ /* 0x000fe2000001002e */
[----:B------:R-:W-:-:S04]  /*b8e0*/  F2FP.BF16.PACK_AB R44, R9, R8 ;  /* 0x00000008092c723e */ /* 0x000fc800000010ff */
[----:B------:R-:W-:Y:S02]  /*b8f0*/  F2FP.BF16.PACK_AB R46, R5, R14 ;  /* 0x0000000e052e723e */ /* 0x000fe400000010ff */
.L_x_2422:
[----:B------:R-:W-:Y:S05]  /*b900*/  BSYNC B0 ;  /* 0x0000000000007941 */ /* 0x000fea0003800000 */
.L_x_2421:
[----:B-----5:R1:W-:Y:S02]  /*b910*/  STS.128 [R209+0x4800], R44 ;  /* 0x0048002cd1007388 */ /* 0x0203e40000000c00 */
.L_x_2416:
[----:B------:R-:W-:Y:S05]  /*b920*/  BSYNC B1 ;  /* 0x0000000000017941 */ /* 0x000fea0003800000 */
.L_x_2415:
[----:B------:R-:W-:Y:S01]  /*b930*/  IADD3 R2, R160, 0x20, RZ ;  /* 0x00000020a0027810 */ /* 0x000fe20007ffe0ff */
[----:B------:R-:W-:Y:S03]  /*b940*/  BSSY B1, `(.L_x_2423) ;  /* 0x0000094000017945 */ /* 0x000fe60003800000 */
[----:B------:R-:W-:-:S04]  /*b950*/  ISETP.GE.AND P0, PT, R2, R21, PT ;  /* 0x000000150200720c */ /* 0x000fc80003f06270 */
[----:B------:R-:W-:-:S13]  /*b960*/  ISETP.LT.OR P0, PT, R56, -0x107, P0 ;  /* 0xfffffef93800780c */ /* 0x000fda0000701670 */
[----:B------:R-:W-:Y:S05]  /*b970*/  @P0 BRA `(.L_x_2424) ;  /* 0x0000090000000947 */ /* 0x000fea0003800000 */
[----:B---3--:R3:W5:Y:S01]  /*b980*/  LD.E.128 R24, [R36.64] ;  /* 0x0000000624187980 */ /* 0x008762000c101d00 */
[----:B------:R-:W-:Y:S01]  /*b990*/  IMAD.SHL.U32 R5, R17, 0x20, RZ ;  /* 0x0000002011057824 */ /* 0x000fe200078e00ff */
[----:B------:R-:W-:Y:S04]  /*b9a0*/  BSSY B0, `(.L_x_2425) ;  /* 0x0000031000007945 */ /* 0x000fe80003800000 */
[----:B------:R-:W-:-:S04]  /*b9b0*/  IADD3 R4, P0, R5, R13, RZ ;  /* 0x0000000d05047210 */ /* 0x000fc80007f1e0ff */
[----:B------:R-:W-:Y:S01]  /*b9c0*/  LEA.HI.X.SX32 R5, R5, R12, 0x1, P0 ;  /* 0x0000000c05057211 */ /* 0x000fe200000f0eff */
[----:B------:R-:W-:Y:S01]  /*b9d0*/  IMAD.SHL.U32 R43, R4, 0x2, RZ ;  /* 0x00000002042b7824 */ /* 0x000fe200078e00ff */
[----:B------:R-:W-:Y:S02]  /*b9e0*/  ISETP.GE.AND P0, PT, R18, R3, PT ;  /* 0x000000031200720c */ /* 0x000fe40003f06270 */
[----:B------:R-:W-:Y:S02]  /*b9f0*/  SHF.L.U64.HI R5, R4, 0x1, R5 ;  /* 0x0000000104057819 */ /* 0x000fe40000010205 */
[-C--:B------:R-:W-:Y:S02]  /*ba00*/  IADD3 R28, P2, R34, R43.reuse, RZ ;  /* 0x0000002b221c7210 */ /* 0x080fe40007f5e0ff */
[----:B------:R-:W-:-:S03]  /*ba10*/  IADD3 R42, P1, R32, R43, RZ ;  /* 0x0000002b202a7210 */ /* 0x000fc60007f3e0ff */
[--C-:B------:R-:W-:Y:S02]  /*ba20*/  IMAD.X R29, R35, 0x1, R5.reuse, P2 ;  /* 0x00000001231d7824 */ /* 0x100fe400010e0605 */
[----:B------:R-:W-:Y:S02]  /*ba30*/  IMAD.X R43, R33, 0x1, R5, P1 ;  /* 0x00000001212b7824 */ /* 0x000fe400008e0605 */
[----:B------:R-:W-:Y:S05]  /*ba40*/  @P0 BRA `(.L_x_2426) ;  /* 0x0000026000000947 */ /* 0x000fea0003800000 */
[----:B---3--:R-:W3:Y:S04]  /*ba50*/  LD.E.64 R4, [R42.64] ;  /* 0x000000062a047980 */ /* 0x008ee8000c101b00 */
[----:B------:R-:W4:Y:S01]  /*ba60*/  LD.E.64 R6, [R28.64] ;  /* 0x000000061c067980 */ /* 0x000f22000c101b00 */
[C---:B--2--5:R-:W-:Y:S02]  /*ba70*/  SHF.L.U32 R9, R25.reuse, 0x10, RZ ;  /* 0x0000001019097819 */ /* 0x064fe400000006ff */
[----:B------:R-:W-:-:S02]  /*ba80*/  LOP3.LUT R8, R25, 0xffff0000, RZ, 0xc0, !PT ;  /* 0xffff000019087812 */ /* 0x000fc400078ec0ff */
[C---:B------:R-:W-:Y:S02]  /*ba90*/  SHF.L.U32 R10, R24.reuse, 0x10, RZ ;  /* 0x00000010180a7819 */ /* 0x040fe400000006ff */
[----:B------:R-:W-:Y:S02]  /*baa0*/  LOP3.LUT R30, R24, 0xffff0000, RZ, 0xc0, !PT ;  /* 0xffff0000181e7812 */ /* 0x000fe400078ec0ff */
[C---:B------:R-:W-:Y:S02]  /*bab0*/  SHF.L.U32 R24, R27.reuse, 0x10, RZ ;  /* 0x000000101b187819 */ /* 0x040fe400000006ff */
[----:B------:R-:W-:Y:S01]  /*bac0*/  LOP3.LUT R20, R27, 0xffff0000, RZ, 0xc0, !PT ;  /* 0xffff00001b147812 */ /* 0x000fe200078ec0ff */
[C---:B------:R-:W-:Y:S01]  /*bad0*/  IMAD.U32 R27, R26.reuse, 0x10000, RZ ;  /* 0x000100001a1b7824 */ /* 0x040fe200078e00ff */
[----:B------:R-:W-:Y:S02]  /*bae0*/  LOP3.LUT R26, R26, 0xffff0000, RZ, 0xc0, !PT ;  /* 0xffff00001a1a7812 */ /* 0x000fe400078ec0ff */
[----:B---3--:R-:W-:-:S02]  /*baf0*/  LOP3.LUT R15, R4, 0xffff0000, RZ, 0xc0, !PT ;  /* 0xffff0000040f7812 */ /* 0x008fc400078ec0ff */
        /* <DEDUP_REMOVED lines=8> */
[C---:B------:R-:W-:Y:S02]  /*bb80*/  FFMA.FTZ R14, R9.reuse, R25, -R14 ;  /* 0x00000019090e7223 */ /* 0x040fe4000001080e */
[----:B------:R-:W-:Y:S01]  /*bb90*/  FFMA.FTZ R9, R9, R15, R8 ;  /* 0x0000000f09097223 */ /* 0x000fe20000010008 */
[----:B------:R-:W-:Y:S01]  /*bba0*/  SHF.L.U32 R15, R4, 0x10, RZ ;  /* 0x00000010040f7819 */ /* 0x000fe200000006ff */
[----:B------:R-:W-:-:S02]  /*bbb0*/  IMAD.U32 R25, R6, 0x10000, RZ ;  /* 0x0001000006197824 */ /* 0x000fc400078e00ff */
[----:B------:R-:W-:Y:S02]  /*bbc0*/  FMUL.FTZ R6, R26, R5 ;  /* 0x000000051a067220 */ /* 0x000fe40000410000 */
[----:B------:R-:W-:Y:S02]  /*bbd0*/  FMUL.FTZ R4, R30, R15 ;  /* 0x0000000f1e047220 */ /* 0x000fe40000410000 */
[-C--:B------:R-:W-:Y:S02]  /*bbe0*/  FMUL.FTZ R20, R20, R16.reuse ;  /* 0x0000001014147220 */ /* 0x080fe40000410000 */
[----:B------:R-:W-:Y:S02]  /*bbf0*/  FMUL.FTZ R30, R30, R25 ;  /* 0x000000191e1e7220 */ /* 0x000fe40000410000 */
[----:B------:R-:W-:Y:S02]  /*bc00*/  FMUL.FTZ R26, R26, R7 ;  /* 0x000000071a1a7220 */ /* 0x000fe40000410000 */
[----:B------:R-:W-:-:S02]  /*bc10*/  FFMA.FTZ R31, R24, R16, -R31 ;  /* 0x00000010181f7223 */ /* 0x000fc4000001081f */
[----:B------:R-:W-:Y:S02]  /*bc20*/  FFMA.FTZ R20, R24, R11, R20 ;  /* 0x0000000b18147223 */ /* 0x000fe40000010014 */
[C---:B------:R-:W-:Y:S01]  /*bc30*/  FFMA.FTZ R4, R10.reuse, R25, -R4 ;  /* 0x000000190a047223 */ /* 0x040fe20000010804 */
[----:B------:R-:W-:Y:S01]  /*bc40*/  F2FP.BF16.PACK_AB R25, R9, R14 ;  /* 0x0000000e0919723e */ /* 0x000fe200000010ff */
[----:B------:R-:W-:Y:S02]  /*bc50*/  FFMA.FTZ R15, R10, R15, R30 ;  /* 0x0000000f0a0f7223 */ /* 0x000fe4000001001e */
[C---:B------:R-:W-:Y:S02]  /*bc60*/  FFMA.FTZ R6, R27.reuse, R7, -R6 ;  /* 0x000000071b067223 */ /* 0x040fe40000010806 */
[----:B------:R-:W-:Y:S01]  /*bc70*/  FFMA.FTZ R5, R27, R5, R26 ;  /* 0x000000051b057223 */ /* 0x000fe2000001001a */
[----:B------:R-:W-:Y:S02]  /*bc80*/  F2FP.BF16.PACK_AB R27, R20, R31 ;  /* 0x0000001f141b723e */ /* 0x000fe400000010ff */
[----:B------:R-:W-:-:S02]  /*bc90*/  F2FP.BF16.PACK_AB R24, R15, R4 ;  /* 0x000000040f18723e */ /* 0x000fc400000010ff */
[----:B------:R-:W-:Y:S02]  /*bca0*/  F2FP.BF16.PACK_AB R26, R5, R6 ;  /* 0x00000006051a723e */ /* 0x000fe400000010ff */
.L_x_2426:
[----:B---3--:R-:W-:Y:S05]  /*bcb0*/  BSYNC B0 ;  /* 0x0000000000007941 */ /* 0x008fea0003800000 */
.L_x_2425:
        /* <DEDUP_REMOVED lines=9> */
[----:B---3--:R-:W-:Y:S01]  /*bd50*/  IMAD.U32 R26, R10, 0x10000, RZ ;  /* 0x000100000a1a7824 */ /* 0x008fe200078e00ff */
[----:B------:R-:W-:Y:S02]  /*bd60*/  LOP3.LUT R9, R9, 0xffff0000, RZ, 0xc0, !PT ;  /* 0xffff000009097812 */ /* 0x000fe400078ec0ff */
[C---:B------:R-:W-:Y:S02]  /*bd70*/  SHF.L.U32 R15, R8.reuse, 0x10, RZ ;  /* 0x00000010080f7819 */ /* 0x040fe400000006ff */
[----:B------:R-:W-:-:S02]  /*bd80*/  LOP3.LUT R30, R8, 0xffff0000, RZ, 0xc0, !PT ;  /* 0xffff0000081e7812 */ /* 0x000fc400078ec0ff */
[C---:B------:R-:W-:Y:S02]  /*bd90*/  LOP3.LUT R25, R11.reuse, 0xffff0000, RZ, 0xc0, !PT ;  /* 0xffff00000b197812 */ /* 0x040fe400078ec0ff */
[----:B------:R-:W-:Y:S02]  /*bda0*/  SHF.L.U32 R27, R11, 0x10, RZ ;  /* 0x000000100b1b7819 */ /* 0x000fe400000006ff */
[----:B------:R-:W-:Y:S02]  /*bdb0*/  LOP3.LUT R31, R10, 0xffff0000, RZ, 0xc0, !PT ;  /* 0xffff00000a1f7812 */ /* 0x000fe400078ec0ff */
[----:B--2---:R-:W-:Y:S02]  /*bdc0*/  LOP3.LUT R16, R4, 0xffff0000, RZ, 0xc0, !PT ;  /* 0xffff000004107812 */ /* 0x004fe400078ec0ff */
[C---:B------:R-:W-:Y:S01]  /*bdd0*/  LOP3.LUT R8, R5.reuse, 0xffff0000, RZ, 0xc0, !PT ;  /* 0xffff000005087812 */ /* 0x040fe200078ec0ff */
[----:B------:R-:W-:Y:S01]  /*bde0*/  IMAD.U32 R5, R5, 0x10000, RZ ;  /* 0x0001000005057824 */ /* 0x000fe200078e00ff */
        /* <DEDUP_REMOVED lines=9> */
[----:B------:R-:W-:-:S02]  /*be80*/  FFMA.FTZ R11, R14, R24, -R11 ;  /* 0x000000180e0b7223 */ /* 0x000fc4000001080b */
[----:B------:R-:W-:Y:S02]  /*be90*/  FFMA.FTZ R14, R14, R16, R9 ;  /* 0x000000100e0e7223 */ /* 0x000fe40000010009 */
[----:B------:R-:W-:Y:S02]  /*bea0*/  FFMA.FTZ R25, R27, R8, R25 ;  /* 0x000000081b197223 */ /* 0x000fe40000010019 */
[C---:B------:R-:W-:Y:S01]  /*beb0*/  FMUL.FTZ R9, R31.reuse, R5 ;  /* 0x000000051f097220 */ /* 0x040fe20000410000 */
[----:B------:R-:W-:Y:S01]  /*bec0*/  F2FP.BF16.PACK_AB R14, R14, R11 ;  /* 0x0000000b0e0e723e */ /* 0x000fe200000010ff */
[C---:B------:R-:W-:Y:S02]  /*bed0*/  FMUL.FTZ R8, R30.reuse, R4 ;  /* 0x000000041e087220 */ /* 0x040fe40000410000 */
[----:B------:R-:W-:Y:S02]  /*bee0*/  FMUL.FTZ R31, R31, R7 ;  /* 0x000000071f1f7220 */ /* 0x000fe40000410000 */
[----:B------:R-:W-:-:S02]  /*bef0*/  FMUL.FTZ R30, R30, R6 ;  /* 0x000000061e1e7220 */ /* 0x000fc40000410000 */
[----:B------:R-:W-:Y:S02]  /*bf00*/  FFMA.FTZ R10, R27, R20, -R10 ;  /* 0x000000141b0a7223 */ /* 0x000fe4000001080a */
[C---:B------:R-:W-:Y:S02]  /*bf10*/  FFMA.FTZ R9, R26.reuse, R7, -R9 ;  /* 0x000000071a097223 */ /* 0x040fe40000010809 */
[----:B------:R-:W-:Y:S01]  /*bf20*/  FFMA.FTZ R8, R15, R6, -R8 ;  /* 0x000000060f087223 */ /* 0x000fe20000010808 */
[----:B------:R-:W-:Y:S01]  /*bf30*/  F2FP.BF16.PACK_AB R11, R25, R10 ;  /* 0x0000000a190b723e */ /* 0x000fe200000010ff */
[----:B------:R-:W-:Y:S02]  /*bf40*/  FFMA.FTZ R26, R26, R5, R31 ;  /* 0x000000051a1a7223 */ /* 0x000fe4000001001f */
[----:B------:R-:W-:-:S03]  /*bf50*/  FFMA.FTZ R15, R15, R4, R30 ;  /* 0x000000040f0f7223 */ /* 0x000fc6000001001e */
[----:B------:R-:W-:Y:S02]  /*bf60*/  F2FP.BF16.PACK_AB R10, R26, R9 ;  /* 0x000000091a0a723e */ /* 0x000fe400000010ff */
[----:B------:R-:W-:Y:S02]  /*bf70*/  F2FP.BF16.PACK_AB R8, R15, R8 ;  /* 0x000000080f08723e */ /* 0x000fe400000010ff */
[----:B------:R-:W-:Y:S02]  /*bf80*/  MOV R9, R14 ;  /* 0x0000000e00097202 */ /* 0x000fe40000000f00 */
.L_x_2428:
[----:B------:R-:W-:Y:S05]  /*bf90*/  BSYNC B0 ;  /* 0x0000000000007941 */ /* 0x000fea0003800000 */
.L_x_2427:
[----:B-----5:R2:W-:Y:S04]  /*bfa0*/  STS.128 [R209+0x3000], R8 ;  /* 0x00300008d1007388 */ /* 0x0205e80000000c00 */
[----:B---3--:R-:W5:Y:S01]  /*bfb0*/  LD.E.128 R36, [R36.64+0x100] ;  /* 0x0001000624247980 */ /* 0x008f62000c101d00 */
[----:B------:R-:W-:Y:S01]  /*bfc0*/  IADD3 R4, R18, 0x80, RZ ;  /* 0x0000008012047810 */ /* 0x000fe20007ffe0ff */
[----:B------:R-:W-:Y:S03]  /*bfd0*/  BSSY B0, `(.L_x_2429) ;  /* 0x0000029000007945 */ /* 0x000fe60003800000 */
[----:B------:R-:W-:-:S13]  /*bfe0*/  ISETP.GE.AND P0, PT, R4, R3, PT ;  /* 0x000000030400720c */ /* 0x000fda0003f06270 */
[----:B------:R-:W-:Y:S05]  /*bff0*/  @P0 BRA `(.L_x_2430) ;  /* 0x0000026000000947 */ /* 0x000fea0003800000 */
[----:B------:R-:W3:Y:S04]  /*c000*/  LD.E.64 R4, [R42.64+0x80] ;  /* 0x000080062a047980 */ /* 0x000ee8000c101b00 */
[----:B------:R-:W4:Y:S01]  /*c010*/  LD.E.64 R6, [R28.64+0x80] ;  /* 0x000080061c067980 */ /* 0x000f22000c101b00 */
[C---:B--2--5:R-:W-:Y:S01]  /*c020*/  LOP3.LUT R8, R37.reuse, 0xffff0000, RZ, 0xc0, !PT ;  /* 0xffff000025087812 */ /* 0x064fe200078ec0ff */
[----:B------:R-:W-:Y:S01]  /*c030*/  IMAD.U32 R26, R38, 0x10000, RZ ;  /* 0x00010000261a7824 */ /* 0x000fe200078e00ff */
[----:B------:R-:W-:Y:S02]  /*c040*/  SHF.L.U32 R9, R37, 0x10, RZ ;  /* 0x0000001025097819 */ /* 0x000fe400000006ff */
[C---:B------:R-:W-:Y:S02]  /*c050*/  SHF.L.U32 R10, R36.reuse, 0x10, RZ ;  /* 0x00000010240a7819 */ /* 0x040fe400000006ff */
[----:B------:R-:W-:-:S02]  /*c060*/  LOP3.LUT R36, R36, 0xffff0000, RZ, 0xc0, !PT ;  /* 0xffff000024247812 */ /* 0x000fc400078ec0ff */
[C---:B------:R-:W-:Y:S02]  /*c070*/  LOP3.LUT R20, R39.reuse, 0xffff0000, RZ, 0xc0, !PT ;  /* 0xffff000027147812 */ /* 0x040fe400078ec0ff */
[----:B------:R-:W-:Y:S02]  /*c080*/  LOP3.LUT R38, R38, 0xffff0000, RZ, 0xc0, !PT ;  /* 0xffff000026267812 */ /* 0x000fe400078ec0ff */
[----:B------:R-:W-:Y:S02]  /*c090*/  SHF.L.U32 R24, R39, 0x10, RZ ;  /* 0x0000001027187819 */ /* 0x000fe400000006ff */
[----:B---3--:R-:W-:Y:S02]  /*c0a0*/  LOP3.LUT R15, R4, 0xffff0000, RZ, 0xc0, !PT ;  /* 0xffff0000040f7812 */ /* 0x008fe400078ec0ff */
        /* <DEDUP_REMOVED lines=14> */
[----:B------:R-:W-:Y:S02]  /*c190*/  FMUL.FTZ R4, R36, R15 ;  /* 0x0000000f24047220 */ /* 0x000fe40000410000 */
        /* <DEDUP_REMOVED lines=12> */
.L_x_2430:
[----:B------:R-:W-:Y:S05]  /*c260*/  BSYNC B0 ;  /* 0x0000000000007941 */ /* 0x000fea0003800000 */
.L_x_2429:
[----:B-----5:R3:W-:Y:S02]  /*c270*/  STS.128 [R209+0x5000], R36 ;  /* 0x00500024d1007388 */ /* 0x0207e40000000c00 */
.L_x_2424:
[----:B------:R-:W-:Y:S05]  /*c280*/  BSYNC B1 ;  /* 0x0000000000017941 */ /* 0x000fea0003800000 */
.L_x_2423:
[----:B------:R-:W-:-:S04]  /*c290*/  IADD3 R16, R160, 0x30, RZ ;  /* 0x00000030a0107810 */ /* 0x000fc80007ffe0ff */
[----:B------:R-:W-:-:S04]  /*c2a0*/  ISETP.GE.AND P0, PT, R16, R21, PT ;  /* 0x000000151000720c */ /* 0x000fc80003f06270 */
[----:B------:R-:W-:-:S13]  /*c2b0*/  ISETP.LT.OR P0, PT, R56, -0x187, P0 ;  /* 0xfffffe793800780c */ /* 0x000fda0000701670 */
[----:B------:R-:W-:Y:S05]  /*c2c0*/  @P0 BRA `(.L_x_2431) ;  /* 0x00004f1000000947 */ /* 0x000fea0003800000 */
[----:B--2---:R2:W5:Y:S01]  /*c2d0*/  LD.E.128 R8, [R40.64] ;  /* 0x0000000628087980 */ /* 0x004562000c101d00 */
[----:B------:R-:W-:Y:S01]  /*c2e0*/  IMAD R17, R17, 0x30, RZ ;  /* 0x0000003011117824 */ /* 0x000fe200078e02ff */
[----:B------:R-:W-:Y:S04]  /*c2f0*/  BSSY B0, `(.L_x_2432) ;  /* 0x0000032000007945 */ /* 0x000fe80003800000 */
[----:B------:R-:W-:-:S04]  /*c300*/  IADD3 R5, P0, R17, R13, RZ ;  /* 0x0000000d11057210 */ /* 0x000fc80007f1e0ff */
[----:B------:R-:W-:Y:S01]  /*c310*/  LEA.HI.X.SX32 R12, R17, R12, 0x1, P0 ;  /* 0x0000000c110c7211 */ /* 0x000fe200000f0eff */
[C---:B---3--:R-:W-:Y:S01]  /*c320*/  IMAD.SHL.U32 R25, R5.reuse, 0x2, RZ ;  /* 0x0000000205197824 */ /* 0x048fe200078e00ff */
[----:B------:R-:W-:Y:S02]  /*c330*/  ISETP.GE.AND P0, PT, R18, R3, PT ;  /* 0x000000031200720c */ /* 0x000fe40003f06270 */
[----:B------:R-:W-:Y:S02]  /*c340*/  SHF.L.U64.HI R5, R5, 0x1, R12 ;  /* 0x0000000105057819 */ /* 0x000fe4000001020c */
[-C--:B------:R-:W-:Y:S02]  /*c350*/  IADD3 R20, P2, R34, R25.reuse, RZ ;  /* 0x0000001922147210 */ /* 0x080fe40007f5e0ff */
[----:B------:R-:W-:-:S03]  /*c360*/  IADD3 R24, P1, R32, R25, RZ ;  /* 0x0000001920187210 */ /* 0x000fc60007f3e0ff */
[--C-:B------:R-:W-:Y:S02]  /*c370*/  IMAD.X R21, R35, 0x1, R5.reuse, P2 ;  /* 0x0000000123157824 */ /* 0x100fe400010e0605 */
[----:B------:R-:W-:Y:S02]  /*c380*/  IMAD.X R25, R33, 0x1, R5, P1 ;  /* 0x0000000121197824 */ /* 0x000fe400008e0605 */
[----:B------:R-:W-:Y:S05]  /*c390*/  @P0 BRA `(.L_x_2433) ;  /* 0x0000027000000947 */ /* 0x000fea0003800000 */
[----:B--2---:R-:W2:Y:S04]  /*c3a0*/  LD.E.64 R4, [R24.64] ;  /* 0x0000000618047980 */ /* 0x004ea8000c101b00 */
[----:B------:R-:W3:Y:S01]  /*c3b0*/  LD.E.64 R6, [R20.64] ;  /* 0x0000000614067980 */ /* 0x000ee2000c101b00 */
[C---:B-----5:R-:W-:Y:S01]  /*c3c0*/  SHF.L.U32 R12, R9.reuse, 0x10, RZ ;  /* 0x00000010090c7819 */ /* 0x060fe200000006ff */
[----:B------:R-:W-:Y:S01]  /*c3d0*/  IMAD.U32 R28, R10, 0x10000, RZ ;  /* 0x000100000a1c7824 */ /* 0x000fe200078e00ff */
[----:B------:R-:W-:-:S02]  /*c3e0*/  LOP3.LUT R9, R9, 0xffff0000, RZ, 0xc0, !PT ;  /* 0xffff000009097812 */ /* 0x000fc400078ec0ff */
[C---:B------:R-:W-:Y:S02]  /*c3f0*/  SHF.L.U32 R13, R8.reuse, 0x10, RZ ;  /* 0x00000010080d7819 */ /* 0x040fe400000006ff */
[----:B------:R-:W-:Y:S02]  /*c400*/  LOP3.LUT R29, R8, 0xffff0000, RZ, 0xc0, !PT ;  /* 0xffff0000081d7812 */ /* 0x000fe400078ec0ff */
[C---:B------:R-:W-:Y:S02]  /*c410*/  LOP3.LUT R17, R11.reuse, 0xffff0000, RZ, 0xc0, !PT ;  /* 0xffff00000b117812 */ /* 0x040fe400078ec0ff */
[----:B------:R-:W-:Y:S02]  /*c420*/  SHF.L.U32 R27, R11, 0x10, RZ ;  /* 0x000000100b1b7819 */ /* 0x000fe400000006ff */
[----:B------:R-:W-:Y:S02]  /*c430*/  LOP3.LUT R30, R10, 0xffff0000, RZ, 0xc0, !PT ;  /* 0xffff00000a1e7812 */ /* 0x000fe400078ec0ff */
[----:B--2---:R-:W-:-:S02]  /*c440*/  LOP3.LUT R14, R4, 0xffff0000, RZ, 0xc0, !PT ;  /* 0xffff0000040e7812 */ /* 0x004fc400078ec0ff */
[C---:B------:R-:W-:Y:S01]  /*c450*/  LOP3.LUT R8, R5.reuse, 0xffff0000, RZ, 0xc0, !PT ;  /* 0xffff000005087812 */ /* 0x040fe200078ec0ff */
[----:B------:R-:W-:Y:S01]  /*c460*/  IMAD.U32 R5, R5, 0x10000, RZ ;  /* 0x0001000005057824 */ /* 0x000fe200078e00ff */
[----:B---3--:R-:W-:Y:S01]  /*c470*/  LOP3.LUT R26, R6, 0xffff0000, RZ, 0xc0, !PT ;  /* 0xffff0000061a7812 */ /* 0x008fe200078ec0ff */
[----:B------:R-:W-:Y:S01]  /*c480*/  FMUL.FTZ R11, R9, R14 ;  /* 0x0000000e090b7220 */ /* 0x000fe20000410000 */
[----:B------:R-:W-:Y:S01]  /*c490*/  LOP3.LUT R15, R7, 0xffff0000, RZ, 0xc0, !PT ;  /* 0xffff0000070f7812 */ /* 0x000fe200078ec0ff */
[----:B------:R-:W-:Y:S01]  /*c4a0*/  FMUL.FTZ R10, R17, R8 ;  /* 0x00000008110a7220 */ /* 0x000fe20000410000 */
[----:B------:R-:W-:Y:S01]  /*c4b0*/  SHF.L.U32 R4, R4, 0x10, RZ ;  /* 0x0000001004047819 */ /* 0x000fe200000006ff */
[-C--:B------:R-:W-:Y:S01]  /*c4c0*/  FMUL.FTZ R9, R9, R26.reuse ;  /* 0x0000001a09097220 */ /* 0x080fe20000410000 */
[----:B------:R-:W-:Y:S01]  /*c4d0*/  SHF.L.U32 R7, R7, 0x10, RZ ;  /* 0x0000001007077819 */ /* 0x000fe200000006ff */
[----:B------:R-:W-:Y:S01]  /*c4e0*/  FMUL.FTZ R17, R17, R15 ;  /* 0x0000000f11117220 */ /* 0x000fe20000410000 */
[----:B------:R-:W-:Y:S01]  /*c4f0*/  SHF.L.U32 R6, R6, 0x10, RZ ;  /* 0x0000001006067819 */ /* 0x000fe200000006ff */
[----:B------:R-:W-:-:S02]  /*c500*/  FFMA.FTZ R11, R12, R26, -R11 ;  /* 0x0000001a0c0b7223 */ /* 0x000fc4000001080b */
[----:B------:R-:W-:Y:S02]  /*c510*/  FFMA.FTZ R12, R12, R14, R9 ;  /* 0x0000000e0c0c7223 */ /* 0x000fe40000010009 */
[----:B------:R-:W-:Y:S02]  /*c520*/  FFMA.FTZ R17, R27, R8, R17 ;  /* 0x000000081b117223 */ /* 0x000fe40000010011 */
[----:B------:R-:W-:Y:S01]  /*c530*/  FMUL.FTZ R9, R30, R5 ;  /* 0x000000051e097220 */ /* 0x000fe20000410000 */
[----:B------:R-:W-:Y:S01]  /*c540*/  F2FP.BF16.PACK_AB R12, R12, R11 ;  /* 0x0000000b0c0c723e */ /* 0x000fe200000010ff */
[C---:B------:R-:W-:Y:S02]  /*c550*/  FMUL.FTZ R8, R29.reuse, R4 ;  /* 0x000000041d087220 */ /* 0x040fe40000410000 */
[----:B------:R-:W-:Y:S02]  /*c560*/  FMUL.FTZ R30, R30, R7 ;  /* 0x000000071e1e7220 */ /* 0x000fe40000410000 */
[----:B------:R-:W-:-:S02]  /*c570*/  FMUL.FTZ R29, R29, R6 ;  /* 0x000000061d1d7220 */ /* 0x000fc40000410000 */
[----:B------:R-:W-:Y:S02]  /*c580*/  FFMA.FTZ R10, R27, R15, -R10 ;  /* 0x0000000f1b0a7223 */ /* 0x000fe4000001080a */
[C---:B------:R-:W-:Y:S02]  /*c590*/  FFMA.FTZ R9, R28.reuse, R7, -R9 ;  /* 0x000000071c097223 */ /* 0x040fe40000010809 */
[----:B------:R-:W-:Y:S01]  /*c5a0*/  FFMA.FTZ R30, R28, R5, R30 ;  /* 0x000000051c1e7223 */ /* 0x000fe2000001001e */
[----:B------:R-:W-:Y:S01]  /*c5b0*/  F2FP.BF16.PACK_AB R11, R17, R10 ;  /* 0x0000000a110b723e */ /* 0x000fe200000010ff */
[C---:B------:R-:W-:Y:S02]  /*c5c0*/  FFMA.FTZ R8, R13.reuse, R6, -R8 ;  /* 0x000000060d087223 */ /* 0x040fe40000010808 */
[----:B------:R-:W-:Y:S01]  /*c5d0*/  FFMA.FTZ R29, R13, R4, R29 ;  /* 0x000000040d1d7223 */ /* 0x000fe2000001001d */
[----:B------:R-:W-:Y:S02]  /*c5e0*/  F2FP.BF16.PACK_AB R10, R30, R9 ;  /* 0x000000091e0a723e */ /* 0x000fe400000010ff */
[----:B------:R-:W-:-:S02]  /*c5f0*/  MOV R9, R12 ;  /* 0x0000000c00097202 */ /* 0x000fc40000000f00 */
[----:B------:R-:W-:Y:S02]  /*c600*/  F2FP.BF16.PACK_AB R8, R29, R8 ;  /* 0x000000081d08723e */ /* 0x000fe400000010ff */
.L_x_2433:
[----:B--2---:R-:W-:Y:S05]  /*c610*/  BSYNC B0 ;  /* 0x0000000000007941 */ /* 0x004fea0003800000 */
.L_x_2432:
[----:B-----5:R2:W-:Y:S04]  /*c620*/  STS.128 [R209+0x1800], R8 ;  /* 0x00180008d1007388 */ /* 0x0205e80000000c00 */
[----:B------:R2:W5:Y:S01]  /*c630*/  LD.E.128 R12, [R40.64+0x80] ;  /* 0x00008006280c7980 */ /* 0x000562000c101d00 */
[----:B------:R-:W-:Y:S01]  /*c640*/  IADD3 R4, R18, 0x40, RZ ;  /* 0x0000004012047810 */ /* 0x000fe20007ffe0ff */
[----:B------:R-:W-:Y:S03]  /*c650*/  BSSY B0, `(.L_x_2434) ;  /* 0x000002a000007945 */ /* 0x000fe60003800000 */
[----:B------:R-:W-:-:S13]  /*c660*/  ISETP.GE.AND P0, PT, R4, R3, PT ;  /* 0x000000030400720c */ /* 0x000fda0003f06270 */
[----:B------:R-:W-:Y:S05]  /*c670*/  @P0 BRA `(.L_x_2435) ;  /* 0x0000027000000947 */ /* 0x000fea0003800000 */
[----:B------:R-:W3:Y:S04]  /*c680*/  LD.E.64 R4, [R24.64+0x40] ;  /* 0x0000400618047980 */ /* 0x000ee8000c101b00 */
[----:B------:R-:W4:Y:S01]  /*c690*/  LD.E.64 R6, [R20.64+0x40] ;  /* 0x0000400614067980 */ /* 0x000f22000c101b00 */
[C---:B--2--5:R-:W-:Y:S01]  /*c6a0*/  SHF.L.U32 R9, R13.reuse, 0x10, RZ ;  /* 0x000000100d097819 */ /* 0x064fe200000006ff */
        /* <DEDUP_REMOVED lines=8> */
[C---:B------:R-:W-:Y:S01]  /*c730*/  LOP3.LUT R11, R5.reuse, 0xffff0000, RZ, 0xc0, !PT ;  /* 0xffff0000050b7812 */ /* 0x040fe200078ec0ff */
[----:B------:R-:W-:Y:S01]  /*c740*/  IMAD.U32 R5, R5, 0x10000, RZ ;  /* 0x0001000005057824 */ /* 0x000fe200078e00ff */
[----:B----4-:R-:W-:Y:S01]  /*c750*/  LOP3.LUT R17, R6, 0xffff0000, RZ, 0xc0, !PT ;  /* 0xffff000006117812 */ /* 0x010fe200078ec0ff */
[----:B------:R-:W-:Y:S01]  /*c760*/  FMUL.FTZ R12, R8, R13 ;  /* 0x0000000d080c7220 */ /* 0x000fe20000410000 */
[----:B------:R-:W-:Y:S01]  /*c770*/  SHF.L.U32 R4, R4, 0x10, RZ ;  /* 0x0000001004047819 */ /* 0x000fe200000006ff */
[----:B------:R-:W-:Y:S01]  /*c780*/  FMUL.FTZ R14, R26, R11 ;  /* 0x0000000b1a0e7220 */ /* 0x000fe20000410000 */
[----:B------:R-:W-:Y:S01]  /*c790*/  LOP3.LUT R15, R7, 0xffff0000, RZ, 0xc0, !PT ;  /* 0xffff0000070f7812 */ /* 0x000fe200078ec0ff */
[-C--:B------:R-:W-:Y:S01]  /*c7a0*/  FMUL.FTZ R8, R8, R17.reuse ;  /* 0x0000001108087220 */ /* 0x080fe20000410000 */
[----:B------:R-:W-:Y:S01]  /*c7b0*/  SHF.L.U32 R6, R6, 0x10, RZ ;  /* 0x0000001006067819 */ /* 0x000fe200000006ff */
[----:B------:R-:W-:Y:S01]  /*c7c0*/  FFMA.FTZ R12, R9, R17, -R12 ;  /* 0x00000011090c7223 */ /* 0x000fe2000001080c */
[----:B------:R-:W-:Y:S01]  /*c7d0*/  SHF.L.U32 R7, R7, 0x10, RZ ;  /* 0x0000001007077819 */ /* 0x000fe200000006ff */
[----:B------:R-:W-:-:S02]  /*c7e0*/  FFMA.FTZ R9, R9, R13, R8 ;  /* 0x0000000d09097223 */ /* 0x000fc40000010008 */
[----:B------:R-:W-:Y:S02]  /*c7f0*/  FMUL.FTZ R13, R29, R4 ;  /* 0x000000041d0d7220 */ /* 0x000fe40000410000 */
[----:B------:R-:W-:Y:S01]  /*c800*/  FMUL.FTZ R26, R26, R15 ;  /* 0x0000000f1a1a7220 */ /* 0x000fe20000410000 */
[----:B------:R-:W-:Y:S01]  /*c810*/  F2FP.BF16.PACK_AB R9, R9, R12 ;  /* 0x0000000c0909723e */ /* 0x000fe200000010ff */
[----:B------:R-:W-:Y:S02]  /*c820*/  FMUL.FTZ R29, R29, R6 ;  /* 0x000000061d1d7220 */ /* 0x000fe40000410000 */
[C---:B------:R-:W-:Y:S02]  /*c830*/  FMUL.FTZ R8, R30.reuse, R5 ;  /* 0x000000051e087220 */ /* 0x040fe40000410000 */
[----:B------:R-:W-:Y:S02]  /*c840*/  FMUL.FTZ R30, R30, R7 ;  /* 0x000000071e1e7220 */ /* 0x000fe40000410000 */
[----:B------:R-:W-:-:S02]  /*c850*/  FFMA.FTZ R14, R28, R15, -R14 ;  /* 0x0000000f1c0e7223 */ /* 0x000fc4000001080e */
[----:B------:R-:W-:Y:S02]  /*c860*/  FFMA.FTZ R11, R28, R11, R26 ;  /* 0x0000000b1c0b7223 */ /* 0x000fe4000001001a */
        /* <DEDUP_REMOVED lines=8> */
.L_x_2435:
[----:B------:R-:W-:Y:S05]  /*c8f0*/  BSYNC B0 ;  /* 0x0000000000007941 */ /* 0x000fea0003800000 */
.L_x_2434:
[----:B-----5:R3:W-:Y:S04]  /*c900*/  STS.128 [R209+0x3800], R12 ;  /* 0x0038000cd1007388 */ /* 0x0207e80000000c00 */
[----:B--2---:R-:W5:Y:S01]  /*c910*/  LD.E.128 R40, [R40.64+0x100] ;  /* 0x0001000628287980 */ /* 0x004f62000c101d00 */
        /* <DEDUP_REMOVED lines=8> */
[----:B---3--:R-:W-:Y:S02]  /*c9a0*/  LOP3.LUT R15, R43, 0xffff0000, RZ, 0xc0, !PT ;  /* 0xffff00002b0f7812 */ /* 0x008fe400078ec0ff */
[----:B------:R-:W-:Y:S02]  /*c9b0*/  SHF.L.U32 R8, R41, 0x10, RZ ;  /* 0x0000001029087819 */ /* 0x000fe400000006ff */
[----:B------:R-:W-:-:S02]  /*c9c0*/  SHF.L.U32 R9, R40, 0x10, RZ ;  /* 0x0000001028097819 */ /* 0x000fc400000006ff */
[----:B------:R-:W-:Y:S02]  /*c9d0*/  SHF.L.U32 R17, R43, 0x10, RZ ;  /* 0x000000102b117819 */ /* 0x000fe400000006ff */
[----:B------:R-:W-:Y:S02]  /*c9e0*/  LOP3.LUT R40, R40, 0xffff0000, RZ, 0xc0, !PT ;  /* 0xffff000028287812 */ /* 0x000fe400078ec0ff */
[----:B------:R-:W-:Y:S02]  /*c9f0*/  LOP3.LUT R42, R42, 0xffff0000, RZ, 0xc0, !PT ;  /* 0xffff00002a2a7812 */ /* 0x000fe400078ec0ff */
[----:B--2---:R-:W-:Y:S02]  /*ca00*/  LOP3.LUT R12, R4, 0xffff0000, RZ, 0xc0, !PT ;  /* 0xffff0000040c7812 */ /* 0x004fe400078ec0ff */
        /* <DEDUP_REMOVED lines=18> */
[----:B------:R-:W-:Y:S02]  /*cb30*/  FMUL.FTZ R42, R42, R7 ;  /* 0x000000072a2a7220 */ /* 0x000fe40000410000 */
        /* <DEDUP_REMOVED lines=8> */
.L_x_2437:
[----:B------:R-:W-:Y:S05]  /*cbc0*/  BSYNC B0 ;  /* 0x0000000000007941 */ /* 0x000fea0003800000 */
.L_x_2436:
[----:B-----5:R2:W-:Y:S01]  /*cbd0*/  STS.128 [R209+0x5800], R40 ;  /* 0x00580028d1007388 */ /* 0x0205e20000000c00 */
[----:B------:R-:W-:Y:S05]  /*cbe0*/  BRA `(.L_x_2431) ;  /* 0x000045f000007947 */ /* 0x000fea0003800000 */
.L_x_2406:
[----:B-1----:R-:W-:Y:S01]  /*cbf0*/  BSSY B1, `(.L_x_2438) ;  /* 0x0000103000017945 */ /* 0x002fe20003800000 */
[----:B------:R-:W-:Y:S05]  /*cc00*/  @!P0 BRA `(.L_x_2439) ;  /* 0x0000101000008947 */ /* 0x000fea0003800000 */
        /* <DEDUP_REMOVED lines=11> */
[----:B------:R-:W-:Y:S01]  /*ccc0*/  LEA.HI.X.SX32 R9, R0, R43, 0x1, P0 ;  /* 0x0000002b00097211 */ /* 0x000fe200000f0eff */
[----:B------:R-:W-:Y:S01]  /*ccd0*/  IMAD.MOV.U32 R0, RZ, RZ, RZ ;  /* 0x000000ffff007224 */ /* 0x000fe200078e00ff */
[----:B------:R-:W-:Y:S01]  /*cce0*/  LEA R8, P0, R11, R32, 0x1 ;  /* 0x000000200b087211 */ /* 0x000fe200078008ff */
[----:B------:R-:W2:Y:S01]  /*ccf0*/  LD.E.128 R4, [R4.64] ;  /* 0x0000000604047980 */ /* 0x000ea2000c101d00 */
[----:B------:R-:W-:Y:S02]  /*cd00*/  @P1 IADD3 R0, -R17, RZ, RZ ;  /* 0x000000ff11001210 */ /* 0x000fe40007ffe1ff */
[----:B------:R-:W-:Y:S02]  /*cd10*/  LEA.HI.X R9, R11, R33, R9, 0x1, P0 ;  /* 0x000000210b097211 */ /* 0x000fe400000f0c09 */
[----:B------:R-:W-:-:S04]  /*cd20*/  IADD3 R15, P0, R0, R39, RZ ;  /* 0x00000027000f7210 */ /* 0x000fc80007f1e0ff */
[----:B------:R-:W3:Y:S01]  /*cd30*/  LD.E.128 R8, [R8.64] ;  /* 0x0000000608087980 */ /* 0x000ee2000c101d00 */
[----:B------:R-:W-:Y:S02]  /*cd40*/  LEA.HI.X.SX32 R13, R0, R43, 0x1, P0 ;  /* 0x0000002b000d7211 */ /* 0x000fe400000f0eff */
[----:B------:R-:W-:-:S04]  /*cd50*/  LEA R12, P0, R15, R34, 0x1 ;  /* 0x000000220f0c7211 */ /* 0x000fc800078008ff */
[----:B------:R-:W-:-:S06]  /*cd60*/  LEA.HI.X R13, R15, R35, R13, 0x1, P0 ;  /* 0x000000230f0d7211 */ /* 0x000fcc00000f0c0d */
[----:B------:R-:W4:Y:S01]  /*cd70*/  LD.E.128 R12, [R12.64] ;  /* 0x000000060c0c7980 */ /* 0x000f22000c101d00 */
        /* <DEDUP_REMOVED lines=15> */
[C---:B---3--:R-:W-:Y:S01]  /*ce70*/  IMAD.U32 R42, R8.reuse, 0x10000, RZ ;  /* 0x00010000082a7824 */ /* 0x048fe200078e00ff */
[----:B------:R-:W-:Y:S01]  /*ce80*/  LOP3.LUT R49, R8, 0xffff0000, RZ, 0xc0, !PT ;  /* 0xffff000008317812 */ /* 0x000fe200078ec0ff */
[----:B------:R-:W-:Y:S01]  /*ce90*/  IMAD.U32 R50, R10, 0x10000, RZ ;  /* 0x000100000a327824 */ /* 0x000fe200078e00ff */
[C---:B------:R-:W-:Y:S01]  /*cea0*/  SHF.L.U32 R7, R9.reuse, 0x10, RZ ;  /* 0x0000001009077819 */ /* 0x040fe200000006ff */
        /* <DEDUP_REMOVED lines=11> */
[----:B----4-:R-:W-:Y:S01]  /*cf60*/  SHF.L.U32 R10, R15, 0x10, RZ ;  /* 0x000000100f0a7819 */ /* 0x010fe200000006ff */
[----:B------:R-:W-:Y:S01]  /*cf70*/  FMUL.FTZ R49, R26, R49 ;  /* 0x000000311a317220 */ /* 0x000fe20000410000 */
[C---:B------:R-:W-:Y:S01]  /*cf80*/  LOP3.LUT R26, R13.reuse, 0xffff0000, RZ, 0xc0, !PT ;  /* 0xffff00000d1a7812 */ /* 0x040fe200078ec0ff */
[----:B------:R-:W-:Y:S01]  /*cf90*/  FMUL.FTZ R4, R4, R7 ;  /* 0x0000000704047220 */ /* 0x000fe20000410000 */
[----:B------:R-:W-:Y:S01]  /*cfa0*/  SHF.L.U32 R7, R13, 0x10, RZ ;  /* 0x000000100d077819 */ /* 0x000fe200000006ff */
[----:B------:R-:W-:-:S02]  /*cfb0*/  @!P1 FADD.FTZ R50, -R50, -RZ ;  /* 0x800000ff32329221 */ /* 0x000fc40000010100 */
[----:B------:R-:W-:Y:S02]  /*cfc0*/  @!P1 FADD.FTZ R11, -R11, -RZ ;  /* 0x800000ff0b0b9221 */ /* 0x000fe40000010100 */
[----:B------:R-:W-:Y:S02]  /*cfd0*/  FMUL.FTZ R6, R6, R9 ;  /* 0x0000000906067220 */ /* 0x000fe40000410000 */
[----:B------:R-:W-:Y:S01]  /*cfe0*/  FMUL.FTZ R5, R5, R8 ;  /* 0x0000000805057220 */ /* 0x000fe20000410000 */
[C---:B------:R-:W-:Y:S01]  /*cff0*/  LOP3.LUT R8, R12.reuse, 0xffff0000, RZ, 0xc0, !PT ;  /* 0xffff00000c087812 */ /* 0x040fe200078ec0ff */
[----:B------:R-:W-:Y:S01]  /*d000*/  IMAD.U32 R9, R12, 0x10000, RZ ;  /* 0x000100000c097824 */ /* 0x000fe200078e00ff */
[C---:B------:R-:W-:Y:S01]  /*d010*/  LOP3.LUT R12, R14.reuse, 0xffff0000, RZ, 0xc0, !PT ;  /* 0xffff00000e0c7812 */ /* 0x040fe200078ec0ff */
        /* <DEDUP_REMOVED lines=10> */
[----:B------:R-:W-:Y:S02]  /*d0c0*/  FFMA.FTZ R13, R28, R13, R31 ;  /* 0x0000000d1c0d7223 */ /* 0x000fe4000001001f */
[----:B------:R-:W-:Y:S02]  /*d0d0*/  FFMA.FTZ R5, R30, R10, R5 ;  /* 0x0000000a1e057223 */ /* 0x000fe40000010005 */
[----:B------:R-:W-:Y:S01]  /*d0e0*/  FFMA.FTZ R14, R24, R14, R11 ;  /* 0x0000000e180e7223 */ /* 0x000fe2000001000b */
[----:B------:R-:W-:Y:S01]  /*d0f0*/  F2FP.BF16.PACK_AB R24, R8, R9 ;  /* 0x000000090818723e */ /* 0x000fe200000010ff */
[----:B------:R-:W-:Y:S01]  /*d100*/  FFMA.FTZ R6, R25, R12, R6 ;  /* 0x0000000c19067223 */ /* 0x000fe20000010006 */
[----:B------:R-:W-:Y:S02]  /*d110*/  F2FP.BF16.PACK_AB R25, R51, R4 ;  /* 0x000000043319723e */ /* 0x000fe400000010ff */
[----:B------:R-:W-:-:S02]  /*d120*/  F2FP.BF16.PACK_AB R27, R14, R5 ;  /* 0x000000050e1b723e */ /* 0x000fc400000010ff */
[----:B------:R-:W-:Y:S02]  /*d130*/  F2FP.BF16.PACK_AB R26, R6, R13 ;  /* 0x0000000d061a723e */ /* 0x000fe400000010ff */
.L_x_2441:
[----:B------:R-:W-:Y:S05]  /*d140*/  BSYNC B0 ;  /* 0x0000000000007941 */ /* 0x000fea0003800000 */
.L_x_2440:
[----:B-----5:R2:W-:Y:S04]  /*d150*/  STS.128 [R209], R24 ;  /* 0x00000018d1007388 */ /* 0x0205e80000000c00 */
[----:B------:R2:W5:Y:S01]  /*d160*/  LD.E.128 R28, [R46.64+0x80] ;  /* 0x000080062e1c7980 */ /* 0x000562000c101d00 */
[----:B------:R-:W-:Y:S01]  /*d170*/  IADD3 R0, R18, 0x40, RZ ;  /* 0x0000004012007810 */ /* 0x000fe20007ffe0ff */
[----:B------:R-:W-:Y:S03]  /*d180*/  BSSY B0, `(.L_x_2442) ;  /* 0x0000052000007945 */ /* 0x000fe60003800000 */
[----:B------:R-:W-:-:S13]  /*d190*/  ISETP.GE.AND P0, PT, R0, R3, PT ;  /* 0x000000030000720c */ /* 0x000fda0003f06270 */
        /* <DEDUP_REMOVED lines=11> */
[----:B------:R-:W3:Y:S01]  /*d250*/  LD.E.128 R4, [R4.64+0x80] ;  /* 0x0000800604047980 */ /* 0x000ee2000c101d00 */
[----:B------:R-:W-:Y:S02]  /*d260*/  @P1 IADD3 R0, -R17, RZ, RZ ;  /* 0x000000ff11001210 */ /* 0x000fe40007ffe1ff */
[----:B------:R-:W-:Y:S02]  /*d270*/  LEA.HI.X R9, R11, R33, R9, 0x1, P0 ;  /* 0x000000210b097211 */ /* 0x000fe400000f0c09 */
[----:B------:R-:W-:-:S04]  /*d280*/  IADD3 R15, P0, R0, R39, RZ ;  /* 0x00000027000f7210 */ /* 0x000fc80007f1e0ff */
[----:B------:R-:W4:Y:S01]  /*d290*/  LD.E.128 R8, [R8.64+0x80] ;  /* 0x0000800608087980 */ /* 0x000f22000c101d00 */
[----:B------:R-:W-:Y:S02]  /*d2a0*/  LEA.HI.X.SX32 R13, R0, R43, 0x1, P0 ;  /* 0x0000002b000d7211 */ /* 0x000fe400000f0eff */
[----:B------:R-:W-:-:S04]  /*d2b0*/  LEA R12, P0, R15, R34, 0x1 ;  /* 0x000000220f0c7211 */ /* 0x000fc800078008ff */
[----:B------:R-:W-:-:S06]  /*d2c0*/  LEA.HI.X R13, R15, R35, R13, 0x1, P0 ;  /* 0x000000230f0d7211 */ /* 0x000fcc00000f0c0d */
[----:B--2---:R-:W2:Y:S01]  /*d2d0*/  LD.E.128 R12, [R12.64+0x80] ;  /* 0x000080060c0c7980 */ /* 0x004ea2000c101d00 */
        /* <DEDUP_REMOVED lines=29> */
[----:B------:R-:W-:-:S02]  /*d4b0*/  @!P1 FADD.FTZ R10, -R10, -RZ ;  /* 0x800000ff0a0a9221 */ /* 0x000fc40000010100 */
[----:B------:R-:W-:Y:S01]  /*d4c0*/  FMUL.FTZ R27, R27, R8 ;  /* 0x000000081b1b7220 */ /* 0x000fe20000410000 */
[----:B--2---:R-:W-:Y:S01]  /*d4d0*/  LOP3.LUT R8, R12, 0xffff0000, RZ, 0xc0, !PT ;  /* 0xffff00000c087812 */ /* 0x004fe200078ec0ff */
[----:B------:R-:W-:Y:S01]  /*d4e0*/  FMUL.FTZ R7, R4, R7 ;  /* 0x0000000704077220 */ /* 0x000fe20000410000 */
[C---:B------:R-:W-:Y:S01]  /*d4f0*/  SHF.L.U32 R4, R13.reuse, 0x10, RZ ;  /* 0x000000100d047819 */ /* 0x040fe200000006ff */
[----:B------:R-:W-:Y:S01]  /*d500*/  FMUL.FTZ R49, R38, R49 ;  /* 0x0000003126317220 */ /* 0x000fe20000410000 */
[----:B------:R-:W-:Y:S01]  /*d510*/  LOP3.LUT R38, R13, 0xffff0000, RZ, 0xc0, !PT ;  /* 0xffff00000d267812 */ /* 0x000fe200078ec0ff */
[----:B------:R-:W-:Y:S02]  /*d520*/  @!P1 FADD.FTZ R50, -R50, -RZ ;  /* 0x800000ff32329221 */ /* 0x000fe40000010100 */
[----:B------:R-:W-:Y:S02]  /*d530*/  @!P1 FADD.FTZ R11, -R11, -RZ ;  /* 0x800000ff0b0b9221 */ /* 0x000fe40000010100 */
[----:B------:R-:W-:-:S02]  /*d540*/  FMUL.FTZ R6, R6, R9 ;  /* 0x0000000906067220 */ /* 0x000fc40000410000 */
[----:B------:R-:W-:Y:S01]  /*d550*/  IMAD.U32 R9, R12, 0x10000, RZ ;  /* 0x000100000c097824 */ /* 0x000fe200078e00ff */
[C---:B------:R-:W-:Y:S01]  /*d560*/  LOP3.LUT R12, R14.reuse, 0xffff0000, RZ, 0xc0, !PT ;  /* 0xffff00000e0c7812 */ /* 0x040fe200078ec0ff */
[----:B------:R-:W-:Y:S01]  /*d570*/  FMUL.FTZ R5, R5, R10 ;  /* 0x0000000a05057220 */ /* 0x000fe20000410000 */
        /* <DEDUP_REMOVED lines=18> */
.L_x_2443:
[----:B------:R-:W-:Y:S05]  /*d6a0*/  BSYNC B0 ;  /* 0x0000000000007941 */ /* 0x000fea0003800000 */
.L_x_2442:
[----:B-----5:R3:W-:Y:S04]  /*d6b0*/  STS.128 [R209+0x2000], R28 ;  /* 0x0020001cd1007388 */ /* 0x0207e80000000c00 */
[----:B--2---:R3:W5:Y:S01]  /*d6c0*/  LD.E.128 R24, [R46.64+0x100] ;  /* 0x000100062e187980 */ /* 0x004762000c101d00 */
        /* <DEDUP_REMOVED lines=13> */
[----:B------:R-:W2:Y:S03]  /*d7a0*/  LD.E.128 R4, [R4.64+0x100] ;  /* 0x0001000604047980 */ /* 0x000ea6000c101d00 */
[----:B------:R-:W-:Y:S01]  /*d7b0*/  LEA.HI.X R9, R9, R33, R0, 0x1, P0 ;  /* 0x0000002109097211 */ /* 0x000fe200000f0c00 */
[----:B------:R-:W-:Y:S01]  /*d7c0*/  IMAD.MOV.U32 R0, RZ, RZ, RZ ;  /* 0x000000ffff007224 */ /* 0x000fe200078e00ff */
[----:B------:R-:W-:-:S04]  /*d7d0*/  @P1 IADD3 R0, -R17, RZ, RZ ;  /* 0x000000ff11001210 */ /* 0x000fc80007ffe1ff */
[C---:B------:R-:W-:Y:S01]  /*d7e0*/  IADD3 R15, P0, R0.reuse, R39, RZ ;  /* 0x00000027000f7210 */ /* 0x040fe20007f1e0ff */
[----:B------:R-:W4:Y:S03]  /*d7f0*/  LD.E.128 R8, [R8.64+0x100] ;  /* 0x0001000608087980 */ /* 0x000f26000c101d00 */
[----:B------:R-:W-:Y:S02]  /*d800*/  LEA.HI.X.SX32 R13, R0, R43, 0x1, P0 ;  /* 0x0000002b000d7211 */ /* 0x000fe400000f0eff */
[----:B------:R-:W-:-:S04]  /*d810*/  LEA R12, P0, R15, R34, 0x1 ;  /* 0x000000220f0c7211 */ /* 0x000fc800078008ff */
[----:B------:R-:W-:-:S06]  /*d820*/  LEA.HI.X R13, R15, R35, R13, 0x1, P0 ;  /* 0x000000230f0d7211 */ /* 0x000fcc00000f0c0d */
[----:B---3--:R-:W3:Y:S01]  /*d830*/  LD.E.128 R12, [R12.64+0x100] ;  /* 0x000100060c0c7980 */ /* 0x008ee2000c101d00 */
        /* <DEDUP_REMOVED lines=14> */
[----:B-1----:R-:W-:Y:S01]  /*d920*/  LOP3.LUT R46, R7, 0xffff0000, RZ, 0xc0, !PT ;  /* 0xffff0000072e7812 */ /* 0x002fe200078ec0ff */
[C---:B----4-:R-:W-:Y:S01]  /*d930*/  IMAD.U32 R42, R8.reuse, 0x10000, RZ ;  /* 0x00010000082a7824 */ /* 0x050fe200078e00ff */
        /* <DEDUP_REMOVED lines=14> */
[----:B---3--:R-:W-:Y:S01]  /*da20*/  SHF.L.U32 R10, R15, 0x10, RZ ;  /* 0x000000100f0a7819 */ /* 0x008fe200000006ff */
        /* <DEDUP_REMOVED lines=29> */
.L_x_2445:
[----:B------:R-:W-:Y:S05]  /*dc00*/  BSYNC B0 ;  /* 0x0000000000007941 */ /* 0x000fea0003800000 */
.L_x_2444:
[----:B-----5:R2:W-:Y:S02]  /*dc10*/  STS.128 [R209+0x4000], R24 ;  /* 0x00400018d1007388 */ /* 0x0205e40000000c00 */
.L_x_2439:
[----:B------:R-:W-:Y:S05]  /*dc20*/  BSYNC B1 ;  /* 0x0000000000017941 */ /* 0x000fea0003800000 */
.L_x_2438:
[----:B------:R-:W-:Y:S01]  /*dc30*/  IADD3 R0, R160, 0x10, RZ ;  /* 0x00000010a0007810 */ /* 0x000fe20007ffe0ff */
[----:B------:R-:W-:Y:S03]  /*dc40*/  BSSY B1, `(.L_x_2446) ;  /* 0x000010d000017945 */ /* 0x000fe60003800000 */
[----:B------:R-:W-:-:S04]  /*dc50*/  ISETP.GE.AND P0, PT, R0, R21, PT ;  /* 0x000000150000720c */ /* 0x000fc80003f06270 */
[----:B------:R-:W-:-:S13]  /*dc60*/  ISETP.LT.OR P0, PT, R56, -0x87, P0 ;  /* 0xffffff793800780c */ /* 0x000fda0000701670 */
[----:B------:R-:W-:Y:S05]  /*dc70*/  @P0 BRA `(.L_x_2447) ;  /* 0x0000109000000947 */ /* 0x000fea0003800000 */
[----:B---3--:R3:W5:Y:S01]  /*dc80*/  LD.E.128 R28, [R44.64] ;  /* 0x000000062c1c7980 */ /* 0x008762000c101d00 */
[----:B------:R-:W-:Y:S01]  /*dc90*/  ISETP.GE.AND P0, PT, R18, R3, PT ;  /* 0x000000031200720c */ /* 0x000fe20003f06270 */
[----:B------:R-:W-:-:S12]  /*dca0*/  BSSY B0, `(.L_x_2448) ;  /* 0x0000053000007945 */ /* 0x000fd80003800000 */
[----:B------:R-:W-:Y:S05]  /*dcb0*/  @P0 BRA `(.L_x_2449) ;  /* 0x0000051000000947 */ /* 0x000fea0003800000 */
[----:B------:R-:W-:Y:S01]  /*dcc0*/  ISETP.GE.AND P0, PT, R18, R17, PT ;  /* 0x000000111200720c */ /* 0x000fe20003f06270 */
        /* <DEDUP_REMOVED lines=11> */
[----:B------:R-:W-:Y:S02]  /*dd80*/  LEA.HI.X R9, R9, R33, R7, 0x1, P1 ;  /* 0x0000002109097211 */ /* 0x000fe400008f0c07 */
[----:B------:R-:W-:Y:S01]  /*dd90*/  IADD3 R13, P1, R14, R13, RZ ;  /* 0x0000000d0e0d7210 */ /* 0x000fe20007f3e0ff */
[----:B------:R-:W-:-:S03]  /*dda0*/  IMAD.WIDE R4, R5, 0x2, R44 ;  /* 0x0000000205047825 */ /* 0x000fc600078e022c */
[----:B------:R-:W4:Y:S01]  /*ddb0*/  LD.E.128 R8, [R8.64] ;  /* 0x0000000608087980 */ /* 0x000f22000c101d00 */
[----:B------:R-:W-:Y:S02]  /*ddc0*/  LEA.HI.X.SX32 R12, R14, R12, 0x1, P1 ;  /* 0x0000000c0e0c7211 */ /* 0x000fe400008f0eff */
[C---:B------:R-:W-:Y:S01]  /*ddd0*/  LEA R14, P1, R13.reuse, R34, 0x1 ;  /* 0x000000220d0e7211 */ /* 0x040fe200078208ff */
[----:B--2---:R-:W2:Y:S03]  /*dde0*/  LD.E.128 R4, [R4.64] ;  /* 0x0000000604047980 */ /* 0x004ea6000c101d00 */
[----:B------:R-:W-:-:S06]  /*ddf0*/  LEA.HI.X R15, R13, R35, R12, 0x1, P1 ;  /* 0x000000230d0f7211 */ /* 0x000fcc00008f0c0c */
[----:B---3--:R-:W3:Y:S01]  /*de00*/  LD.E.128 R12, [R14.64] ;  /* 0x000000060e0c7980 */ /* 0x008ee2000c101d00 */
[C---:B-----5:R-:W-:Y:S01]  /*de10*/  IMAD.U32 R24, R28.reuse, 0x10000, RZ ;  /* 0x000100001c187824 */ /* 0x060fe200078e00ff */
[----:B------:R-:W-:Y:S01]  /*de20*/  LOP3.LUT R20, R28, 0xffff0000, RZ, 0xc0, !PT ;  /* 0xffff00001c147812 */ /* 0x000fe200078ec0ff */
[C---:B------:R-:W-:Y:S01]  /*de30*/  IMAD.U32 R28, R29.reuse, 0x10000, RZ ;  /* 0x000100001d1c7824 */ /* 0x040fe200078e00ff */
[----:B------:R-:W-:Y:S02]  /*de40*/  LOP3.LUT R16, R29, 0xffff0000, RZ, 0xc0, !PT ;  /* 0xffff00001d107812 */ /* 0x000fe400078ec0ff */
[C---:B------:R-:W-:Y:S02]  /*de50*/  SHF.L.U32 R27, R30.reuse, 0x10, RZ ;  /* 0x000000101e1b7819 */ /* 0x040fe400000006ff */
[----:B------:R-:W-:Y:S02]  /*de60*/  LOP3.LUT R26, R30, 0xffff0000, RZ, 0xc0, !PT ;  /* 0xffff00001e1a7812 */ /* 0x000fe400078ec0ff */
[C---:B------:R-:W-:Y:S01]  /*de70*/  LOP3.LUT R25, R31.reuse, 0xffff0000, RZ, 0xc0, !PT ;  /* 0xffff00001f197812 */ /* 0x040fe200078ec0ff */
[----:B------:R-:W-:-:S02]  /*de80*/  IMAD.U32 R31, R31, 0x10000, RZ ;  /* 0x000100001f1f7824 */ /* 0x000fc400078e00ff */
[C---:B----4-:R-:W-:Y:S01]  /*de90*/  IMAD.U32 R30, R8.reuse, 0x10000, RZ ;  /* 0x00010000081e7824 */ /* 0x050fe200078e00ff */
        /* <DEDUP_REMOVED lines=12> */
[C---:B-1----:R-:W-:Y:S01]  /*df60*/  SHF.L.U32 R47, R5.reuse, 0x10, RZ ;  /* 0x00000010052f7819 */ /* 0x042fe200000006ff */
[----:B------:R-:W-:Y:S01]  /*df70*/  @!P0 FADD.FTZ R10, -R10, -RZ ;  /* 0x800000ff0a0a8221 */ /* 0x000fe20000010100 */
[----:B------:R-:W-:Y:S01]  /*df80*/  LOP3.LUT R53, R5, 0xffff0000, RZ, 0xc0, !PT ;  /* 0xffff000005357812 */ /* 0x000fe200078ec0ff */
[----:B------:R-:W-:Y:S01]  /*df90*/  @!P0 FADD.FTZ R11, -R11, -RZ ;  /* 0x800000ff0b0b8221 */ /* 0x000fe20000010100 */
[----:B------:R-:W-:Y:S01]  /*dfa0*/  LOP3.LUT R5, R6, 0xffff0000, RZ, 0xc0, !PT ;  /* 0xffff000006057812 */ /* 0x000fe200078ec0ff */
[----:B------:R-:W-:Y:S01]  /*dfb0*/  @!P0 FADD.FTZ R30, -R30, -RZ ;  /* 0x800000ff1e1e8221 */ /* 0x000fe20000010100 */
[C---:B------:R-:W-:Y:S01]  /*dfc0*/  LOP3.LUT R46, R7.reuse, 0xffff0000, RZ, 0xc0, !PT ;  /* 0xffff0000072e7812 */ /* 0x040fe200078ec0ff */
[----:B------:R-:W-:Y:S01]  /*dfd0*/  @!P0 FADD.FTZ R42, -R42, -RZ ;  /* 0x800000ff2a2a8221 */ /* 0x000fe20000010100 */
[----:B------:R-:W-:Y:S01]  /*dfe0*/  LOP3.LUT R4, R4, 0xffff0000, RZ, 0xc0, !PT ;  /* 0xffff000004047812 */ /* 0x000fe200078ec0ff */
[----:B------:R-:W-:Y:S01]  /*dff0*/  @!P0 FADD.FTZ R38, -R38, -RZ ;  /* 0x800000ff26268221 */ /* 0x000fe20000010100 */
[----:B------:R-:W-:Y:S01]  /*e000*/  SHF.L.U32 R6, R7, 0x10, RZ ;  /* 0x0000001007067819 */ /* 0x000fe200000006ff */
[----:B------:R-:W-:Y:S01]  /*e010*/  FMUL.FTZ R47, R47, R8 ;  /* 0x000000082f2f7220 */ /* 0x000fe20000410000 */
[----:B---3--:R-:W-:Y:S01]  /*e020*/  LOP3.LUT R7, R12, 0xffff0000, RZ, 0xc0, !PT ;  /* 0xffff00000c077812 */ /* 0x008fe200078ec0ff */
[----:B------:R-:W-:Y:S01]  /*e030*/  FMUL.FTZ R5, R5, R10 ;  /* 0x0000000a05057220 */ /* 0x000fe20000410000 */
[----:B------:R-:W-:Y:S01]  /*e040*/  LOP3.LUT R10, R14, 0xffff0000, RZ, 0xc0, !PT ;  /* 0xffff00000e0a7812 */ /* 0x000fe200078ec0ff */
[----:B------:R-:W-:-:S02]  /*e050*/  FMUL.FTZ R46, R46, R11 ;  /* 0x0000000b2e2e7220 */ /* 0x000fc40000410000 */
[----:B------:R-:W-:Y:S01]  /*e060*/  FMUL.FTZ R29, R4, R29 ;  /* 0x0000001d041d7220 */ /* 0x000fe20000410000 */
[----:B------:R-:W-:Y:S01]  /*e070*/  SHF.L.U32 R4, R13, 0x10, RZ ;  /* 0x000000100d047819 */ /* 0x000fe200000006ff */
[----:B------:R-:W-:Y:S01]  /*e080*/  FMUL.FTZ R6, R6, R9 ;  /* 0x0000000906067220 */ /* 0x000fe20000410000 */
[----:B------:R-:W-:Y:S01]  /*e090*/  SHF.L.U32 R9, R15, 0x10, RZ ;  /* 0x000000100f097819 */ /* 0x000fe200000006ff */
[----:B------:R-:W-:Y:S01]  /*e0a0*/  IMAD.U32 R8, R12, 0x10000, RZ ;  /* 0x000100000c087824 */ /* 0x000fe200078e00ff */
[----:B------:R-:W-:Y:S01]  /*e0b0*/  LOP3.LUT R12, R13, 0xffff0000, RZ, 0xc0, !PT ;  /* 0xffff00000d0c7812 */ /* 0x000fe200078ec0ff */
[----:B------:R-:W-:Y:S01]  /*e0c0*/  IMAD.U32 R11, R14, 0x10000, RZ ;  /* 0x000100000e0b7824 */ /* 0x000fe200078e00ff */
[----:B------:R-:W-:Y:S01]  /*e0d0*/  LOP3.LUT R14, R15, 0xffff0000, RZ, 0xc0, !PT ;  /* 0xffff00000f0e7812 */ /* 0x000fe200078ec0ff */
[----:B------:R-:W-:Y:S02]  /*e0e0*/  FMUL.FTZ R49, R49, R30 ;  /* 0x0000001e31317220 */ /* 0x000fe40000410000 */
[----:B------:R-:W-:-:S02]  /*e0f0*/  FMUL.FTZ R53, R53, R42 ;  /* 0x0000002a35357220 */ /* 0x000fc40000410000 */
        /* <DEDUP_REMOVED lines=13> */
.L_x_2449:
[----:B------:R-:W-:Y:S05]  /*e1d0*/  BSYNC B0 ;  /* 0x0000000000007941 */ /* 0x000fea0003800000 */
.L_x_2448:
[----:B-----5:R4:W-:Y:S04]  /*e1e0*/  STS.128 [R209+0x800], R28 ;  /* 0x0008001cd1007388 */ /* 0x0209e80000000c00 */
[----:B--2---:R4:W5:Y:S01]  /*e1f0*/  LD.E.128 R24, [R44.64+0x80] ;  /* 0x000080062c187980 */ /* 0x004962000c101d00 */
[----:B------:R-:W-:Y:S01]  /*e200*/  IADD3 R4, R18, 0x40, RZ ;  /* 0x0000004012047810 */ /* 0x000fe20007ffe0ff */
[----:B------:R-:W-:Y:S03]  /*e210*/  BSSY B0, `(.L_x_2450) ;  /* 0x0000055000007945 */ /* 0x000fe60003800000 */
[----:B------:R-:W-:-:S13]  /*e220*/  ISETP.GE.AND P0, PT, R4, R3, PT ;  /* 0x000000030400720c */ /* 0x000fda0003f06270 */
        /* <DEDUP_REMOVED lines=17> */
[----:B------:R-:W2:Y:S01]  /*e340*/  LD.E.128 R8, [R8.64] ;  /* 0x0000000608087980 */ /* 0x000ea2000c101d00 */
[----:B------:R-:W-:Y:S02]  /*e350*/  LEA.HI.X.SX32 R12, R14, R12, 0x1, P1 ;  /* 0x0000000c0e0c7211 */ /* 0x000fe400008f0eff */
[C---:B------:R-:W-:Y:S01]  /*e360*/  LEA R14, P1, R13.reuse, R34, 0x1 ;  /* 0x000000220d0e7211 */ /* 0x040fe200078208ff */
[----:B---3--:R-:W3:Y:S03]  /*e370*/  LD.E.128 R4, [R4.64+0x80] ;  /* 0x0000800604047980 */ /* 0x008ee6000c101d00 */
        /* <DEDUP_REMOVED lines=9> */
[----:B------:R-:W-:Y:S01]  /*e410*/  LOP3.LUT R24, R27, 0xffff0000, RZ, 0xc0, !PT ;  /* 0xffff00001b187812 */ /* 0x000fe200078ec0ff */
[C---:B--2---:R-:W-:Y:S01]  /*e420*/  IMAD.U32 R27, R8.reuse, 0x10000, RZ ;  /* 0x00010000081b7824 */ /* 0x044fe200078e00ff */
[----:B------:R-:W-:Y:S01]  /*e430*/  LOP3.LUT R26, R8, 0xffff0000, RZ, 0xc0, !PT ;  /* 0xffff0000081a7812 */ /* 0x000fe200078ec0ff */
[----:B------:R-:W-:Y:S01]  /*e440*/  IMAD.U32 R38, R10, 0x10000, RZ ;  /* 0x000100000a267824 */ /* 0x000fe200078e00ff */
[C---:B------:R-:W-:Y:S01]  /*e450*/  SHF.L.U32 R8, R9.reuse, 0x10, RZ ;  /* 0x0000001009087819 */ /* 0x040fe200000006ff */
[----:B---3--:R-:W-:Y:S01]  /*e460*/  IMAD.U32 R51, R6, 0x10000, RZ ;  /* 0x0001000006337824 */ /* 0x008fe200078e00ff */
[----:B------:R-:W-:Y:S01]  /*e470*/  LOP3.LUT R42, R9, 0xffff0000, RZ, 0xc0, !PT ;  /* 0xffff0000092a7812 */ /* 0x000fe200078ec0ff */
[----:B-1----:R-:W-:Y:S01]  /*e480*/  IMAD.U32 R46, R4, 0x10000, RZ ;  /* 0x00010000042e7824 */ /* 0x002fe200078e00ff */
        /* <DEDUP_REMOVED lines=14> */
[C---:B------:R-:W-:Y:S01]  /*e570*/  LOP3.LUT R6, R7.reuse, 0xffff0000, RZ, 0xc0, !PT ;  /* 0xffff000007067812 */ /* 0x040fe200078ec0ff */
[----:B------:R-:W-:Y:S01]  /*e580*/  @!P0 FADD.FTZ R38, -R38, -RZ ;  /* 0x800000ff26268221 */ /* 0x000fe20000010100 */
[----:B------:R-:W-:Y:S01]  /*e590*/  SHF.L.U32 R4, R7, 0x10, RZ ;  /* 0x0000001007047819 */ /* 0x000fe200000006ff */
[----:B------:R-:W-:Y:S01]  /*e5a0*/  FMUL.FTZ R10, R5, R10 ;  /* 0x0000000a050a7220 */ /* 0x000fe20000410000 */
[C---:B----4-:R-:W-:Y:S01]  /*e5b0*/  SHF.L.U32 R5, R13.reuse, 0x10, RZ ;  /* 0x000000100d057819 */ /* 0x050fe200000006ff */
[----:B------:R-:W-:Y:S01]  /*e5c0*/  FMUL.FTZ R11, R6, R11 ;  /* 0x0000000b060b7220 */ /* 0x000fe20000410000 */
[----:B------:R-:W-:Y:S01]  /*e5d0*/  LOP3.LUT R6, R12, 0xffff0000, RZ, 0xc0, !PT ;  /* 0xffff00000c067812 */ /* 0x000fe200078ec0ff */
        /* <DEDUP_REMOVED lines=17> */
[----:B------:R-:W-:Y:S01]  /*e6f0*/  FFMA.FTZ R9, R25, R9, R10 ;  /* 0x0000000919097223 */ /* 0x000fe2000001000a */
[----:B------:R-:W-:Y:S01]  /*e700*/  F2FP.BF16.PACK_AB R25, R16, R5 ;  /* 0x000000051019723e */ /* 0x000fe200000010ff */
[----:B------:R-:W-:Y:S02]  /*e710*/  FFMA.FTZ R4, R31, R8, R4 ;  /* 0x000000081f047223 */ /* 0x000fe40000010004 */
[----:B------:R-:W-:Y:S01]  /*e720*/  FFMA.FTZ R11, R24, R14, R11 ;  /* 0x0000000e180b7223 */ /* 0x000fe2000001000b */
[----:B------:R-:W-:Y:S02]  /*e730*/  F2FP.BF16.PACK_AB R24, R6, R7 ;  /* 0x000000070618723e */ /* 0x000fe400000010ff */
[----:B------:R-:W-:-:S02]  /*e740*/  F2FP.BF16.PACK_AB R26, R9, R12 ;  /* 0x0000000c091a723e */ /* 0x000fc400000010ff */
[----:B------:R-:W-:Y:S02]  /*e750*/  F2FP.BF16.PACK_AB R27, R11, R4 ;  /* 0x000000040b1b723e */ /* 0x000fe400000010ff */
.L_x_2451:
[----:B------:R-:W-:Y:S05]  /*e760*/  BSYNC B0 ;  /* 0x0000000000007941 */ /* 0x000fea0003800000 */
.L_x_2450:
[----:B-----5:R2:W-:Y:S04]  /*e770*/  STS.128 [R209+0x2800], R24 ;  /* 0x00280018d1007388 */ /* 0x0205e80000000c00 */
[----:B------:R2:W5:Y:S01]  /*e780*/  LD.E.128 R4, [R44.64+0x100] ;  /* 0x000100062c047980 */ /* 0x000562000c101d00 */
[----:B------:R-:W-:Y:S01]  /*e790*/  IADD3 R8, R18, 0x80, RZ ;  /* 0x0000008012087810 */ /* 0x000fe20007ffe0ff */
[----:B------:R-:W-:Y:S03]  /*e7a0*/  BSSY B0, `(.L_x_2452) ;  /* 0x0000055000007945 */ /* 0x000fe60003800000 */
[----:B------:R-:W-:-:S13]  /*e7b0*/  ISETP.GE.AND P0, PT, R8, R3, PT ;  /* 0x000000030800720c */ /* 0x000fda0003f06270 */
[----:B------:R-:W-:Y:S05]  /*e7c0*/  @P0 BRA `(.L_x_2453) ;  /* 0x0000052000000947 */ /* 0x000fea0003800000 */
[----:B------:R-:W-:Y:S01]  /*e7d0*/  ISETP.GE.AND P0, PT, R8, R17, PT ;  /* 0x000000110800720c */ /* 0x000fe20003f06270 */
[----:B------:R-:W-:Y:S01]  /*e7e0*/  IMAD.MOV.U32 R9, RZ, RZ, RZ ;  /* 0x000000ffff097224 */ /* 0x000fe200078e00ff */
[----:B------:R-:W-:Y:S01]  /*e7f0*/  IADD3 R2, R2, 0x80, RZ ;  /* 0x0000008002027810 */ /* 0x000fe20007ffe0ff */
[----:B------:R-:W-:-:S03]  /*e800*/  IMAD.MOV.U32 R11, RZ, RZ, R17 ;  /* 0x000000ffff0b7224 */ /* 0x000fc600078e0011 */
[----:B------:R-:W-:-:S04]  /*e810*/  IADD3 R16, P1, R2, R39, RZ ;  /* 0x0000002702107210 */ /* 0x000fc80007f3e0ff */
[----:B------:R-:W-:-:S03]  /*e820*/  LEA.HI.X.SX32 R2, R2, R43, 0x1, P1 ;  /* 0x0000002b02027211 */ /* 0x000fc600008f0eff */
[----:B------:R-:W-:Y:S01]  /*e830*/  @P0 IADD3 R9, -R17, RZ, RZ ;  /* 0x000000ff11090210 */ /* 0x000fe20007ffe1ff */
[----:B------:R-:W-:-:S03]  /*e840*/  @P0 IMAD.MOV R11, RZ, RZ, -R17 ;  /* 0x000000ffff0b0224 */ /* 0x000fc600078e0a11 */
[----:B------:R-:W-:Y:S01]  /*e850*/  IADD3 R13, P1, R9, R16, RZ ;  /* 0x00000010090d7210 */ /* 0x000fe20007f3e0ff */
[----:B------:R-:W-:-:S03]  /*e860*/  IMAD.WIDE R10, R11, 0x2, R44 ;  /* 0x000000020b0a7825 */ /* 0x000fc600078e022c */
[----:B------:R-:W-:Y:S02]  /*e870*/  LEA.HI.X.SX32 R12, R9, R2, 0x1, P1 ;  /* 0x00000002090c7211 */ /* 0x000fe400008f0eff */
[----:B------:R-:W-:Y:S01]  /*e880*/  LEA R14, P1, R13, R32, 0x1 ;  /* 0x000000200d0e7211 */ /* 0x000fe200078208ff */
[----:B--2---:R-:W-:Y:S01]  /*e890*/  IMAD.MOV.U32 R25, RZ, RZ, RZ ;  /* 0x000000ffff197224 */ /* 0x004fe200078e00ff */
[----:B------:R-:W-:Y:S01]  /*e8a0*/  @P0 IADD3 R25, -R17, RZ, RZ ;  /* 0x000000ff11190210 */ /* 0x000fe20007ffe1ff */
[----:B------:R-:W2:Y:S01]  /*e8b0*/  LD.E.128 R8, [R10.64+0x100] ;  /* 0x000100060a087980 */ /* 0x000ea2000c101d00 */
[----:B------:R-:W-:Y:S02]  /*e8c0*/  LEA.HI.X R15, R13, R33, R12, 0x1, P1 ;  /* 0x000000210d0f7211 */ /* 0x000fe400008f0c0c */
[----:B------:R-:W-:-:S04]  /*e8d0*/  IADD3 R27, P1, R25, R16, RZ ;  /* 0x00000010191b7210 */ /* 0x000fc80007f3e0ff */
[----:B---3--:R-:W3:Y:S01]  /*e8e0*/  LD.E.128 R12, [R14.64] ;  /* 0x000000060e0c7980 */ /* 0x008ee2000c101d00 */
[----:B------:R-:W-:Y:S02]  /*e8f0*/  LEA.HI.X.SX32 R2, R25, R2, 0x1, P1 ;  /* 0x0000000219027211 */ /* 0x000fe400008f0eff */
[----:B------:R-:W-:-:S04]  /*e900*/  LEA R24, P1, R27, R34, 0x1 ;  /* 0x000000221b187211 */ /* 0x000fc800078208ff */
[----:B------:R-:W-:-:S06]  /*e910*/  LEA.HI.X R25, R27, R35, R2, 0x1, P1 ;  /* 0x000000231b197211 */ /* 0x000fcc00008f0c02 */
[----:B----4-:R-:W4:Y:S01]  /*e920*/  LD.E.128 R24, [R24.64] ;  /* 0x0000000618187980 */ /* 0x010f22000c101d00 */
[C---:B-----5:R-:W-:Y:S01]  /*e930*/  LOP3.LUT R2, R5.reuse, 0xffff0000, RZ, 0xc0, !PT ;  /* 0xffff000005027812 */ /* 0x060fe200078ec0ff */
[----:B------:R-:W-:Y:S01]  /*e940*/  IMAD.U32 R28, R5, 0x10000, RZ ;  /* 0x00010000051c7824 */ /* 0x000fe200078e00ff */
[C---:B------:R-:W-:Y:S01]  /*e950*/  LOP3.LUT R5, R7.reuse, 0xffff0000, RZ, 0xc0, !PT ;  /* 0xffff000007057812 */ /* 0x040fe200078ec0ff */
[----:B------:R-:W-:Y:S01]  /*e960*/  IMAD.U32 R30, R7, 0x10000, RZ ;  /* 0x00010000071e7824 */ /* 0x000fe200078e00ff */
[----:B------:R-:W-:Y:S01]  /*e970*/  SHF.L.U32 R20, R6, 0x10, RZ ;  /* 0x0000001006147819 */ /* 0x000fe200000006ff */
[C---:B------:R-:W-:Y:S01]  /*e980*/  IMAD.U32 R16, R4.reuse, 0x10000, RZ ;  /* 0x0001000004107824 */ /* 0x040fe200078e00ff */
[----:B------:R-:W-:Y:S02]  /*e990*/  LOP3.LUT R4, R4, 0xffff0000, RZ, 0xc0, !PT ;  /* 0xffff000004047812 */ /* 0x000fe400078ec0ff */
[----:B------:R-:W-:Y:S02]  /*e9a0*/  LOP3.LUT R6, R6, 0xffff0000, RZ, 0xc0, !PT ;  /* 0xffff000006067812 */ /* 0x000fe400078ec0ff */
[C---:B--2---:R-:W-:Y:S01]  /*e9b0*/  SHF.L.U32 R7, R9.reuse, 0x10, RZ ;  /* 0x0000001009077819 */ /* 0x044fe200000006ff */
[----:B------:R-:W-:Y:S01]  /*e9c0*/  IMAD.U32 R29, R8, 0x10000, RZ ;  /* 0x00010000081d7824 */ /* 0x000fe200078e00ff */
[----:B------:R-:W-:Y:S01]  /*e9d0*/  LOP3.LUT R38, R9, 0xffff0000, RZ, 0xc0, !PT ;  /* 0xffff000009267812 */ /* 0x000fe200078ec0ff */
[----:B------:R-:W-:Y:S01]  /*e9e0*/  IMAD.U32 R31, R10, 0x10000, RZ ;  /* 0x000100000a1f7824 */ /* 0x000fe200078e00ff */
[----:B------:R-:W-:-:S02]  /*e9f0*/  SHF.L.U32 R9, R11, 0x10, RZ ;  /* 0x000000100b097819 */ /* 0x000fc400000006ff */
[----:B------:R-:W-:Y:S01]  /*ea00*/  LOP3.LUT R44, R11, 0xffff0000, RZ, 0xc0, !PT ;  /* 0xffff00000b2c7812 */ /* 0x000fe200078ec0ff */
[C---:B---3--:R-:W-:Y:S01]  /*ea10*/  IMAD.U32 R42, R12.reuse, 0x10000, RZ ;  /* 0x000100000c2a7824 */ /* 0x048fe200078e00ff */
        /* <DEDUP_REMOVED lines=16> */
[----:B------:R-:W-:Y:S01]  /*eb20*/  FMUL.FTZ R11, R8, R11 ;  /* 0x0000000b080b7220 */ /* 0x000fe20000410000 */
[----:B----4-:R-:W-:Y:S01]  /*eb30*/  SHF.L.U32 R8, R25, 0x10, RZ ;  /* 0x0000001019087819 */ /* 0x010fe200000006ff */
[----:B------:R-:W-:Y:S01]  /*eb40*/  FMUL.FTZ R7, R7, R12 ;  /* 0x0000000c07077220 */ /* 0x000fe20000410000 */
[----:B------:R-:W-:Y:S01]  /*eb50*/  LOP3.LUT R25, R25, 0xffff0000, RZ, 0xc0, !PT ;  /* 0xffff000019197812 */ /* 0x000fe200078ec0ff */
[----:B------:R-:W-:Y:S02]  /*eb60*/  @!P0 FADD.FTZ R46, -R46, -RZ ;  /* 0x800000ff2e2e8221 */ /* 0x000fe40000010100 */
[----:B------:R-:W-:Y:S01]  /*eb70*/  FMUL.FTZ R13, R10, R13 ;  /* 0x0000000d0a0d7220 */ /* 0x000fe20000410000 */
[----:B------:R-:W-:Y:S01]  /*eb80*/  LOP3.LUT R10, R24, 0xffff0000, RZ, 0xc0, !PT ;  /* 0xffff0000180a7812 */ /* 0x000fe200078ec0ff */
[----:B------:R-:W-:Y:S01]  /*eb90*/  FMUL.FTZ R44, R44, R15 ;  /* 0x0000000f2c2c7220 */ /* 0x000fe20000410000 */
[----:B------:R-:W-:Y:S01]  /*eba0*/  LOP3.LUT R15, R26, 0xffff0000, RZ, 0xc0, !PT ;  /* 0xffff00001a0f7812 */ /* 0x000fe200078ec0ff */
[----:B------:R-:W-:-:S02]  /*ebb0*/  IMAD.U32 R12, R24, 0x10000, RZ ;  /* 0x00010000180c7824 */ /* 0x000fc400078e00ff */
[----:B------:R-:W-:Y:S01]  /*ebc0*/  FMUL.FTZ R9, R9, R14 ;  /* 0x0000000e09097220 */ /* 0x000fe20000410000 */
[C---:B------:R-:W-:Y:S01]  /*ebd0*/  SHF.L.U32 R14, R27.reuse, 0x10, RZ ;  /* 0x000000101b0e7819 */ /* 0x040fe200000006ff */
[----:B------:R-:W-:Y:S01]  /*ebe0*/  IMAD.U32 R24, R26, 0x10000, RZ ;  /* 0x000100001a187824 */ /* 0x000fe200078e00ff */
[----:B------:R-:W-:Y:S01]  /*ebf0*/  LOP3.LUT R26, R27, 0xffff0000, RZ, 0xc0, !PT ;  /* 0xffff00001b1a7812 */ /* 0x000fe200078ec0ff */
[----:B------:R-:W-:Y:S02]  /*ec00*/  FMUL.FTZ R45, R38, R45 ;  /* 0x0000002d262d7220 */ /* 0x000fe40000410000 */
[----:B------:R-:W-:Y:S02]  /*ec10*/  FMUL.FTZ R29, R29, R42 ;  /* 0x0000002a1d1d7220 */ /* 0x000fe40000410000 */
[----:B------:R-:W-:Y:S02]  /*ec20*/  FMUL.FTZ R31, R31, R46 ;  /* 0x0000002e1f1f7220 */ /* 0x000fe40000410000 */
[----:B------:R-:W-:-:S02]  /*ec30*/  FFMA.FTZ R7, R28, R8, R7 ;  /* 0x000000081c077223 */ /* 0x000fc40000010007 */
[----:B------:R-:W-:Y:S02]  /*ec40*/  FFMA.FTZ R2, R2, R25, R45 ;  /* 0x0000001902027223 */ /* 0x000fe4000001002d */
[----:B------:R-:W-:Y:S02]  /*ec50*/  FFMA.FTZ R12, R16, R12, R29 ;  /* 0x0000000c100c7223 */ /* 0x000fe4000001001d */
[----:B------:R-:W-:Y:S02]  /*ec60*/  FFMA.FTZ R11, R4, R10, R11 ;  /* 0x0000000a040b7223 */ /* 0x000fe4000001000b */
[----:B------:R-:W-:Y:S02]  /*ec70*/  FFMA.FTZ R20, R20, R24, R31 ;  /* 0x0000001814147223 */ /* 0x000fe4000001001f */
[----:B------:R-:W-:Y:S01]  /*ec80*/  FFMA.FTZ R9, R30, R14, R9 ;  /* 0x0000000e1e097223 */ /* 0x000fe20000010009 */
[----:B------:R-:W-:Y:S01]  /*ec90*/  F2FP.BF16.PACK_AB R4, R11, R12 ;  /* 0x0000000c0b04723e */ /* 0x000fe200000010ff */
[----:B------:R-:W-:Y:S01]  /*eca0*/  FFMA.FTZ R26, R5, R26, R44 ;  /* 0x0000001a051a7223 */ /* 0x000fe2000001002c */
[----:B------:R-:W-:Y:S01]  /*ecb0*/  F2FP.BF16.PACK_AB R5, R2, R7 ;  /* 0x000000070205723e */ /* 0x000fe200000010ff */
[----:B------:R-:W-:-:S03]  /*ecc0*/  FFMA.FTZ R13, R6, R15, R13 ;  /* 0x0000000f060d7223 */ /* 0x000fc6000001000d */
[----:B------:R-:W-:Y:S02]  /*ecd0*/  F2FP.BF16.PACK_AB R7, R26, R9 ;  /* 0x000000091a07723e */ /* 0x000fe400000010ff */
[----:B------:R-:W-:Y:S02]  /*ece0*/  F2FP.BF16.PACK_AB R6, R13, R20 ;  /* 0x000000140d06723e */ /* 0x000fe400000010ff */
.L_x_2453:
[----:B------:R-:W-:Y:S05]  /*ecf0*/  BSYNC B0 ;  /* 0x0000000000007941 */ /* 0x000fea0003800000 */
.L_x_2452:
[----:B-----5:R1:W-:Y:S02]  /*ed00*/  STS.128 [R209+0x4800], R4 ;  /* 0x00480004d1007388 */ /* 0x0203e40000000c00 */
.L_x_2447:
[----:B------:R-:W-:Y:S05]  /*ed10*/  BSYNC B1 ;  /* 0x0000000000017941 */ /* 0x000fea0003800000 */
.L_x_2446:
[----:B------:R-:W-:Y:S01]  /*ed20*/  IADD3 R2, R160, 0x20, RZ ;  /* 0x00000020a0027810 */ /* 0x000fe20007ffe0ff */
[----:B------:R-:W-:Y:S03]  /*ed30*/  BSSY B1, `(.L_x_2454) ;  /* 0x000010f000017945 */ /* 0x000fe60003800000 */
[----:B------:R-:W-:-:S04]  /*ed40*/  ISETP.GE.AND P0, PT, R2, R21, PT ;  /* 0x000000150200720c */ /* 0x000fc80003f06270 */
[----:B------:R-:W-:-:S13]  /*ed50*/  ISETP.LT.OR P0, PT, R56, -0x107, P0 ;  /* 0xfffffef93800780c */ /* 0x000fda0000701670 */
[----:B------:R-:W-:Y:S05]  /*ed60*/  @P0 BRA `(.L_x_2455) ;  /* 0x000010b000000947 */ /* 0x000fea0003800000 */
[----:B---34-:R3:W5:Y:S01]  /*ed70*/  LD.E.128 R28, [R36.64] ;  /* 0x00000006241c7980 */ /* 0x018762000c101d00 */
[----:B------:R-:W-:Y:S01]  /*ed80*/  ISETP.GE.AND P0, PT, R18, R3, PT ;  /* 0x000000031200720c */ /* 0x000fe20003f06270 */
[----:B------:R-:W-:-:S12]  /*ed90*/  BSSY B0, `(.L_x_2456) ;  /* 0x0000054000007945 */ /* 0x000fd80003800000 */
[----:B------:R-:W-:Y:S05]  /*eda0*/  @P0 BRA `(.L_x_2457) ;  /* 0x0000052000000947 */ /* 0x000fea0003800000 */
[----:B------:R-:W-:Y:S01]  /*edb0*/  ISETP.GE.AND P0, PT, R18, R17, PT ;  /* 0x000000111200720c */ /* 0x000fe20003f06270 */
[----:B------:R-:W-:Y:S02]  /*edc0*/  IMAD.SHL.U32 R12, R17, 0x20, RZ ;  /* 0x00000020110c7824 */ /* 0x000fe400078e00ff */
[----:B-1----:R-:W-:Y:S02]  /*edd0*/  IMAD.MOV.U32 R7, RZ, RZ, RZ ;  /* 0x000000ffff077224 */ /* 0x002fe400078e00ff */
        /* <DEDUP_REMOVED lines=13> */
[----:B------:R-:W4:Y:S02]  /*eeb0*/  LD.E.128 R8, [R8.64] ;  /* 0x0000000608087980 */ /* 0x000f24000c101d00 */
        /* <DEDUP_REMOVED lines=13> */
[C---:B----4-:R-:W-:Y:S01]  /*ef90*/  IMAD.U32 R30, R8.reuse, 0x10000, RZ ;  /* 0x00010000081e7824 */ /* 0x050fe200078e00ff */
[----:B------:R-:W-:Y:S01]  /*efa0*/  LOP3.LUT R29, R8, 0xffff0000, RZ, 0xc0, !PT ;  /* 0xffff0000081d7812 */ /* 0x000fe200078ec0ff */
[----:B------:R-:W-:Y:S01]  /*efb0*/  IMAD.U32 R38, R10, 0x10000, RZ ;  /* 0x000100000a267824 */ /* 0x000fe200078e00ff */
[C---:B------:R-:W-:Y:S01]  /*efc0*/  SHF.L.U32 R8, R9.reuse, 0x10, RZ ;  /* 0x0000001009087819 */ /* 0x040fe200000006ff */
        /* <DEDUP_REMOVED lines=9> */
[C---:B------:R-:W-:Y:S01]  /*f060*/  SHF.L.U32 R45, R5.reuse, 0x10, RZ ;  /* 0x00000010052d7819 */ /* 0x040fe200000006ff */
        /* <DEDUP_REMOVED lines=38> */
.L_x_2457:
[----:B------:R-:W-:Y:S05]  /*f2d0*/  BSYNC B0 ;  /* 0x0000000000007941 */ /* 0x000fea0003800000 */
.L_x_2456:
[----:B-----5:R4:W-:Y:S04]  /*f2e0*/  STS.128 [R209+0x1000], R28 ;  /* 0x0010001cd1007388 */ /* 0x0209e80000000c00 */
[----:B--2---:R4:W5:Y:S01]  /*f2f0*/  LD.E.128 R24, [R36.64+0x80] ;  /* 0x0000800624187980 */ /* 0x004962000c101d00 */
[----:B-1----:R-:W-:Y:S01]  /*f300*/  IADD3 R4, R18, 0x40, RZ ;  /* 0x0000004012047810 */ /* 0x002fe20007ffe0ff */
[----:B------:R-:W-:Y:S03]  /*f310*/  BSSY B0, `(.L_x_2458) ;  /* 0x0000055000007945 */ /* 0x000fe60003800000 */
[----:B------:R-:W-:-:S13]  /*f320*/  ISETP.GE.AND P0, PT, R4, R3, PT ;  /* 0x000000030400720c */ /* 0x000fda0003f06270 */
        /* <DEDUP_REMOVED lines=83> */
.L_x_2459:
[----:B------:R-:W-:Y:S05]  /*f860*/  BSYNC B0 ;  /* 0x0000000000007941 */ /* 0x000fea0003800000 */
.L_x_2458:
[----:B-----5:R1:W-:Y:S04]  /*f870*/  STS.128 [R209+0x3000], R24 ;  /* 0x00300018d1007388 */ /* 0x0203e80000000c00 */
[----:B------:R1:W5:Y:S01]  /*f880*/  LD.E.128 R8, [R36.64+0x100] ;  /* 0x0001000624087980 */ /* 0x000362000c101d00 */
[----:B------:R-:W-:Y:S01]  /*f890*/  IADD3 R4, R18, 0x80, RZ ;  /* 0x0000008012047810 */ /* 0x000fe20007ffe0ff */
        /* <DEDUP_REMOVED lines=10> */
[----:B-1----:R-:W-:Y:S02]  /*f940*/  IMAD.MOV.U32 R25, RZ, RZ, RZ ;  /* 0x000000ffff197224 */ /* 0x002fe400078e00ff */
        /* <DEDUP_REMOVED lines=19> */
[----:B------:R-:W-:Y:S02]  /*fa80*/  LOP3.LUT R9, R11, 0xffff0000, RZ, 0xc0, !PT ;  /* 0xffff00000b097812 */ /* 0x000fe400078ec0ff */
[C---:B------:R-:W-:Y:S02]  /*fa90*/  SHF.L.U32 R28, R10.reuse, 0x10, RZ ;  /* 0x000000100a1c7819 */ /* 0x040fe400000006ff */
[----:B------:R-:W-:Y:S01]  /*faa0*/  LOP3.LUT R10, R10, 0xffff0000, RZ, 0xc0, !PT ;  /* 0xffff00000a0a7812 */ /* 0x000fe200078ec0ff */
        /* <DEDUP_REMOVED lines=13> */
[C---:B------:R-:W-:Y:S01]  /*fb80*/  SHF.L.U32 R49, R14.reuse, 0x10, RZ ;  /* 0x000000100e317819 */ /* 0x040fe200000006ff */
[----:B------:R-:W-:Y:S01]  /*fb90*/  @!P0 FADD.FTZ R7, -R7, -RZ ;  /* 0x800000ff07078221 */ /* 0x000fe20000010100 */
[----:B------:R-:W-:Y:S01]  /*fba0*/  LOP3.LUT R13, R14, 0xffff0000, RZ, 0xc0, !PT ;  /* 0xffff00000e0d7812 */ /* 0x000fe200078ec0ff */
[C---:B------:R-:W-:Y:S01]  /*fbb0*/  IMAD.U32 R14, R15.reuse, 0x10000, RZ ;  /* 0x000100000f0e7824 */ /* 0x040fe200078e00ff */
[----:B------:R-:W-:Y:S01]  /*fbc0*/  LOP3.LUT R42, R15, 0xffff0000, RZ, 0xc0, !PT ;  /* 0xffff00000f2a7812 */ /* 0x000fe200078ec0ff */
[----:B------:R-:W-:Y:S01]  /*fbd0*/  @!P0 FADD.FTZ R37, -R37, -RZ ;  /* 0x800000ff25258221 */ /* 0x000fe20000010100 */
[----:B------:R-:W-:Y:S01]  /*fbe0*/  SHF.L.U32 R47, R12, 0x10, RZ ;  /* 0x000000100c2f7819 */ /* 0x000fe200000006ff */
[----:B------:R-:W-:Y:S01]  /*fbf0*/  FMUL.FTZ R14, R14, R5 ;  /* 0x000000050e0e7220 */ /* 0x000fe20000410000 */
[----:B------:R-:W-:Y:S01]  /*fc00*/  LOP3.LUT R12, R12, 0xffff0000, RZ, 0xc0, !PT ;  /* 0xffff00000c0c7812 */ /* 0x000fe200078ec0ff */
[----:B------:R-:W-:Y:S01]  /*fc10*/  @!P0 FADD.FTZ R11, -R11, -RZ ;  /* 0x800000ff0b0b8221 */ /* 0x000fe20000010100 */
[----:B----4-:R-:W-:Y:S01]  /*fc20*/  LOP3.LUT R15, R26, 0xffff0000, RZ, 0xc0, !PT ;  /* 0xffff00001a0f7812 */ /* 0x010fe200078ec0ff */
[C---:B------:R-:W-:Y:S01]  /*fc30*/  IMAD.U32 R5, R25.reuse, 0x10000, RZ ;  /* 0x0001000019057824 */ /* 0x040fe200078e00ff */
[----:B------:R-:W-:Y:S01]  /*fc40*/  LOP3.LUT R25, R25, 0xffff0000, RZ, 0xc0, !PT ;  /* 0xffff000019197812 */ /* 0x000fe200078ec0ff */
[----:B------:R-:W-:Y:S01]  /*fc50*/  FMUL.FTZ R13, R13, R6 ;  /* 0x000000060d0d7220 */ /* 0x000fe20000410000 */
[----:B------:R-:W-:Y:S01]  /*fc60*/  LOP3.LUT R6, R24, 0xffff0000, RZ, 0xc0, !PT ;  /* 0xffff000018067812 */ /* 0x000fe200078ec0ff */
[----:B------:R-:W-:Y:S01]  /*fc70*/  FMUL.FTZ R42, R42, R7 ;  /* 0x000000072a2a7220 */ /* 0x000fe20000410000 */
[----:B------:R-:W-:Y:S01]  /*fc80*/  SHF.L.U32 R7, R24, 0x10, RZ ;  /* 0x0000001018077819 */ /* 0x000fe200000006ff */
[----:B------:R-:W-:Y:S01]  /*fc90*/  @!P0 FADD.FTZ R30, -R30, -RZ ;  /* 0x800000ff1e1e8221 */ /* 0x000fe20000010100 */
[----:B------:R-:W-:Y:S01]  /*fca0*/  SHF.L.U32 R24, R26, 0x10, RZ ;  /* 0x000000101a187819 */ /* 0x000fe200000006ff */
[----:B------:R-:W-:Y:S01]  /*fcb0*/  FMUL.FTZ R4, R45, R4 ;  /* 0x000000042d047220 */ /* 0x000fe20000410000 */
[----:B------:R-:W-:Y:S01]  /*fcc0*/  LOP3.LUT R26, R27, 0xffff0000, RZ, 0xc0, !PT ;  /* 0xffff00001b1a7812 */ /* 0x000fe200078ec0ff */
[----:B------:R-:W-:-:S02]  /*fcd0*/  FMUL.FTZ R37, R38, R37 ;  /* 0x0000002526257220 */ /* 0x000fc40000410000 */
[----:B------:R-:W-:Y:S02]  /*fce0*/  @!P0 FADD.FTZ R36, -R36, -RZ ;  /* 0x800000ff24248221 */ /* 0x000fe40000010100 */
[----:B------:R-:W-:Y:S02]  /*fcf0*/  FMUL.FTZ R11, R12, R11 ;  /* 0x0000000b0c0b7220 */ /* 0x000fe40000410000 */
        /* <DEDUP_REMOVED lines=16> */
.L_x_2461:
[----:B------:R-:W-:Y:S05]  /*fe00*/  BSYNC B0 ;  /* 0x0000000000007941 */ /* 0x000fea0003800000 */
.L_x_2460:
[----:B-----5:R2:W-:Y:S02]  /*fe10*/  STS.128 [R209+0x5000], R8 ;  /* 0x00500008d1007388 */ /* 0x0205e40000000c00 */
.L_x_2455:
[----:B------:R-:W-:Y:S05]  /*fe20*/  BSYNC B1 ;  /* 0x0000000000017941 */ /* 0x000fea0003800000 */
.L_x_2454:
[----:B------:R-:W-:-:S04]  /*fe30*/  IADD3 R16, R160, 0x30, RZ ;  /* 0x00000030a0107810 */ /* 0x000fc80007ffe0ff */
[----:B------:R-:W-:-:S04]  /*fe40*/  ISETP.GE.AND P0, PT, R16, R21, PT ;  /* 0x000000151000720c */ /* 0x000fc80003f06270 */
[----:B------:R-:W-:-:S13]  /*fe50*/  ISETP.LT.OR P0, PT, R56, -0x187, P0 ;  /* 0xfffffe793800780c */ /* 0x000fda0000701670 */
[----:B------:R-:W-:Y:S05]  /*fe60*/  @P0 BRA `(.L_x_2431) ;  /* 0x0000137000000947 */ /* 0x000fea0003800000 */
[----:B---34-:R3:W5:Y:S01]  /*fe70*/  LD.E.128 R28, [R40.64] ;  /* 0x00000006281c7980 */ /* 0x018762000c101d00 */
[----:B------:R-:W-:Y:S01]  /*fe80*/  ISETP.GE.AND P0, PT, R18, R3, PT ;  /* 0x000000031200720c */ /* 0x000fe20003f06270 */
[----:B------:R-:W-:-:S12]  /*fe90*/  BSSY B0, `(.L_x_2462) ;  /* 0x0000054000007945 */ /* 0x000fd80003800000 */
[----:B------:R-:W-:Y:S05]  /*fea0*/  @P0 BRA `(.L_x_2463) ;  /* 0x0000052000000947 */ /* 0x000fea0003800000 */
[-C--:B------:R-:W-:Y:S01]  /*feb0*/  ISETP.GE.AND P0, PT, R18, R17.reuse, PT ;  /* 0x000000111200720c */ /* 0x080fe20003f06270 */
[----:B------:R-:W-:Y:S01]  /*fec0*/  IMAD R12, R17, 0x30, RZ ;  /* 0x00000030110c7824 */ /* 0x000fe200078e02ff */
[----:B-1----:R-:W-:Y:S01]  /*fed0*/  MOV R5, R17 ;  /* 0x0000001100057202 */ /* 0x002fe20000000f00 */
[----:B------:R-:W-:-:S03]  /*fee0*/  IMAD.MOV.U32 R7, RZ, RZ, RZ ;  /* 0x000000ffff077224 */ /* 0x000fc600078e00ff */
[----:B------:R-:W-:-:S04]  /*fef0*/  IADD3 R13, P1, R12, R39, RZ ;  /* 0x000000270c0d7210 */ /* 0x000fc80007f3e0ff */
[----:B------:R-:W-:-:S03]  /*ff00*/  LEA.HI.X.SX32 R12, R12, R43, 0x1, P1 ;  /* 0x0000002b0c0c7211 */ /* 0x000fc600008f0eff */
[--C-:B------:R-:W-:Y:S02]  /*ff10*/  @P0 IMAD.MOV R7, RZ, RZ, -R17.reuse ;  /* 0x000000ffff070224 */ /* 0x100fe400078e0a11 */
[----:B------:R-:W-:Y:S02]  /*ff20*/  IMAD.MOV.U32 R14, RZ, RZ, RZ ;  /* 0x000000ffff0e7224 */ /* 0x000fe400078e00ff */
[----:B------:R-:W-:Y:S01]  /*ff30*/  @P0 IMAD.MOV R5, RZ, RZ, -R17 ;  /* 0x000000ffff050224 */ /* 0x000fe200078e0a11 */
[----:B--2---:R-:W-:-:S04]  /*ff40*/  IADD3 R9, P1, R7, R13, RZ ;  /* 0x0000000d07097210 */ /* 0x004fc80007f3e0ff */
        /* <DEDUP_REMOVED lines=9> */
[----:B------:R-:W4:Y:S03]  /*ffe0*/  LD.E.128 R4, [R4.64] ;  /* 0x0000000604047980 */ /* 0x000f26000c101d00 */
        /* <DEDUP_REMOVED lines=14> */
[----:B----4-:R-:W-:Y:S01]  /*100d0*/  IMAD.U32 R49, R6, 0x10000, RZ ;  /* 0x0001000006317824 */ /* 0x010fe200078e00ff */
        /* <DEDUP_REMOVED lines=20> */
[----:B---3--:R-:W-:Y:S01]  /*10220*/  LOP3.LUT R8, R12, 0xffff0000, RZ, 0xc0, !PT ;  /* 0xffff00000c087812 */ /* 0x008fe200078ec0ff */
[----:B------:R-:W-:Y:S01]  /*10230*/  FMUL.FTZ R6, R6, R9 ;  /* 0x0000000906067220 */ /* 0x000fe20000410000 */
[C---:B------:R-:W-:Y:S01]  /*10240*/  SHF.L.U32 R7, R13.reuse, 0x10, RZ ;  /* 0x000000100d077819 */ /* 0x040fe200000006ff */
        /* <DEDUP_REMOVED lines=15> */
[----:B------:R-:W-:Y:S01]  /*10340*/  FFMA.FTZ R20, R20, R13, R37 ;  /* 0x0000000d14147223 */ /* 0x000fe20000010025 */
[----:B------:R-:W-:Y:S01]  /*10350*/  F2FP.BF16.PACK_AB R28, R4, R9 ;  /* 0x00000009041c723e */ /* 0x000fe200000010ff */
[----:B------:R-:W-:Y:S02]  /*10360*/  FFMA.FTZ R12, R27, R12, R36 ;  /* 0x0000000c1b0c7223 */ /* 0x000fe40000010024 */
[----:B------:R-:W-:Y:S01]  /*10370*/  FFMA.FTZ R5, R26, R11, R5 ;  /* 0x0000000b1a057223 */ /* 0x000fe20000010005 */
[----:B------:R-:W-:Y:S01]  /*10380*/  F2FP.BF16.PACK_AB R29, R20, R7 ;  /* 0x00000007141d723e */ /* 0x000fe200000010ff */
[----:B------:R-:W-:Y:S02]  /*10390*/  FFMA.FTZ R6, R31, R10, R6 ;  /* 0x0000000a1f067223 */ /* 0x000fe40000010006 */
[----:B------:R-:W-:Y:S01]  /*103a0*/  FFMA.FTZ R25, R25, R14, R42 ;  /* 0x0000000e19197223 */ /* 0x000fe2000001002a */
[----:B------:R-:W-:-:S04]  /*103b0*/  F2FP.BF16.PACK_AB R30, R5, R12 ;  /* 0x0000000c051e723e */ /* 0x000fc800000010ff */
[----:B------:R-:W-:Y:S02]  /*103c0*/  F2FP.BF16.PACK_AB R31, R25, R6 ;  /* 0x00000006191f723e */ /* 0x000fe400000010ff */
.L_x_2463:
[----:B------:R-:W-:Y:S05]  /*103d0*/  BSYNC B0 ;  /* 0x0000000000007941 */ /* 0x000fea0003800000 */
.L_x_2462:
[----:B-----5:R4:W-:Y:S04]  /*103e0*/  STS.128 [R209+0x1800], R28 ;  /* 0x0018001cd1007388 */ /* 0x0209e80000000c00 */
[----:B-12---:R4:W5:Y:S01]  /*103f0*/  LD.E.128 R24, [R40.64+0x80] ;  /* 0x0000800628187980 */ /* 0x006962000c101d00 */
[----:B------:R-:W-:Y:S01]  /*10400*/  IADD3 R4, R18, 0x40, RZ ;  /* 0x0000004012047810 */ /* 0x000fe20007ffe0ff */
[----:B------:R-:W-:Y:S03]  /*10410*/  BSSY B0, `(.L_x_2464) ;  /* 0x0000056000007945 */ /* 0x000fe60003800000 */
[----:B------:R-:W-:-:S13]  /*10420*/  ISETP.GE.AND P0, PT, R4, R3, PT ;  /* 0x000000030400720c */ /* 0x000fda0003f06270 */
        /* <DEDUP_REMOVED lines=18> */
[----:B------:R-:W2:Y:S02]  /*10550*/  LD.E.128 R8, [R8.64] ;  /* 0x0000000608087980 */ /* 0x000ea4000c101d00 */
        /* <DEDUP_REMOVED lines=16> */
[----:B------:R-:W-:Y:S01]  /*10660*/  SHF.L.U32 R8, R9, 0x10, RZ ;  /* 0x0000001009087819 */ /* 0x000fe200000006ff */
[----:B------:R-:W-:Y:S01]  /*10670*/  @!P0 FADD.FTZ R27, -R27, -RZ ;  /* 0x800000ff1b1b8221 */ /* 0x000fe20000010100 */
        /* <DEDUP_REMOVED lines=47> */
.L_x_2465:
[----:B------:R-:W-:Y:S05]  /*10970*/  BSYNC B0 ;  /* 0x0000000000007941 */ /* 0x000fea0003800000 */
.L_x_2464:
[----:B-----5:R1:W-:Y:S04]  /*10980*/  STS.128 [R209+0x3800], R24 ;  /* 0x00380018d1007388 */ /* 0x0203e80000000c00 */
[----:B------:R1:W5:Y:S01]  /*10990*/  LD.E.128 R4, [R40.64+0x100] ;  /* 0x0001000628047980 */ /* 0x000362000c101d00 */
[----:B------:R-:W-:Y:S01]  /*109a0*/  IADD3 R18, R18, 0x80, RZ ;  /* 0x0000008012127810 */ /* 0x000fe20007ffe0ff */
[----:B------:R-:W-:Y:S03]  /*109b0*/  BSSY B0, `(.L_x_2466) ;  /* 0x0000058000007945 */ /* 0x000fe60003800000 */
[----:B------:R-:W-:-:S13]  /*109c0*/  ISETP.GE.AND P0, PT, R18, R3, PT ;  /* 0x000000031200720c */ /* 0x000fda0003f06270 */
[----:B------:R-:W-:Y:S05]  /*109d0*/  @P0 BRA `(.L_x_2467) ;  /* 0x0000055000000947 */ /* 0x000fea0003800000 */
[-C--:B------:R-:W-:Y:S01]  /*109e0*/  ISETP.GE.AND P0, PT, R18, R17.reuse, PT ;  /* 0x000000111200720c */ /* 0x080fe20003f06270 */
[----:B------:R-:W-:Y:S01]  /*109f0*/  IMAD.MOV.U32 R10, RZ, RZ, 0x30 ;  /* 0x00000030ff0a7424 */ /* 0x000fe200078e00ff */
[----:B------:R-:W-:Y:S01]  /*10a00*/  MOV R9, R17 ;  /* 0x0000001100097202 */ /* 0x000fe20000000f00 */
[----:B------:R-:W-:Y:S02]  /*10a10*/  IMAD.MOV.U32 R8, RZ, RZ, RZ ;  /* 0x000000ffff087224 */ /* 0x000fe400078e00ff */
[----:B------:R-:W-:-:S05]  /*10a20*/  IMAD R10, R17, R10, 0x80 ;  /* 0x00000080110a7424 */ /* 0x000fca00078e020a */
[----:B------:R-:W-:-:S03]  /*10a30*/  IADD3 R39, P1, R10, R39, RZ ;  /* 0x000000270a277210 */ /* 0x000fc60007f3e0ff */
[--C-:B------:R-:W-:Y:S01]  /*10a40*/  @P0 IMAD.MOV R8, RZ, RZ, -R17.reuse ;  /* 0x000000ffff080224 */ /* 0x100fe200078e0a11 */
[----:B------:R-:W-:Y:S01]  /*10a50*/  LEA.HI.X.SX32 R43, R10, R43, 0x1, P1 ;  /* 0x0000002b0a2b7211 */ /* 0x000fe200008f0eff */
[----:B------:R-:W-:-:S03]  /*10a60*/  @P0 IMAD.MOV R9, RZ, RZ, -R17 ;  /* 0x000000ffff090224 */ /* 0x000fc600078e0a11 */
[C---:B------:R-:W-:Y:S01]  /*10a70*/  IADD3 R3, P1, R8.reuse, R39, RZ ;  /* 0x0000002708037210 */ /* 0x040fe20007f3e0ff */
[----:B------:R-:W-:Y:S01]  /*10a80*/  IMAD.WIDE R10, R9, 0x2, R40 ;  /* 0x00000002090a7825 */ /* 0x000fe200078e0228 */
[----:B------:R-:W-:Y:S02]  /*10a90*/  MOV R18, RZ ;  /* 0x000000ff00127202 */ /* 0x000fe40000000f00 */
[----:B------:R-:W-:Y:S02]  /*10aa0*/  LEA.HI.X.SX32 R12, R8, R43, 0x1, P1 ;  /* 0x0000002b080c7211 */ /* 0x000fe400008f0eff */
[C---:B------:R-:W-:Y:S01]  /*10ab0*/  LEA R14, P1, R3.reuse, R32, 0x1 ;  /* 0x00000020030e7211 */ /* 0x040fe200078208ff */
[----:B------:R-:W-:Y:S01]  /*10ac0*/  @P0 IMAD.MOV R18, RZ, RZ, -R17 ;  /* 0x000000ffff120224 */ /* 0x000fe200078e0a11 */
[----:B------:R-:W2:Y:S02]  /*10ad0*/  LD.E.128 R8, [R10.64+0x100] ;  /* 0x000100060a087980 */ /* 0x000ea4000c101d00 */
[----:B------:R-:W-:-:S02]  /*10ae0*/  LEA.HI.X R15, R3, R33, R12, 0x1, P1 ;  /* 0x00000021030f7211 */ /* 0x000fc400008f0c0c */
[----:B------:R-:W-:-:S04]  /*10af0*/  IADD3 R39, P1, R18, R39, RZ ;  /* 0x0000002712277210 */ /* 0x000fc80007f3e0ff */
[----:B---3--:R-:W3:Y:S01]  /*10b00*/  LD.E.128 R12, [R14.64] ;  /* 0x000000060e0c7980 */ /* 0x008ee2000c101d00 */
[----:B------:R-:W-:Y:S02]  /*10b10*/  LEA.HI.X.SX32 R18, R18, R43, 0x1, P1 ;  /* 0x0000002b12127211 */ /* 0x000fe400008f0eff */
[----:B-1----:R-:W-:-:S04]  /*10b20*/  LEA R24, P1, R39, R34, 0x1 ;  /* 0x0000002227187211 */ /* 0x002fc800078208ff */
[----:B------:R-:W-:-:S06]  /*10b30*/  LEA.HI.X R25, R39, R35, R18, 0x1, P1 ;  /* 0x0000002327197211 */ /* 0x000fcc00008f0c12 */
[----:B----4-:R-:W4:Y:S01]  /*10b40*/  LD.E.128 R24, [R24.64] ;  /* 0x0000000618187980 */ /* 0x010f22000c101d00 */
[C---:B-----5:R-:W-:Y:S01]  /*10b50*/  LOP3.LUT R3, R5.reuse, 0xffff0000, RZ, 0xc0, !PT ;  /* 0xffff000005037812 */ /* 0x060fe200078ec0ff */
[----:B------:R-:W-:Y:S01]  /*10b60*/  IMAD.U32 R17, R4, 0x10000, RZ ;  /* 0x0001000004117824 */ /* 0x000fe200078e00ff */
[----:B------:R-:W-:Y:S01]  /*10b70*/  SHF.L.U32 R19, R5, 0x10, RZ ;  /* 0x0000001005137819 */ /* 0x000fe200000006ff */
[----:B------:R-:W-:Y:S01]  /*10b80*/  IMAD.U32 R18, R6, 0x10000, RZ ;  /* 0x0001000006127824 */ /* 0x000fe200078e00ff */
[C---:B------:R-:W-:Y:S02]  /*10b90*/  LOP3.LUT R5, R7.reuse, 0xffff0000, RZ, 0xc0, !PT ;  /* 0xffff000007057812 */ /* 0x040fe400078ec0ff */
[----:B------:R-:W-:Y:S02]  /*10ba0*/  SHF.L.U32 R21, R7, 0x10, RZ ;  /* 0x0000001007157819 */ /* 0x000fe400000006ff */
[----:B------:R-:W-:Y:S02]  /*10bb0*/  LOP3.LUT R4, R4, 0xffff0000, RZ, 0xc0, !PT ;  /* 0xffff000004047812 */ /* 0x000fe400078ec0ff */
[----:B------:R-:W-:-:S02]  /*10bc0*/  LOP3.LUT R6, R6, 0xffff0000, RZ, 0xc0, !PT ;  /* 0xffff000006067812 */ /* 0x000fc400078ec0ff */
[C---:B--2---:R-:W-:Y:S01]  /*10bd0*/  SHF.L.U32 R7, R9.reuse, 0x10, RZ ;  /* 0x0000001009077819 */ /* 0x044fe200000006ff */
[----:B------:R-:W-:Y:S01]  /*10be0*/  IMAD.U32 R20, R8, 0x10000, RZ ;  /* 0x0001000008147824 */ /* 0x000fe200078e00ff */
[----:B------:R-:W-:Y:S01]  /*10bf0*/  LOP3.LUT R29, R9, 0xffff0000, RZ, 0xc0, !PT ;  /* 0xffff0000091d7812 */ /* 0x000fe200078ec0ff */
[----:B------:R-:W-:Y:S01]  /*10c00*/  IMAD.U32 R28, R10, 0x10000, RZ ;  /* 0x000100000a1c7824 */ /* 0x000fe200078e00ff */
[C---:B------:R-:W-:Y:S02]  /*10c10*/  SHF.L.U32 R9, R11.reuse, 0x10, RZ ;  /* 0x000000100b097819 */ /* 0x040fe400000006ff */
[----:B------:R-:W-:Y:S01]  /*10c20*/  LOP3.LUT R30, R11, 0xffff0000, RZ, 0xc0, !PT ;  /* 0xffff00000b1e7812 */ /* 0x000fe200078ec0ff */
[C---:B---3--:R-:W-:Y:S01]  /*10c30*/  IMAD.U32 R31, R12.reuse, 0x10000, RZ ;  /* 0x000100000c1f7824 */ /* 0x048fe200078e00ff */
[----:B------:R-:W-:Y:S01]  /*10c40*/  LOP3.LUT R11, R12, 0xffff0000, RZ, 0xc0, !PT ;  /* 0xffff00000c0b7812 */ /* 0x000fe200078ec0ff */
[C---:B------:R-:W-:Y:S01]  /*10c50*/  IMAD.U32 R33, R14.reuse, 0x10000, RZ ;  /* 0x000100000e217824 */ /* 0x040fe200078e00ff */
[----:B------:R-:W-:Y:S01]  /*10c60*/  SHF.L.U32 R12, R13, 0x10, RZ ;  /* 0x000000100d0c7819 */ /* 0x000fe200000006ff */
        /* <DEDUP_REMOVED lines=17> */
[----:B------:R-:W-:Y:S01]  /*10d80*/  FMUL.FTZ R14, R9, R14 ;  /* 0x0000000e090e7220 */ /* 0x000fe20000410000 */
[----:B------:R-:W-:Y:S01]  /*10d90*/  LOP3.LUT R25, R25, 0xffff0000, RZ, 0xc0, !PT ;  /* 0xffff000019197812 */ /* 0x000fe200078ec0ff */
[----:B------:R-:W-:Y:S01]  /*10da0*/  FMUL.FTZ R30, R30, R15 ;  /* 0x0000000f1e1e7220 */ /* 0x000fe20000410000 */
[----:B------:R-:W-:Y:S01]  /*10db0*/  LOP3.LUT R15, R26, 0xffff0000, RZ, 0xc0, !PT ;  /* 0xffff00001a0f7812 */ /* 0x000fe200078ec0ff */
[----:B------:R-:W-:Y:S02]  /*10dc0*/  IMAD.U32 R9, R24, 0x10000, RZ ;  /* 0x0001000018097824 */ /* 0x000fe400078e00ff */
[----:B------:R-:W-:-:S02]  /*10dd0*/  FMUL.FTZ R32, R29, R32 ;  /* 0x000000201d207220 */ /* 0x000fc40000410000 */
[----:B------:R-:W-:Y:S01]  /*10de0*/  FMUL.FTZ R13, R10, R13 ;  /* 0x0000000d0a0d7220 */ /* 0x000fe20000410000 */
[C---:B------:R-:W-:Y:S01]  /*10df0*/  SHF.L.U32 R10, R27.reuse, 0x10, RZ ;  /* 0x000000101b0a7819 */ /* 0x040fe200000006ff */
[----:B------:R-:W-:Y:S01]  /*10e00*/  IMAD.U32 R24, R26, 0x10000, RZ ;  /* 0x000100001a187824 */ /* 0x000fe200078e00ff */
[----:B------:R-:W-:Y:S01]  /*10e10*/  LOP3.LUT R26, R27, 0xffff0000, RZ, 0xc0, !PT ;  /* 0xffff00001b1a7812 */ /* 0x000fe200078ec0ff */
[----:B------:R-:W-:Y:S02]  /*10e20*/  @!P0 FADD.FTZ R33, -R33, -RZ ;  /* 0x800000ff21218221 */ /* 0x000fe40000010100 */
[----:B------:R-:W-:Y:S02]  /*10e30*/  FFMA.FTZ R7, R19, R7, R12 ;  /* 0x0000000713077223 */ /* 0x000fe4000001000c */
[----:B------:R-:W-:Y:S02]  /*10e40*/  FFMA.FTZ R32, R3, R25, R32 ;  /* 0x0000001903207223 */ /* 0x000fe40000010020 */
[----:B------:R-:W-:-:S02]  /*10e50*/  FMUL.FTZ R20, R20, R31 ;  /* 0x0000001f14147220 */ /* 0x000fc40000410000 */
[----:B------:R-:W-:Y:S01]  /*10e60*/  FMUL.FTZ R33, R28, R33 ;  /* 0x000000211c217220 */ /* 0x000fe20000410000 */
[----:B------:R-:W-:Y:S01]  /*10e70*/  F2FP.BF16.PACK_AB R7, R32, R7 ;  /* 0x000000072007723e */ /* 0x000fe200000010ff */
        /* <DEDUP_REMOVED lines=8> */
[----:B------:R-:W-:Y:S01]  /*10f00*/  IMAD.MOV.U32 R5, RZ, RZ, R7 ;  /* 0x000000ffff057224 */ /* 0x000fe200078e0007 */
[----:B------:R-:W-:Y:S02]  /*10f10*/  MOV R7, R10 ;  /* 0x0000000a00077202 */ /* 0x000fe40000000f00 */
[----:B------:R-:W-:Y:S02]  /*10f20*/  F2FP.BF16.PACK_AB R6, R13, R18 ;  /* 0x000000120d06723e */ /* 0x000fe400000010ff */
.L_x_2467:
[----:B------:R-:W-:Y:S05]  /*10f30*/  BSYNC B0 ;  /* 0x0000000000007941 */ /* 0x000fea0003800000 */
.L_x_2466:
[----:B-----5:R2:W-:Y:S01]  /*10f40*/  STS.128 [R209+0x5800], R4 ;  /* 0x00580004d1007388 */ /* 0x0205e20000000c00 */
[----:B------:R-:W-:Y:S05]  /*10f50*/  BRA `(.L_x_2431) ;  /* 0x0000028000007947 */ /* 0x000fea0003800000 */
.L_x_2405:
[----:B------:R-:W-:Y:S01]  /*10f60*/  IMAD.IADD R3, R208, 0x1, -R69 ;  /* 0x00000001d0037824 */ /* 0x000fe200078e0a45 */
[C---:B------:R-:W-:Y:S02]  /*10f70*/  IADD3 R0, R160.reuse, 0x10, RZ ;  /* 0x00000010a0007810 */ /* 0x040fe40007ffe0ff */
[----:B------:R-:W-:Y:S02]  /*10f80*/  IADD3 R16, R160, 0x30, RZ ;  /* 0x00000030a0107810 */ /* 0x000fe40007ffe0ff */
[----:B------:R-:W-:-:S02]  /*10f90*/  ISETP.GE.AND P5, PT, R0, R3, PT ;  /* 0x000000030000720c */ /* 0x000fc40003fa6270 */
[C---:B------:R-:W-:Y:S02]  /*10fa0*/  IADD3 R2, R160.reuse, 0x20, RZ ;  /* 0x00000020a0027810 */ /* 0x040fe40007ffe0ff */
[-C--:B------:R-:W-:Y:S02]  /*10fb0*/  ISETP.GE.AND P6, PT, R160, R3.reuse, PT ;  /* 0x00000003a000720c */ /* 0x080fe40003fc6270 */
[-C--:B------:R-:W-:Y:S02]  /*10fc0*/  ISETP.GE.AND P3, PT, R16, R3.reuse, PT ;  /* 0x000000031000720c */ /* 0x080fe40003f66270 */
[----:B------:R-:W-:-:S05]  /*10fd0*/  ISETP.GE.AND P4, PT, R2, R3, PT ;  /* 0x000000030200720c */ /* 0x000fca0003f86270 */
[----:B------:R-:W-:-:S04]  /*10fe0*/  @!P5 IADD3 R5, P1, R5, R162, RZ ;  /* 0x000000a20505d210 */ /* 0x000fc80007f3e0ff */
[-C--:B-----5:R-:W-:Y:S01]  /*10ff0*/  @!P6 LEA R6, P2, R162, R168.reuse, 0x1 ;  /* 0x000000a8a206e211 */ /* 0x0a0fe200078408ff */
[--C-:B------:R-:W-:Y:S01]  /*11000*/  @!P5 IMAD.X R9, R9, 0x1, R165.reuse, P1 ;  /* 0x000000010909d824 */ /* 0x100fe200008e06a5 */
[----:B------:R-:W-:Y:S01]  /*11010*/  @!P5 LEA R8, P1, R5, R168, 0x1 ;  /* 0x000000a80508d211 */ /* 0x000fe200078208ff */
[----:B------:R-:W-:Y:S01]  /*11020*/  @!P3 IMAD.MOV.U32 R10, RZ, RZ, R162 ;  /* 0x000000ffff0ab224 */ /* 0x000fe200078e00a2 */
[----:B------:R-:W-:Y:S01]  /*11030*/  @!P4 LEA R3, P0, R166, R162, 0x5 ;  /* 0x000000a2a603c211 */ /* 0x000fe200078028ff */
[--C-:B------:R-:W-:Y:S01]  /*11040*/  @!P3 IMAD.MOV.U32 R11, RZ, RZ, R165.reuse ;  /* 0x000000ffff0bb224 */ /* 0x100fe200078e00a5 */
[-C--:B------:R-:W-:Y:S01]  /*11050*/  @!P6 LEA.HI.X R7, R162, R169.reuse, R165, 0x1, P2 ;  /* 0x000000a9a207e211 */ /* 0x080fe200010f0ca5 */
[----:B------:R-:W-:Y:S01]  /*11060*/  @!P3 IMAD R4, R167, 0x30, RZ ;  /* 0x00000030a704b824 */ /* 0x000fe200078e02ff */
[----:B------:R-:W-:Y:S01]  /*11070*/  @!P5 LEA.HI.X R9, R5, R169, R9, 0x1, P1 ;  /* 0x000000a90509d211 */ /* 0x000fe200008f0c09 */
[C---:B------:R-:W-:Y:S01]  /*11080*/  @!P3 IMAD.WIDE.U32 R10, R166.reuse, 0x30, R10 ;  /* 0x00000030a60ab825 */ /* 0x040fe200078e000a */
[----:B------:R-:W-:Y:S01]  /*11090*/  @!P4 LEA.HI.X R164, R166, R165, R167, 0x5, P0 ;  /* 0x000000a5a6a4c211 */ /* 0x000fe200000f2ca7 */
[----:B------:R-:W-:Y:S01]  /*110a0*/  @!PT LDS RZ, [RZ] ;  /* 0x00000000fffff984 */ /* 0x000fe20000000800 */
[----:B------:R-:W-:Y:S01]  /*110b0*/  @!PT LDS RZ, [RZ] ;  /* 0x00000000fffff984 */ /* 0x000fe20000000800 */
[----:B------:R-:W-:Y:S01]  /*110c0*/  @!PT LDS RZ, [RZ] ;  /* 0x00000000fffff984 */ /* 0x000fe20000000800 */
[----:B------:R1:W-:Y:S01]  /*110d0*/  @!P6 LDGSTS.E.BYPASS.LTC128B.128 [R209], [R6.64] ;  /* 0x0000000006d1efae */ /* 0x0003e2000b901d46 */
[-C--:B------:R-:W-:Y:S01]  /*110e0*/  @!P4 LEA R12, P1, R3, R168.reuse, 0x1 ;  /* 0x000000a8030cc211 */ /* 0x080fe200078208ff */
[----:B------:R-:W-:Y:S01]  /*110f0*/  @!P3 IMAD.IADD R5, R11, 0x1, R4 ;  /* 0x000000010b05b824 */ /* 0x000fe200078e0204 */
[----:B------:R-:W-:Y:S01]  /*11100*/  @!P3 LEA R4, P0, R10, R168, 0x1 ;  /* 0x000000a80a04b211 */ /* 0x000fe200078008ff */
[----:B------:R1:W-:Y:S01]  /*11110*/  @!P6 LDGSTS.E.BYPASS.LTC128B.128 [R209+0x2000], [R6.64+0x80] ;  /* 0x0200008006d1efae */ /* 0x0003e2000b901d46 */
[----:B------:R-:W-:-:S02]  /*11120*/  @!P4 LEA.HI.X R13, R3, R169, R164, 0x1, P1 ;  /* 0x000000a9030dc211 */ /* 0x000fc400008f0ca4 */
[----:B------:R-:W-:Y:S01]  /*11130*/  @!P3 LEA.HI.X R5, R10, R169, R5, 0x1, P0 ;  /* 0x000000a90a05b211 */ /* 0x000fe200000f0c05 */
[----:B------:R1:W-:Y:S04]  /*11140*/  @!P6 LDGSTS.E.BYPASS.LTC128B.128 [R209+0x4000], [R6.64+0x100] ;  /* 0x0400010006d1efae */ /* 0x0003e8000b901d46 */
[----:B------:R1:W-:Y:S04]  /*11150*/  @!P5 LDGSTS.E.BYPASS.LTC128B.128 [R209+0x800], [R8.64] ;  /* 0x0080000008d1dfae */ /* 0x0003e8000b901d46 */
[----:B------:R1:W-:Y:S04]  /*11160*/  @!P5 LDGSTS.E.BYPASS.LTC128B.128 [R209+0x2800], [R8.64+0x80] ;  /* 0x0280008008d1dfae */ /* 0x0003e8000b901d46 */
[----:B------:R1:W-:Y:S04]  /*11170*/  @!P5 LDGSTS.E.BYPASS.LTC128B.128 [R209+0x4800], [R8.64+0x100] ;  /* 0x0480010008d1dfae */ /* 0x0003e8000b901d46 */
[----:B------:R1:W-:Y:S04]  /*11180*/  @!P4 LDGSTS.E.BYPASS.LTC128B.128 [R209+0x1000], [R12.64] ;  /* 0x010000000cd1cfae */ /* 0x0003e8000b901d46 */
[----:B------:R1:W-:Y:S04]  /*11190*/  @!P4 LDGSTS.E.BYPASS.LTC128B.128 [R209+0x3000], [R12.64+0x80] ;  /* 0x030000800cd1cfae */ /* 0x0003e8000b901d46 */
[----:B------:R1:W-:Y:S04]  /*111a0*/  @!P4 LDGSTS.E.BYPASS.LTC128B.128 [R209+0x5000], [R12.64+0x100] ;  /* 0x050001000cd1cfae */ /* 0x0003e8000b901d46 */
[----:B------:R1:W-:Y:S04]  /*111b0*/  @!P3 LDGSTS.E.BYPASS.LTC128B.128 [R209+0x1800], [R4.64] ;  /* 0x0180000004d1bfae */ /* 0x0003e8000b901d46 */
[----:B------:R1:W-:Y:S04]  /*111c0*/  @!P3 LDGSTS.E.BYPASS.LTC128B.128 [R209+0x3800], [R4.64+0x80] ;  /* 0x0380008004d1bfae */ /* 0x0003e8000b901d46 */
[----:B------:R1:W-:Y:S02]  /*111d0*/  @!P3 LDGSTS.E.BYPASS.LTC128B.128 [R209+0x5800], [R4.64+0x100] ;  /* 0x0580010004d1bfae */ /* 0x0003e4000b901d46 */
.L_x_2431:
[----:B------:R-:W-:Y:S05]  /*111e0*/  BSYNC B2 ;  /* 0x0000000000027941 */ /* 0x000fea0003800000 */
.L_x_2404:
[----:B------:R-:W-:Y:S01]  /*111f0*/  IADD3 R211, R133, -0x1, RZ ;  /* 0xffffffff85d37810 */ /* 0x000fe20007ffe0ff */
[----:B------:R-:W-:Y:S01]  /*11200*/  IMAD.SHL.U32 R193, R160, 0x8, RZ ;  /* 0x00000008a0c17824 */ /* 0x000fe200078e00ff */
[----:B-12---:R-:W-:Y:S01]  /*11210*/  SHF.R.S32.HI R5, RZ, 0x4, R78 ;  /* 0x00000004ff057819 */ /* 0x006fe2000001144e */
[----:B------:R-:W-:-:S02]  /*11220*/  IMAD.SHL.U32 R77, R77, 0x40, RZ ;  /* 0x000000404d4d7824 */ /* 0x000fc400078e00ff */
[----:B------:R-:W-:Y:S01]  /*11230*/  IMAD.SHL.U32 R20, R211, 0x40, RZ ;  /* 0x00000040d3147824 */ /* 0x000fe200078e00ff */
[----:B------:R-:W-:Y:S01]  /*11240*/  LEA.HI R78, R78, R5, RZ, 0x1 ;  /* 0x000000054e4e7211 */ /* 0x000fe200078f08ff */
[----:B------:R-:W-:Y:S02]  /*11250*/  IMAD.SHL.U32 R21, R74, 0x40, RZ ;  /* 0x000000404a157824 */ /* 0x000fe400078e00ff */
[----:B------:R-:W-:Y:S01]  /*11260*/  IMAD.IADD R3, R71, 0x1, -R20 ;  /* 0x0000000147037824 */ /* 0x000fe200078e0a14 */
[----:B------:R-:W-:Y:S02]  /*11270*/  LOP3.LUT R78, R78, 0xfffffffe, RZ, 0xc0, !PT ;  /* 0xfffffffe4e4e7812 */ /* 0x000fe400078ec0ff */
[----:B------:R-:W-:Y:S02]  /*11280*/  LOP3.LUT R21, R21, 0xfffffe00, RZ, 0xc0, !PT ;  /* 0xfffffe0015157812 */ /* 0x000fe400078ec0ff */
[-C--:B------:R-:W-:Y:S01]  /*11290*/  ISETP.GE.AND P1, PT, R160, R3.reuse, PT ;  /* 0x00000003a000720c */ /* 0x080fe20003f26270 */
[----:B------:R-:W-:Y:S01]  /*112a0*/  IMAD.IADD R78, R5, 0x1, -R78 ;  /* 0x00000001054e7824 */ /* 0x000fe200078e0a4e */
[----:B------:R-:W-:-:S02]  /*112b0*/  ISETP.GE.AND P6, PT, R0, R3, PT ;  /* 0x000000030000720c */ /* 0x000fc40003fc6270 */
[-C--:B------:R-:W-:Y:S02]  /*112c0*/  ISETP.GE.AND P4, PT, R16, R3.reuse, PT ;  /* 0x000000031000720c */ /* 0x080fe40003f86270 */
[-C--:B------:R-:W-:Y:S02]  /*112d0*/  ISETP.GE.AND P5, PT, R2, R3.reuse, PT ;  /* 0x000000030200720c */ /* 0x080fe40003fa6270 */
[-C--:B------:R-:W-:Y:S02]  /*112e0*/  ISETP.GE.AND P3, PT, R0, R3.reuse, PT ;  /* 0x000000030000720c */ /* 0x080fe40003f66270 */
[----:B------:R-:W-:-:S03]  /*112f0*/  ISETP.GE.AND P2, PT, R2, R3, PT ;  /* 0x000000030200720c */ /* 0x000fc60003f46270 */
[----:B------:R-:W-:Y:S02]  /*11300*/  @!P1 IMAD.MOV.U32 R198, RZ, RZ, R200 ;  /* 0x000000ffffc69224 */ /* 0x000fe400078e00c8 */
[-C--:B------:R-:W-:Y:S02]  /*11310*/  @!P6 LEA R6, P0, R75, R200.reuse, 0x1 ;  /* 0x000000c84b06e211 */ /* 0x080fe400078008ff */
[----:B------:R-:W-:Y:S01]  /*11320*/  @!P4 IMAD R0, R135, 0x60, RZ ;  /* 0x000000608700c824 */ /* 0x000fe200078e02ff */
[----:B------:R-:W-:Y:S01]  /*11330*/  @!PT LDS RZ, [RZ] ;  /* 0x00000000fffff984 */ /* 0x000fe20000000800 */
[----:B------:R-:W-:Y:S01]  /*11340*/  @!PT LDS RZ, [RZ] ;  /* 0x00000000fffff984 */ /* 0x000fe20000000800 */
[----:B------:R-:W-:Y:S01]  /*11350*/  @!PT LDS RZ, [RZ] ;  /* 0x00000000fffff984 */ /* 0x000fe20000000800 */
[----:B------:R1:W-:Y:S01]  /*11360*/  @!P1 LDGSTS.E.BYPASS.LTC128B.128 [R209+0x6000], [R198.64] ;  /* 0x06000000c6d19fae */ /* 0x0003e2000b901d46 */
[-C--:B------:R-:W-:Y:S02]  /*11370*/  @!P6 LEA.HI.X R7, R75, R199.reuse, R76, 0x1, P0 ;  /* 0x000000c74b07e211 */ /* 0x080fe400000f0c4c */
[C---:B------:R-:W-:Y:S01]  /*11380*/  @!P5 LEA R10, P0, R134.reuse, R200, 0x6 ;  /* 0x000000c8860ad211 */ /* 0x040fe200078030ff */
[----:B------:R1:W-:Y:S03]  /*11390*/  @!P1 LDGSTS.E.BYPASS.LTC128B.128 [R209+0x8000], [R198.64+0x80] ;  /* 0x08000080c6d19fae */ /* 0x0003e6000b901d46 */
[----:B------:R-:W-:Y:S01]  /*113a0*/  @!P5 LEA.HI.X R11, R134, R199, R135, 0x6, P0 ;  /* 0x000000c7860bd211 */ /* 0x000fe200000f3487 */
[----:B------:R1:W-:Y:S01]  /*113b0*/  @!P1 LDGSTS.E.BYPASS.LTC128B.128 [R209+0xa000], [R198.64+0x100] ;  /* 0x0a000100c6d19fae */ /* 0x0003e2000b901d46 */
[----:B------:R-:W-:-:S02]  /*113c0*/  ISETP.GE.AND P0, PT, R160, R3, PT ;  /* 0x00000003a000720c */ /* 0x000fc40003f06270 */
[----:B------:R-:W-:Y:S01]  /*113d0*/  ISETP.GE.AND P1, PT, R16, R3, PT ;  /* 0x000000031000720c */ /* 0x000fe20003f26270 */
[----:B------:R2:W-:Y:S01]  /*113e0*/  @!P6 LDGSTS.E.BYPASS.LTC128B.128 [R209+0x6800], [R6.64] ;  /* 0x0680000006d1efae */ /* 0x0005e2000b901d46 */
[----:B------:R-:W-:-:S03]  /*113f0*/  IMAD.SHL.U32 R3, R78, 0x8, RZ ;  /* 0x000000084e037824 */ /* 0x000fc600078e00ff */
[----:B------:R2:W-:Y:S04]  /*11400*/  @!P6 LDGSTS.E.BYPASS.LTC128B.128 [R209+0x8800], [R6.64+0x80] ;  /* 0x0880008006d1efae */ /* 0x0005e8000b901d46 */
[----:B------:R2:W-:Y:S04]  /*11410*/  @!P6 LDGSTS.E.BYPASS.LTC128B.128 [R209+0xa800], [R6.64+0x100] ;  /* 0x0a80010006d1efae */ /* 0x0005e8000b901d46 */
[----:B------:R5:W-:Y:S01]  /*11420*/  @!P5 LDGSTS.E.BYPASS.LTC128B.128 [R209+0x7000], [R10.64] ;  /* 0x070000000ad1dfae */ /* 0x000be2000b901d46 */
[----:B---3--:R-:W-:-:S03]  /*11430*/  @!P1 IMAD R12, R137, 0x60, RZ ;  /* 0x00000060890c9824 */ /* 0x008fc600078e02ff */
[----:B------:R5:W-:Y:S04]  /*11440*/  @!P5 LDGSTS.E.BYPASS.LTC128B.128 [R209+0x9000], [R10.64+0x80] ;  /* 0x090000800ad1dfae */ /* 0x000be8000b901d46 */
[----:B------:R5:W-:Y:S01]  /*11450*/  @!P5 LDGSTS.E.BYPASS.LTC128B.128 [R209+0xb000], [R10.64+0x100] ;  /* 0x0b0001000ad1dfae */ /* 0x000be2000b901d46 */
[----:B-1----:R-:W-:-:S04]  /*11460*/  @!P4 IMAD.MOV.U32 R198, RZ, RZ, R200 ;  /* 0x000000ffffc6c224 */ /* 0x002fc800078e00c8 */
[----:B------:R-:W-:-:S04]  /*11470*/  @!P4 IMAD.WIDE.U32 R8, R134, 0x60, R198 ;  /* 0x000000608608c825 */ /* 0x000fc800078e00c6 */
[----:B------:R-:W-:Y:S02]  /*11480*/  @!P4 IMAD.IADD R9, R0, 0x1, R9 ;  /* 0x000000010009c824 */ /* 0x000fe400078e0209 */
[----:B------:R-:W-:Y:S02]  /*11490*/  IMAD.SHL.U32 R0, R70, 0x40, RZ ;  /* 0x0000004046007824 */ /* 0x000fe400078e00ff */
[----:B--2---:R-:W-:Y:S01]  /*114a0*/  @!P1 IMAD.WIDE.U32 R6, R136, 0x60, R202 ;  /* 0x0000006088069825 */ /* 0x004fe200078e00ca */
[----:B------:R1:W-:Y:S02]  /*114b0*/  @!P4 LDGSTS.E.BYPASS.LTC128B.128 [R209+0x7800], [R8.64] ;  /* 0x0780000008d1cfae */ /* 0x0003e4000b901d46 */
[----:B------:R-:W-:Y:S01]  /*114c0*/  LOP3.LUT R2, R0, 0x1c0, RZ, 0xc0, !PT ;  /* 0x000001c000027812 */ /* 0x000fe200078ec0ff */
[----:B------:R-:W-:Y:S01]  /*114d0*/  IMAD R194, R68, 0x400, R21 ;  /* 0x0000040044c27824 */ /* 0x000fe200078e0215 */
[----:B------:R1:W-:Y:S01]  /*114e0*/  @!P4 LDGSTS.E.BYPASS.LTC128B.128 [R209+0x9800], [R8.64+0x80] ;  /* 0x0980008008d1cfae */ /* 0x0003e2000b901d46 */
[----:B------:R-:W-:Y:S01]  /*114f0*/  LOP3.LUT R0, R77, 0x1c0, RZ, 0xc0, !PT ;  /* 0x000001c04d007812 */ /* 0x000fe200078ec0ff */
[----:B------:R-:W-:Y:S01]  /*11500*/  @!P1 IMAD.IADD R13, R12, 0x1, R7 ;  /* 0x000000010c0d9824 */ /* 0x000fe200078e0207 */
[----:B------:R-:W-:Y:S01]  /*11510*/  LOP3.LUT R193, R2, 0x8, R193, 0xf8, !PT ;  /* 0x0000000802c17812 */ /* 0x000fe200078ef8c1 */
[----:B------:R1:W-:Y:S01]  /*11520*/  @!P4 LDGSTS.E.BYPASS.LTC128B.128 [R209+0xb800], [R8.64+0x100] ;  /* 0x0b80010008d1cfae */ /* 0x0003e2000b901d46 */
[----:B------:R-:W-:Y:S01]  /*11530*/  SHF.R.U32.HI R2, RZ, 0x3, R2 ;  /* 0x00000003ff027819 */ /* 0x000fe20000011602 */
[----:B------:R-:W-:Y:S01]  /*11540*/  @!P1 IMAD.MOV.U32 R12, RZ, RZ, R6 ;  /* 0x000000ffff0c9224 */ /* 0x000fe200078e0006 */
[----:B------:R-:W-:Y:S01]  /*11550*/  @!P3 LEA R4, P4, R72, R202, 0x1 ;  /* 0x000000ca4804b211 */ /* 0x000fe200078808ff */
[----:B------:R-:W0:Y:S01]  /*11560*/  LDGDEPBAR ;  /* 0x00000000000079af */ /* 0x000e220000000000 */
[----:B------:R-:W-:-:S02]  /*11570*/  LOP3.LUT R193, R193, R2, RZ, 0x3c, !PT ;  /* 0x00000002c1c17212 */ /* 0x000fc400078e3cff */
[----:B------:R-:W-:Y:S01]  /*11580*/  LOP3.LUT R3, R0, 0x8, R3, 0xf8, !PT ;  /* 0x0000000800037812 */ /* 0x000fe200078ef803 */
[----:B------:R-:W2:Y:S01]  /*11590*/  LD.E R2, [R22.64+0x188] ;  /* 0x0001880616027980 */ /* 0x000ea2000c101900 */
[----:B------:R-:W-:Y:S01]  /*115a0*/  SHF.R.U32.HI R0, RZ, 0x3, R0 ;  /* 0x00000003ff007819 */ /* 0x000fe20000011600 */
[----:B------:R-:W-:Y:S01]  /*115b0*/  IMAD R193, R78, 0x200, R193 ;  /* 0x000002004ec17824 */ /* 0x000fe200078e02c1 */
[----:B------:R-:W-:Y:S02]  /*115c0*/  @!P3 LEA.HI.X R5, R72, R203, R73, 0x1, P4 ;  /* 0x000000cb4805b211 */ /* 0x000fe400020f0c49 */
[----:B------:R-:W-:Y:S01]  /*115d0*/  LOP3.LUT R3, R3, R0, RZ, 0x3c, !PT ;  /* 0x0000000003037212 */ /* 0x000fe200078e3cff */
[----:B------:R-:W-:-:S04]  /*115e0*/  DEPBAR.LE SB0, 0x0 ;  /* 0x000080000000791a */ /* 0x000fc80000000000 */
[----:B------:R-:W-:Y:S01]  /*115f0*/  BAR.SYNC.DEFER_BLOCKING 0x0 ;  /* 0x0000000000007b1d */ /* 0x000fe20000010000 */
[----:B-1----:R-:W-:Y:S01]  /*11600*/  @!P2 LEA R8, P4, R136, R202, 0x6 ;  /* 0x000000ca8808a211 */ /* 0x002fe200078830ff */
[----:B------:R-:W-:-:S03]  /*11610*/  IMAD.IADD R194, R3, 0x1, R194 ;  /* 0x0000000103c27824 */ /* 0x000fc600078e02c2 */
[----:B------:R-:W-:Y:S01]  /*11620*/  @!P2 LEA.HI.X R9, R136, R203, R137, 0x6, P4 ;  /* 0x000000cb8809a211 */ /* 0x000fe200020f3489 */
[----:B------:R-:W-:Y:S02]  /*11630*/  IMAD.SHL.U32 R193, R193, 0x2, RZ ;  /* 0x00000002c1c17824 */ /* 0x000fe400078e00ff */
[----:B------:R-:W-:Y:S01]  /*11640*/  IMAD.SHL.U32 R194, R194, 0x2, RZ ;  /* 0x00000002c2c27824 */ /* 0x000fe200078e00ff */
        /* <DEDUP_REMOVED lines=37> */
[----:B------:R-:W4:Y:S01]  /*118a0*/  LDSM.16.M88.4 R76, [R193+0x6000] ;  /* 0x00600000c14c783b */ /* 0x000f220000000200 */
[----:B------:R-:W-:-:S02]  /*118b0*/  R2P PR, R70, 0x6 ;  /* 0x0000000646007804 */ /* 0x000fc40000000000 */
[C---:B------:R-:W-:Y:S01]  /*118c0*/  IADD3 R0, R193.reuse, 0x6000, RZ ;  /* 0x00006000c1007810 */ /* 0x040fe20007ffe0ff */
[----:B------:R-:W3:Y:S01]  /*118d0*/  LDSM.16.M88.4 R64, [R193+0x6800] ;  /* 0x00680000c140783b */ /* 0x000ee20000000200 */
[----:B------:R-:W-:Y:S01]  /*118e0*/  IADD3 R191, R193, 0x6020, RZ ;  /* 0x00006020c1bf7810 */ /* 0x000fe20007ffe0ff */
[----:B------:R-:W-:Y:S02]  /*118f0*/  IMAD R192, R57, 0x2, R194 ;  /* 0x0000000239c07824 */ /* 0x000fe400078e02c2 */
[----:B------:R-:W1:Y:S04]  /*11900*/  LDSM.16.M88.4 R48, [R193+0x7000] ;  /* 0x00700000c130783b */ /* 0x000e680000000200 */
[----:B-----5:R-:W5:Y:S02]  /*11910*/  LDSM.16.M88.4 R8, [R193+0x7800] ;  /* 0x00780000c108783b */ /* 0x020f640000000200 */
[----:B------:R-:W-:-:S02]  /*11920*/  @P1 IADD3 R191, R0, -0x20, RZ ;  /* 0xffffffe000bf1810 */ /* 0x000fc40007ffe0ff */
[----:B------:R-:W-:Y:S04]  /*11930*/  LDSM.16.M88.4 R16, [R192] ;  /* 0x00000000c010783b */ /* 0x000fe80000000200 */
[----:B------:R-:W1:Y:S01]  /*11940*/  LDSM.16.M88.4 R92, [R191] ;  /* 0x00000000bf5c783b */ /* 0x000e620000000200 */
[----:B------:R-:W-:-:S03]  /*11950*/  IMAD.MOV.U32 R0, RZ, RZ, 0x40 ;  /* 0x00000040ff007424 */ /* 0x000fc600078e00ff */
[----:B------:R-:W1:Y:S02]  /*11960*/  LDSM.16.M88.4 R88, [R191+0x800] ;  /* 0x00080000bf58783b */ /* 0x000e640000000200 */
[----:B------:R-:W-:Y:S01]  /*11970*/  SEL R0, R0, 0xffffffc0, !P2 ;  /* 0xffffffc000007807 */ /* 0x000fe20005000000 */
[----:B------:R-:W-:Y:S01]  /*11980*/  IMAD R190, R55, 0x2, R194 ;  /* 0x0000000237be7824 */ /* 0x000fe200078e02c2 */
[----:B------:R-:W5:Y:S03]  /*11990*/  LDSM.16.M88.4 R32, [R191+0x1000] ;  /* 0x00100000bf20783b */ /* 0x000f660000000200 */
[----:B------:R-:W-:Y:S01]  /*119a0*/  IMAD.IADD R188, R193, 0x1, R0 ;  /* 0x00000001c1bc7824 */ /* 0x000fe200078e0200 */
[----:B------:R-:W2:Y:S04]  /*119b0*/  LDSM.16.M88.4 R24, [R191+0x1800] ;  /* 0x00180000bf18783b */ /* 0x000ea80000000200 */
[----:B----4-:R-:W-:Y:S01]  /*119c0*/  LDSM.16.M88.4 R40, [R190] ;  /* 0x00000000be28783b */ /* 0x010fe20000000200 */
[C---:B------:R-:W-:Y:S03]  /*119d0*/  HMMA.16816.F32.BF16 R12, R4.reuse, R76, RZ ;  /* 0x0000004c040c723c */ /* 0x040fe600000418ff */
[----:B------:R-:W4:Y:S04]  /*119e0*/  LDSM.16.M88.4 R84, [R188+0x6000] ;  /* 0x00600000bc54783b */ /* 0x000f280000000200 */
[----:B------:R-:W0:Y:S01]  /*119f0*/  LDGDEPBAR ;  /* 0x00000000000079af */ /* 0x000e220000000000 */
[C---:B------:R-:W-:Y:S03]  /*11a00*/  HMMA.16816.F32.BF16 R76, R4.reuse, R78, RZ ;  /* 0x0000004e044c723c */ /* 0x040fe600000418ff */
[----:B------:R-:W2:Y:S05]  /*11a10*/  LDSM.16.M88.4 R80, [R188+0x6800] ;  /* 0x00680000bc50783b */ /* 0x000eaa0000000200 */
[C---:B---3--:R-:W-:Y:S01]  /*11a20*/  HMMA.16816.F32.BF16 R72, R4.reuse, R64, RZ ;  /* 0x000000400448723c */ /* 0x048fe200000418ff */
[----:B------:R-:W-:Y:S01]  /*11a30*/  IMAD R189, R55, 0x2, R192 ;  /* 0x0000000237bd7824 */ /* 0x000fe200078e02c0 */
[----:B------:R-:W3:Y:S06]  /*11a40*/  LDSM.16.M88.4 R36, [R188+0x7000] ;  /* 0x00700000bc24783b */ /* 0x000eec0000000200 */
[C---:B-1----:R-:W-:Y:S01]  /*11a50*/  HMMA.16816.F32.BF16 R60, R4.reuse, R48, RZ ;  /* 0x00000030043c723c */ /* 0x042fe200000418ff */
[----:B------:R-:W-:Y:S01]  /*11a60*/  IMAD.IADD R184, R0, 0x1, R191 ;  /* 0x0000000100b87824 */ /* 0x000fe200078e02bf */
[----:B------:R-:W1:Y:S04]  /*11a70*/  LDSM.16.M88.4 R28, [R188+0x7800] ;  /* 0x00780000bc1c783b */ /* 0x000e680000000200 */
[----:B------:R-:W-:Y:S02]  /*11a80*/  LDSM.16.M88.4 R96, [R184] ;  /* 0x00000000b860783b */ /* 0x000fe40000000200 */
[C---:B------:R-:W-:Y:S08]  /*11a90*/  HMMA.16816.F32.BF16 R48, R4.reuse, R50, RZ ;  /* 0x000000320430723c */ /* 0x040ff000000418ff */
[C---:B------:R-:W-:Y:S08]  /*11aa0*/  HMMA.16816.F32.BF16 R64, R4.reuse, R66, RZ ;  /* 0x000000420440723c */ /* 0x040ff000000418ff */
[C---:B-----5:R-:W-:Y:S08]  /*11ab0*/  HMMA.16816.F32.BF16 R44, R4.reuse, R8, RZ ;  /* 0x00000008042c723c */ /* 0x060ff000000418ff */
[----:B------:R-:W-:Y:S01]  /*11ac0*/  HMMA.16816.F32.BF16 R4, R4, R10, RZ ;  /* 0x0000000a0404723c */ /* 0x000fe200000418ff */
[----:B------:R-:W5:Y:S07]  /*11ad0*/  LDSM.16.M88.4 R8, [R189] ;  /* 0x00000000bd08783b */ /* 0x000f6e0000000200 */
[C---:B------:R-:W-:Y:S08]  /*11ae0*/  HMMA.16816.F32.BF16 R12, R16.reuse, R92, R12 ;  /* 0x0000005c100c723c */ /* 0x040ff0000004180c */
[C---:B------:R-:W-:Y:S01]  /*11af0*/  HMMA.16816.F32.BF16 R76, R16.reuse, R94, R76 ;  /* 0x0000005e104c723c */ /* 0x040fe2000004184c */
[----:B------:R-:W1:Y:S07]  /*11b00*/  LDSM.16.M88.4 R92, [R184+0x800] ;  /* 0x00080000b85c783b */ /* 0x000e6e0000000200 */
[C---:B------:R-:W-:Y:S08]  /*11b10*/  HMMA.16816.F32.BF16 R72, R16.reuse, R88, R72 ;  /* 0x000000581048723c */ /* 0x040ff00000041848 */
[C---:B------:R-:W-:Y:S08]  /*11b20*/  HMMA.16816.F32.BF16 R60, R16.reuse, R32, R60 ;  /* 0x00000020103c723c */ /* 0x040ff0000004183c */
[C---:B------:R-:W-:Y:S01]  /*11b30*/  HMMA.16816.F32.BF16 R48, R16.reuse, R34, R48 ;  /* 0x000000221030723c */ /* 0x040fe20000041830 */
[----:B------:R-:W-:Y:S07]  /*11b40*/  LDSM.16.M88.4 R32, [R194+0x2000] ;  /* 0x00200000c220783b */ /* 0x000fee0000000200 */
[C---:B------:R-:W-:Y:S01]  /*11b50*/  HMMA.16816.F32.BF16 R64, R16.reuse, R90, R64 ;  /* 0x0000005a1040723c */ /* 0x040fe20000041840 */
[----:B------:R-:W-:Y:S07]  /*11b60*/  LDSM.16.M88.4 R88, [R193+0x8000] ;  /* 0x00800000c158783b */ /* 0x000fee0000000200 */
[C---:B--2---:R-:W-:Y:S08]  /*11b70*/  HMMA.16816.F32.BF16 R44, R16.reuse, R24, R44 ;  /* 0x00000018102c723c */ /* 0x044ff0000004182c */
[----:B------:R-:W-:Y:S01]  /*11b80*/  HMMA.16816.F32.BF16 R4, R16, R26, R4 ;  /* 0x0000001a1004723c */ /* 0x000fe20000041804 */
[----:B------:R-:W2:Y:S04]  /*11b90*/  LDSM.16.M88.4 R24, [R184+0x1000] ;  /* 0x00100000b818783b */ /* 0x000ea80000000200 */
[----:B------:R-:W1:Y:S03]  /*11ba0*/  LDSM.16.M88.4 R16, [R184+0x1800] ;  /* 0x00180000b810783b */ /* 0x000e660000000200 */
[C---:B----4-:R-:W-:Y:S08]  /*11bb0*/  HMMA.16816.F32.BF16 R12, R40.reuse, R84, R12 ;  /* 0x00000054280c723c */ /* 0x050ff0000004180c */
[C---:B------:R-:W-:Y:S01]  /*11bc0*/  HMMA.16816.F32.BF16 R76, R40.reuse, R86, R76 ;  /* 0x00000056284c723c */ /* 0x040fe2000004184c */
[----:B------:R-:W4:Y:S07]  /*11bd0*/  LDSM.16.M88.4 R84, [R193+0x8800] ;  /* 0x00880000c154783b */ /* 0x000f2e0000000200 */
[C---:B------:R-:W-:Y:S08]  /*11be0*/  HMMA.16816.F32.BF16 R72, R40.reuse, R80, R72 ;  /* 0x000000502848723c */ /* 0x040ff00000041848 */
[C---:B---3--:R-:W-:Y:S08]  /*11bf0*/  HMMA.16816.F32.BF16 R60, R40.reuse, R36, R60 ;  /* 0x00000024283c723c */ /* 0x048ff0000004183c */
[C---:B------:R-:W-:Y:S01]  /*11c00*/  HMMA.16816.F32.BF16 R48, R40.reuse, R38, R48 ;  /* 0x000000262830723c */ /* 0x040fe20000041830 */
[----:B------:R-:W-:Y:S07]  /*11c10*/  LDSM.16.M88.4 R36, [R193+0x9800] ;  /* 0x00980000c124783b */ /* 0x000fee0000000200 */
[C---:B------:R-:W-:Y:S01]  /*11c20*/  HMMA.16816.F32.BF16 R64, R40.reuse, R82, R64 ;  /* 0x000000522840723c */ /* 0x040fe20000041840 */
[----:B------:R-:W3:Y:S07]  /*11c30*/  LDSM.16.M88.4 R80, [R193+0x9000] ;  /* 0x00900000c150783b */ /* 0x000eee0000000200 */
[C---:B-1----:R-:W-:Y:S08]  /*11c40*/  HMMA.16816.F32.BF16 R44, R40.reuse, R28, R44 ;  /* 0x0000001c282c723c */ /* 0x042ff0000004182c */
[----:B------:R-:W-:Y:S01]  /*11c50*/  HMMA.16816.F32.BF16 R40, R40, R30, R4 ;  /* 0x0000001e2828723c */ /* 0x000fe20000041804 */
[----:B------:R-:W-:Y:S04]  /*11c60*/  LDSM.16.M88.4 R4, [R192+0x2000] ;  /* 0x00200000c004783b */ /* 0x000fe80000000200 */
[----:B------:R-:W1:Y:S03]  /*11c70*/  LDSM.16.M88.4 R28, [R191+0x2000] ;  /* 0x00200000bf1c783b */ /* 0x000e660000000200 */
[C---:B-----5:R-:W-:Y:S08]  /*11c80*/  HMMA.16816.F32.BF16 R12, R8.reuse, R96, R12 ;  /* 0x00000060080c723c */ /* 0x060ff0000004180c */
[C---:B------:R-:W-:Y:S01]  /*11c90*/  HMMA.16816.F32.BF16 R76, R8.reuse, R98, R76 ;  /* 0x00000062084c723c */ /* 0x040fe2000004184c */
[----:B------:R-:W-:Y:S07]  /*11ca0*/  LDSM.16.M88.4 R96, [R188+0x8000] ;  /* 0x00800000bc60783b */ /* 0x000fee0000000200 */
[C---:B------:R-:W-:Y:S08]  /*11cb0*/  HMMA.16816.F32.BF16 R72, R8.reuse, R92, R72 ;  /* 0x0000005c0848723c */ /* 0x040ff00000041848 */
[C---:B--2---:R-:W-:Y:S08]  /*11cc0*/  HMMA.16816.F32.BF16 R60, R8.reuse, R24, R60 ;  /* 0x00000018083c723c */ /* 0x044ff0000004183c */
[C---:B------:R-:W-:Y:S01]  /*11cd0*/  HMMA.16816.F32.BF16 R48, R8.reuse, R26, R48 ;  /* 0x0000001a0830723c */ /* 0x040fe20000041830 */
[----:B------:R-:W2:Y:S07]  /*11ce0*/  LDSM.16.M88.4 R24, [R191+0x2800] ;  /* 0x00280000bf18783b */ /* 0x000eae0000000200 */
[C---:B------:R-:W-:Y:S01]  /*11cf0*/  HMMA.16816.F32.BF16 R64, R8.reuse, R94, R64 ;  /* 0x0000005e0840723c */ /* 0x040fe20000041840 */
[----:B------:R-:W-:Y:S07]  /*11d00*/  LDSM.16.M88.4 R92, [R190+0x2000] ;  /* 0x00200000be5c783b */ /* 0x000fee0000000200 */
[C---:B------:R-:W-:Y:S08]  /*11d10*/  HMMA.16816.F32.BF16 R44, R8.reuse, R16, R44 ;  /* 0x00000010082c723c */ /* 0x040ff0000004182c */
[----:B------:R-:W-:Y:S01]  /*11d20*/  HMMA.16816.F32.BF16 R40, R8, R18, R40 ;  /* 0x000000120828723c */ /* 0x000fe20000041828 */
[----:B------:R-:W5:Y:S04]  /*11d30*/  LDSM.16.M88.4 R16, [R191+0x3000] ;  /* 0x00300000bf10783b */ /* 0x000f680000000200 */
[----:B------:R-:W1:Y:S03]  /*11d40*/  LDSM.16.M88.4 R8, [R191+0x3800] ;  /* 0x00380000bf08783b */ /* 0x000e660000000200 */
[C---:B------:R-:W-:Y:S08]  /*11d50*/  HMMA.16816.F32.BF16 R12, R32.reuse, R88, R12 ;  /* 0x00000058200c723c */ /* 0x040ff0000004180c */
[C---:B------:R-:W-:Y:S01]  /*11d60*/  HMMA.16816.F32.BF16 R76, R32.reuse, R90, R76 ;  /* 0x0000005a204c723c */ /* 0x040fe2000004184c */
[----:B------:R-:W1:Y:S07]  /*11d70*/  LDSM.16.M88.4 R88, [R188+0x8800] ;  /* 0x00880000bc58783b */ /* 0x000e6e0000000200 */
[C---:B----4-:R-:W-:Y:S08]  /*11d80*/  HMMA.16816.F32.BF16 R72, R32.reuse, R84, R72 ;  /* 0x000000542048723c */ /* 0x050ff00000041848 */
[C---:B---3--:R-:W-:Y:S08]  /*11d90*/  HMMA.16816.F32.BF16 R60, R32.reuse, R80, R60 ;  /* 0x00000050203c723c */ /* 0x048ff0000004183c */
[C---:B------:R-:W-:Y:S01]  /*11da0*/  HMMA.16816.F32.BF16 R48, R32.reuse, R82, R48 ;  /* 0x000000522030723c */ /* 0x040fe20000041830 */
[----:B------:R-:W-:Y:S07]  /*11db0*/  LDSM.16.M88.4 R80, [R188+0x9800] ;  /* 0x00980000bc50783b */ /* 0x000fee0000000200 */
[C---:B------:R-:W-:Y:S01]  /*11dc0*/  HMMA.16816.F32.BF16 R64, R32.reuse, R86, R64 ;  /* 0x000000562040723c */ /* 0x040fe20000041840 */
[----:B------:R-:W3:Y:S07]  /*11dd0*/  LDSM.16.M88.4 R84, [R188+0x9000] ;  /* 0x00900000bc54783b */ /* 0x000eee0000000200 */
[C---:B------:R-:W-:Y:S08]  /*11de0*/  HMMA.16816.F32.BF16 R44, R32.reuse, R36, R44 ;  /* 0x00000024202c723c */ /* 0x040ff0000004182c */
[----:B------:R-:W-:Y:S01]  /*11df0*/  HMMA.16816.F32.BF16 R40, R32, R38, R40 ;  /* 0x000000262028723c */ /* 0x000fe20000041828 */
[----:B------:R-:W-:Y:S04]  /*11e00*/  LDSM.16.M88.4 R36, [R189+0x2000] ;  /* 0x00200000bd24783b */ /* 0x000fe80000000200 */
[----:B------:R-:W4:Y:S03]  /*11e10*/  LDSM.16.M88.4 R32, [R184+0x2000] ;  /* 0x00200000b820783b */ /* 0x000f260000000200 */
[C---:B-1----:R-:W-:Y:S08]  /*11e20*/  HMMA.16816.F32.BF16 R12, R4.reuse, R28, R12 ;  /* 0x0000001c040c723c */ /* 0x042ff0000004180c */
[C---:B------:R-:W-:Y:S01]  /*11e30*/  HMMA.16816.F32.BF16 R76, R4.reuse, R30, R76 ;  /* 0x0000001e044c723c */ /* 0x040fe2000004184c */
[----:B------:R-:W1:Y:S07]  /*11e40*/  LDSM.16.M88.4 R28, [R184+0x2800] ;  /* 0x00280000b81c783b */ /* 0x000e6e0000000200 */
[C---:B--2---:R-:W-:Y:S08]  /*11e50*/  HMMA.16816.F32.BF16 R72, R4.reuse, R24, R72 ;  /* 0x000000180448723c */ /* 0x044ff00000041848 */
[C---:B-----5:R-:W-:Y:S08]  /*11e60*/  HMMA.16816.F32.BF16 R60, R4.reuse, R16, R60 ;  /* 0x00000010043c723c */ /* 0x060ff0000004183c */
[C---:B------:R-:W-:Y:S01]  /*11e70*/  HMMA.16816.F32.BF16 R48, R4.reuse, R18, R48 ;  /* 0x000000120430723c */ /* 0x040fe20000041830 */
[----:B------:R-:W-:Y:S07]  /*11e80*/  LDSM.16.M88.4 R16, [R184+0x3800] ;  /* 0x00380000b810783b */ /* 0x000fee0000000200 */
[C---:B------:R-:W-:Y:S01]  /*11e90*/  HMMA.16816.F32.BF16 R64, R4.reuse, R26, R64 ;  /* 0x0000001a0440723c */ /* 0x040fe20000041840 */
[----:B------:R-:W2:Y:S07]  /*11ea0*/  LDSM.16.M88.4 R24, [R184+0x3000] ;  /* 0x00300000b818783b */ /* 0x000eae0000000200 */
[C---:B------:R-:W-:Y:S08]  /*11eb0*/  HMMA.16816.F32.BF16 R44, R4.reuse, R8, R44 ;  /* 0x00000008042c723c */ /* 0x040ff0000004182c */
[----:B------:R-:W-:Y:S01]  /*11ec0*/  HMMA.16816.F32.BF16 R40, R4, R10, R40 ;  /* 0x0000000a0428723c */ /* 0x000fe20000041828 */
[----:B------:R-:W-:Y:S04]  /*11ed0*/  LDSM.16.M88.4 R8, [R194+0x4000] ;  /* 0x00400000c208783b */ /* 0x000fe80000000200 */
[----:B------:R-:W5:Y:S03]  /*11ee0*/  LDSM.16.M88.4 R4, [R193+0xa000] ;  /* 0x00a00000c104783b */ /* 0x000f660000000200 */
[C---:B------:R-:W-:Y:S08]  /*11ef0*/  HMMA.16816.F32.BF16 R12, R92.reuse, R96, R12 ;  /* 0x000000605c0c723c */ /* 0x040ff0000004180c */
[C---:B------:R-:W-:Y:S08]  /*11f00*/  HMMA.16816.F32.BF16 R76, R92.reuse, R98, R76 ;  /* 0x000000625c4c723c */ /* 0x040ff0000004184c */
[C---:B------:R-:W-:Y:S08]  /*11f10*/  HMMA.16816.F32.BF16 R72, R92.reuse, R88, R72 ;  /* 0x000000585c48723c */ /* 0x040ff00000041848 */
[C---:B---3--:R-:W-:Y:S08]  /*11f20*/  HMMA.16816.F32.BF16 R60, R92.reuse, R84, R60 ;  /* 0x000000545c3c723c */ /* 0x048ff0000004183c */
[C---:B------:R-:W-:Y:S01]  /*11f30*/  HMMA.16816.F32.BF16 R48, R92.reuse, R86, R48 ;  /* 0x000000565c30723c */ /* 0x040fe20000041830 */
[----:B------:R-:W-:Y:S07]  /*11f40*/  LDSM.16.M88.4 R84, [R193+0xb000] ;  /* 0x00b00000c154783b */ /* 0x000fee0000000200 */
[C---:B------:R-:W-:Y:S01]  /*11f50*/  HMMA.16816.F32.BF16 R64, R92.reuse, R90, R64 ;  /* 0x0000005a5c40723c */ /* 0x040fe20000041840 */
[----:B------:R-:W3:Y:S07]  /*11f60*/  LDSM.16.M88.4 R88, [R193+0xa800] ;  /* 0x00a80000c158783b */ /* 0x000eee0000000200 */
[C---:B------:R-:W-:Y:S08]  /*11f70*/  HMMA.16816.F32.BF16 R44, R92.reuse, R80, R44 ;  /* 0x000000505c2c723c */ /* 0x040ff0000004182c */
[----:B------:R-:W-:Y:S01]  /*11f80*/  HMMA.16816.F32.BF16 R40, R92, R82, R40 ;  /* 0x000000525c28723c */ /* 0x000fe20000041828 */
[----:B------:R-:W3:Y:S07]  /*11f90*/  LDSM.16.M88.4 R80, [R193+0xb800] ;  /* 0x00b80000c150783b */ /* 0x000eee0000000200 */
[C---:B----4-:R-:W-:Y:S08]  /*11fa0*/  HMMA.16816.F32.BF16 R12, R36.reuse, R32, R12 ;  /* 0x00000020240c723c */ /* 0x050ff0000004180c */
[C---:B------:R-:W-:Y:S01]  /*11fb0*/  HMMA.16816.F32.BF16 R76, R36.reuse, R34, R76 ;  /* 0x00000022244c723c */ /* 0x040fe2000004184c */
[----:B------:R-:W-:Y:S07]  /*11fc0*/  LDSM.16.M88.4 R32, [R190+0x4000] ;  /* 0x00400000be20783b */ /* 0x000fee0000000200 */
[C---:B-1----:R-:W-:Y:S08]  /*11fd0*/  HMMA.16816.F32.BF16 R72, R36.reuse, R28, R72 ;  /* 0x0000001c2448723c */ /* 0x042ff00000041848 */
[C---:B--2---:R-:W-:Y:S08]  /*11fe0*/  HMMA.16816.F32.BF16 R60, R36.reuse, R24, R60 ;  /* 0x00000018243c723c */ /* 0x044ff0000004183c */
[C---:B------:R-:W-:Y:S01]  /*11ff0*/  HMMA.16816.F32.BF16 R48, R36.reuse, R26, R48 ;  /* 0x0000001a2430723c */ /* 0x040fe20000041830 */
[----:B------:R-:W-:Y:S07]  /*12000*/  LDSM.16.M88.4 R24, [R192+0x4000] ;  /* 0x00400000c018783b */ /* 0x000fee0000000200 */
        /* <DEDUP_REMOVED lines=9> */
[C---:B---3--:R-:W-:Y:S08]  /*120a0*/  HMMA.16816.F32.BF16 R72, R8.reuse, R88, R72 ;  /* 0x000000580848723c */ /* 0x048ff00000041848 */
[C---:B------:R-:W-:Y:S08]  /*120b0*/  HMMA.16816.F32.BF16 R60, R8.reuse, R84, R60 ;  /* 0x00000054083c723c */ /* 0x040ff0000004183c */
[C---:B------:R-:W-:Y:S01]  /*120c0*/  HMMA.16816.F32.BF16 R48, R8.reuse, R86, R48 ;  /* 0x000000560830723c */ /* 0x040fe20000041830 */
[----:B------:R-:W2:Y:S07]  /*120d0*/  LDSM.16.M88.4 R84, [R191+0x5800] ;  /* 0x00580000bf54783b */ /* 0x000eae0000000200 */
[C---:B------:R-:W-:Y:S08]  /*120e0*/  HMMA.16816.F32.BF16 R64, R8.reuse, R90, R64 ;  /* 0x0000005a0840723c */ /* 0x040ff00000041840 */
[C---:B------:R-:W-:Y:S08]  /*120f0*/  HMMA.16816.F32.BF16 R44, R8.reuse, R80, R44 ;  /* 0x00000050082c723c */ /* 0x040ff0000004182c */
[----:B------:R-:W-:Y:S01]  /*12100*/  HMMA.16816.F32.BF16 R40, R8, R82, R40 ;  /* 0x000000520828723c */ /* 0x000fe20000041828 */
[----:B------:R-:W3:Y:S07]  /*12110*/  LDSM.16.M88.4 R8, [R188+0xa800] ;  /* 0x00a80000bc08783b */ /* 0x000eee0000000200 */
[C---:B-1----:R-:W-:Y:S08]  /*12120*/  HMMA.16816.F32.BF16 R72, R24.reuse, R4, R72 ;  /* 0x000000041848723c */ /* 0x042ff00000041848 */
[C---:B------:R-:W-:Y:S08]  /*12130*/  HMMA.16816.F32.BF16 R12, R24.reuse, R16, R12 ;  /* 0x00000010180c723c */ /* 0x040ff0000004180c */
[C---:B------:R-:W-:Y:S01]  /*12140*/  HMMA.16816.F32.BF16 R76, R24.reuse, R18, R76 ;  /* 0x00000012184c723c */ /* 0x040fe2000004184c */
[----:B------:R-:W1:Y:S07]  /*12150*/  LDSM.16.M88.4 R16, [R188+0xb000] ;  /* 0x00b00000bc10783b */ /* 0x000e6e0000000200 */
[C---:B------:R-:W-:Y:S08]  /*12160*/  HMMA.16816.F32.BF16 R60, R24.reuse, R28, R60 ;  /* 0x0000001c183c723c */ /* 0x040ff0000004183c */
[C---:B------:R-:W-:Y:S01]  /*12170*/  HMMA.16816.F32.BF16 R64, R24.reuse, R6, R64 ;  /* 0x000000061840723c */ /* 0x040fe20000041840 */
[----:B------:R-:W-:Y:S07]  /*12180*/  LDSM.16.M88.4 R4, [R188+0xb800] ;  /* 0x00b80000bc04783b */ /* 0x000fee0000000200 */
[C---:B------:R-:W-:Y:S01]  /*12190*/  HMMA.16816.F32.BF16 R48, R24.reuse, R30, R48 ;  /* 0x0000001e1830723c */ /* 0x040fe20000041830 */
[----:B------:R-:W-:Y:S07]  /*121a0*/  LDSM.16.M88.4 R28, [R184+0x4000] ;  /* 0x00400000b81c783b */ /* 0x000fee0000000200 */
[C---:B--2---:R-:W-:Y:S08]  /*121b0*/  HMMA.16816.F32.BF16 R44, R24.reuse, R84, R44 ;  /* 0x00000054182c723c */ /* 0x044ff0000004182c */
[----:B------:R-:W-:Y:S01]  /*121c0*/  HMMA.16816.F32.BF16 R40, R24, R86, R40 ;  /* 0x000000561828723c */ /* 0x000fe20000041828 */
[----:B------:R-:W2:Y:S07]  /*121d0*/  LDSM.16.M88.4 R24, [R189+0x4000] ;  /* 0x00400000bd18783b */ /* 0x000eae0000000200 */
[----:B---3--:R-:W-:Y:S07]  /*121e0*/  HMMA.16816.F32.BF16 R72, R32, R8, R72 ;  /* 0x000000082048723c */ /* 0x008fee0000041848 */
[----:B------:R-:W-:-:S04]  /*121f0*/  SHF.R.S32.HI R9, RZ, 0x1f, R56 ;  /* 0x0000001fff097819 */ /* 0x000fc80000011438 */
[----:B------:R-:W-:-:S04]  /*12200*/  LEA.HI R9, R9, R56, RZ, 0x5 ;  /* 0x0000003809097211 */ /* 0x000fc800078f28ff */
[----:B------:R-:W-:Y:S01]  /*12210*/  LOP3.LUT R9, R9, 0xffffffe0, RZ, 0xc0, !PT ;  /* 0xffffffe009097812 */ /* 0x000fe200078ec0ff */
[----:B------:R-:W-:Y:S04]  /*12220*/  HMMA.16816.F32.BF16 R12, R32, R36, R12 ;  /* 0x00000024200c723c */ /* 0x000fe8000004180c */
[----:B------:R-:W-:-:S04]  /*12230*/  IMAD.IADD R0, R56, 0x1, -R9 ;  /* 0x0000000138007824 */ /* 0x000fc800078e0a09 */
[----:B-1----:R-:W-:Y:S07]  /*12240*/  HMMA.16816.F32.BF16 R60, R32, R16, R60 ;  /* 0x00000010203c723c */ /* 0x002fee000004183c */
[----:B------:R-:W-:-:S04]  /*12250*/  SHF.R.S32.HI R17, RZ, 0x1f, R0 ;  /* 0x0000001fff117819 */ /* 0x000fc80000011400 */
[----:B------:R-:W-:-:S04]  /*12260*/  LEA.HI R17, R17, R0, RZ, 0x2 ;  /* 0x0000000011117211 */ /* 0x000fc800078f10ff */
[----:B------:R-:W-:-:S05]  /*12270*/  SHF.R.S32.HI R17, RZ, 0x2, R17 ;  /* 0x00000002ff117819 */ /* 0x000fca0000011411 */
[----:B------:R-:W-:Y:S01]  /*12280*/  IMAD R68, R68, 0x10, R17 ;  /* 0x0000001044447824 */ /* 0x000fe200078e0211 */
[----:B--2---:R-:W-:Y:S04]  /*12290*/  HMMA.16816.F32.BF16 R12, R24, R28, R12 ;  /* 0x0000001c180c723c */ /* 0x004fe8000004180c */
[----:B------:R-:W-:-:S03]  /*122a0*/  IADD3 R69, R68, 0x1, R69 ;  /* 0x0000000144457810 */ /* 0x000fc60007ffe045 */
[----:B------:R-:W-:Y:S01]  /*122b0*/  IMAD.SHL.U32 R29, R56, 0x2, RZ ;  /* 0x00000002381d7824 */ /* 0x000fe200078e00ff */
[----:B------:R-:W-:Y:S01]  /*122c0*/  HMMA.16816.F32.BF16 R64, R32, R10, R64 ;  /* 0x0000000a2040723c */ /* 0x000fe20000041840 */
[----:B------:R-:W1:Y:S01]  /*122d0*/  LDSM.16.M88.4 R8, [R184+0x4800] ;  /* 0x00480000b808783b */ /* 0x000e620000000200 */
[----:B------:R-:W-:Y:S02]  /*122e0*/  IADD3 R69, R71, R69, -R208 ;  /* 0x0000004547457210 */ /* 0x000fe40007ffe8d0 */
[----:B------:R-:W-:-:S03]  /*122f0*/  LOP3.LUT R29, R29, 0x6, RZ, 0xc0, !PT ;  /* 0x000000061d1d7812 */ /* 0x000fc600078ec0ff */
[----:B------:R-:W-:Y:S01]  /*12300*/  IMAD.IADD R2, R2, 0x1, R69 ;  /* 0x0000000102027824 */ /* 0x000fe200078e0245 */
[----:B------:R-:W-:Y:S01]  /*12310*/  HMMA.16816.F32.BF16 R48, R32, R18, R48 ;  /* 0x000000122030723c */ /* 0x000fe20000041830 */
[----:B------:R-:W-:Y:S01]  /*12320*/  IMAD.IADD R29, R20, 0x1, R29 ;  /* 0x00000001141d7824 */ /* 0x000fe200078e021d */
[----:B------:R-:W2:Y:S02]  /*12330*/  LDSM.16.M88.4 R16, [R184+0x5000] ;  /* 0x00500000b810783b */ /* 0x000ea40000000200 */
[----:B------:R-:W-:-:S04]  /*12340*/  IADD3 R138, R2, 0x8, RZ ;  /* 0x00000008028a7810 */ /* 0x000fc80007ffe0ff */
[----:B------:R-:W-:Y:S01]  /*12350*/  HMMA.16816.F32.BF16 R76, R32, R38, R76 ;  /* 0x00000026204c723c */ /* 0x000fe2000004184c */
[-C--:B------:R-:W-:Y:S02]  /*12360*/  IMNMX R2, R2, R71.reuse, PT ;  /* 0x0000004702027217 */ /* 0x080fe40003800200 */
[----:B------:R-:W-:-:S05]  /*12370*/  IMNMX R138, R138, R71, PT ;  /* 0x000000478a8a7217 */ /* 0x000fca0003800200 */
[C---:B------:R-:W-:Y:S07]  /*12380*/  HMMA.16816.F32.BF16 R44, R32.reuse, R4, R44 ;  /* 0x00000004202c723c */ /* 0x040fee000004182c */
[C---:B------:R-:W-:Y:S01]  /*12390*/  IADD3 R5, R29.reuse, 0x1, RZ ;  /* 0x000000011d057810 */ /* 0x040fe20007ffe0ff */
[----:B------:R-:W-:Y:S07]  /*123a0*/  HMMA.16816.F32.BF16 R40, R32, R6, R40 ;  /* 0x000000062028723c */ /* 0x000fee0000041828 */
[----:B------:R-:W-:-:S02]  /*123b0*/  IADD3 R7, R29, 0x8, RZ ;  /* 0x000000081d077810 */ /* 0x000fc40007ffe0ff */
[C---:B------:R-:W-:Y:S02]  /*123c0*/  ISETP.GE.AND P0, PT, R5.reuse, R2, PT ;  /* 0x000000020500720c */ /* 0x040fe40003f06270 */
[----:B------:R-:W-:Y:S02]  /*123d0*/  ISETP.GE.AND P3, PT, R5, R138, PT ;  /* 0x0000008a0500720c */ /* 0x000fe40003f66270 */
[C---:B------:R-:W-:Y:S02]  /*123e0*/  ISETP.GE.AND P4, PT, R7.reuse, R2, PT ;  /* 0x000000020700720c */ /* 0x040fe40003f86270 */
[----:B------:R-:W-:Y:S02]  /*123f0*/  ISETP.GE.AND P6, PT, R7, R138, PT ;  /* 0x0000008a0700720c */ /* 0x000fe40003fc6270 */
[----:B------:R-:W3:Y:S01]  /*12400*/  LDSM.16.M88.4 R4, [R184+0x5800] ;  /* 0x00580000b804783b */ /* 0x000ee20000000200 */
[C---:B------:R-:W-:Y:S08]  /*12410*/  HMMA.16816.F32.BF16 R76, R24.reuse, R30, R76 ;  /* 0x0000001e184c723c */ /* 0x040ff0000004184c */
[----:B-1----:R-:W-:Y:S01]  /*12420*/  HMMA.16816.F32.BF16 R72, R24, R8, R72 ;  /* 0x000000081848723c */ /* 0x002fe20000041848 */
[----:B------:R-:W-:Y:S01]  /*12430*/  LOP3.LUT R0, R3, R21, RZ, 0xfc, !PT ;  /* 0x0000001503007212 */ /* 0x000fe200078efcff */
[----:B------:R-:W-:-:S06]  /*12440*/  DEPBAR.LE SB0, 0x0 ;  /* 0x000080000000791a */ /* 0x000fcc0000000000 */
[----:B------:R-:W-:Y:S01]  /*12450*/  HMMA.16816.F32.BF16 R64, R24, R10, R64 ;  /* 0x0000000a1840723c */ /* 0x000fe20000041840 */
[----:B------:R-:W-:-:S07]  /*12460*/  IADD3 R3, R29, 0x9, RZ ;  /* 0x000000091d037810 */ /* 0x000fce0007ffe0ff */
[C---:B--2---:R-:W-:Y:S01]  /*12470*/  HMMA.16816.F32.BF16 R60, R24.reuse, R16, R60 ;  /* 0x00000010183c723c */ /* 0x044fe2000004183c */
[C---:B------:R-:W-:Y:S02]  /*12480*/  ISETP.GE.AND P2, PT, R3.reuse, R2, PT ;  /* 0x000000020300720c */ /* 0x040fe40003f46270 */
[----:B------:R-:W-:Y:S02]  /*12490*/  ISETP.GE.AND P5, PT, R3, R138, PT ;  /* 0x0000008a0300720c */ /* 0x000fe40003fa6270 */
[C---:B------:R-:W-:Y:S02]  /*124a0*/  IADD3 R9, R29.reuse, 0x10, RZ ;  /* 0x000000101d097810 */ /* 0x040fe40007ffe0ff */
[----:B------:R-:W-:Y:S01]  /*124b0*/  IADD3 R3, R29, 0x11, RZ ;  /* 0x000000111d037810 */ /* 0x000fe20007ffe0ff */
[----:B------:R-:W-:Y:S01]  /*124c0*/  HMMA.16816.F32.BF16 R48, R24, R18, R48 ;  /* 0x000000121830723c */ /* 0x000fe20000041830 */
[----:B------:R-:W-:Y:S02]  /*124d0*/  FSEL R28, R13, -INF , !P0 ;  /* 0xff8000000d1c7808 */ /* 0x000fe40004000000 */
[----:B------:R-:W-:-:S02]  /*124e0*/  FSEL R21, R15, -INF , !P3 ;  /* 0xff8000000f157808 */ /* 0x000fc40005800000 */
[----:B------:R-:W-:Y:S02]  /*124f0*/  FSEL R76, R76, -INF , !P4 ;  /* 0xff8000004c4c7808 */ /* 0x000fe40006000000 */
[C---:B------:R-:W-:Y:S01]  /*12500*/  ISETP.GE.AND P1, PT, R9.reuse, R2, PT ;  /* 0x000000020900720c */ /* 0x040fe20003f26270 */
[----:B---3--:R-:W-:Y:S01]  /*12510*/  HMMA.16816.F32.BF16 R40, R24, R6, R40 ;  /* 0x000000061828723c */ /* 0x008fe20000041828 */
[----:B------:R-:W-:Y:S02]  /*12520*/  ISETP.GE.AND P0, PT, R9, R138, PT ;  /* 0x0000008a0900720c */ /* 0x000fe40003f06270 */
[C---:B------:R-:W-:Y:S02]  /*12530*/  ISETP.GE.AND P3, PT, R3.reuse, R2, PT ;  /* 0x000000020300720c */ /* 0x040fe40003f66270 */
[----:B------:R-:W-:Y:S02]  /*12540*/  ISETP.GE.AND P4, PT, R3, R138, PT ;  /* 0x0000008a0300720c */ /* 0x000fe40003f86270 */
[----:B------:R-:W-:-:S02]  /*12550*/  IADD3 R9, R29, 0x18, RZ ;  /* 0x000000181d097810 */ /* 0x000fc40007ffe0ff */
[----:B------:R-:W-:Y:S02]  /*12560*/  IADD3 R3, R29, 0x19, RZ ;  /* 0x000000191d037810 */ /* 0x000fe40007ffe0ff */
[----:B------:R-:W-:Y:S02]  /*12570*/  FSEL R78, R78, -INF , !P6 ;  /* 0xff8000004e4e7808 */ /* 0x000fe40007000000 */
[----:B------:R-:W-:Y:S02]  /*12580*/  FSEL R77, R77, -INF , !P2 ;  /* 0xff8000004d4d7808 */ /* 0x000fe40005000000 */
[----:B------:R-:W-:Y:S02]  /*12590*/  FSEL R79, R79, -INF , !P5 ;  /* 0xff8000004f4f7808 */ /* 0x000fe40006800000 */
[----:B------:R-:W-:Y:S02]  /*125a0*/  FSEL R17, R72, -INF , !P1 ;  /* 0xff80000048117808 */ /* 0x000fe40004800000 */
[----:B------:R-:W-:-:S02]  /*125b0*/  ISETP.GE.AND P6, PT, R9, R2, PT ;  /* 0x000000020900720c */ /* 0x000fc40003fc6270 */
[----:B------:R-:W-:Y:S02]  /*125c0*/  ISETP.GE.AND P2, PT, R9, R138, PT ;  /* 0x0000008a0900720c */ /* 0x000fe40003f46270 */
[C---:B------:R-:W-:Y:S02]  /*125d0*/  ISETP.GE.AND P5, PT, R3.reuse, R2, PT ;  /* 0x000000020300720c */ /* 0x040fe40003fa6270 */
[----:B------:R-:W-:Y:S02]  /*125e0*/  ISETP.GE.AND P1, PT, R3, R138, PT ;  /* 0x0000008a0300720c */ /* 0x000fe40003f26270 */
[C---:B------:R-:W-:Y:S02]  /*125f0*/  IADD3 R9, R29.reuse, 0x20, RZ ;  /* 0x000000201d097810 */ /* 0x040fe40007ffe0ff */
[----:B------:R-:W-:Y:S02]  /*12600*/  IADD3 R3, R29, 0x21, RZ ;  /* 0x000000211d037810 */ /* 0x000fe40007ffe0ff */
[----:B------:R-:W-:-:S02]  /*12610*/  FSEL R10, R74, -INF , !P0 ;  /* 0xff8000004a0a7808 */ /* 0x000fc40004000000 */
[----:B------:R-:W-:Y:S02]  /*12620*/  FSEL R11, R75, -INF , !P4 ;  /* 0xff8000004b0b7808 */ /* 0x000fe40006000000 */
[----:B------:R-:W-:Y:S01]  /*12630*/  FSEL R15, R64, -INF , !P6 ;  /* 0xff800000400f7808 */ /* 0x000fe20007000000 */
[----:B------:R-:W-:Y:S01]  /*12640*/  HMMA.16816.F32.BF16 R44, R24, R4, R44 ;  /* 0x00000004182c723c */ /* 0x000fe2000004182c */
[-C--:B------:R-:W-:Y:S02]  /*12650*/  ISETP.GE.AND P0, PT, R9, R2.reuse, PT ;  /* 0x000000020900720c */ /* 0x080fe40003f06270 */
[C---:B------:R-:W-:Y:S02]  /*12660*/  ISETP.GE.AND P4, PT, R3.reuse, R2, PT ;  /* 0x000000020300720c */ /* 0x040fe40003f86270 */
        /* <DEDUP_REMOVED lines=8> */
[----:B------:R-:W-:Y:S02]  /*126f0*/  FSEL R164, R49, -INF , !P1 ;  /* 0xff80000031a47808 */ /* 0x000fe40004800000 */
[-C--:B------:R-:W-:Y:S02]  /*12700*/  ISETP.GE.AND P3, PT, R9, R138.reuse, PT ;  /* 0x0000008a0900720c */ /* 0x080fe40003f66270 */
[----:B------:R-:W-:Y:S02]  /*12710*/  ISETP.GE.AND P1, PT, R3, R138, PT ;  /* 0x0000008a0300720c */ /* 0x000fe40003f26270 */
[C---:B------:R-:W-:Y:S02]  /*12720*/  IADD3 R19, R29.reuse, 0x28, RZ ;  /* 0x000000281d137810 */ /* 0x040fe40007ffe0ff */
[----:B------:R-:W-:Y:S02]  /*12730*/  IADD3 R5, R29, 0x30, RZ ;  /* 0x000000301d057810 */ /* 0x000fe40007ffe0ff */
[----:B------:R-:W-:-:S02]  /*12740*/  FSEL R9, R66, -INF , !P2 ;  /* 0xff80000042097808 */ /* 0x000fc40005000000 */
[----:B------:R-:W-:Y:S02]  /*12750*/  FSEL R169, R62, -INF , !P3 ;  /* 0xff8000003ea97808 */ /* 0x000fe40005800000 */
[----:B------:R-:W-:Y:S02]  /*12760*/  FSEL R165, R61, -INF , !P4 ;  /* 0xff8000003da57808 */ /* 0x000fe40006000000 */
[----:B------:R-:W-:Y:S02]  /*12770*/  FSEL R144, R42, -INF , !P1 ;  /* 0xff8000002a907808 */ /* 0x000fe40004800000 */
[-C--:B------:R-:W-:Y:S02]  /*12780*/  ISETP.GE.AND P2, PT, R19, R2.reuse, PT ;  /* 0x000000021300720c */ /* 0x080fe40003f46270 */
[C---:B------:R-:W-:Y:S02]  /*12790*/  ISETP.GE.AND P3, PT, R5.reuse, R2, PT ;  /* 0x000000020500720c */ /* 0x040fe40003f66270 */
[----:B------:R-:W-:-:S02]  /*127a0*/  ISETP.GE.AND P4, PT, R5, R138, PT ;  /* 0x0000008a0500720c */ /* 0x000fc40003f86270 */
[----:B------:R-:W-:Y:S02]  /*127b0*/  ISETP.GE.AND P1, PT, R133, 0x2, PT ;  /* 0x000000028500780c */ /* 0x000fe40003f26270 */
[----:B------:R-:W-:Y:S02]  /*127c0*/  IADD3 R5, R29, 0x31, RZ ;  /* 0x000000311d057810 */ /* 0x000fe40007ffe0ff */
[----:B------:R-:W-:Y:S02]  /*127d0*/  FSEL R13, R65, -INF , !P5 ;  /* 0xff800000410d7808 */ /* 0x000fe40006800000 */
[----:B------:R-:W-:Y:S02]  /*127e0*/  ISETP.GE.AND P5, PT, R19, R138, PT ;  /* 0x0000008a1300720c */ /* 0x000fe40003fa6270 */
[----:B------:R-:W-:Y:S02]  /*127f0*/  FSEL R170, R63, -INF , !P6 ;  /* 0xff8000003faa7808 */ /* 0x000fe40007000000 */
[----:B------:R-:W-:-:S02]  /*12800*/  FSEL R163, R48, -INF , !P2 ;  /* 0xff80000030a37808 */ /* 0x000fc40005000000 */
[----:B------:R-:W-:Y:S02]  /*12810*/  FSEL R172, R51, -INF , !P0 ;  /* 0xff80000033ac7808 */ /* 0x000fe40004000000 */
[C---:B------:R-:W-:Y:S02]  /*12820*/  ISETP.GE.AND P6, PT, R5.reuse, R2, PT ;  /* 0x000000020500720c */ /* 0x040fe40003fc6270 */
[----:B------:R-:W-:Y:S02]  /*12830*/  ISETP.GE.AND P2, PT, R5, R138, PT ;  /* 0x0000008a0500720c */ /* 0x000fe40003f46270 */
[C---:B------:R-:W-:Y:S02]  /*12840*/  ISETP.GE.AND P0, PT, R29.reuse, R2, PT ;  /* 0x000000021d00720c */ /* 0x040fe40003f06270 */
[----:B------:R-:W-:Y:S02]  /*12850*/  IADD3 R5, R29, 0x39, RZ ;  /* 0x000000391d057810 */ /* 0x000fe40007ffe0ff */
[----:B------:R-:W-:-:S02]  /*12860*/  FSEL R171, R50, -INF , !P5 ;  /* 0xff80000032ab7808 */ /* 0x000fc40006800000 */
[----:B------:R-:W-:Y:S02]  /*12870*/  ISETP.GE.AND P5, PT, R3, R2, PT ;  /* 0x000000020300720c */ /* 0x000fe40003fa6270 */
[----:B------:R-:W-:Y:S02]  /*12880*/  FSEL R3, R12, -INF , !P0 ;  /* 0xff8000000c037808 */ /* 0x000fe40004000000 */
[----:B------:R-:W-:Y:S02]  /*12890*/  FSEL R201, R44, -INF , !P3 ;  /* 0xff8000002cc97808 */ /* 0x000fe40005800000 */
[----:B------:R-:W-:Y:S02]  /*128a0*/  FSEL R146, R46, -INF , !P4 ;  /* 0xff8000002e927808 */ /* 0x000fe40006000000 */
[-C--:B------:R-:W-:Y:S02]  /*128b0*/  ISETP.GE.AND P0, PT, R5, R138.reuse, PT ;  /* 0x0000008a0500720c */ /* 0x080fe40003f06270 */
[----:B------:R-:W-:Y:S01]  /*128c0*/  FSEL R145, R47, -INF , !P2 ;  /* 0xff8000002f917808 */ /* 0x000fe20005000000 */
[----:B------:R-:W-:Y:S01]  /*128d0*/  BSSY B1, `(.L_x_2468) ;  /* 0x0000074000017945 */ /* 0x000fe20003800000 */
[----:B------:R-:W-:-:S02]  /*128e0*/  ISETP.GE.AND P3, PT, R29, R138, PT ;  /* 0x0000008a1d00720c */ /* 0x000fc40003f66270 */
[----:B------:R-:W-:Y:S02]  /*128f0*/  ISETP.GE.AND P4, PT, R5, R2, PT ;  /* 0x000000020500720c */ /* 0x000fe40003f86270 */
[----:B------:R-:W-:Y:S02]  /*12900*/  ISETP.NE.U32.AND P2, PT, R212, RZ, PT ;  /* 0x000000ffd400720c */ /* 0x000fe40003f45070 */
[----:B------:R-:W-:Y:S02]  /*12910*/  FSEL R166, R43, -INF , !P0 ;  /* 0xff8000002ba67808 */ /* 0x000fe40004000000 */
[----:B------:R-:W-:Y:S02]  /*12920*/  FSEL R14, R14, -INF , !P3 ;  /* 0xff8000000e0e7808 */ /* 0x000fe40005800000 */
[----:B------:R-:W-:Y:S02]  /*12930*/  FSEL R175, R45, -INF , !P6 ;  /* 0xff8000002daf7808 */ /* 0x000fe40007000000 */
[----:B------:R-:W-:-:S02]  /*12940*/  FSEL R174, R40, -INF , !P5 ;  /* 0xff80000028ae7808 */ /* 0x000fc40006800000 */
[----:B------:R-:W-:Y:S02]  /*12950*/  FSEL R147, R41, -INF , !P4 ;  /* 0xff80000029937808 */ /* 0x000fe40006000000 */
        /* <DEDUP_REMOVED lines=14> */
[----:B------:R-:W-:Y:S01]  /*12a40*/  BSSY B0, `(.L_x_2470) ;  /* 0x0000041000007945 */ /* 0x000fe20003800000 */
[----:B------:R-:W-:Y:S05]  /*12a50*/  @!P0 BRA `(.L_x_2471) ;  /* 0x000003c000008947 */ /* 0x000fea0003800000 */
[----:B------:R-:W2:Y:S01]  /*12a60*/  LD.E R25, [R22.64+0x170] ;  /* 0x0001700616197980 */ /* 0x000ea2000c101900 */
[----:B------:R-:W-:Y:S02]  /*12a70*/  IADD3 R18, R20, -0x40, RZ ;  /* 0xffffffc014127810 */ /* 0x000fe40007ffe0ff */
[----:B------:R-:W-:-:S02]  /*12a80*/  IABS R6, R20 ;  /* 0x0000001400067213 */ /* 0x000fc40000000000 */
[-C--:B--2---:R-:W-:Y:S02]  /*12a90*/  IABS R7, R25.reuse ;  /* 0x0000001900077213 */ /* 0x084fe40000000000 */
[-C--:B------:R-:W-:Y:S02]  /*12aa0*/  IABS R5, R25.reuse ;  /* 0x0000001900057213 */ /* 0x080fe40000000000 */
[----:B------:R-:W1:Y:S01]  /*12ab0*/  I2F.RP R12, R7 ;  /* 0x00000007000c7306 */ /* 0x000e620000209400 */
[----:B------:R-:W-:Y:S02]  /*12ac0*/  LOP3.LUT R20, R20, R25, RZ, 0x3c, !PT ;  /* 0x0000001914147212 */ /* 0x000fe400078e3cff */
[----:B------:R-:W-:Y:S02]  /*12ad0*/  IMAD.MOV R5, RZ, RZ, -R5 ;  /* 0x000000ffff057224 */ /* 0x000fe400078e0a05 */
[----:B------:R-:W-:-:S03]  /*12ae0*/  ISETP.GE.AND P4, PT, R20, RZ, PT ;  /* 0x000000ff1400720c */ /* 0x000fc60003f86270 */
        /* <DEDUP_REMOVED lines=8> */
[----:B------:R-:W-:-:S06]  /*12b70*/  IMAD.HI.U32 R27, R31, R27, R30 ;  /* 0x0000001b1f1b7227 */ /* 0x000fcc00078e001e */
[----:B------:R-:W-:-:S04]  /*12b80*/  IMAD.HI.U32 R19, R27, R6, RZ ;  /* 0x000000061b137227 */ /* 0x000fc800078e00ff */
[----:B------:R-:W-:Y:S02]  /*12b90*/  IMAD.HI.U32 R12, R27, R4, RZ ;  /* 0x000000041b0c7227 */ /* 0x000fe400078e00ff */
[----:B------:R-:W2:Y:S02]  /*12ba0*/  LD.E.64 R26, [R22.64+0x20] ;  /* 0x00002006161a7980 */ /* 0x000ea4000c101b00 */
        /* <DEDUP_REMOVED lines=12> */
[----:B------:R-:W-:-:S05]  /*12c70*/  ISETP.NE.AND P3, PT, R25, RZ, PT ;  /* 0x000000ff1900720c */ /* 0x000fca0003f65270 */
[----:B------:R-:W-:Y:S02]  /*12c80*/  @P6 IADD3 R19, R19, 0x1, RZ ;  /* 0x0000000113136810 */ /* 0x000fe40007ffe0ff */
[----:B------:R-:W-:-:S03]  /*12c90*/  @P5 IADD3 R12, R12, 0x1, RZ ;  /* 0x000000010c0c5810 */ /* 0x000fc60007ffe0ff */
[----:B------:R-:W-:Y:S02]  /*12ca0*/  @!P4 IMAD.MOV R19, RZ, RZ, -R19 ;  /* 0x000000ffff13c224 */ /* 0x000fe400078e0a13 */
[----:B------:R-:W-:-:S03]  /*12cb0*/  @!P2 IMAD.MOV R12, RZ, RZ, -R12 ;  /* 0x000000ffff0ca224 */ /* 0x000fc600078e0a0c */
[C---:B------:R-:W-:Y:S02]  /*12cc0*/  SEL R7, R5.reuse, R19, !P3 ;  /* 0x0000001305077207 */ /* 0x040fe40005800000 */
[----:B------:R-:W-:Y:S01]  /*12cd0*/  SEL R6, R5, R12, !P3 ;  /* 0x0000000c05067207 */ /* 0x000fe20005800000 */
[----:B------:R-:W3:Y:S02]  /*12ce0*/  LD.E.64 R18, [R22.64+0x38] ;  /* 0x0000380616127980 */ /* 0x000ee4000c101b00 */
        /* <DEDUP_REMOVED lines=19> */
.L_x_2471:
[----:B------:R-:W2:Y:S02]  /*12e20*/  LD.E R7, [R22.64+0x38] ;  /* 0x0000380616077980 */ /* 0x000ea4000c101900 */
[----:B--2---:R-:W-:-:S04]  /*12e30*/  LEA R7, -R7, RZ, 0x6 ;  /* 0x000000ff07077211 */ /* 0x004fc800078e31ff */
[----:B------:R-:W-:Y:S02]  /*12e40*/  SHF.R.S32.HI R6, RZ, 0x1f, R7 ;  /* 0x0000001fff067819 */ /* 0x000fe40000011407 */
.L_x_2472:
[----:B------:R-:W-:Y:S05]  /*12e50*/  BSYNC B0 ;  /* 0x0000000000007941 */ /* 0x000fea0003800000 */
.L_x_2470:
[C---:B------:R-:W-:Y:S01]  /*12e60*/  IMAD.SHL.U32 R5, R134.reuse, 0x20, RZ ;  /* 0x0000002086057824 */ /* 0x040fe200078e00ff */
[C---:B------:R-:W-:Y:S02]  /*12e70*/  LEA R200, P3, R7.reuse, R200, 0x1 ;  /* 0x000000c807c87211 */ /* 0x040fe400078608ff */
[----:B------:R-:W-:Y:S02]  /*12e80*/  SHF.L.U64.HI R4, R134, 0x5, R135 ;  /* 0x0000000586047819 */ /* 0x000fe40000010287 */
[----:B------:R-:W-:Y:S01]  /*12e90*/  IADD3 R18, P2, R200, R5, RZ ;  /* 0x00000005c8127210 */ /* 0x000fe20007f5e0ff */
[----:B------:R-:W-:Y:S01]  /*12ea0*/  IMAD.MOV.U32 R198, RZ, RZ, R200 ;  /* 0x000000ffffc67224 */ /* 0x000fe200078e00c8 */
[----:B------:R-:W-:Y:S02]  /*12eb0*/  LEA.HI.X R199, R7, R199, R6, 0x1, P3 ;  /* 0x000000c707c77211 */ /* 0x000fe400018f0c06 */
[----:B------:R-:W-:-:S03]  /*12ec0*/  IADD3 R6, P3, R18, R5, RZ ;  /* 0x0000000512067210 */ /* 0x000fc60007f7e0ff */
[--C-:B------:R-:W-:Y:S01]  /*12ed0*/  IMAD.X R19, R199, 0x1, R4.reuse, P2 ;  /* 0x00000001c7137824 */ /* 0x100fe200010e0604 */
[----:B------:R-:W-:Y:S01]  /*12ee0*/  IADD3 R24, P2, R6, R5, RZ ;  /* 0x0000000506187210 */ /* 0x000fe20007f5e0ff */
[----:B------:R-:W-:Y:S01]  /*12ef0*/  @!PT LDS RZ, [RZ] ;  /* 0x00000000fffff984 */ /* 0x000fe20000000800 */
[----:B------:R-:W-:Y:S01]  /*12f00*/  @!PT LDS RZ, [RZ] ;  /* 0x00000000fffff984 */ /* 0x000fe20000000800 */
[----:B------:R-:W-:Y:S01]  /*12f10*/  @!PT LDS RZ, [RZ] ;  /* 0x00000000fffff984 */ /* 0x000fe20000000800 */
[----:B------:R1:W-:Y:S02]  /*12f20*/  LDGSTS.E.BYPASS.LTC128B.128 [R209+0x6000], [R198.64] ;  /* 0x06000000c6d17fae */ /* 0x0003e4000b901d46 */
[--C-:B------:R-:W-:Y:S02]  /*12f30*/  IMAD.X R7, R19, 0x1, R4.reuse, P3 ;  /* 0x0000000113077824 */ /* 0x100fe400018e0604 */
        /* <DEDUP_REMOVED lines=13> */
.L_x_2469:
[----:B------:R-:W-:Y:S05]  /*13010*/  BSYNC B1 ;  /* 0x0000000000017941 */ /* 0x000fea0003800000 */
.L_x_2468:
[----:B------:R-:W2:Y:S01]  /*13020*/  LD.E R168, [R22.64+0xdc] ;  /* 0x0000dc0616a87980 */ /* 0x000ea2000c101900 */
[----:B------:R-:W-:-:S02]  /*13030*/  FMNMX.FTZ R5, R3, R28, !PT ;  /* 0x0000001c03057209 */ /* 0x000fc40007810000 */
[----:B-1----:R-:W-:Y:S02]  /*13040*/  SHF.L.U32 R198, R0, 0x1, RZ ;  /* 0x0000000100c67819 */ /* 0x002fe400000006ff */
[----:B------:R-:W-:Y:S02]  /*13050*/  FMNMX.FTZ R4, R76, R5, !PT ;  /* 0x000000054c047209 */ /* 0x000fe40007810000 */
[----:B------:R-:W-:Y:S01]  /*13060*/  LEA R196, R55, R198, 0x1 ;  /* 0x000000c637c47211 */ /* 0x000fe200078e08ff */
[----:B------:R-:W-:Y:S01]  /*13070*/  LDSM.16.MT88.4 R64, [R198+0xe000] ;  /* 0x00e00000c640783b */ /* 0x000fe20000004200 */
[----:B------:R-:W-:Y:S02]  /*13080*/  FMNMX.FTZ R4, R77, R4, !PT ;  /* 0x000000044d047209 */ /* 0x000fe40007810000 */
[----:B------:R-:W-:Y:S01]  /*13090*/  LEA R197, R57, R198, 0x1 ;  /* 0x000000c639c57211 */ /* 0x000fe200078e08ff */
[----:B------:R-:W-:Y:S01]  /*130a0*/  LDSM.16.MT88.4 R80, [R196+0xe000] ;  /* 0x00e00000c450783b */ /* 0x000fe20000004200 */
[----:B------:R-:W-:-:S02]  /*130b0*/  FMNMX.FTZ R5, R17, R4, !PT ;  /* 0x0000000411057209 */ /* 0x000fc40007810000 */
[----:B------:R-:W-:Y:S01]  /*130c0*/  LEA R195, R55, R197, 0x1 ;  /* 0x000000c537c37211 */ /* 0x000fe200078e08ff */
[----:B------:R-:W-:Y:S01]  /*130d0*/  LDSM.16.MT88.4 R124, [R198+0xc000] ;  /* 0x00c00000c67c783b */ /* 0x000fe20000004200 */
[----:B------:R-:W-:Y:S02]  /*130e0*/  FMNMX.FTZ R6, R16, R5, !PT ;  /* 0x0000000510067209 */ /* 0x000fe40007810000 */
[----:B------:R-:W-:Y:S01]  /*130f0*/  FMNMX.FTZ R5, R14, R21, !PT ;  /* 0x000000150e057209 */ /* 0x000fe20007810000 */
[----:B------:R-:W-:Y:S01]  /*13100*/  LDSM.16.MT88.4 R40, [R197+0xc000] ;  /* 0x00c00000c528783b */ /* 0x000fe20000004200 */
[----:B------:R-:W-:Y:S02]  /*13110*/  FMNMX.FTZ R6, R15, R6, !PT ;  /* 0x000000060f067209 */ /* 0x000fe40007810000 */
[----:B------:R-:W-:Y:S01]  /*13120*/  FMNMX.FTZ R4, R78, R5, !PT ;  /* 0x000000054e047209 */ /* 0x000fe20007810000 */
        /* <DEDUP_REMOVED lines=27> */
[----:B------:R-:W-:Y:S03]  /*132e0*/  LDSM.16.MT88.4 R24, [R197+0xe800] ;  /* 0x00e80000c518783b */ /* 0x000fe60000004200 */
[----:B------:R-:W-:Y:S01]  /*132f0*/  FMNMX.FTZ R4, R146, R5, !PT ;  /* 0x0000000592047209 */ /* 0x000fe20007810000 */
[----:B------:R-:W1:Y:S03]  /*13300*/  SHFL.BFLY PT, R7, R12, 0x2, 0x1f ;  /* 0x0c401f000c077f89 */ /* 0x000e6600000e0000 */
        /* <DEDUP_REMOVED lines=9> */
[----:B------:R-:W-:Y:S01]  /*133a0*/  FSETP.NEU.FTZ.AND P2, PT, R132, -INF , PT ;  /* 0xff8000008400780b */ /* 0x000fe20003f5d000 */
[----:B--2---:R-:W-:-:S05]  /*133b0*/  FMUL.FTZ R173, R168, R132 ;  /* 0x00000084a8ad7220 */ /* 0x004fca0000410000 */
[----:B------:R-:W-:-:S05]  /*133c0*/  FSEL R173, R173, RZ, P2 ;  /* 0x000000ffadad7208 */ /* 0x000fca0001000000 */
[--C-:B------:R-:W-:Y:S01]  /*133d0*/  FFMA.FTZ R158, R3, R168, -R173.reuse ;  /* 0x000000a8039e7223 */ /* 0x100fe200000108ad */
[----:B---3--:R-:W-:Y:S01]  /*133e0*/  FMNMX.FTZ R3, R5, R4, !PT ;  /* 0x0000000405037209 */ /* 0x008fe20007810000 */
[-CC-:B------:R-:W-:Y:S01]  /*133f0*/  FFMA.FTZ R157, R28, R168.reuse, -R173.reuse ;  /* 0x000000a81c9d7223 */ /* 0x180fe200000108ad */
[----:B------:R-:W1:Y:S01]  /*13400*/  LDSM.16.MT88.4 R4, [R195+0x10000] ;  /* 0x01000000c304783b */ /* 0x000e620000004200 */
[-CC-:B------:R-:W-:Y:S01]  /*13410*/  FFMA.FTZ R156, R76, R168.reuse, -R173.reuse ;  /* 0x000000a84c9c7223 */ /* 0x180fe200000108ad */
[----:B------:R-:W-:Y:S01]  /*13420*/  FSETP.NEU.FTZ.AND P2, PT, R3, -INF , PT ;  /* 0xff8000000300780b */ /* 0x000fe20003f5d000 */
[----:B------:R-:W-:Y:S01]  /*13430*/  FMUL.FTZ R167, R168, R3 ;  /* 0x00000003a8a77220 */ /* 0x000fe20000410000 */
[----:B------:R-:W-:Y:S01]  /*13440*/  MUFU.EX2 R158, R158 ;  /* 0x0000009e009e7308 */ /* 0x000fe20000000800 */
[-CC-:B------:R-:W-:Y:S01]  /*13450*/  FFMA.FTZ R151, R77, R168.reuse, -R173.reuse ;  /* 0x000000a84d977223 */ /* 0x180fe200000108ad */
[----:B------:R-:W-:Y:S01]  /*13460*/  LDSM.16.MT88.4 R28, [R195+0xc800] ;  /* 0x00c80000c31c783b */ /* 0x000fe20000004200 */
[-CC-:B------:R-:W-:Y:S01]  /*13470*/  FFMA.FTZ R154, R17, R168.reuse, -R173.reuse ;  /* 0x000000a8119a7223 */ /* 0x180fe200000108ad */
[----:B------:R-:W-:Y:S01]  /*13480*/  FSEL R167, R167, RZ, P2 ;  /* 0x000000ffa7a77208 */ /* 0x000fe20001000000 */
[----:B------:R-:W-:-:S02]  /*13490*/  FFMA.FTZ R149, R16, R168, -R173 ;  /* 0x000000a810957223 */ /* 0x000fc400000108ad */
[----:B------:R-:W-:Y:S01]  /*134a0*/  LDSM.16.MT88.4 R16, [R196+0xe800] ;  /* 0x00e80000c410783b */ /* 0x000fe20000004200 */
[----:B------:R-:W2:Y:S01]  /*134b0*/  MUFU.EX2 R157, R157 ;  /* 0x0000009d009d7308 */ /* 0x000ea20000000800 */
[-CC-:B------:R-:W-:Y:S02]  /*134c0*/  FFMA.FTZ R159, R14, R168.reuse, -R167.reuse ;  /* 0x000000a80e9f7223 */ /* 0x180fe400000108a7 */
[-CC-:B------:R-:W-:Y:S02]  /*134d0*/  FFMA.FTZ R160, R21, R168.reuse, -R167.reuse ;  /* 0x000000a815a07223 */ /* 0x180fe400000108a7 */
[-CC-:B------:R-:W-:Y:S01]  /*134e0*/  FFMA.FTZ R161, R78, R168.reuse, -R167.reuse ;  /* 0x000000a84ea17223 */ /* 0x180fe200000108a7 */
[----:B------:R-:W-:Y:S01]  /*134f0*/  LDSM.16.MT88.4 R20, [R198+0xc800] ;  /* 0x00c80000c614783b */ /* 0x000fe20000004200 */
[-CC-:B------:R-:W-:Y:S01]  /*13500*/  FFMA.FTZ R152, R79, R168.reuse, -R167.reuse ;  /* 0x000000a84f987223 */ /* 0x180fe200000108a7 */
[----:B------:R-:W-:Y:S01]  /*13510*/  MUFU.EX2 R156, R156 ;  /* 0x0000009c009c7308 */ /* 0x000fe20000000800 */
[----:B------:R-:W-:-:S02]  /*13520*/  FFMA.FTZ R155, R10, R168, -R167 ;  /* 0x000000a80a9b7223 */ /* 0x000fc400000108a7 */
[-CC-:B------:R-:W-:Y:S02]  /*13530*/  FFMA.FTZ R148, R11, R168.reuse, -R167.reuse ;  /* 0x000000a80b947223 */ /* 0x180fe400000108a7 */
[-CC-:B------:R-:W-:Y:S02]  /*13540*/  FFMA.FTZ R153, R9, R168.reuse, -R167.reuse ;  /* 0x000000a809997223 */ /* 0x180fe400000108a7 */
[----:B------:R-:W-:Y:S01]  /*13550*/  FFMA.FTZ R0, R8, R168, -R167 ;  /* 0x000000a808007223 */ /* 0x000fe200000108a7 */
[----:B------:R-:W3:Y:S01]  /*13560*/  MUFU.EX2 R151, R151 ;  /* 0x0000009700977308 */ /* 0x000ee20000000800 */
[----:B------:R-:W4:Y:S01]  /*13570*/  LDSM.16.MT88.4 R8, [R198+0xe800] ;  /* 0x00e80000c608783b */ /* 0x000f220000004200 */
[----:B--2---:R-:W-:Y:S01]  /*13580*/  F2FP.BF16.PACK_AB R112, R157, R158 ;  /* 0x0000009e9d70723e */ /* 0x004fe200000010ff */
[-CC-:B------:R-:W-:Y:S02]  /*13590*/  FFMA.FTZ R150, R15, R168.reuse, -R173.reuse ;  /* 0x000000a80f967223 */ /* 0x180fe400000108ad */
[----:B------:R-:W-:-:S02]  /*135a0*/  FFMA.FTZ R139, R13, R168, -R173 ;  /* 0x000000a80d8b7223 */ /* 0x000fc400000108ad */
[----:B------:R-:W2:Y:S01]  /*135b0*/  LDSM.16.MT88.4 R12, [R195+0xe800] ;  /* 0x00e80000c30c783b */ /* 0x000ea20000004200 */
[----:B------:R-:W-:Y:S01]  /*135c0*/  MUFU.EX2 R159, R159 ;  /* 0x0000009f009f7308 */ /* 0x000fe20000000800 */
[-CC-:B------:R-:W-:Y:S02]  /*135d0*/  FFMA.FTZ R162, R162, R168.reuse, -R173.reuse ;  /* 0x000000a8a2a27223 */ /* 0x180fe400000108ad */
[-CC-:B------:R-:W-:Y:S02]  /*135e0*/  FFMA.FTZ R165, R165, R168.reuse, -R173.reuse ;  /* 0x000000a8a5a57223 */ /* 0x180fe400000108ad */
[-CC-:B------:R-:W-:Y:S02]  /*135f0*/  FFMA.FTZ R163, R163, R168.reuse, -R173.reuse ;  /* 0x000000a8a3a37223 */ /* 0x180fe400000108ad */
[----:B------:R-:W-:Y:S01]  /*13600*/  FFMA.FTZ R164, R164, R168, -R173 ;  /* 0x000000a8a4a47223 */ /* 0x000fe200000108ad */
[----:B------:R-:W5:Y:S01]  /*13610*/  MUFU.EX2 R160, R160 ;  /* 0x000000a000a07308 */ /* 0x000f620000000800 */
[----:B---3--:R-:W-:Y:S01]  /*13620*/  F2FP.BF16.PACK_AB R114, R151, R156 ;  /* 0x0000009c9772723e */ /* 0x008fe200000010ff */
[----:B------:R-:W-:-:S02]  /*13630*/  FFMA.FTZ R169, R169, R168, -R167 ;  /* 0x000000a8a9a97223 */ /* 0x000fc400000108a7 */
[-CC-:B------:R-:W-:Y:S02]  /*13640*/  FFMA.FTZ R170, R170, R168.reuse, -R167.reuse ;  /* 0x000000a8aaaa7223 */ /* 0x180fe400000108a7 */
[-CC-:B------:R-:W-:Y:S02]  /*13650*/  FFMA.FTZ R171, R171, R168.reuse, -R167.reuse ;  /* 0x000000a8abab7223 */ /* 0x180fe400000108a7 */
[----:B------:R-:W-:Y:S01]  /*13660*/  MUFU.EX2 R161, R161 ;  /* 0x000000a100a17308 */ /* 0x000fe20000000800 */
[-C--:B------:R-:W-:Y:S02]  /*13670*/  FFMA.FTZ R172, R172, R168.reuse, -R167 ;  /* 0x000000a8acac7223 */ /* 0x080fe400000108a7 */
[-CC-:B------:R-:W-:Y:S02]  /*13680*/  FFMA.FTZ R201, R201, R168.reuse, -R173.reuse ;  /* 0x000000a8c9c97223 */ /* 0x180fe400000108ad */
[-CC-:B------:R-:W-:Y:S02]  /*13690*/  FFMA.FTZ R214, R175, R168.reuse, -R173.reuse ;  /* 0x000000a8afd67223 */ /* 0x180fe400000108ad */
[-CC-:B------:R-:W-:Y:S01]  /*136a0*/  FFMA.FTZ R174, R174, R168.reuse, -R173.reuse ;  /* 0x000000a8aeae7223 */ /* 0x180fe200000108ad */
[----:B------:R-:W3:Y:S01]  /*136b0*/  MUFU.EX2 R152, R152 ;  /* 0x0000009800987308 */ /* 0x000ee20000000800 */
[----:B-----5:R-:W-:Y:S01]  /*136c0*/  F2FP.BF16.PACK_AB R113, R160, R159 ;  /* 0x0000009fa071723e */ /* 0x020fe200000010ff */
[----:B------:R-:W-:-:S02]  /*136d0*/  FFMA.FTZ R221, R147, R168, -R173 ;  /* 0x000000a893dd7223 */ /* 0x000fc400000108ad */
[-CC-:B------:R-:W-:Y:S02]  /*136e0*/  FFMA.FTZ R173, R146, R168.reuse, -R167.reuse ;  /* 0x000000a892ad7223 */ /* 0x180fe400000108a7 */
[-CC-:B------:R-:W-:Y:S02]  /*136f0*/  FFMA.FTZ R216, R145, R168.reuse, -R167.reuse ;  /* 0x000000a891d87223 */ /* 0x180fe400000108a7 */
[----:B------:R-:W-:Y:S01]  /*13700*/  MUFU.EX2 R154, R154 ;  /* 0x0000009a009a7308 */ /* 0x000fe20000000800 */
[-CC-:B------:R-:W-:Y:S02]  /*13710*/  FFMA.FTZ R175, R144, R168.reuse, -R167.reuse ;  /* 0x000000a890af7223 */ /* 0x180fe400000108a7 */
[----:B------:R-:W-:Y:S01]  /*13720*/  FFMA.FTZ R166, R166, R168, -R167 ;  /* 0x000000a8a6a67223 */ /* 0x000fe200000108a7 */
[----:B------:R-:W-:Y:S01]  /*13730*/  LDSM.16.MT88.4 R144, [R197+0xd800] ;  /* 0x00d80000c590783b */ /* 0x000fe20000004200 */
[----:B------:R-:W-:Y:S02]  /*13740*/  FADD.FTZ R157, R158, R157 ;  /* 0x0000009d9e9d7221 */ /* 0x000fe40000010000 */
[----:B------:R-:W-:Y:S01]  /*13750*/  FADD.FTZ R160, R159, R160 ;  /* 0x000000a09fa07221 */ /* 0x000fe20000010000 */
[----:B---3--:R-:W-:Y:S01]  /*13760*/  F2FP.BF16.PACK_AB R115, R152, R161 ;  /* 0x000000a19873723e */ /* 0x008fe200000010ff */
[----:B------:R-:W3:Y:S01]  /*13770*/  MUFU.EX2 R149, R149 ;  /* 0x0000009500957308 */ /* 0x000ee20000000800 */
[----:B------:R-:W-:-:S02]  /*13780*/  FADD.FTZ R156, R156, R157 ;  /* 0x0000009d9c9c7221 */ /* 0x000fc40000010000 */
[----:B------:R-:W-:Y:S02]  /*13790*/  FADD.FTZ R161, R161, R160 ;  /* 0x000000a0a1a17221 */ /* 0x000fe40000010000 */
[----:B------:R-:W-:Y:S01]  /*137a0*/  FADD.FTZ R151, R151, R156 ;  /* 0x0000009c97977221 */ /* 0x000fe20000010000 */
[C---:B------:R-:W-:Y:S01]  /*137b0*/  HMMA.16816.F32.BF16 R60, R112.reuse, R64, RZ ;  /* 0x00000040703c723c */ /* 0x040fe200000418ff */
[----:B------:R-:W-:Y:S01]  /*137c0*/  FADD.FTZ R152, R152, R161 ;  /* 0x000000a198987221 */ /* 0x000fe20000010000 */
        /* <DEDUP_REMOVED lines=44> */
[----:B---3--:R-:W-:Y:S01]  /*13a90*/  F2FP.BF16.PACK_AB R4, R149, R154 ;  /* 0x0000009a9504723e */ /* 0x008fe200000010ff */
        /* <DEDUP_REMOVED lines=11> */
[----:B----4-:R-:W-:Y:S01]  /*13b50*/  HMMA.16816.F32.BF16 R60, R4, R8, R60 ;  /* 0x00000008043c723c */ /* 0x010fe2000004183c */
        /* <DEDUP_REMOVED lines=169> */
[----:B------:R-:W-:-:S02]  /*145f0*/  ISETP.NE.AND P2, PT, R11, RZ, PT ;  /* 0x000000ff0b00720c */ /* 0x000fc40003f45270 */
[----:B------:R-:W-:-:S05]  /*14600*/  LOP3.LUT R7, RZ, R11, RZ, 0x33, !PT ;  /* 0x0000000bff077212 */ /* 0x000fca00078e33ff */
[----:B------:R-:W-:Y:S02]  /*14610*/  @P5 IADD3 R8, R8, 0x1, RZ ;  /* 0x0000000108085810 */ /* 0x000fe40007ffe0ff */
[----:B------:R-:W-:-:S03]  /*14620*/  @P6 IADD3 R9, R9, 0x1, RZ ;  /* 0x0000000109096810 */ /* 0x000fc60007ffe0ff */
[----:B------:R-:W-:Y:S01]  /*14630*/  @!P1 IMAD.MOV R8, RZ, RZ, -R8 ;  /* 0x000000ffff089224 */ /* 0x000fe200078e0a08 */
[----:B------:R-:W-:-:S04]  /*14640*/  @!P3 IADD3 R9, -R9, RZ, RZ ;  /* 0x000000ff0909b210 */ /* 0x000fc80007ffe1ff */
[C---:B------:R-:W-:Y:S02]  /*14650*/  SEL R4, R7.reuse, R8, !P2 ;  /* 0x0000000807047207 */ /* 0x040fe40005000000 */
[----:B------:R-:W-:Y:S02]  /*14660*/  SEL R7, R7, R9, !P2 ;  /* 0x0000000907077207 */ /* 0x000fe40005000000 */
[----:B------:R-:W3:Y:S01]  /*14670*/  LD.E.64 R8, [R222.64+0x40] ;  /* 0x00004004de087980 */ /* 0x000ee2000c101b00 */
        /* <DEDUP_REMOVED lines=13> */
[----:B------:R-:W-:-:S05]  /*14750*/  SHF.R.S32.HI R0, RZ, 0x1f, R5 ;  /* 0x0000001fff007819 */ /* 0x000fca0000011405 */
[----:B------:R-:W-:Y:S02]  /*14760*/  IMAD R0, R12, R0, R7 ;  /* 0x000000000c007224 */ /* 0x000fe400078e0207 */
[----:B------:R-:W-:-:S04]  /*14770*/  IMAD.WIDE.U32 R6, R5, R12, R10 ;  /* 0x0000000c05067225 */ /* 0x000fc800078e000a */
[----:B------:R-:W-:Y:S01]  /*14780*/  IMAD.IADD R4, R7, 0x1, R0 ;  /* 0x0000000107047824 */ /* 0x000fe200078e0200 */
[----:B------:R-:W-:Y:S05]  /*14790*/  BRA `(.L_x_2476) ;  /* 0x0000004000007947 */ /* 0x000fea0003800000 */
.L_x_2475:
[----:B------:R-:W-:Y:S02]  /*147a0*/  ULDC.64 UR4, c[0x0][0x118] ;  /* 0x0000460000047ab9 */ /* 0x000fe40000000a00 */
[----:B------:R-:W2:Y:S02]  /*147b0*/  LD.E R6, [R222.64+0x40] ;  /* 0x00004004de067980 */ /* 0x000ea4000c101900 */
[----:B--2---:R-:W-:-:S04]  /*147c0*/  LEA R6, -R6, RZ, 0x6 ;  /* 0x000000ff06067211 */ /* 0x004fc800078e31ff */
[----:B------:R-:W-:Y:S02]  /*147d0*/  SHF.R.S32.HI R4, RZ, 0x1f, R6 ;  /* 0x0000001fff047819 */ /* 0x000fe40000011406 */
.L_x_2476:
[----:B------:R-:W-:Y:S05]  /*147e0*/  BSYNC B0 ;  /* 0x0000000000007941 */ /* 0x000fea0003800000 */
.L_x_2474:
[----:B------:R-:W-:Y:S01]  /*147f0*/  IMAD.SHL.U32 R5, R136, 0x20, RZ ;  /* 0x0000002088057824 */ /* 0x000fe200078e00ff */
[----:B------:R-:W-:Y:S01]  /*14800*/  LEA R202, P2, R6, R202, 0x1 ;  /* 0x000000ca06ca7211 */ /* 0x000fe200078408ff */
[----:B------:R-:W-:Y:S01]  /*14810*/  ULDC.64 UR4, c[0x0][0x118] ;  /* 0x0000460000047ab9 */ /* 0x000fe20000000a00 */
[----:B------:R-:W-:Y:S01]  /*14820*/  SHF.L.U64.HI R0, R136, 0x5, R137 ;  /* 0x0000000588007819 */ /* 0x000fe20000010289 */
[----:B------:R-:W-:Y:S01]  /*14830*/  BSSY B1, `(.L_x_2477) ;  /* 0x000016c000017945 */ /* 0x000fe20003800000 */
[C---:B------:R-:W-:Y:S02]  /*14840*/  IADD3 R8, P1, R5.reuse, R202, RZ ;  /* 0x000000ca05087210 */ /* 0x040fe40007f3e0ff */
[----:B------:R-:W-:Y:S02]  /*14850*/  LEA.HI.X R203, R6, R203, R4, 0x1, P2 ;  /* 0x000000cb06cb7211 */ /* 0x000fe400010f0c04 */
        /* <DEDUP_REMOVED lines=9> */
[----:B------:R-:W-:Y:S01]  /*148f0*/  IMAD.X R11, R0, 0x1, R5, P1 ;  /* 0x00000001000b7824 */ /* 0x000fe200008e0605 */
[----:B------:R-:W-:Y:S01]  /*14900*/  ISETP.GE.AND P1, PT, R133, 0x3, PT ;  /* 0x000000038500780c */ /* 0x000fe20003f26270 */
        /* <DEDUP_REMOVED lines=12> */
[----:B------:R-:W5:Y:S04]  /*149d0*/  LDSM.16.M88.4 R12, [R193+0x6800] ;  /* 0x00680000c10c783b */ /* 0x000f680000000200 */
[----:B------:R-:W1:Y:S04]  /*149e0*/  LDSM.16.M88.4 R160, [R193+0x7000] ;  /* 0x00700000c1a0783b */ /* 0x000e680000000200 */
[----:B------:R-:W-:Y:S04]  /*149f0*/  LDSM.16.M88.4 R148, [R192] ;  /* 0x00000000c094783b */ /* 0x000fe80000000200 */
[----:B------:R-:W1:Y:S04]  /*14a00*/  LDSM.16.M88.4 R32, [R191] ;  /* 0x00000000bf20783b */ /* 0x000e680000000200 */
[----:B------:R-:W1:Y:S04]  /*14a10*/  LDSM.16.M88.4 R172, [R193+0x7800] ;  /* 0x00780000c1ac783b */ /* 0x000e680000000200 */
[----:B------:R-:W1:Y:S04]  /*14a20*/  LDSM.16.M88.4 R28, [R187] ;  /* 0x00000000bb1c783b */ /* 0x000e680000000200 */
[----:B---3--:R-:W3:Y:S04]  /*14a30*/  LDSM.16.M88.4 R4, [R186] ;  /* 0x00000000ba04783b */ /* 0x008ee80000000200 */
[----:B------:R-:W-:Y:S04]  /*14a40*/  LDSM.16.M88.4 R168, [R190] ;  /* 0x00000000bea8783b */ /* 0x000fe80000000200 */
[----:B------:R-:W3:Y:S01]  /*14a50*/  LDSM.16.M88.4 R144, [R188+0x6000] ;  /* 0x00600000bc90783b */ /* 0x000ee20000000200 */
[C---:B----4-:R-:W-:Y:S03]  /*14a60*/  HMMA.16816.F32.BF16 R24, R152.reuse, R20, RZ ;  /* 0x000000149818723c */ /* 0x050fe600000418ff */
[----:B------:R-:W4:Y:S04]  /*14a70*/  LDSM.16.M88.4 R224, [R185] ;  /* 0x00000000b9e0783b */ /* 0x000f280000000200 */
[----:B------:R-:W3:Y:S01]  /*14a80*/  LDSM.16.M88.4 R140, [R188+0x6800] ;  /* 0x00680000bc8c783b */ /* 0x000ee20000000200 */
[C---:B-----5:R-:W-:Y:S03]  /*14a90*/  HMMA.16816.F32.BF16 R16, R152.reuse, R12, RZ ;  /* 0x0000000c9810723c */ /* 0x060fe600000418ff */
[----:B--2---:R-:W2:Y:S04]  /*14aa0*/  LDSM.16.M88.4 R8, [R188+0x7000] ;  /* 0x00700000bc08783b */ /* 0x004ea80000000200 */
[----:B------:R-:W-:Y:S01]  /*14ab0*/  LDSM.16.M88.4 R216, [R189] ;  /* 0x00000000bdd8783b */ /* 0x000fe20000000200 */
[C---:B-1----:R-:W-:Y:S03]  /*14ac0*/  HMMA.16816.F32.BF16 R164, R152.reuse, R160, RZ ;  /* 0x000000a098a4723c */ /* 0x042fe600000418ff */
[----:B------:R-:W1:Y:S04]  /*14ad0*/  S2R R0, SR_TID.X ;  /* 0x0000000000007919 */ /* 0x000e680000002100 */
[----:B------:R-:W0:Y:S01]  /*14ae0*/  LDGDEPBAR ;  /* 0x00000000000079af */ /* 0x000e220000000000 */
[C---:B------:R-:W-:Y:S08]  /*14af0*/  HMMA.16816.F32.BF16 R20, R152.reuse, R22, RZ ;  /* 0x000000169814723c */ /* 0x040ff000000418ff */
[C---:B------:R-:W-:Y:S08]  /*14b00*/  HMMA.16816.F32.BF16 R12, R152.reuse, R14, RZ ;  /* 0x0000000e980c723c */ /* 0x040ff000000418ff */
[----:B------:R-:W-:Y:S01]  /*14b10*/  HMMA.16816.F32.BF16 R160, R152, R162, RZ ;  /* 0x000000a298a0723c */ /* 0x000fe200000418ff */
[----:B-1----:R-:W-:-:S05]  /*14b20*/  IMAD.SHL.U32 R0, R0, 0x2, RZ ;  /* 0x0000000200007824 */ /* 0x002fca00078e00ff */
[----:B------:R-:W-:Y:S02]  /*14b30*/  LOP3.LUT R0, R0, 0x6, RZ, 0xc0, !PT ;  /* 0x0000000600007812 */ /* 0x000fe400078ec0ff */
[----:B------:R-:W-:Y:S03]  /*14b40*/  HMMA.16816.F32.BF16 R24, R148, R32, R24 ;  /* 0x000000209418723c */ /* 0x000fe60000041818 */
[----:B------:R-:W-:-:S05]  /*14b50*/  IMAD R139, R211, 0x40, R0 ;  /* 0x00000040d38b7824 */ /* 0x000fca00078e0200 */
[C---:B------:R-:W-:Y:S08]  /*14b60*/  HMMA.16816.F32.BF16 R156, R152.reuse, R172, RZ ;  /* 0x000000ac989c723c */ /* 0x040ff000000418ff */
[----:B------:R-:W-:Y:S01]  /*14b70*/  HMMA.16816.F32.BF16 R152, R152, R174, RZ ;  /* 0x000000ae9898723c */ /* 0x000fe200000418ff */
[----:B------:R-:W-:Y:S07]  /*14b80*/  LDSM.16.M88.4 R172, [R188+0x7800] ;  /* 0x00780000bcac783b */ /* 0x000fee0000000200 */
[C---:B------:R-:W-:Y:S01]  /*14b90*/  HMMA.16816.F32.BF16 R20, R148.reuse, R34, R20 ;  /* 0x000000229414723c */ /* 0x040fe20000041814 */
[----:B------:R-:W1:Y:S07]  /*14ba0*/  LDSM.16.M88.4 R32, [R184] ;  /* 0x00000000b820783b */ /* 0x000e6e0000000200 */
[C---:B------:R-:W-:Y:S08]  /*14bb0*/  HMMA.16816.F32.BF16 R16, R148.reuse, R28, R16 ;  /* 0x0000001c9410723c */ /* 0x040ff00000041810 */
[C---:B------:R-:W-:Y:S01]  /*14bc0*/  HMMA.16816.F32.BF16 R12, R148.reuse, R30, R12 ;  /* 0x0000001e940c723c */ /* 0x040fe2000004180c */
[----:B------:R-:W5:Y:S07]  /*14bd0*/  LDSM.16.M88.4 R28, [R184+0x800] ;  /* 0x00080000b81c783b */ /* 0x000f6e0000000200 */
[C---:B---3--:R-:W-:Y:S08]  /*14be0*/  HMMA.16816.F32.BF16 R164, R148.reuse, R4, R164 ;  /* 0x0000000494a4723c */ /* 0x048ff000000418a4 */
[----:B------:R-:W-:Y:S01]  /*14bf0*/  HMMA.16816.F32.BF16 R160, R148, R6, R160 ;  /* 0x0000000694a0723c */ /* 0x000fe200000418a0 */
[----:B------:R-:W3:Y:S07]  /*14c00*/  LDSM.16.M88.4 R4, [R184+0x1000] ;  /* 0x00100000b804783b */ /* 0x000eee0000000200 */
[----:B------:R-:W-:Y:S08]  /*14c10*/  HMMA.16816.F32.BF16 R24, R168, R144, R24 ;  /* 0x00000090a818723c */ /* 0x000ff00000041818 */
[C---:B----4-:R-:W-:Y:S08]  /*14c20*/  HMMA.16816.F32.BF16 R156, R148.reuse, R224, R156 ;  /* 0x000000e0949c723c */ /* 0x050ff0000004189c */
[----:B------:R-:W-:Y:S01]  /*14c30*/  HMMA.16816.F32.BF16 R152, R148, R226, R152 ;  /* 0x000000e29498723c */ /* 0x000fe20000041898 */
[----:B------:R-:W-:Y:S04]  /*14c40*/  LDSM.16.M88.4 R148, [R194+0x2000] ;  /* 0x00200000c294783b */ /* 0x000fe80000000200 */
[----:B------:R-:W-:Y:S03]  /*14c50*/  LDSM.16.M88.4 R224, [R184+0x1800] ;  /* 0x00180000b8e0783b */ /* 0x000fe60000000200 */
[C---:B------:R-:W-:Y:S01]  /*14c60*/  HMMA.16816.F32.BF16 R20, R168.reuse, R146, R20 ;  /* 0x00000092a814723c */ /* 0x040fe20000041814 */
[----:B------:R-:W4:Y:S07]  /*14c70*/  LDSM.16.M88.4 R144, [R193+0x8000] ;  /* 0x00800000c190783b */ /* 0x000f2e0000000200 */
[C---:B------:R-:W-:Y:S08]  /*14c80*/  HMMA.16816.F32.BF16 R16, R168.reuse, R140, R16 ;  /* 0x0000008ca810723c */ /* 0x040ff00000041810 */
[C---:B------:R-:W-:Y:S01]  /*14c90*/  HMMA.16816.F32.BF16 R12, R168.reuse, R142, R12 ;  /* 0x0000008ea80c723c */ /* 0x040fe2000004180c */
[----:B------:R-:W3:Y:S07]  /*14ca0*/  LDSM.16.M88.4 R140, [R193+0x8800] ;  /* 0x00880000c18c783b */ /* 0x000eee0000000200 */
[C---:B--2---:R-:W-:Y:S08]  /*14cb0*/  HMMA.16816.F32.BF16 R164, R168.reuse, R8, R164 ;  /* 0x00000008a8a4723c */ /* 0x044ff000000418a4 */
[----:B------:R-:W-:Y:S01]  /*14cc0*/  HMMA.16816.F32.BF16 R160, R168, R10, R160 ;  /* 0x0000000aa8a0723c */ /* 0x000fe200000418a0 */
[----:B------:R-:W2:Y:S07]  /*14cd0*/  LDSM.16.M88.4 R8, [R193+0x9000] ;  /* 0x00900000c108783b */ /* 0x000eae0000000200 */
[----:B-1----:R-:W-:Y:S08]  /*14ce0*/  HMMA.16816.F32.BF16 R24, R216, R32, R24 ;  /* 0x00000020d818723c */ /* 0x002ff00000041818 */
[C---:B------:R-:W-:Y:S08]  /*14cf0*/  HMMA.16816.F32.BF16 R156, R168.reuse, R172, R156 ;  /* 0x000000aca89c723c */ /* 0x040ff0000004189c */
[----:B------:R-:W-:Y:S01]  /*14d00*/  HMMA.16816.F32.BF16 R152, R168, R174, R152 ;  /* 0x000000aea898723c */ /* 0x000fe20000041898 */
[----:B------:R-:W-:Y:S04]  /*14d10*/  LDSM.16.M88.4 R168, [R192+0x2000] ;  /* 0x00200000c0a8783b */ /* 0x000fe80000000200 */
[----:B------:R-:W-:Y:S03]  /*14d20*/  LDSM.16.M88.4 R172, [R193+0x9800] ;  /* 0x00980000c1ac783b */ /* 0x000fe60000000200 */
[C---:B------:R-:W-:Y:S01]  /*14d30*/  HMMA.16816.F32.BF16 R20, R216.reuse, R34, R20 ;  /* 0x00000022d814723c */ /* 0x040fe20000041814 */
[----:B------:R-:W1:Y:S07]  /*14d40*/  LDSM.16.M88.4 R32, [R183] ;  /* 0x00000000b720783b */ /* 0x000e6e0000000200 */
[C---:B-----5:R-:W-:Y:S08]  /*14d50*/  HMMA.16816.F32.BF16 R16, R216.reuse, R28, R16 ;  /* 0x0000001cd810723c */ /* 0x060ff00000041810 */
[C---:B------:R-:W-:Y:S01]  /*14d60*/  HMMA.16816.F32.BF16 R12, R216.reuse, R30, R12 ;  /* 0x0000001ed80c723c */ /* 0x040fe2000004180c */
[----:B------:R-:W5:Y:S07]  /*14d70*/  LDSM.16.M88.4 R28, [R182] ;  /* 0x00000000b61c783b */ /* 0x000f6e0000000200 */
[C---:B---3--:R-:W-:Y:S08]  /*14d80*/  HMMA.16816.F32.BF16 R164, R216.reuse, R4, R164 ;  /* 0x00000004d8a4723c */ /* 0x048ff000000418a4 */
[----:B------:R-:W-:Y:S01]  /*14d90*/  HMMA.16816.F32.BF16 R160, R216, R6, R160 ;  /* 0x00000006d8a0723c */ /* 0x000fe200000418a0 */
[----:B------:R-:W3:Y:S07]  /*14da0*/  LDSM.16.M88.4 R4, [R181] ;  /* 0x00000000b504783b */ /* 0x000eee0000000200 */
[----:B----4-:R-:W-:Y:S08]  /*14db0*/  HMMA.16816.F32.BF16 R24, R148, R144, R24 ;  /* 0x000000909418723c */ /* 0x010ff00000041818 */
[C---:B------:R-:W-:Y:S08]  /*14dc0*/  HMMA.16816.F32.BF16 R156, R216.reuse, R224, R156 ;  /* 0x000000e0d89c723c */ /* 0x040ff0000004189c */
[----:B------:R-:W-:Y:S01]  /*14dd0*/  HMMA.16816.F32.BF16 R152, R216, R226, R152 ;  /* 0x000000e2d898723c */ /* 0x000fe20000041898 */
[----:B------:R-:W-:Y:S04]  /*14de0*/  LDSM.16.M88.4 R216, [R188+0x8000] ;  /* 0x00800000bcd8783b */ /* 0x000fe80000000200 */
[----:B------:R-:W-:Y:S03]  /*14df0*/  LDSM.16.M88.4 R224, [R180] ;  /* 0x00000000b4e0783b */ /* 0x000fe60000000200 */
[C---:B------:R-:W-:Y:S01]  /*14e00*/  HMMA.16816.F32.BF16 R20, R148.reuse, R146, R20 ;  /* 0x000000929414723c */ /* 0x040fe20000041814 */
[----:B------:R-:W-:Y:S07]  /*14e10*/  LDSM.16.M88.4 R144, [R188+0x8800] ;  /* 0x00880000bc90783b */ /* 0x000fee0000000200 */
[C---:B------:R-:W-:Y:S08]  /*14e20*/  HMMA.16816.F32.BF16 R16, R148.reuse, R140, R16 ;  /* 0x0000008c9410723c */ /* 0x040ff00000041810 */
[C---:B------:R-:W-:Y:S01]  /*14e30*/  HMMA.16816.F32.BF16 R12, R148.reuse, R142, R12 ;  /* 0x0000008e940c723c */ /* 0x040fe2000004180c */
[----:B------:R-:W4:Y:S07]  /*14e40*/  LDSM.16.M88.4 R140, [R190+0x2000] ;  /* 0x00200000be8c783b */ /* 0x000f2e0000000200 */
        /* <DEDUP_REMOVED lines=9> */
[----:B------:R-:W1:Y:S07]  /*14ee0*/  LDSM.16.M88.4 R32, [R184+0x2000] ;  /* 0x00200000b820783b */ /* 0x000e6e0000000200 */
[C---:B-----5:R-:W-:Y:S08]  /*14ef0*/  HMMA.16816.F32.BF16 R16, R168.reuse, R28, R16 ;  /* 0x0000001ca810723c */ /* 0x060ff00000041810 */
[C---:B------:R-:W-:Y:S01]  /*14f00*/  HMMA.16816.F32.BF16 R12, R168.reuse, R30, R12 ;  /* 0x0000001ea80c723c */ /* 0x040fe2000004180c */
[----:B------:R-:W-:Y:S07]  /*14f10*/  LDSM.16.M88.4 R28, [R184+0x2800] ;  /* 0x00280000b81c783b */ /* 0x000fee0000000200 */
[C---:B---3--:R-:W-:Y:S08]  /*14f20*/  HMMA.16816.F32.BF16 R164, R168.reuse, R4, R164 ;  /* 0x00000004a8a4723c */ /* 0x048ff000000418a4 */
[----:B------:R-:W-:Y:S01]  /*14f30*/  HMMA.16816.F32.BF16 R160, R168, R6, R160 ;  /* 0x00000006a8a0723c */ /* 0x000fe200000418a0 */
[----:B------:R-:W3:Y:S07]  /*14f40*/  LDSM.16.M88.4 R4, [R184+0x3000] ;  /* 0x00300000b804783b */ /* 0x000eee0000000200 */
        /* <DEDUP_REMOVED lines=9> */
[----:B------:R-:W-:Y:S07]  /*14fe0*/  LDSM.16.M88.4 R144, [R193+0xa000] ;  /* 0x00a00000c190783b */ /* 0x000fee0000000200 */
[C---:B--2---:R-:W-:Y:S08]  /*14ff0*/  HMMA.16816.F32.BF16 R164, R140.reuse, R8, R164 ;  /* 0x000000088ca4723c */ /* 0x044ff000000418a4 */
[----:B------:R-:W-:Y:S01]  /*15000*/  HMMA.16816.F32.BF16 R160, R140, R10, R160 ;  /* 0x0000000a8ca0723c */ /* 0x000fe200000418a0 */
[----:B------:R-:W2:Y:S07]  /*15010*/  LDSM.16.M88.4 R8, [R194+0x4000] ;  /* 0x00400000c208783b */ /* 0x000eae0000000200 */
[----:B-1----:R-:W-:Y:S08]  /*15020*/  HMMA.16816.F32.BF16 R24, R148, R32, R24 ;  /* 0x000000209418723c */ /* 0x002ff00000041818 */
[C---:B------:R-:W-:Y:S08]  /*15030*/  HMMA.16816.F32.BF16 R156, R140.reuse, R172, R156 ;  /* 0x000000ac8c9c723c */ /* 0x040ff0000004189c */
[----:B------:R-:W-:Y:S01]  /*15040*/  HMMA.16816.F32.BF16 R152, R140, R174, R152 ;  /* 0x000000ae8c98723c */ /* 0x000fe20000041898 */
[----:B------:R-:W-:Y:S04]  /*15050*/  LDSM.16.M88.4 R140, [R193+0xa800] ;  /* 0x00a80000c18c783b */ /* 0x000fe80000000200 */
[----:B------:R-:W-:Y:S03]  /*15060*/  LDSM.16.M88.4 R172, [R177] ;  /* 0x00000000b1ac783b */ /* 0x000fe60000000200 */
[C---:B------:R-:W-:Y:S01]  /*15070*/  HMMA.16816.F32.BF16 R20, R148.reuse, R34, R20 ;  /* 0x000000229414723c */ /* 0x040fe20000041814 */
[----:B------:R-:W-:Y:S07]  /*15080*/  LDSM.16.M88.4 R32, [R193+0xb000] ;  /* 0x00b00000c120783b */ /* 0x000fee0000000200 */
[C---:B---3--:R-:W-:Y:S08]  /*15090*/  HMMA.16816.F32.BF16 R164, R148.reuse, R4, R164 ;  /* 0x0000000494a4723c */ /* 0x048ff000000418a4 */
[C---:B------:R-:W-:Y:S01]  /*150a0*/  HMMA.16816.F32.BF16 R160, R148.reuse, R6, R160 ;  /* 0x0000000694a0723c */ /* 0x040fe200000418a0 */
[----:B------:R-:W1:Y:S07]  /*150b0*/  LDSM.16.M88.4 R4, [R179] ;  /* 0x00000000b304783b */ /* 0x000e6e0000000200 */
[C---:B------:R-:W-:Y:S08]  /*150c0*/  HMMA.16816.F32.BF16 R16, R148.reuse, R28, R16 ;  /* 0x0000001c9410723c */ /* 0x040ff00000041810 */
[----:B------:R-:W-:Y:S01]  /*150d0*/  HMMA.16816.F32.BF16 R12, R148, R30, R12 ;  /* 0x0000001e940c723c */ /* 0x000fe2000004180c */
[----:B------:R-:W3:Y:S07]  /*150e0*/  LDSM.16.M88.4 R28, [R193+0xb800] ;  /* 0x00b80000c11c783b */ /* 0x000eee0000000200 */
[----:B--2---:R-:W-:Y:S08]  /*150f0*/  HMMA.16816.F32.BF16 R24, R8, R144, R24 ;  /* 0x000000900818723c */ /* 0x004ff00000041818 */
[C---:B------:R-:W-:Y:S08]  /*15100*/  HMMA.16816.F32.BF16 R156, R148.reuse, R168, R156 ;  /* 0x000000a8949c723c */ /* 0x040ff0000004189c */
[----:B------:R-:W-:Y:S01]  /*15110*/  HMMA.16816.F32.BF16 R152, R148, R170, R152 ;  /* 0x000000aa9498723c */ /* 0x000fe20000041898 */
[----:B------:R-:W-:Y:S04]  /*15120*/  LDSM.16.M88.4 R148, [R190+0x4000] ;  /* 0x00400000be94783b */ /* 0x000fe80000000200 */
[----:B------:R-:W-:Y:S03]  /*15130*/  LDSM.16.M88.4 R168, [R176] ;  /* 0x00000000b0a8783b */ /* 0x000fe60000000200 */
[----:B------:R-:W-:Y:S01]  /*15140*/  HMMA.16816.F32.BF16 R20, R8, R146, R20 ;  /* 0x000000920814723c */ /* 0x000fe20000041814 */
[----:B------:R-:W2:Y:S07]  /*15150*/  LDSM.16.M88.4 R144, [R188+0xa000] ;  /* 0x00a00000bc90783b */ /* 0x000eae0000000200 */
[----:B-1----:R-:W-:Y:S08]  /*15160*/  HMMA.16816.F32.BF16 R24, R216, R4, R24 ;  /* 0x00000004d818723c */ /* 0x002ff00000041818 */
[C---:B------:R-:W-:Y:S08]  /*15170*/  HMMA.16816.F32.BF16 R16, R8.reuse, R140, R16 ;  /* 0x0000008c0810723c */ /* 0x040ff00000041810 */
[C---:B------:R-:W-:Y:S01]  /*15180*/  HMMA.16816.F32.BF16 R12, R8.reuse, R142, R12 ;  /* 0x0000008e080c723c */ /* 0x040fe2000004180c */
[----:B------:R-:W-:Y:S07]  /*15190*/  LDSM.16.M88.4 R140, [R188+0xa800] ;  /* 0x00a80000bc8c783b */ /* 0x000fee0000000200 */
[C---:B------:R-:W-:Y:S08]  /*151a0*/  HMMA.16816.F32.BF16 R164, R8.reuse, R32, R164 ;  /* 0x0000002008a4723c */ /* 0x040ff000000418a4 */
[C---:B------:R-:W-:Y:S01]  /*151b0*/  HMMA.16816.F32.BF16 R160, R8.reuse, R34, R160 ;  /* 0x0000002208a0723c */ /* 0x040fe200000418a0 */
[----:B------:R-:W-:Y:S07]  /*151c0*/  LDSM.16.M88.4 R32, [R188+0xb000] ;  /* 0x00b00000bc20783b */ /* 0x000fee0000000200 */
[C---:B---3--:R-:W-:Y:S08]  /*151d0*/  HMMA.16816.F32.BF16 R156, R8.reuse, R28, R156 ;  /* 0x0000001c089c723c */ /* 0x048ff0000004189c */
[----:B------:R-:W-:Y:S01]  /*151e0*/  HMMA.16816.F32.BF16 R152, R8, R30, R152 ;  /* 0x0000001e0898723c */ /* 0x000fe20000041898 */
[----:B------:R-:W-:Y:S04]  /*151f0*/  LDSM.16.M88.4 R8, [R189+0x4000] ;  /* 0x00400000bd08783b */ /* 0x000fe80000000200 */
[----:B------:R-:W-:Y:S03]  /*15200*/  LDSM.16.M88.4 R28, [R188+0xb800] ;  /* 0x00b80000bc1c783b */ /* 0x000fe60000000200 */
[----:B------:R-:W-:Y:S01]  /*15210*/  HMMA.16816.F32.BF16 R20, R216, R6, R20 ;  /* 0x00000006d814723c */ /* 0x000fe20000041814 */
[----:B------:R-:W1:Y:S07]  /*15220*/  LDSM.16.M88.4 R4, [R184+0x4000] ;  /* 0x00400000b804783b */ /* 0x000e6e0000000200 */
[----:B--2---:R-:W-:Y:S08]  /*15230*/  HMMA.16816.F32.BF16 R24, R148, R144, R24 ;  /* 0x000000909418723c */ /* 0x004ff00000041818 */
[C---:B------:R-:W-:Y:S08]  /*15240*/  HMMA.16816.F32.BF16 R164, R216.reuse, R172, R164 ;  /* 0x000000acd8a4723c */ /* 0x040ff000000418a4 */
[----:B------:R-:W-:Y:S08]  /*15250*/  HMMA.16816.F32.BF16 R160, R216, R174, R160 ;  /* 0x000000aed8a0723c */ /* 0x000ff000000418a0 */
[----:B------:R-:W-:Y:S08]  /*15260*/  HMMA.16816.F32.BF16 R20, R148, R146, R20 ;  /* 0x000000929414723c */ /* 0x000ff00000041814 */
[----:B------:R-:W-:Y:S08]  /*15270*/  HMMA.16816.F32.BF16 R16, R216, R224, R16 ;  /* 0x000000e0d810723c */ /* 0x000ff00000041810 */
[----:B-1----:R-:W-:Y:S07]  /*15280*/  HMMA.16816.F32.BF16 R24, R8, R4, R24 ;  /* 0x000000040818723c */ /* 0x002fee0000041818 */
[----:B------:R-:W-:Y:S01]  /*15290*/  IADD3 R5, R139, 0x1, RZ ;  /* 0x000000018b057810 */ /* 0x000fe20007ffe0ff */
[----:B------:R-:W-:Y:S03]  /*152a0*/  HMMA.16816.F32.BF16 R12, R216, R226, R12 ;  /* 0x000000e2d80c723c */ /* 0x000fe6000004180c */
[----:B------:R-:W-:-:S02]  /*152b0*/  ISETP.GE.AND P5, PT, R5, R2, PT ;  /* 0x000000020500720c */ /* 0x000fc40003fa6270 */
[----:B------:R-:W-:Y:S02]  /*152c0*/  ISETP.GE.AND P2, PT, R5, R138, PT ;  /* 0x0000008a0500720c */ /* 0x000fe40003f46270 */
[----:B------:R-:W-:Y:S01]  /*152d0*/  IADD3 R5, R139, 0x9, RZ ;  /* 0x000000098b057810 */ /* 0x000fe20007ffe0ff */
[----:B------:R-:W-:Y:S03]  /*152e0*/  HMMA.16816.F32.BF16 R156, R216, R168, R156 ;  /* 0x000000a8d89c723c */ /* 0x000fe6000004189c */
[----:B------:R-:W-:-:S05]  /*152f0*/  ISETP.GE.AND P3, PT, R5, R2, PT ;  /* 0x000000020500720c */ /* 0x000fca0003f66270 */
[----:B------:R-:W-:Y:S01]  /*15300*/  HMMA.16816.F32.BF16 R152, R216, R170, R152 ;  /* 0x000000aad898723c */ /* 0x000fe20000041898 */
[----:B------:R-:W1:Y:S01]  /*15310*/  LDSM.16.M88.4 R168, [R184+0x4800] ;  /* 0x00480000b8a8783b */ /* 0x000e620000000200 */
[----:B------:R-:W-:Y:S02]  /*15320*/  FSEL R0, R25, -INF , !P5 ;  /* 0xff80000019007808 */ /* 0x000fe40006800000 */
[----:B------:R-:W-:Y:S02]  /*15330*/  ISETP.GE.AND P5, PT, R5, R138, PT ;  /* 0x0000008a0500720c */ /* 0x000fe40003fa6270 */
[C---:B------:R-:W-:Y:S02]  /*15340*/  IADD3 R25, R139.reuse, 0x10, RZ ;  /* 0x000000108b197810 */ /* 0x040fe40007ffe0ff */
[C---:B------:R-:W-:Y:S08]  /*15350*/  HMMA.16816.F32.BF16 R164, R148.reuse, R32, R164 ;  /* 0x0000002094a4723c */ /* 0x040ff000000418a4 */
[----:B------:R-:W-:Y:S01]  /*15360*/  HMMA.16816.F32.BF16 R160, R148, R34, R160 ;  /* 0x0000002294a0723c */ /* 0x000fe200000418a0 */
[----:B------:R-:W2:Y:S07]  /*15370*/  LDSM.16.M88.4 R32, [R184+0x5000] ;  /* 0x00500000b820783b */ /* 0x000eae0000000200 */
[----:B------:R-:W-:Y:S07]  /*15380*/  HMMA.16816.F32.BF16 R20, R8, R6, R20 ;  /* 0x000000060814723c */ /* 0x000fee0000041814 */
[----:B------:R-:W-:Y:S01]  /*15390*/  IADD3 R7, R139, 0x8, RZ ;  /* 0x000000088b077810 */ /* 0x000fe20007ffe0ff */
[----:B------:R-:W-:Y:S03]  /*153a0*/  HMMA.16816.F32.BF16 R16, R148, R140, R16 ;  /* 0x0000008c9410723c */ /* 0x000fe60000041810 */
[----:B------:R-:W-:-:S02]  /*153b0*/  ISETP.GE.AND P4, PT, R7, R2, PT ;  /* 0x000000020700720c */ /* 0x000fc40003f86270 */
[----:B------:R-:W-:Y:S02]  /*153c0*/  ISETP.GE.AND P6, PT, R7, R138, PT ;  /* 0x0000008a0700720c */ /* 0x000fe40003fc6270 */
[----:B------:R-:W3:Y:S01]  /*153d0*/  LDSM.16.M88.4 R4, [R184+0x5800] ;  /* 0x00580000b804783b */ /* 0x000ee20000000200 */
[----:B------:R-:W-:Y:S01]  /*153e0*/  HMMA.16816.F32.BF16 R12, R148, R142, R12 ;  /* 0x0000008e940c723c */ /* 0x000fe2000004180c */
[----:B------:R-:W-:-:S07]  /*153f0*/  DEPBAR.LE SB0, 0x0 ;  /* 0x000080000000791a */ /* 0x000fce0000000000 */
[----:B------:R-:W-:Y:S01]  /*15400*/  HMMA.16816.F32.BF16 R156, R148, R28, R156 ;  /* 0x0000001c949c723c */ /* 0x000fe2000004189c */
[----:B------:R-:W-:Y:S02]  /*15410*/  FSEL R140, R20, -INF , !P4 ;  /* 0xff800000148c7808 */ /* 0x000fe40006000000 */
[----:B------:R-:W-:Y:S02]  /*15420*/  FSEL R133, R21, -INF , !P3 ;  /* 0xff80000015857808 */ /* 0x000fe40005800000 */
[-C--:B------:R-:W-:Y:S02]  /*15430*/  ISETP.GE.AND P4, PT, R25, R138.reuse, PT ;  /* 0x0000008a1900720c */ /* 0x080fe40003f86270 */
[C---:B------:R-:W-:Y:S01]  /*15440*/  IADD3 R29, R139.reuse, 0x11, RZ ;  /* 0x000000118b1d7810 */ /* 0x040fe20007ffe0ff */
[----:B-1----:R-:W-:Y:S01]  /*15450*/  HMMA.16816.F32.BF16 R16, R8, R168, R16 ;  /* 0x000000a80810723c */ /* 0x002fe20000041810 */
[----:B------:R-:W-:Y:S01]  /*15460*/  IADD3 R21, R139, 0x18, RZ ;  /* 0x000000188b157810 */ /* 0x000fe20007ffe0ff */
[----:B------:R-:W-:Y:S01]  /*15470*/  BAR.SYNC.DEFER_BLOCKING 0x0 ;  /* 0x0000000000007b1d */ /* 0x000fe20000010000 */
[----:B------:R-:W-:-:S05]  /*15480*/  ISETP.GE.AND P3, PT, R29, R138, PT ;  /* 0x0000008a1d00720c */ /* 0x000fca0003f66270 */
[----:B------:R-:W-:Y:S07]  /*15490*/  HMMA.16816.F32.BF16 R152, R148, R30, R152 ;  /* 0x0000001e9498723c */ /* 0x000fee0000041898 */
[----:B------:R-:W-:Y:S01]  /*154a0*/  FSEL R31, R22, -INF , !P6 ;  /* 0xff800000161f7808 */ /* 0x000fe20007000000 */
[----:B------:R-:W-:Y:S01]  /*154b0*/  HMMA.16816.F32.BF16 R12, R8, R170, R12 ;  /* 0x000000aa080c723c */ /* 0x000fe2000004180c */
[----:B------:R-:W-:Y:S02]  /*154c0*/  FSEL R30, R27, -INF , !P2 ;  /* 0xff8000001b1e7808 */ /* 0x000fe40005000000 */
[----:B------:R-:W-:-:S02]  /*154d0*/  ISETP.GE.AND P6, PT, R29, R2, PT ;  /* 0x000000021d00720c */ /* 0x000fc40003fc6270 */
[----:B------:R-:W-:-:S03]  /*154e0*/  ISETP.GE.AND P2, PT, R25, R2, PT ;  /* 0x000000021900720c */ /* 0x000fc60003f46270 */
[C---:B--2---:R-:W-:Y:S01]  /*154f0*/  HMMA.16816.F32.BF16 R164, R8.reuse, R32, R164 ;  /* 0x0000002008a4723c */ /* 0x044fe200000418a4 */
[----:B------:R-:W-:Y:S02]  /*15500*/  FSEL R22, R18, -INF , !P4 ;  /* 0xff80000012167808 */ /* 0x000fe40006000000 */
[----:B------:R-:W-:Y:S02]  /*15510*/  FSEL R28, R17, -INF , !P6 ;  /* 0xff800000111c7808 */ /* 0x000fe40007000000 */
[----:B------:R-:W-:Y:S02]  /*15520*/  FSEL R29, R16, -INF , !P2 ;  /* 0xff800000101d7808 */ /* 0x000fe40005000000 */
[----:B------:R-:W-:Y:S01]  /*15530*/  FSEL R32, R23, -INF , !P5 ;  /* 0xff80000017207808 */ /* 0x000fe20006800000 */
[----:B------:R-:W-:Y:S01]  /*15540*/  HMMA.16816.F32.BF16 R160, R8, R34, R160 ;  /* 0x0000002208a0723c */ /* 0x000fe200000418a0 */
[----:B------:R-:W-:Y:S02]  /*15550*/  IADD3 R23, R139, 0x19, RZ ;  /* 0x000000198b177810 */ /* 0x000fe40007ffe0ff */
[----:B------:R-:W-:-:S02]  /*15560*/  ISETP.GE.AND P5, PT, R21, R2, PT ;  /* 0x000000021500720c */ /* 0x000fc40003fa6270 */
[C---:B------:R-:W-:Y:S02]  /*15570*/  ISETP.GE.AND P4, PT, R23.reuse, R2, PT ;  /* 0x000000021700720c */ /* 0x040fe40003f86270 */
[-C--:B------:R-:W-:Y:S01]  /*15580*/  ISETP.GE.AND P6, PT, R23, R138.reuse, PT ;  /* 0x0000008a1700720c */ /* 0x080fe20003fc6270 */
[C---:B---3--:R-:W-:Y:S01]  /*15590*/  HMMA.16816.F32.BF16 R144, R8.reuse, R4, R156 ;  /* 0x000000040890723c */ /* 0x048fe2000004189c */
        /* <DEDUP_REMOVED lines=8> */
[----:B------:R-:W-:Y:S02]  /*15620*/  FSEL R25, R13, -INF , !P4 ;  /* 0xff8000000d197808 */ /* 0x000fe40006000000 */
[C---:B------:R-:W-:Y:S02]  /*15630*/  IADD3 R17, R139.reuse, 0x28, RZ ;  /* 0x000000288b117810 */ /* 0x040fe40007ffe0ff */
[----:B------:R-:W-:Y:S02]  /*15640*/  FSEL R21, R14, -INF , !P2 ;  /* 0xff8000000e157808 */ /* 0x000fe40005000000 */
[----:B------:R-:W-:-:S02]  /*15650*/  IADD3 R13, R139, 0x29, RZ ;  /* 0x000000298b0d7810 */ /* 0x000fc40007ffe0ff */
[C---:B------:R-:W-:Y:S02]  /*15660*/  ISETP.GE.AND P2, PT, R19.reuse, R2, PT ;  /* 0x000000021300720c */ /* 0x040fe40003f46270 */
[----:B------:R-:W-:Y:S02]  /*15670*/  ISETP.GE.AND P4, PT, R19, R138, PT ;  /* 0x0000008a1300720c */ /* 0x000fe40003f86270 */
[----:B------:R-:W-:Y:S02]  /*15680*/  FSEL R20, R15, -INF , !P6 ;  /* 0xff8000000f147808 */ /* 0x000fe40007000000 */
[----:B------:R-:W-:Y:S02]  /*15690*/  IADD3 R15, R139, 0x30, RZ ;  /* 0x000000308b0f7810 */ /* 0x000fe40007ffe0ff */
[----:B------:R-:W-:Y:S02]  /*156a0*/  FSEL R172, R164, -INF , !P3 ;  /* 0xff800000a4ac7808 */ /* 0x000fe40005800000 */
[----:B------:R-:W-:-:S02]  /*156b0*/  FSEL R170, R166, -INF , !P5 ;  /* 0xff800000a6aa7808 */ /* 0x000fc40006800000 */
[C---:B------:R-:W-:Y:S02]  /*156c0*/  ISETP.GE.AND P6, PT, R17.reuse, R2, PT ;  /* 0x000000021100720c */ /* 0x040fe40003fc6270 */
[----:B------:R-:W-:Y:S02]  /*156d0*/  ISETP.GE.AND P3, PT, R17, R138, PT ;  /* 0x0000008a1100720c */ /* 0x000fe40003f66270 */
[----:B------:R-:W-:Y:S02]  /*156e0*/  ISETP.GE.AND P5, PT, R13, R2, PT ;  /* 0x000000020d00720c */ /* 0x000fe40003fa6270 */
[----:B------:R-:W-:Y:S02]  /*156f0*/  FSEL R174, R165, -INF , !P2 ;  /* 0xff800000a5ae7808 */ /* 0x000fe40005000000 */
[----:B------:R-:W-:Y:S02]  /*15700*/  FSEL R169, R167, -INF , !P4 ;  /* 0xff800000a7a97808 */ /* 0x000fe40006000000 */
[----:B------:R-:W-:-:S02]  /*15710*/  IADD3 R5, R139, 0x31, RZ ;  /* 0x000000318b057810 */ /* 0x000fc40007ffe0ff */
[----:B------:R-:W-:Y:S02]  /*15720*/  ISETP.GE.AND P2, PT, R13, R138, PT ;  /* 0x0000008a0d00720c */ /* 0x000fe40003f46270 */
[----:B------:R-:W-:Y:S02]  /*15730*/  ISETP.GE.AND P4, PT, R15, R2, PT ;  /* 0x000000020f00720c */ /* 0x000fe40003f86270 */
[----:B------:R-:W-:Y:S02]  /*15740*/  FSEL R173, R160, -INF , !P6 ;  /* 0xff800000a0ad7808 */ /* 0x000fe40007000000 */
[----:B------:R-:W-:Y:S02]  /*15750*/  FSEL R171, R162, -INF , !P3 ;  /* 0xff800000a2ab7808 */ /* 0x000fe40005800000 */
[----:B------:R-:W-:Y:S02]  /*15760*/  FSEL R175, R161, -INF , !P5 ;  /* 0xff800000a1af7808 */ /* 0x000fe40006800000 */
[----:B------:R-:W-:-:S02]  /*15770*/  ISETP.GE.AND P6, PT, R15, R138, PT ;  /* 0x0000008a0f00720c */ /* 0x000fc40003fc6270 */
[C---:B------:R-:W-:Y:S02]  /*15780*/  ISETP.GE.AND P3, PT, R5.reuse, R2, PT ;  /* 0x000000020500720c */ /* 0x040fe40003f66270 */
[----:B------:R-:W-:Y:S02]  /*15790*/  ISETP.GE.AND P5, PT, R5, R138, PT ;  /* 0x0000008a0500720c */ /* 0x000fe40003fa6270 */
[----:B------:R-:W-:Y:S02]  /*157a0*/  FSEL R167, R163, -INF , !P2 ;  /* 0xff800000a3a77808 */ /* 0x000fe40005000000 */
[C---:B------:R-:W-:Y:S02]  /*157b0*/  IADD3 R5, R139.reuse, 0x38, RZ ;  /* 0x000000388b057810 */ /* 0x040fe40007ffe0ff */
[----:B------:R-:W-:Y:S02]  /*157c0*/  FSEL R160, R144, -INF , !P4 ;  /* 0xff80000090a07808 */ /* 0x000fe40006000000 */
[----:B------:R-:W-:-:S02]  /*157d0*/  ISETP.GE.AND P2, PT, R139, R2, PT ;  /* 0x000000028b00720c */ /* 0x000fc40003f46270 */
[C---:B------:R-:W-:Y:S02]  /*157e0*/  ISETP.GE.AND P4, PT, R139.reuse, R138, PT ;  /* 0x0000008a8b00720c */ /* 0x040fe40003f86270 */
[----:B------:R-:W-:Y:S02]  /*157f0*/  IADD3 R139, R139, 0x39, RZ ;  /* 0x000000398b8b7810 */ /* 0x000fe40007ffe0ff */
[----:B------:R-:W-:Y:S02]  /*15800*/  FSEL R146, R146, -INF , !P6 ;  /* 0xff80000092927808 */ /* 0x000fe40007000000 */
[----:B------:R-:W-:Y:S02]  /*15810*/  FSEL R159, R145, -INF , !P3 ;  /* 0xff800000919f7808 */ /* 0x000fe40005800000 */
[C---:B------:R-:W-:Y:S02]  /*15820*/  ISETP.GE.AND P6, PT, R5.reuse, R2, PT ;  /* 0x000000020500720c */ /* 0x040fe40003fc6270 */
[----:B------:R-:W-:-:S02]  /*15830*/  ISETP.GE.AND P3, PT, R5, R138, PT ;  /* 0x0000008a0500720c */ /* 0x000fc40003f66270 */
[----:B------:R-:W-:Y:S02]  /*15840*/  FSEL R144, R147, -INF , !P5 ;  /* 0xff80000093907808 */ /* 0x000fe40006800000 */
[----:B------:R-:W-:Y:S02]  /*15850*/  FSEL R5, R24, -INF , !P2 ;  /* 0xff80000018057808 */ /* 0x000fe40005000000 */
[C---:B------:R-:W-:Y:S02]  /*15860*/  ISETP.GE.AND P5, PT, R139.reuse, R2, PT ;  /* 0x000000028b00720c */ /* 0x040fe40003fa6270 */
[----:B------:R-:W-:Y:S02]  /*15870*/  ISETP.GE.AND P2, PT, R139, R138, PT ;  /* 0x0000008a8b00720c */ /* 0x000fe40003f46270 */
[----:B------:R-:W-:Y:S02]  /*15880*/  FSEL R145, R154, -INF , !P3 ;  /* 0xff8000009a917808 */ /* 0x000fe40005800000 */
[----:B------:R-:W-:-:S02]  /*15890*/  FSEL R26, R26, -INF , !P4 ;  /* 0xff8000001a1a7808 */ /* 0x000fc40006000000 */
        /* <DEDUP_REMOVED lines=40> */
[----:B------:R-:W-:-:S02]  /*15b20*/  ISETP.NE.AND P1, PT, R13, RZ, PT ;  /* 0x000000ff0d00720c */ /* 0x000fc40003f25270 */
[----:B------:R-:W-:-:S05]  /*15b30*/  LOP3.LUT R7, RZ, R13, RZ, 0x33, !PT ;  /* 0x0000000dff077212 */ /* 0x000fca00078e33ff */
        /* <DEDUP_REMOVED lines=26> */
.L_x_2480:
[----:B------:R-:W-:Y:S02]  /*15ce0*/  ULDC.64 UR4, c[0x0][0x118] ;  /* 0x0000460000047ab9 */ /* 0x000fe40000000a00 */
[----:B------:R-:W2:Y:S02]  /*15cf0*/  LD.E R6, [R222.64+0x38] ;  /* 0x00003804de067980 */ /* 0x000ea4000c101900 */
[----:B--2---:R-:W-:-:S04]  /*15d00*/  LEA R6, -R6, RZ, 0x6 ;  /* 0x000000ff06067211 */ /* 0x004fc800078e31ff */
[----:B------:R-:W-:Y:S02]  /*15d10*/  SHF.R.S32.HI R4, RZ, 0x1f, R6 ;  /* 0x0000001fff047819 */ /* 0x000fe40000011406 */
.L_x_2481:
[----:B------:R-:W-:Y:S05]  /*15d20*/  BSYNC B0 ;  /* 0x0000000000007941 */ /* 0x000fea0003800000 */
.L_x_2479:
[----:B------:R-:W-:Y:S01]  /*15d30*/  LEA R200, P1, R6, R200, 0x1 ;  /* 0x000000c806c87211 */ /* 0x000fe200078208ff */
[C---:B------:R-:W-:Y:S01]  /*15d40*/  IMAD.SHL.U32 R7, R134.reuse, 0x20, RZ ;  /* 0x0000002086077824 */ /* 0x040fe200078e00ff */
[----:B------:R-:W-:Y:S01]  /*15d50*/  SHF.L.U64.HI R2, R134, 0x5, R135 ;  /* 0x0000000586027819 */ /* 0x000fe20000010287 */
[----:B------:R-:W-:Y:S01]  /*15d60*/  ULDC.64 UR4, c[0x0][0x118] ;  /* 0x0000460000047ab9 */ /* 0x000fe20000000a00 */
[----:B------:R-:W-:Y:S02]  /*15d70*/  LEA.HI.X R199, R6, R199, R4, 0x1, P1 ;  /* 0x000000c706c77211 */ /* 0x000fe400008f0c04 */
[----:B------:R-:W-:-:S03]  /*15d80*/  IADD3 R8, P0, R200, R7, RZ ;  /* 0x00000007c8087210 */ /* 0x000fc60007f1e0ff */
[----:B------:R-:W-:Y:S01]  /*15d90*/  IMAD.MOV.U32 R201, RZ, RZ, R199 ;  /* 0x000000ffffc97224 */ /* 0x000fe200078e00c7 */
[----:B------:R-:W-:Y:S01]  /*15da0*/  IADD3 R6, P1, R8, R7, RZ ;  /* 0x0000000708067210 */ /* 0x000fe20007f3e0ff */
[----:B------:R-:W-:-:S03]  /*15db0*/  IMAD.X R9, R199, 0x1, R2, P0 ;  /* 0x00000001c7097824 */ /* 0x000fc600000e0602 */
[----:B------:R-:W-:Y:S01]  /*15dc0*/  IADD3 R10, P0, R6, R7, RZ ;  /* 0x00000007060a7210 */ /* 0x000fe20007f1e0ff */
[--C-:B------:R-:W-:Y:S01]  /*15dd0*/  IMAD.X R7, R9, 0x1, R2.reuse, P1 ;  /* 0x0000000109077824 */ /* 0x100fe200008e0602 */
[----:B------:R-:W-:Y:S01]  /*15de0*/  @!PT LDS RZ, [RZ] ;  /* 0x00000000fffff984 */ /* 0x000fe20000000800 */
[----:B------:R-:W-:Y:S01]  /*15df0*/  @!PT LDS RZ, [RZ] ;  /* 0x00000000fffff984 */ /* 0x000fe20000000800 */
[----:B------:R-:W-:Y:S01]  /*15e00*/  @!PT LDS RZ, [RZ] ;  /* 0x00000000fffff984 */ /* 0x000fe20000000800 */
        /* <DEDUP_REMOVED lines=14> */
.L_x_2478:
[----:B------:R-:W-:Y:S05]  /*15ef0*/  BSYNC B1 ;  /* 0x0000000000017941 */ /* 0x000fea0003800000 */
.L_x_2477:
[----:B------:R-:W-:Y:S01]  /*15f00*/  ULDC.64 UR4, c[0x0][0x118] ;  /* 0x0000460000047ab9 */ /* 0x000fe20000000a00 */
[----:B-1----:R-:W-:Y:S01]  /*15f10*/  FMNMX.FTZ R7, R132, R5, !PT ;  /* 0x0000000584077209 */ /* 0x002fe20007810000 */
[----:B------:R-:W2:Y:S03]  /*15f20*/  LD.E R156, [R222.64+0xdc] ;  /* 0x0000dc04de9c7980 */ /* 0x000ea6000c101900 */
[----:B------:R-:W-:Y:S01]  /*15f30*/  FMNMX.FTZ R7, R0, R7, !PT ;  /* 0x0000000700077209 */ /* 0x000fe20007810000 */
[----:B------:R-:W-:Y:S03]  /*15f40*/  LDSM.16.MT88.4 R12, [R197+0xc000] ;  /* 0x00c00000c50c783b */ /* 0x000fe60000004200 */
[----:B------:R-:W-:Y:S01]  /*15f50*/  FMNMX.FTZ R2, R140, R7, !PT ;  /* 0x000000078c027209 */ /* 0x000fe20007810000 */
[----:B------:R-:W-:Y:S01]  /*15f60*/  LDSM.16.MT88.4 R16, [R198+0xc000] ;  /* 0x00c00000c610783b */ /* 0x000fe20000004200 */
[----:B------:R-:W-:-:S02]  /*15f70*/  FMNMX.FTZ R7, R3, R26, !PT ;  /* 0x0000001a03077209 */ /* 0x000fc40007810000 */
        /* <DEDUP_REMOVED lines=28> */
[----:B------:R-:W-:-:S05]  /*16140*/  FMNMX.FTZ R4, R154, R7, !PT ;  /* 0x000000079a047209 */ /* 0x000fca0007810000 */
[----:B------:R-:W3:Y:S01]  /*16150*/  SHFL.BFLY PT, R7, R4, 0x2, 0x1f ;  /* 0x0c401f0004077f89 */ /* 0x000ee200000e0000 */
[----:B-1----:R-:W-:-:S03]  /*16160*/  FMNMX.FTZ R2, R9, R2, !PT ;  /* 0x0000000209027209 */ /* 0x002fc60007810000 */
[----:B------:R-:W-:Y:S04]  /*16170*/  LDSM.16.MT88.4 R8, [R196+0xc000] ;  /* 0x00c00000c408783b */ /* 0x000fe80000004200 */
        /* <DEDUP_REMOVED lines=16> */
[-CC-:B------:R-:W-:Y:S02]  /*16280*/  FFMA.FTZ R148, R0, R156.reuse, -R157.reuse ;  /* 0x0000009c00947223 */ /* 0x180fe4000001089d */
[-C--:B------:R-:W-:Y:S02]  /*16290*/  FFMA.FTZ R138, R133, R156.reuse, -R157 ;  /* 0x0000009c858a7223 */ /* 0x080fe4000001089d */
[----:B------:R-:W-:Y:S01]  /*162a0*/  FADD.FTZ R5, R132, -R5 ;  /* 0x8000000584057221 */ /* 0x000fe20000010000 */
[----:B------:R-:W-:Y:S01]  /*162b0*/  MUFU.EX2 R149, R149 ;  /* 0x0000009500957308 */ /* 0x000fe20000000800 */
[-C--:B------:R-:W-:Y:S02]  /*162c0*/  FFMA.FTZ R139, R140, R156.reuse, -R157 ;  /* 0x0000009c8c8b7223 */ /* 0x080fe4000001089d */
[-CC-:B------:R-:W-:Y:S01]  /*162d0*/  FFMA.FTZ R133, R26, R156.reuse, -R155.reuse ;  /* 0x0000009c1a857223 */ /* 0x180fe2000001089b */
[----:B------:R-:W-:Y:S01]  /*162e0*/  LDSM.16.MT88.4 R140, [R197+0xc800] ;  /* 0x00c80000c58c783b */ /* 0x000fe20000004200 */
[----:B------:R-:W-:-:S02]  /*162f0*/  FFMA.FTZ R2, R30, R156, -R155 ;  /* 0x0000009c1e027223 */ /* 0x000fc4000001089b */
[-CC-:B------:R-:W-:Y:S01]  /*16300*/  FFMA.FTZ R0, R31, R156.reuse, -R155.reuse ;  /* 0x0000009c1f007223 */ /* 0x180fe2000001089b */
[----:B------:R-:W1:Y:S01]  /*16310*/  MUFU.EX2 R148, R148 ;  /* 0x0000009400947308 */ /* 0x000e620000000800 */
[-C--:B------:R-:W-:Y:S02]  /*16320*/  FFMA.FTZ R153, R32, R156.reuse, -R155 ;  /* 0x0000009c20997223 */ /* 0x080fe4000001089b */
[----:B------:R-:W-:Y:S01]  /*16330*/  FMUL.FTZ R152, R156, R5 ;  /* 0x000000059c987220 */ /* 0x000fe20000410000 */
[----:B------:R-:W-:Y:S01]  /*16340*/  LDSM.16.MT88.4 R32, [R196+0xc800] ;  /* 0x00c80000c420783b */ /* 0x000fe20000004200 */
[-CC-:B------:R-:W-:Y:S02]  /*16350*/  FFMA.FTZ R162, R28, R156.reuse, -R157.reuse ;  /* 0x0000009c1ca27223 */ /* 0x180fe4000001089d */
[-CC-:B------:R-:W-:Y:S01]  /*16360*/  FFMA.FTZ R161, R27, R156.reuse, -R157.reuse ;  /* 0x0000009c1ba17223 */ /* 0x180fe2000001089d */
[----:B------:R-:W-:Y:S01]  /*16370*/  MUFU.EX2 R139, R139 ;  /* 0x0000008b008b7308 */ /* 0x000fe20000000800 */
[----:B------:R-:W-:-:S02]  /*16380*/  FFMA.FTZ R164, R25, R156, -R157 ;  /* 0x0000009c19a47223 */ /* 0x000fc4000001089d */
[-CC-:B------:R-:W-:Y:S01]  /*16390*/  FFMA.FTZ R163, R22, R156.reuse, -R155.reuse ;  /* 0x0000009c16a37223 */ /* 0x180fe2000001089b */
[----:B------:R-:W-:Y:S01]  /*163a0*/  LDSM.16.MT88.4 R24, [R198+0xe800] ;  /* 0x00e80000c618783b */ /* 0x000fe20000004200 */
[-CC-:B------:R-:W-:Y:S02]  /*163b0*/  FFMA.FTZ R166, R23, R156.reuse, -R155.reuse ;  /* 0x0000009c17a67223 */ /* 0x180fe4000001089b */
[-CC-:B------:R-:W-:Y:S01]  /*163c0*/  FFMA.FTZ R165, R21, R156.reuse, -R155.reuse ;  /* 0x0000009c15a57223 */ /* 0x180fe2000001089b */
[----:B------:R-:W2:Y:S01]  /*163d0*/  MUFU.EX2 R138, R138 ;  /* 0x0000008a008a7308 */ /* 0x000ea20000000800 */
[----:B-1----:R-:W-:Y:S01]  /*163e0*/  F2FP.BF16.PACK_AB R4, R148, R149 ;  /* 0x000000959404723e */ /* 0x002fe200000010ff */
[-C--:B------:R-:W-:Y:S02]  /*163f0*/  FFMA.FTZ R168, R20, R156.reuse, -R155 ;  /* 0x0000009c14a87223 */ /* 0x080fe4000001089b */
[----:B------:R-:W-:Y:S01]  /*16400*/  LDSM.16.MT88.4 R20, [R197+0xe800] ;  /* 0x00e80000c514783b */ /* 0x000fe20000004200 */
[----:B------:R-:W-:-:S02]  /*16410*/  FFMA.FTZ R201, R174, R156, -R157 ;  /* 0x0000009caec97223 */ /* 0x000fc4000001089d */
[-CC-:B------:R-:W-:Y:S01]  /*16420*/  FFMA.FTZ R172, R172, R156.reuse, -R157.reuse ;  /* 0x0000009cacac7223 */ /* 0x180fe2000001089d */
[----:B------:R-:W-:Y:S01]  /*16430*/  MUFU.EX2 R133, R133 ;  /* 0x0000008500857308 */ /* 0x000fe20000000800 */
[-CC-:B------:R-:W-:Y:S02]  /*16440*/  FFMA.FTZ R173, R173, R156.reuse, -R157.reuse ;  /* 0x0000009cadad7223 */ /* 0x180fe4000001089d */
[-C--:B------:R-:W-:Y:S02]  /*16450*/  FFMA.FTZ R174, R175, R156.reuse, -R157 ;  /* 0x0000009cafae7223 */ /* 0x080fe4000001089d */
[-CC-:B------:R-:W-:Y:S02]  /*16460*/  FFMA.FTZ R170, R170, R156.reuse, -R155.reuse ;  /* 0x0000009caaaa7223 */ /* 0x180fe4000001089b */
[-CC-:B------:R-:W-:Y:S01]  /*16470*/  FFMA.FTZ R169, R169, R156.reuse, -R155.reuse ;  /* 0x0000009ca9a97223 */ /* 0x180fe2000001089b */
[----:B------:R-:W1:Y:S01]  /*16480*/  MUFU.EX2 R2, R2 ;  /* 0x0000000200027308 */ /* 0x000e620000000800 */
[----:B--2---:R-:W-:Y:S01]  /*16490*/  F2FP.BF16.PACK_AB R6, R138, R139 ;  /* 0x0000008b8a06723e */ /* 0x004fe200000010ff */
[----:B------:R-:W-:-:S02]  /*164a0*/  FFMA.FTZ R171, R171, R156, -R155 ;  /* 0x0000009cabab7223 */ /* 0x000fc4000001089b */
[-C--:B------:R-:W-:Y:S02]  /*164b0*/  FFMA.FTZ R214, R167, R156.reuse, -R155 ;  /* 0x0000009ca7d67223 */ /* 0x080fe4000001089b */
[-CC-:B------:R-:W-:Y:S02]  /*164c0*/  FFMA.FTZ R160, R160, R156.reuse, -R157.reuse ;  /* 0x0000009ca0a07223 */ /* 0x180fe4000001089d */
[----:B------:R-:W-:Y:S01]  /*164d0*/  MUFU.EX2 R0, R0 ;  /* 0x0000000000007308 */ /* 0x000fe20000000800 */
[-CC-:B------:R-:W-:Y:S02]  /*164e0*/  FFMA.FTZ R159, R159, R156.reuse, -R157.reuse ;  /* 0x0000009c9f9f7223 */ /* 0x180fe4000001089d */
[-C--:B------:R-:W-:Y:S02]  /*164f0*/  FFMA.FTZ R158, R158, R156.reuse, -R157 ;  /* 0x0000009c9e9e7223 */ /* 0x080fe4000001089d */
[-CC-:B------:R-:W-:Y:S02]  /*16500*/  FFMA.FTZ R167, R146, R156.reuse, -R155.reuse ;  /* 0x0000009c92a77223 */ /* 0x180fe4000001089b */
[-CC-:B------:R-:W-:Y:S01]  /*16510*/  FFMA.FTZ R216, R144, R156.reuse, -R155.reuse ;  /* 0x0000009c90d87223 */ /* 0x180fe2000001089b */
[----:B------:R-:W2:Y:S01]  /*16520*/  MUFU.EX2 R153, R153 ;  /* 0x0000009900997308 */ /* 0x000ea20000000800 */
[----:B-1----:R-:W-:Y:S01]  /*16530*/  F2FP.BF16.PACK_AB R5, R2, R133 ;  /* 0x000000850205723e */ /* 0x002fe200000010ff */
[----:B------:R-:W-:-:S02]  /*16540*/  FFMA.FTZ R175, R145, R156, -R155 ;  /* 0x0000009c91af7223 */ /* 0x000fc4000001089b */
[----:B------:R-:W-:-:S04]  /*16550*/  FFMA.FTZ R154, R154, R156, -R155 ;  /* 0x0000009c9a9a7223 */ /* 0x000fc8000001089b */
[----:B------:R-:W1:Y:S08]  /*16560*/  MUFU.EX2 R152, R152 ;  /* 0x0000009800987308 */ /* 0x000e700000000800 */
[----:B------:R-:W3:Y:S01]  /*16570*/  MUFU.EX2 R132, R3 ;  /* 0x0000000300847308 */ /* 0x000ee20000000800 */
[----:B--2---:R-:W-:Y:S01]  /*16580*/  F2FP.BF16.PACK_AB R7, R153, R0 ;  /* 0x000000009907723e */ /* 0x004fe200000010ff */
[----:B-1----:R-:W-:-:S06]  /*16590*/  FMUL.FTZ R36, R36, R152 ;  /* 0x0000009824247220 */ /* 0x002fcc0000410000 */
[----:B------:R-:W-:Y:S01]  /*165a0*/  MUFU.EX2 R162, R162 ;  /* 0x000000a200a27308 */ /* 0x000fe20000000800 */
[-C--:B------:R-:W-:Y:S02]  /*165b0*/  FMUL.FTZ R37, R37, R152.reuse ;  /* 0x0000009825257220 */ /* 0x080fe40000410000 */
[-C--:B------:R-:W-:Y:S02]  /*165c0*/  FMUL.FTZ R40, R40, R152.reuse ;  /* 0x0000009828287220 */ /* 0x080fe40000410000 */
[----:B------:R-:W-:Y:S02]  /*165d0*/  FMUL.FTZ R41, R41, R152 ;  /* 0x0000009829297220 */ /* 0x000fe40000410000 */
[-C--:B---3--:R-:W-:Y:S01]  /*165e0*/  FMUL.FTZ R38, R38, R132.reuse ;  /* 0x0000008426267220 */ /* 0x088fe20000410000 */
[----:B------:R-:W-:Y:S01]  /*165f0*/  MUFU.EX2 R161, R161 ;  /* 0x000000a100a17308 */ /* 0x000fe20000000800 */
[-C--:B------:R-:W-:Y:S02]  /*16600*/  FMUL.FTZ R39, R39, R132.reuse ;  /* 0x0000008427277220 */ /* 0x080fe40000410000 */
        /* <DEDUP_REMOVED lines=24> */
[----:B------:R-:W2:Y:S01]  /*16790*/  LDSM.16.MT88.4 R16, [R195+0xc000] ;  /* 0x00c00000c310783b */ /* 0x000ea20000004200 */
[-C--:B------:R-:W-:Y:S01]  /*167a0*/  FMUL.FTZ R50, R50, R132.reuse ;  /* 0x0000008432327220 */ /* 0x080fe20000410000 */
[----:B------:R-:W-:Y:S01]  /*167b0*/  MUFU.EX2 R165, R165 ;  /* 0x000000a500a57308 */ /* 0x000fe20000000800 */
[----:B------:R-:W-:-:S02]  /*167c0*/  FMUL.FTZ R51, R51, R132 ;  /* 0x0000008433337220 */ /* 0x000fc40000410000 */
[-C--:B------:R-:W-:Y:S01]  /*167d0*/  FMUL.FTZ R60, R60, R152.reuse ;  /* 0x000000983c3c7220 */ /* 0x080fe20000410000 */
[C---:B------:R-:W-:Y:S01]  /*167e0*/  HMMA.16816.F32.BF16 R44, R4.reuse, R8, R44 ;  /* 0x00000008042c723c */ /* 0x040fe2000004182c */
        /* <DEDUP_REMOVED lines=9> */
[----:B------:R-:W-:Y:S01]  /*16880*/  MUFU.EX2 R172, R172 ;  /* 0x000000ac00ac7308 */ /* 0x000fe20000000800 */
        /* <DEDUP_REMOVED lines=12> */
[----:B------:R-:W-:Y:S01]  /*16950*/  MUFU.EX2 R173, R173 ;  /* 0x000000ad00ad7308 */ /* 0x000fe20000000800 */
[----:B------:R-:W-:Y:S02]  /*16960*/  FMUL.FTZ R59, R59, R132 ;  /* 0x000000843b3b7220 */ /* 0x000fe40000410000 */
        /* <DEDUP_REMOVED lines=8> */
[----:B------:R-:W-:Y:S01]  /*169f0*/  FMUL.FTZ R73, R73, R152 ;  /* 0x0000009849497220 */ /* 0x000fe20000410000 */
        /* <DEDUP_REMOVED lines=57> */
[----:B------:R-:W-:Y:S02]  /*16d90*/  FFMA.FTZ R3, R29, R156, -R157 ;  /* 0x0000009c1d037223 */ /* 0x000fe4000001089d */
[-C--:B------:R-:W-:Y:S01]  /*16da0*/  FMUL.FTZ R100, R100, R152.reuse ;  /* 0x0000009864647220 */ /* 0x080fe20000410000 */
[----:B------:R-:W-:Y:S01]  /*16db0*/  LDSM.16.MT88.4 R28, [R195+0xc800] ;  /* 0x00c80000c31c783b */ /* 0x000fe20000004200 */
[----:B------:R-:W-:Y:S01]  /*16dc0*/  FMUL.FTZ R101, R101, R152 ;  /* 0x0000009865657220 */ /* 0x000fe20000410000 */
[----:B------:R-:W-:Y:S01]  /*16dd0*/  MUFU.EX2 R175, R175 ;  /* 0x000000af00af7308 */ /* 0x000fe20000000800 */
[-C--:B------:R-:W-:Y:S01]  /*16de0*/  FMUL.FTZ R102, R102, R132.reuse ;  /* 0x0000008466667220 */ /* 0x080fe20000410000 */
[----:B------:R-:W-:Y:S01]  /*16df0*/  HMMA.16816.F32.BF16 R108, R4, R14, R108 ;  /* 0x0000000e046c723c */ /* 0x000fe2000004186c */
[----:B------:R-:W1:Y:S01]  /*16e00*/  LDSM.16.MT88.4 R12, [R198+0xc800] ;  /* 0x00c80000c60c783b */ /* 0x000e620000004200 */
[----:B------:R-:W-:-:S02]  /*16e10*/  FMUL.FTZ R103, R103, R132 ;  /* 0x0000008467677220 */ /* 0x000fc40000410000 */
[-C--:B------:R-:W-:Y:S02]  /*16e20*/  FMUL.FTZ R120, R120, R152.reuse ;  /* 0x0000009878787220 */ /* 0x080fe40000410000 */
[----:B------:R-:W4:Y:S01]  /*16e30*/  MUFU.EX2 R3, R3 ;  /* 0x0000000300037308 */ /* 0x000f220000000800 */
        /* <DEDUP_REMOVED lines=11> */
[-C--:B------:R-:W-:Y:S02]  /*16ef0*/  FMUL.FTZ R112, R112, R152.reuse ;  /* 0x0000009870707220 */ /* 0x080fe40000410000 */
[----:B------:R-:W-:Y:S02]  /*16f00*/  FMUL.FTZ R113, R113, R152 ;  /* 0x0000009871717220 */ /* 0x000fe40000410000 */
[-C--:B------:R-:W-:Y:S01]  /*16f10*/  FMUL.FTZ R114, R114, R132.reuse ;  /* 0x0000008472727220 */ /* 0x080fe20000410000 */
[----:B---3--:R-:W-:Y:S01]  /*16f20*/  HMMA.16816.F32.BF16 R116, R4, R8, R116 ;  /* 0x000000080474723c */ /* 0x008fe20000041874 */
[----:B------:R-:W-:-:S02]  /*16f30*/  FMUL.FTZ R115, R115, R132 ;  /* 0x0000008473737220 */ /* 0x000fc40000410000 */
[----:B------:R-:W-:Y:S02]  /*16f40*/  FFMA.FTZ R157, R147, R156, -R157 ;  /* 0x0000009c939d7223 */ /* 0x000fe4000001089d */
[----:B------:R-:W-:Y:S01]  /*16f50*/  FFMA.FTZ R149, R221, R152, R149 ;  /* 0x00000098dd957223 */ /* 0x000fe20000010095 */
[----:B------:R-:W-:Y:S02]  /*16f60*/  LDSM.16.MT88.4 R144, [R197+0xd800] ;  /* 0x00d80000c590783b */ /* 0x000fe40000004200 */
[----:B------:R-:W-:Y:S01]  /*16f70*/  HMMA.16816.F32.BF16 R112, R4, R10, R112 ;  /* 0x0000000a0470723c */ /* 0x000fe20000041870 */
[----:B------:R-:W3:Y:S01]  /*16f80*/  MUFU.EX2 R157, R157 ;  /* 0x0000009d009d7308 */ /* 0x000ee20000000800 */
[----:B------:R-:W-:Y:S01]  /*16f90*/  LDSM.16.MT88.4 R8, [R195+0xe800] ;  /* 0x00e80000c308783b */ /* 0x000fe20000004200 */
[----:B------:R-:W-:-:S04]  /*16fa0*/  FADD.FTZ R148, R148, R149 ;  /* 0x0000009594947221 */ /* 0x000fc80000010000 */
[----:B----4-:R-:W-:Y:S01]  /*16fb0*/  F2FP.BF16.PACK_AB R4, R162, R3 ;  /* 0x00000003a204723e */ /* 0x010fe200000010ff */
[----:B------:R-:W-:Y:S01]  /*16fc0*/  FADD.FTZ R139, R139, R148 ;  /* 0x000000948b8b7221 */ /* 0x000fe20000010000 */
        /* <DEDUP_REMOVED lines=8> */
[----:B------:R-:W-:Y:S01]  /*17050*/  HMMA.16816.F32.BF16 R124, R4, R14, R124 ;  /* 0x0000000e047c723c */ /* 0x000fe2000004187c */
[----:B------:R-:W1:Y:S01]  /*17060*/  LDSM.16.MT88.4 R12, [R198+0x10800] ;  /* 0x01080000c60c783b */ /* 0x000e620000004200 */
[----:B------:R-:W-:-:S06]  /*17070*/  FADD.FTZ R3, R164, R3 ;  /* 0x00000003a4037221 */ /* 0x000fcc0000010000 */
        /* <DEDUP_REMOVED lines=28> */
[C---:B------:R-:W-:Y:S01]  /*17240*/  HMMA.16816.F32.BF16 R108, R4.reuse, R22, R108 ;  /* 0x00000016046c723c */ /* 0x040fe2000004186c */
[----:B------:R-:W-:Y:S07]  /*17250*/  LDSM.16.MT88.4 R20, [R197+0xf000] ;  /* 0x00f00000c514783b */ /* 0x000fee0000004200 */
[C---:B--2---:R-:W-:Y:S08]  /*17260*/  HMMA.16816.F32.BF16 R116, R4.reuse, R16, R116 ;  /* 0x000000100474723c */ /* 0x044ff00000041874 */
[----:B------:R-:W-:Y:S01]  /*17270*/  HMMA.16816.F32.BF16 R112, R4, R18, R112 ;  /* 0x000000120470723c */ /* 0x000fe20000041870 */
[----:B------:R-:W2:Y:S06]  /*17280*/  LDSM.16.MT88.4 R16, [R196+0xf000] ;  /* 0x00f00000c410783b */ /* 0x000eac0000004200 */
[----:B------:R-:W-:-:S02]  /*17290*/  F2FP.BF16.PACK_AB R4, R201, R172 ;  /* 0x000000acc904723e */ /* 0x000fc400000010ff */
[----:B------:R-:W-:Y:S02]  /*172a0*/  F2FP.BF16.PACK_AB R5, R169, R170 ;  /* 0x000000aaa905723e */ /* 0x000fe400000010ff */
[----:B------:R-:W-:Y:S02]  /*172b0*/  F2FP.BF16.PACK_AB R6, R174, R173 ;  /* 0x000000adae06723e */ /* 0x000fe400000010ff */
[----:B------:R-:W-:-:S07]  /*172c0*/  F2FP.BF16.PACK_AB R7, R214, R171 ;  /* 0x000000abd607723e */ /* 0x000fce00000010ff */
[C---:B-1----:R-:W-:Y:S08]  /*172d0*/  HMMA.16816.F32.BF16 R128, R4.reuse, R12, R128 ;  /* 0x0000000c0480723c */ /* 0x042ff00000041880 */
[C---:B------:R-:W-:Y:S01]  /*172e0*/  HMMA.16816.F32.BF16 R124, R4.reuse, R14, R124 ;  /* 0x0000000e047c723c */ /* 0x040fe2000004187c */
[----:B------:R-:W1:Y:S07]  /*172f0*/  LDSM.16.MT88.4 R12, [R195+0xf000] ;  /* 0x00f00000c30c783b */ /* 0x000e6e0000004200 */
[C---:B------:R-:W-:Y:S08]  /*17300*/  HMMA.16816.F32.BF16 R36, R4.reuse, R8, R36 ;  /* 0x000000080424723c */ /* 0x040ff00000041824 */
[C---:B------:R-:W-:Y:S01]  /*17310*/  HMMA.16816.F32.BF16 R40, R4.reuse, R10, R40 ;  /* 0x0000000a0428723c */ /* 0x040fe20000041828 */
[----:B------:R-:W4:Y:S07]  /*17320*/  LDSM.16.MT88.4 R8, [R198+0x11000] ;  /* 0x01100000c608783b */ /* 0x000f2e0000004200 */
[C---:B--2---:R-:W-:Y:S08]  /*17330*/  HMMA.16816.F32.BF16 R76, R4.reuse, R16, R76 ;  /* 0x00000010044c723c */ /* 0x044ff0000004184c */
[C---:B------:R-:W-:Y:S01]  /*17340*/  HMMA.16816.F32.BF16 R80, R4.reuse, R18, R80 ;  /* 0x000000120450723c */ /* 0x040fe20000041850 */
[----:B------:R-:W2:Y:S07]  /*17350*/  LDSM.16.MT88.4 R16, [R196+0x11000] ;  /* 0x01100000c410783b */ /* 0x000eae0000004200 */
[C---:B------:R-:W-:Y:S08]  /*17360*/  HMMA.16816.F32.BF16 R60, R4.reuse, R24, R60 ;  /* 0x00000018043c723c */ /* 0x040ff0000004183c */
[C---:B------:R-:W-:Y:S01]  /*17370*/  HMMA.16816.F32.BF16 R64, R4.reuse, R26, R64 ;  /* 0x0000001a0440723c */ /* 0x040fe20000041840 */
[----:B------:R-:W5:Y:S07]  /*17380*/  LDSM.16.MT88.4 R24, [R197+0x11000] ;  /* 0x01100000c518783b */ /* 0x000f6e0000004200 */
        /* <DEDUP_REMOVED lines=22> */
[----:B------:R-:W-:Y:S01]  /*174f0*/  HMMA.16816.F32.BF16 R72, R4, R22, R72 ;  /* 0x000000160448723c */ /* 0x000fe20000041848 */
[----:B------:R-:W-:Y:S06]  /*17500*/  LDSM.16.MT88.4 R20, [R196+0xf800] ;  /* 0x00f80000c414783b */ /* 0x000fec0000004200 */
[----:B------:R-:W-:-:S02]  /*17510*/  F2FP.BF16.PACK_AB R4, R159, R160 ;  /* 0x000000a09f04723e */ /* 0x000fc400000010ff */
[----:B------:R-:W-:Y:S02]  /*17520*/  F2FP.BF16.PACK_AB R5, R216, R167 ;  /* 0x000000a7d805723e */ /* 0x000fe400000010ff */
[----:B---3--:R-:W-:Y:S02]  /*17530*/  F2FP.BF16.PACK_AB R6, R157, R158 ;  /* 0x0000009e9d06723e */ /* 0x008fe400000010ff */
[----:B------:R-:W-:-:S07]  /*17540*/  F2FP.BF16.PACK_AB R7, R154, R175 ;  /* 0x000000af9a07723e */ /* 0x000fce00000010ff */
[C---:B----4-:R-:W-:Y:S08]  /*17550*/  HMMA.16816.F32.BF16 R128, R4.reuse, R8, R128 ;  /* 0x000000080480723c */ /* 0x050ff00000041880 */
[C---:B------:R-:W-:Y:S01]  /*17560*/  HMMA.16816.F32.BF16 R124, R4.reuse, R10, R124 ;  /* 0x0000000a047c723c */ /* 0x040fe2000004187c */
[----:B------:R-:W3:Y:S07]  /*17570*/  LDSM.16.MT88.4 R8, [R197+0x11800] ;  /* 0x01180000c508783b */ /* 0x000eee0000004200 */
[C---:B--2---:R-:W-:Y:S07]  /*17580*/  HMMA.16816.F32.BF16 R84, R4.reuse, R16, R84 ;  /* 0x000000100454723c */ /* 0x044fee0000041854 */
[----:B------:R-:W-:Y:S01]  /*17590*/  FFMA.FTZ R17, R215, R132, R133 ;  /* 0x00000084d7117223 */ /* 0x000fe20000010085 */
[----:B-----5:R-:W-:Y:S01]  /*175a0*/  HMMA.16816.F32.BF16 R60, R4, R24, R60 ;  /* 0x00000018043c723c */ /* 0x020fe2000004183c */
[----:B------:R-:W-:-:S02]  /*175b0*/  MOV R132, R151 ;  /* 0x0000009700847202 */ /* 0x000fc40000000f00 */
[----:B------:R-:W-:-:S04]  /*175c0*/  FADD.FTZ R17, R2, R17 ;  /* 0x0000001102117221 */ /* 0x000fc80000010000 */
[----:B------:R-:W-:Y:S01]  /*175d0*/  FADD.FTZ R0, R0, R17 ;  /* 0x0000001100007221 */ /* 0x000fe20000010000 */
[----:B------:R-:W-:Y:S01]  /*175e0*/  HMMA.16816.F32.BF16 R64, R4, R26, R64 ;  /* 0x0000001a0440723c */ /* 0x000fe20000041840 */
[----:B------:R-:W2:Y:S02]  /*175f0*/  LDSM.16.MT88.4 R24, [R196+0x11800] ;  /* 0x01180000c418783b */ /* 0x000ea40000004200 */
[----:B------:R-:W-:-:S04]  /*17600*/  FADD.FTZ R0, R153, R0 ;  /* 0x0000000099007221 */ /* 0x000fc80000010000 */
[----:B------:R-:W-:Y:S01]  /*17610*/  FADD.FTZ R163, R163, R0 ;  /* 0x00000000a3a37221 */ /* 0x000fe20000010000 */
[----:B-1----:R-:W-:Y:S01]  /*17620*/  HMMA.16816.F32.BF16 R92, R4, R12, R92 ;  /* 0x0000000c045c723c */ /* 0x002fe2000004185c */
[----:B------:R-:W-:Y:S02]  /*17630*/  FADD.FTZ R0, R172, R3 ;  /* 0x00000003ac007221 */ /* 0x000fe40000010000 */
[----:B------:R-:W-:Y:S02]  /*17640*/  FADD.FTZ R166, R166, R163 ;  /* 0x000000a3a6a67221 */ /* 0x000fe40000010000 */
[----:B------:R-:W-:-:S03]  /*17650*/  FADD.FTZ R0, R201, R0 ;  /* 0x00000000c9007221 */ /* 0x000fc60000010000 */
[----:B------:R-:W-:Y:S01]  /*17660*/  HMMA.16816.F32.BF16 R96, R4, R14, R96 ;  /* 0x0000000e0460723c */ /* 0x000fe20000041860 */
[----:B------:R-:W1:Y:S01]  /*17670*/  LDSM.16.MT88.4 R12, [R195+0x11800] ;  /* 0x01180000c30c783b */ /* 0x000e620000004200 */
[----:B------:R-:W-:-:S04]  /*17680*/  FADD.FTZ R3, R173, R0 ;  /* 0x00000000ad037221 */ /* 0x000fc80000010000 */
[----:B------:R-:W-:Y:S02]  /*17690*/  FADD.FTZ R3, R174, R3 ;  /* 0x00000003ae037221 */ /* 0x000fe40000010000 */
[----:B---3--:R-:W-:Y:S02]  /*176a0*/  HMMA.16816.F32.BF16 R100, R4, R8, R100 ;  /* 0x000000080464723c */ /* 0x008fe40000041864 */
[----:B------:R-:W-:Y:S01]  /*176b0*/  FADD.FTZ R160, R160, R3 ;  /* 0x00000003a0a07221 */ /* 0x000fe20000010000 */
[----:B------:R-:W-:-:S03]  /*176c0*/  MOV R3, R150 ;  /* 0x0000009600037202 */ /* 0x000fc60000000f00 */
[----:B------:R-:W-:Y:S02]  /*176d0*/  FADD.FTZ R159, R159, R160 ;  /* 0x000000a09f9f7221 */ /* 0x000fe40000010000 */
[----:B------:R-:W-:Y:S01]  /*176e0*/  FADD.FTZ R9, R165, R166 ;  /* 0x000000a6a5097221 */ /* 0x000fe20000010000 */
[C---:B------:R-:W-:Y:S01]  /*176f0*/  HMMA.16816.F32.BF16 R36, R4.reuse, R144, R36 ;  /* 0x000000900424723c */ /* 0x040fe20000041824 */
[----:B------:R-:W-:Y:S02]  /*17700*/  FADD.FTZ R158, R158, R159 ;  /* 0x0000009f9e9e7221 */ /* 0x000fe40000010000 */
[----:B------:R-:W-:Y:S02]  /*17710*/  FADD.FTZ R9, R168, R9 ;  /* 0x00000009a8097221 */ /* 0x000fe40000010000 */
[----:B------:R-:W-:Y:S02]  /*17720*/  FADD.FTZ R221, R157, R158 ;  /* 0x0000009e9ddd7221 */ /* 0x000fe40000010000 */
        /* <DEDUP_REMOVED lines=22> */
[----:B------:R-:W-:Y:S08]  /*17890*/  HMMA.16816.F32.BF16 R112, R4, R14, R112 ;  /* 0x0000000e0470723c */ /* 0x000ff00000041870 */
.L_x_2473:
[----:B------:R-:W-:-:S13]  /*178a0*/  ISETP.GE.AND P0, PT, R211, 0x1, PT ;  /* 0x00000001d300780c */ /* 0x000fda0003f06270 */
[----:B------:R-:W-:Y:S05]  /*178b0*/  @!P0 BRA `(.L_x_2482) ;  /* 0x0000312000008947 */ /* 0x000fea0003800000 */
[----:B------:R-:W-:Y:S01]  /*178c0*/  SHF.L.U64.HI R216, R134, 0x5, R135 ;  /* 0x0000000586d87819 */ /* 0x000fe20000010287 */
[C---:B------:R-:W-:Y:S01]  /*178d0*/  IMAD.SHL.U32 R217, R136.reuse, 0x20, RZ ;  /* 0x0000002088d97824 */ /* 0x040fe200078e00ff */
[----:B------:R-:W-:Y:S01]  /*178e0*/  SHF.L.U64.HI R214, R136, 0x5, R137 ;  /* 0x0000000588d67819 */ /* 0x000fe20000010289 */
[----:B------:R-:W-:Y:S01]  /*178f0*/  IMAD.SHL.U32 R219, R134, 0x20, RZ ;  /* 0x0000002086db7824 */ /* 0x000fe200078e00ff */
[----:B------:R-:W-:Y:S01]  /*17900*/  MOV R0, R3 ;  /* 0x0000000300007202 */ /* 0x000fe20000000f00 */
[----:B------:R-:W-:Y:S02]  /*17910*/  IMAD.MOV.U32 R135, RZ, RZ, R132 ;  /* 0x000000ffff877224 */ /* 0x000fe400078e0084 */
.L_x_2491:
        /* <DEDUP_REMOVED lines=75> */
.L_x_2484:
[----:B------:R-:W-:Y:S02]  /*17dd0*/  ULDC.64 UR4, c[0x0][0x118] ;  /* 0x0000460000047ab9 */ /* 0x000fe40000000a00 */
[----:B------:R-:W2:Y:S02]  /*17de0*/  LD.E R10, [R2.64+0x40] ;  /* 0x00004004020a7980 */ /* 0x000ea4000c101900 */
[----:B--2---:R-:W-:Y:S04]  /*17df0*/  LEA R10, -R10, RZ, 0x6 ;  /* 0x000000ff0a0a7211 */ /* 0x004fe800078e31ff */
[----:B------:R-:W-:Y:S02]  /*17e00*/  SHF.R.S32.HI R7, RZ, 0x1f, R10 ;  /* 0x0000001fff077819 */ /* 0x000fe4000001140a */
.L_x_2485:
[----:B------:R-:W-:Y:S05]  /*17e10*/  BSYNC B0 ;  /* 0x0000000000007941 */ /* 0x000fea0003800000 */
.L_x_2483:
[C---:B------:R-:W-:Y:S01]  /*17e20*/  LEA R202, P0, R10.reuse, R202, 0x1 ;  /* 0x000000ca0aca7211 */ /* 0x040fe200078008ff */
[----:B------:R-:W-:Y:S01]  /*17e30*/  ULDC.64 UR4, c[0x0][0x118] ;  /* 0x0000460000047ab9 */ /* 0x000fe20000000a00 */
[----:B------:R-:W-:Y:S02]  /*17e40*/  BSSY B1, `(.L_x_2486) ;  /* 0x000011d000017945 */ /* 0x000fe40003800000 */
        /* <DEDUP_REMOVED lines=24> */
[----:B------:R-:W3:Y:S04]  /*17fd0*/  LDSM.16.M88.4 R8, [R193+0x6000] ;  /* 0x00600000c108783b */ /* 0x000ee80000000200 */
[----:B------:R-:W2:Y:S04]  /*17fe0*/  LDSM.16.M88.4 R16, [R193+0x6800] ;  /* 0x00680000c110783b */ /* 0x000ea80000000200 */
        /* <DEDUP_REMOVED lines=8> */
[C---:B---3--:R-:W-:Y:S03]  /*18070*/  HMMA.16816.F32.BF16 R4, R32.reuse, R8, RZ ;  /* 0x000000082004723c */ /* 0x048fe600000418ff */
[----:B------:R-:W-:Y:S04]  /*18080*/  LDSM.16.M88.4 R160, [R190] ;  /* 0x00000000bea0783b */ /* 0x000fe80000000200 */
[----:B------:R-:W3:Y:S01]  /*18090*/  LDSM.16.M88.4 R164, [R188+0x6000] ;  /* 0x00600000bca4783b */ /* 0x000ee20000000200 */
[C---:B------:R-:W-:Y:S03]  /*180a0*/  HMMA.16816.F32.BF16 R8, R32.reuse, R10, RZ ;  /* 0x0000000a2008723c */ /* 0x040fe600000418ff */
[----:B------:R-:W1:Y:S04]  /*180b0*/  LDSM.16.M88.4 R168, [R188+0x6800] ;  /* 0x00680000bca8783b */ /* 0x000e680000000200 */
[----:B------:R-:W-:Y:S01]  /*180c0*/  LDSM.16.M88.4 R172, [R188+0x7800] ;  /* 0x00780000bcac783b */ /* 0x000fe20000000200 */
[C---:B--2---:R-:W-:Y:S08]  /*180d0*/  HMMA.16816.F32.BF16 R12, R32.reuse, R16, RZ ;  /* 0x00000010200c723c */ /* 0x044ff000000418ff */
[C---:B------:R-:W-:Y:S08]  /*180e0*/  HMMA.16816.F32.BF16 R16, R32.reuse, R18, RZ ;  /* 0x000000122010723c */ /* 0x040ff000000418ff */
[C---:B----4-:R-:W-:Y:S08]  /*180f0*/  HMMA.16816.F32.BF16 R20, R32.reuse, R24, RZ ;  /* 0x000000182014723c */ /* 0x050ff000000418ff */
[C---:B------:R-:W-:Y:S08]  /*18100*/  HMMA.16816.F32.BF16 R24, R32.reuse, R26, RZ ;  /* 0x0000001a2018723c */ /* 0x040ff000000418ff */
[C---:B-----5:R-:W-:Y:S08]  /*18110*/  HMMA.16816.F32.BF16 R28, R32.reuse, R136, RZ ;  /* 0x00000088201c723c */ /* 0x060ff000000418ff */
[----:B------:R-:W-:Y:S01]  /*18120*/  HMMA.16816.F32.BF16 R32, R32, R138, RZ ;  /* 0x0000008a2020723c */ /* 0x000fe200000418ff */
[----:B------:R-:W2:Y:S07]  /*18130*/  LDSM.16.M88.4 R136, [R188+0x7000] ;  /* 0x00700000bc88783b */ /* 0x000eae0000000200 */
        /* <DEDUP_REMOVED lines=8> */
[----:B------:R-:W4:Y:S07]  /*181c0*/  LDSM.16.M88.4 R152, [R184+0x800] ;  /* 0x00080000b898783b */ /* 0x000f2e0000000200 */
[C---:B------:R-:W-:Y:S08]  /*181d0*/  HMMA.16816.F32.BF16 R28, R140.reuse, R156, R28 ;  /* 0x0000009c8c1c723c */ /* 0x040ff0000004181c */
[----:B------:R-:W-:Y:S01]  /*181e0*/  HMMA.16816.F32.BF16 R32, R140, R158, R32 ;  /* 0x0000009e8c20723c */ /* 0x000fe20000041820 */
[----:B------:R-:W5:Y:S04]  /*181f0*/  LDSM.16.M88.4 R140, [R184+0x1000] ;  /* 0x00100000b88c783b */ /* 0x000f680000000200 */
[----:B------:R-:W1:Y:S03]  /*18200*/  LDSM.16.M88.4 R156, [R184+0x1800] ;  /* 0x00180000b89c783b */ /* 0x000e660000000200 */
[C---:B---3--:R-:W-:Y:S08]  /*18210*/  HMMA.16816.F32.BF16 R4, R160.reuse, R164, R4 ;  /* 0x000000a4a004723c */ /* 0x048ff00000041804 */
[C---:B------:R-:W-:Y:S01]  /*18220*/  HMMA.16816.F32.BF16 R8, R160.reuse, R166, R8 ;  /* 0x000000a6a008723c */ /* 0x040fe20000041808 */
[----:B------:R-:W-:Y:S07]  /*18230*/  LDSM.16.M88.4 R164, [R193+0x8000] ;  /* 0x00800000c1a4783b */ /* 0x000fee0000000200 */
[C---:B------:R-:W-:Y:S08]  /*18240*/  HMMA.16816.F32.BF16 R12, R160.reuse, R168, R12 ;  /* 0x000000a8a00c723c */ /* 0x040ff0000004180c */
[C---:B------:R-:W-:Y:S01]  /*18250*/  HMMA.16816.F32.BF16 R16, R160.reuse, R170, R16 ;  /* 0x000000aaa010723c */ /* 0x040fe20000041810 */
[----:B------:R-:W-:Y:S07]  /*18260*/  LDSM.16.M88.4 R168, [R193+0x8800] ;  /* 0x00880000c1a8783b */ /* 0x000fee0000000200 */
[C---:B--2---:R-:W-:Y:S08]  /*18270*/  HMMA.16816.F32.BF16 R20, R160.reuse, R136, R20 ;  /* 0x00000088a014723c */ /* 0x044ff00000041814 */
[C---:B------:R-:W-:Y:S01]  /*18280*/  HMMA.16816.F32.BF16 R24, R160.reuse, R138, R24 ;  /* 0x0000008aa018723c */ /* 0x040fe20000041818 */
[----:B------:R-:W2:Y:S07]  /*18290*/  LDSM.16.M88.4 R136, [R194+0x2000] ;  /* 0x00200000c288783b */ /* 0x000eae0000000200 */
[C---:B------:R-:W-:Y:S08]  /*182a0*/  HMMA.16816.F32.BF16 R28, R160.reuse, R172, R28 ;  /* 0x000000aca01c723c */ /* 0x040ff0000004181c */
[----:B------:R-:W-:Y:S01]  /*182b0*/  HMMA.16816.F32.BF16 R32, R160, R174, R32 ;  /* 0x000000aea020723c */ /* 0x000fe20000041820 */
[----:B------:R-:W3:Y:S04]  /*182c0*/  LDSM.16.M88.4 R160, [R193+0x9000] ;  /* 0x00900000c1a0783b */ /* 0x000ee80000000200 */
[----:B------:R-:W2:Y:S03]  /*182d0*/  LDSM.16.M88.4 R172, [R193+0x9800] ;  /* 0x00980000c1ac783b */ /* 0x000ea60000000200 */
[C---:B-1----:R-:W-:Y:S08]  /*182e0*/  HMMA.16816.F32.BF16 R4, R144.reuse, R148, R4 ;  /* 0x000000949004723c */ /* 0x042ff00000041804 */
[C---:B------:R-:W-:Y:S01]  /*182f0*/  HMMA.16816.F32.BF16 R8, R144.reuse, R150, R8 ;  /* 0x000000969008723c */ /* 0x040fe20000041808 */
[----:B------:R-:W-:Y:S07]  /*18300*/  LDSM.16.M88.4 R148, [R183] ;  /* 0x00000000b794783b */ /* 0x000fee0000000200 */
[C---:B----4-:R-:W-:Y:S08]  /*18310*/  HMMA.16816.F32.BF16 R12, R144.reuse, R152, R12 ;  /* 0x00000098900c723c */ /* 0x050ff0000004180c */
[C---:B------:R-:W-:Y:S01]  /*18320*/  HMMA.16816.F32.BF16 R16, R144.reuse, R154, R16 ;  /* 0x0000009a9010723c */ /* 0x040fe20000041810 */
[----:B------:R-:W-:Y:S07]  /*18330*/  LDSM.16.M88.4 R152, [R182] ;  /* 0x00000000b698783b */ /* 0x000fee0000000200 */
[C---:B-----5:R-:W-:Y:S08]  /*18340*/  HMMA.16816.F32.BF16 R20, R144.reuse, R140, R20 ;  /* 0x0000008c9014723c */ /* 0x060ff00000041814 */
[C---:B------:R-:W-:Y:S01]  /*18350*/  HMMA.16816.F32.BF16 R24, R144.reuse, R142, R24 ;  /* 0x0000008e9018723c */ /* 0x040fe20000041818 */
[----:B------:R-:W1:Y:S07]  /*18360*/  LDSM.16.M88.4 R140, [R192+0x2000] ;  /* 0x00200000c08c783b */ /* 0x000e6e0000000200 */
[C---:B------:R-:W-:Y:S08]  /*18370*/  HMMA.16816.F32.BF16 R28, R144.reuse, R156, R28 ;  /* 0x0000009c901c723c */ /* 0x040ff0000004181c */
[----:B------:R-:W-:Y:S01]  /*18380*/  HMMA.16816.F32.BF16 R32, R144, R158, R32 ;  /* 0x0000009e9020723c */ /* 0x000fe20000041820 */
[----:B------:R-:W4:Y:S04]  /*18390*/  LDSM.16.M88.4 R144, [R181] ;  /* 0x00000000b590783b */ /* 0x000f280000000200 */
[----:B------:R-:W5:Y:S03]  /*183a0*/  LDSM.16.M88.4 R156, [R180] ;  /* 0x00000000b49c783b */ /* 0x000f660000000200 */
        /* <DEDUP_REMOVED lines=15> */
[----:B------:R-:W-:Y:S07]  /*184a0*/  LDSM.16.M88.4 R148, [R184+0x2000] ;  /* 0x00200000b894783b */ /* 0x000fee0000000200 */
[C---:B------:R-:W-:Y:S08]  /*184b0*/  HMMA.16816.F32.BF16 R12, R140.reuse, R152, R12 ;  /* 0x000000988c0c723c */ /* 0x040ff0000004180c */
[C---:B------:R-:W-:Y:S01]  /*184c0*/  HMMA.16816.F32.BF16 R16, R140.reuse, R154, R16 ;  /* 0x0000009a8c10723c */ /* 0x040fe20000041810 */
[----:B------:R-:W-:Y:S07]  /*184d0*/  LDSM.16.M88.4 R152, [R184+0x2800] ;  /* 0x00280000b898783b */ /* 0x000fee0000000200 */
[C---:B----4-:R-:W-:Y:S08]  /*184e0*/  HMMA.16816.F32.BF16 R20, R140.reuse, R144, R20 ;  /* 0x000000908c14723c */ /* 0x050ff00000041814 */
[C---:B------:R-:W-:Y:S01]  /*184f0*/  HMMA.16816.F32.BF16 R24, R140.reuse, R146, R24 ;  /* 0x000000928c18723c */ /* 0x040fe20000041818 */
[----:B------:R-:W1:Y:S07]  /*18500*/  LDSM.16.M88.4 R144, [R189+0x2000] ;  /* 0x00200000bd90783b */ /* 0x000e6e0000000200 */
[C---:B-----5:R-:W-:Y:S08]  /*18510*/  HMMA.16816.F32.BF16 R28, R140.reuse, R156, R28 ;  /* 0x0000009c8c1c723c */ /* 0x060ff0000004181c */
[----:B------:R-:W-:Y:S01]  /*18520*/  HMMA.16816.F32.BF16 R32, R140, R158, R32 ;  /* 0x0000009e8c20723c */ /* 0x000fe20000041820 */
[----:B------:R-:W4:Y:S04]  /*18530*/  LDSM.16.M88.4 R140, [R184+0x3000] ;  /* 0x00300000b88c783b */ /* 0x000f280000000200 */
[----:B------:R-:W5:Y:S03]  /*18540*/  LDSM.16.M88.4 R156, [R184+0x3800] ;  /* 0x00380000b89c783b */ /* 0x000f660000000200 */
        /* <DEDUP_REMOVED lines=16> */
[C---:B------:R-:W-:Y:S08]  /*18650*/  HMMA.16816.F32.BF16 R12, R144.reuse, R152, R12 ;  /* 0x00000098900c723c */ /* 0x040ff0000004180c */
[C---:B------:R-:W-:Y:S01]  /*18660*/  HMMA.16816.F32.BF16 R16, R144.reuse, R154, R16 ;  /* 0x0000009a9010723c */ /* 0x040fe20000041810 */
[----:B------:R-:W-:Y:S07]  /*18670*/  LDSM.16.M88.4 R152, [R178] ;  /* 0x00000000b298783b */ /* 0x000fee0000000200 */
[C---:B----4-:R-:W-:Y:S08]  /*18680*/  HMMA.16816.F32.BF16 R20, R144.reuse, R140, R20 ;  /* 0x0000008c9014723c */ /* 0x050ff00000041814 */
[C---:B------:R-:W-:Y:S01]  /*18690*/  HMMA.16816.F32.BF16 R24, R144.reuse, R142, R24 ;  /* 0x0000008e9018723c */ /* 0x040fe20000041818 */
[----:B------:R-:W1:Y:S07]  /*186a0*/  LDSM.16.M88.4 R140, [R192+0x4000] ;  /* 0x00400000c08c783b */ /* 0x000e6e0000000200 */
[C---:B-----5:R-:W-:Y:S08]  /*186b0*/  HMMA.16816.F32.BF16 R28, R144.reuse, R156, R28 ;  /* 0x0000009c901c723c */ /* 0x060ff0000004181c */
        /* <DEDUP_REMOVED lines=37> */
[C---:B------:R-:W-:Y:S08]  /*18910*/  HMMA.16816.F32.BF16 R28, R160.reuse, R172, R28 ;  /* 0x000000aca01c723c */ /* 0x040ff0000004181c */
[----:B------:R-:W-:Y:S08]  /*18920*/  HMMA.16816.F32.BF16 R32, R160, R174, R32 ;  /* 0x000000aea020723c */ /* 0x000ff00000041820 */
[C---:B-1----:R-:W-:Y:S08]  /*18930*/  HMMA.16816.F32.BF16 R4, R144.reuse, R148, R4 ;  /* 0x000000949004723c */ /* 0x042ff00000041804 */
[C---:B------:R-:W-:Y:S08]  /*18940*/  HMMA.16816.F32.BF16 R8, R144.reuse, R150, R8 ;  /* 0x000000969008723c */ /* 0x040ff00000041808 */
[C---:B------:R-:W-:Y:S08]  /*18950*/  HMMA.16816.F32.BF16 R12, R144.reuse, R152, R12 ;  /* 0x00000098900c723c */ /* 0x040ff0000004180c */
[C---:B------:R-:W-:Y:S08]  /*18960*/  HMMA.16816.F32.BF16 R16, R144.reuse, R154, R16 ;  /* 0x0000009a9010723c */ /* 0x040ff00000041810 */
[C---:B----4-:R-:W-:Y:S08]  /*18970*/  HMMA.16816.F32.BF16 R20, R144.reuse, R140, R20 ;  /* 0x0000008c9014723c */ /* 0x050ff00000041814 */
[C---:B------:R-:W-:Y:S08]  /*18980*/  HMMA.16816.F32.BF16 R24, R144.reuse, R142, R24 ;  /* 0x0000008e9018723c */ /* 0x040ff00000041818 */
[C---:B-----5:R-:W-:Y:S08]  /*18990*/  HMMA.16816.F32.BF16 R28, R144.reuse, R156, R28 ;  /* 0x0000009c901c723c */ /* 0x060ff0000004181c */
[----:B------:R-:W-:Y:S01]  /*189a0*/  HMMA.16816.F32.BF16 R32, R144, R158, R32 ;  /* 0x0000009e9020723c */ /* 0x000fe20000041820 */
[----:B------:R-:W-:Y:S07]  /*189b0*/  @!UPT UIADD3 URZ, URZ, URZ, URZ ;  /* 0x0000003f3f3ff290 */ /* 0x000fee000fffe03f */
[----:B------:R-:W-:-:S11]  /*189c0*/  @!P0 BRA `(.L_x_2487) ;  /* 0x0000064000008947 */ /* 0x000fd60003800000 */
        /* <DEDUP_REMOVED lines=19> */
[----:B------:R-:W-:Y:S01]  /*18b00*/  IMAD.MOV R133, RZ, RZ, -R133 ;  /* 0x000000ffff857224 */ /* 0x000fe200078e0a85 */
        /* <DEDUP_REMOVED lines=21> */
[----:B------:R-:W-:Y:S02]  /*18c60*/  LOP3.LUT R132, RZ, R141, RZ, 0x33, !PT ;  /* 0x0000008dff847212 */ /* 0x000fe400078e33ff */
[----:B------:R-:W-:Y:S07]  /*18c70*/  ISETP.NE.AND P1, PT, R141, RZ, PT ;  /* 0x000000ff8d00720c */ /* 0x000fee0003f25270 */
        /* <DEDUP_REMOVED lines=26> */
.L_x_2489:
[----:B------:R-:W-:Y:S02]  /*18e20*/  ULDC.64 UR4, c[0x0][0x118] ;  /* 0x0000460000047ab9 */ /* 0x000fe40000000a00 */
[----:B------:R-:W2:Y:S02]  /*18e30*/  LD.E R138, [R2.64+0x38] ;  /* 0x00003804028a7980 */ /* 0x000ea4000c101900 */
[----:B--2---:R-:W-:Y:S04]  /*18e40*/  LEA R138, -R138, RZ, 0x6 ;  /* 0x000000ff8a8a7211 */ /* 0x004fe800078e31ff */
[----:B------:R-:W-:Y:S02]  /*18e50*/  SHF.R.S32.HI R137, RZ, 0x1f, R138 ;  /* 0x0000001fff897819 */ /* 0x000fe4000001148a */
.L_x_2490:
[----:B------:R-:W-:Y:S05]  /*18e60*/  BSYNC B0 ;  /* 0x0000000000007941 */ /* 0x000fea0003800000 */
.L_x_2488:
[C---:B------:R-:W-:Y:S01]  /*18e70*/  LEA R200, P0, R138.reuse, R200, 0x1 ;  /* 0x000000c88ac87211 */ /* 0x040fe200078008ff */
[----:B------:R-:W-:Y:S03]  /*18e80*/  ULDC.64 UR4, c[0x0][0x118] ;  /* 0x0000460000047ab9 */ /* 0x000fe60000000a00 */
[----:B------:R-:W-:Y:S02]  /*18e90*/  LEA.HI.X R199, R138, R199, R137, 0x1, P0 ;  /* 0x000000c78ac77211 */ /* 0x000fe400000f0c89 */
[C---:B------:R-:W-:Y:S03]  /*18ea0*/  IADD3 R138, P0, R219.reuse, R200, RZ ;  /* 0x000000c8db8a7210 */ /* 0x040fe60007f1e0ff */
[--C-:B------:R-:W-:Y:S02]  /*18eb0*/  IMAD.MOV.U32 R201, RZ, RZ, R199.reuse ;  /* 0x000000ffffc97224 */ /* 0x100fe400078e00c7 */
[C---:B------:R-:W-:Y:S01]  /*18ec0*/  IMAD.X R139, R216.reuse, 0x1, R199, P0 ;  /* 0x00000001d88b7824 */ /* 0x040fe200000e06c7 */
[C---:B------:R-:W-:Y:S02]  /*18ed0*/  IADD3 R136, P0, R219.reuse, R138, RZ ;  /* 0x0000008adb887210 */ /* 0x040fe40007f1e0ff */
[----:B------:R-:W-:Y:S01]  /*18ee0*/  @!PT LDS RZ, [RZ] ;  /* 0x00000000fffff984 */ /* 0x000fe20000000800 */
[----:B------:R-:W-:Y:S01]  /*18ef0*/  @!PT LDS RZ, [RZ] ;  /* 0x00000000fffff984 */ /* 0x000fe20000000800 */
[----:B------:R-:W-:Y:S01]  /*18f00*/  @!PT LDS RZ, [RZ] ;  /* 0x00000000fffff984 */ /* 0x000fe20000000800 */
[----:B------:R1:W-:Y:S03]  /*18f10*/  LDGSTS.E.BYPASS.LTC128B.128 [R209+0x6000], [R200.64] ;  /* 0x06000000c8d17fae */ /* 0x0003e6000b901d44 */
[C---:B------:R-:W-:Y:S01]  /*18f20*/  IMAD.X R137, R216.reuse, 0x1, R139, P0 ;  /* 0x00000001d8897824 */ /* 0x040fe200000e068b */
[----:B------:R1:W-:Y:S01]  /*18f30*/  LDGSTS.E.BYPASS.LTC128B.128 [R209+0x8000], [R200.64+0x80] ;  /* 0x08000080c8d17fae */ /* 0x0003e2000b901d44 */
[----:B------:R-:W-:Y:S03]  /*18f40*/  IADD3 R132, P0, R219, R136, RZ ;  /* 0x00000088db847210 */ /* 0x000fe60007f1e0ff */
[----:B------:R1:W-:Y:S02]  /*18f50*/  LDGSTS.E.BYPASS.LTC128B.128 [R209+0xa000], [R200.64+0x100] ;  /* 0x0a000100c8d17fae */ /* 0x0003e4000b901d44 */
[----:B------:R-:W-:Y:S02]  /*18f60*/  IMAD.X R133, R216, 0x1, R137, P0 ;  /* 0x00000001d8857824 */ /* 0x000fe400000e0689 */
        /* <DEDUP_REMOVED lines=10> */
.L_x_2487:
[----:B------:R-:W-:Y:S05]  /*19010*/  BSYNC B1 ;  /* 0x0000000000017941 */ /* 0x000fea0003800000 */
.L_x_2486:
[----:B------:R-:W-:Y:S01]  /*19020*/  ULDC.64 UR4, c[0x0][0x118] ;  /* 0x0000460000047ab9 */ /* 0x000fe20000000a00 */
[----:B-1----:R-:W-:Y:S01]  /*19030*/  FMNMX.FTZ R132, R4, R135, !PT ;  /* 0x0000008704847209 */ /* 0x002fe20007810000 */
[----:B------:R1:W2:Y:S01]  /*19040*/  LD.E R133, [R2.64+0xdc] ;  /* 0x0000dc0402857980 */ /* 0x0002a2000c101900 */
        /* <DEDUP_REMOVED lines=13> */
[----:B-1----:R-:W-:Y:S02]  /*19120*/  FMNMX.FTZ R2, R16, R137, !PT ;  /* 0x0000008910027209 */ /* 0x002fe40007810000 */
        /* <DEDUP_REMOVED lines=30> */
[----:B------:R-:W-:Y:S01]  /*19310*/  FADD.FTZ R2, -R132, R135 ;  /* 0x0000008784027221 */ /* 0x000fe20000010100 */
[----:B---3--:R-:W-:Y:S05]  /*19320*/  FMNMX.FTZ R3, R134, R3, !PT ;  /* 0x0000000386037209 */ /* 0x008fea0007810000 */
[----:B------:R-:W-:Y:S02]  /*19330*/  FADD.FTZ R136, -R3, R0 ;  /* 0x0000000003887221 */ /* 0x000fe40000010100 */
[C---:B--2---:R-:W-:Y:S02]  /*19340*/  FMUL.FTZ R135, R133.reuse, R2 ;  /* 0x0000000285877220 */ /* 0x044fe40000410000 */
        /* <DEDUP_REMOVED lines=353> */
[----:B------:R-:W-:Y:S01]  /*1a960*/  FADD.FTZ R201, R201, R0 ;  /* 0x00000000c9c97221 */ /* 0x000fe20000010000 */
[----:B------:R-:W-:Y:S03]  /*1a970*/  IADD3 R0, R211, -0x1, RZ ;  /* 0xffffffffd3007810 */ /* 0x000fe60007ffe0ff */
[----:B------:R-:W-:Y:S01]  /*1a980*/  FADD.FTZ R201, R222, R201 ;  /* 0x000000c9dec97221 */ /* 0x000fe20000010000 */
[----:B------:R-:W-:Y:S04]  /*1a990*/  MOV R211, R0 ;  /* 0x0000000000d37202 */ /* 0x000fe80000000f00 */
[----:B------:R-:W-:Y:S01]  /*1a9a0*/  FADD.FTZ R224, R224, R201 ;  /* 0x000000c9e0e07221 */ /* 0x000fe20000010000 */
[----:B------:R-:W-:Y:S03]  /*1a9b0*/  MOV R0, R3 ;  /* 0x0000000300007202 */ /* 0x000fe60000000f00 */
[----:B------:R-:W-:Y:S01]  /*1a9c0*/  FADD.FTZ R215, R133, R224 ;  /* 0x000000e085d77221 */ /* 0x000fe20000010000 */
[----:B------:R-:W-:-:S05]  /*1a9d0*/  @P0 BRA `(.L_x_2491) ;  /* 0xffffcf4000000947 */ /* 0x000fca000383ffff */
.L_x_2482:
        /* <DEDUP_REMOVED lines=11> */
.L_x_2505:
[----:B--23--:R-:W-:Y:S01]  /*1aa90*/  FADD.FTZ R221, R6, R221 ;  /* 0x000000dd06dd7221 */ /* 0x00cfe20000010000 */
[----:B------:R-:W-:Y:S05]  /*1aaa0*/  BRA.DIV ~URZ, `(.L_x_2493) ;  /* 0x00001a927f007947 */ /* 0x000fea000b800000 */
[----:B------:R-:W2:Y:S04]  /*1aab0*/  SHFL.BFLY PT, R0, R215, 0x2, 0x1f ;  /* 0x0c401f00d7007f89 */ /* 0x000ea800000e0000 */
[----:B------:R-:W3:Y:S01]  /*1aac0*/  SHFL.BFLY PT, R10, R221, 0x1, 0x1f ;  /* 0x0c201f00dd0a7f89 */ /* 0x000ee200000e0000 */
[----:B--2---:R-:W-:Y:S02]  /*1aad0*/  FADD.FTZ R7, R0, R215 ;  /* 0x000000d700077221 */ /* 0x004fe40000010000 */
[----:B---3--:R-:W-:-:S03]  /*1aae0*/  FADD.FTZ R10, R221, R10 ;  /* 0x0000000add0a7221 */ /* 0x008fc60000010000 */
[----:B------:R2:W3:Y:S04]  /*1aaf0*/  SHFL.BFLY PT, R6, R7, 0x1, 0x1f ;  /* 0x0c201f0007067f89 */ /* 0x0004e800000e0000 */
.L_x_2506:
        /* <DEDUP_REMOVED lines=266> */
.L_x_2495:
[----:B------:R-:W-:Y:S02]  /*1bba0*/  ULDC.64 UR4, c[0x0][0x118] ;  /* 0x0000460000047ab9 */ /* 0x000fe40000000a00 */
[----:B------:R-:W2:Y:S04]  /*1bbb0*/  LD.E R2, [R8.64+0x60] ;  /* 0x0000600408027980 */ /* 0x000ea8000c101900 */
[----:B------:R-:W3:Y:S01]  /*1bbc0*/  LD.E R210, [R8.64+0xb4] ;  /* 0x0000b40408d27980 */ /* 0x000ee2000c101900 */
[----:B--2---:R-:W-:-:S04]  /*1bbd0*/  IMAD R3, R2, R206, R205 ;  /* 0x000000ce02037224 */ /* 0x004fc800078e02cd */
[----:B---3--:R-:W-:Y:S02]  /*1bbe0*/  IMAD R210, R210, R3, RZ ;  /* 0x00000003d2d27224 */ /* 0x008fe400078e02ff */
.L_x_2496:
[----:B------:R-:W-:Y:S05]  /*1bbf0*/  BSYNC B0 ;  /* 0x0000000000007941 */ /* 0x000fea0003800000 */
.L_x_2494:
[----:B------:R-:W-:Y:S02]  /*1bc00*/  ULDC.64 UR4, c[0x0][0x118] ;  /* 0x0000460000047ab9 */ /* 0x000fe40000000a00 */
[----:B------:R1:W5:Y:S04]  /*1bc10*/  LD.E.64 R66, [R8.64+0x70] ;  /* 0x0000700408427980 */ /* 0x000368000c101b00 */
[----:B------:R1:W5:Y:S01]  /*1bc20*/  LD.E.64 R68, [R8.64+0xa0] ;  /* 0x0000a00408447980 */ /* 0x000362000c101b00 */
[----:B------:R-:W-:Y:S01]  /*1bc30*/  WARPSYNC 0xffffffff ;  /* 0xffffffff00007948 */ /* 0x000fe20003800000 */
[----:B------:R-:W-:Y:S01]  /*1bc40*/  SHF.R.S32.HI R10, RZ, 0x1f, R13 ;  /* 0x0000001fff0a7819 */ /* 0x000fe2000001140d */
[----:B------:R-:W-:Y:S01]  /*1bc50*/  BSSY B0, `(.L_x_2497) ;  /* 0x000002b000007945 */ /* 0x000fe20003800000 */
[----:B------:R-:W-:Y:S02]  /*1bc60*/  BAR.SYNC.DEFER_BLOCKING 0x0 ;  /* 0x0000000000007b1d */ /* 0x000fe40000010000 */
[----:B------:R-:W-:-:S04]  /*1bc70*/  LEA.HI R10, R10, R13, RZ, 0x2 ;  /* 0x0000000d0a0a7211 */ /* 0x000fc800078f10ff */
[----:B------:R-:W2:Y:S01]  /*1bc80*/  S2R R2, SR_TID.X ;  /* 0x0000000000027919 */ /* 0x000ea20000002100 */
[----:B------:R-:W-:Y:S02]  /*1bc90*/  LOP3.LUT R10, R10, 0xffffffc, RZ, 0xc0, !PT ;  /* 0x0ffffffc0a0a7812 */ /* 0x000fe400078ec0ff */
[----:B-1----:R-:W-:Y:S01]  /*1bca0*/  LOP3.LUT R9, R11, 0xffffffe0, RZ, 0xc0, !PT ;  /* 0xffffffe00b097812 */ /* 0x002fe200078ec0ff */
[----:B------:R1:W3:Y:S04]  /*1bcb0*/  LDS.128 R56, [R209] ;  /* 0x00000000d1387984 */ /* 0x0002e80000000c00 */
[----:B------:R-:W-:Y:S01]  /*1bcc0*/  IMAD.IADD R9, R4, 0x1, -R9 ;  /* 0x0000000104097824 */ /* 0x000fe200078e0a09 */
[----:B------:R1:W4:Y:S01]  /*1bcd0*/  LDS.128 R52, [R209+0x800] ;  /* 0x00080000d1347984 */ /* 0x0003220000000c00 */
[----:B--2---:R-:W-:-:S03]  /*1bce0*/  SHF.R.S32.HI R3, RZ, 0x1f, R2 ;  /* 0x0000001fff037819 */ /* 0x004fc60000011402 */
[----:B------:R1:W2:Y:S01]  /*1bcf0*/  LDS.128 R48, [R209+0x1000] ;  /* 0x00100000d1307984 */ /* 0x0002a20000000c00 */
[----:B------:R-:W-:Y:S02]  /*1bd00*/  LOP3.LUT P0, RZ, R9, 0x3, RZ, 0xc0, !PT ;  /* 0x0000000309ff7812 */ /* 0x000fe4000780c0ff */
[----:B------:R-:W-:Y:S01]  /*1bd10*/  LEA.HI R3, R3, R2, RZ, 0x5 ;  /* 0x0000000203037211 */ /* 0x000fe200078f28ff */
[----:B------:R1:W1:Y:S03]  /*1bd20*/  LDS.128 R44, [R209+0x1800] ;  /* 0x00180000d12c7984 */ /* 0x0002660000000c00 */
[----:B------:R-:W-:Y:S01]  /*1bd30*/  LOP3.LUT R3, R3, 0xffffffe0, RZ, 0xc0, !PT ;  /* 0xffffffe003037812 */ /* 0x000fe200078ec0ff */
[----:B------:R1:W1:Y:S04]  /*1bd40*/  LDS.128 R40, [R209+0x2000] ;  /* 0x00200000d1287984 */ /* 0x0002680000000c00 */
[----:B------:R1:W1:Y:S01]  /*1bd50*/  LDS.128 R36, [R209+0x2800] ;  /* 0x00280000d1247984 */ /* 0x0002620000000c00 */
[----:B------:R-:W-:-:S03]  /*1bd60*/  IMAD.IADD R3, R2, 0x1, -R3 ;  /* 0x0000000102037824 */ /* 0x000fc600078e0a03 */
[----:B------:R1:W1:Y:S02]  /*1bd70*/  LDS.128 R32, [R209+0x3000] ;  /* 0x00300000d1207984 */ /* 0x0002640000000c00 */
[----:B------:R-:W-:Y:S02]  /*1bd80*/  SHF.R.S32.HI R8, RZ, 0x1f, R3 ;  /* 0x0000001fff087819 */ /* 0x000fe40000011403 */
[----:B------:R1:W1:Y:S02]  /*1bd90*/  LDS.128 R28, [R209+0x3800] ;  /* 0x00380000d11c7984 */ /* 0x0002640000000c00 */
[----:B------:R-:W-:Y:S01]  /*1bda0*/  LEA.HI R8, R8, R3, RZ, 0x2 ;  /* 0x0000000308087211 */ /* 0x000fe200078f10ff */
[----:B------:R-:W-:Y:S01]  /*1bdb0*/  IMAD.IADD R3, R13, 0x1, -R10 ;  /* 0x000000010d037824 */ /* 0x000fe200078e0a0a */
[----:B------:R1:W1:Y:S02]  /*1bdc0*/  LDS.128 R24, [R209+0x4000] ;  /* 0x00400000d1187984 */ /* 0x0002640000000c00 */
[----:B------:R-:W-:-:S02]  /*1bdd0*/  SHF.R.S32.HI R8, RZ, 0x2, R8 ;  /* 0x00000002ff087819 */ /* 0x000fc40000011408 */
[----:B------:R1:W1:Y:S03]  /*1bde0*/  LDS.128 R20, [R209+0x4800] ;  /* 0x00480000d1147984 */ /* 0x0002660000000c00 */
[----:B------:R-:W-:Y:S01]  /*1bdf0*/  IMAD R3, R3, 0x10, R8 ;  /* 0x0000001003037824 */ /* 0x000fe200078e0208 */
[----:B------:R1:W1:Y:S04]  /*1be00*/  LDS.128 R16, [R209+0x5000] ;  /* 0x00500000d1107984 */ /* 0x0002680000000c00 */
[----:B------:R1:W1:Y:S01]  /*1be10*/  LDS.128 R60, [R209+0x5800] ;  /* 0x00580000d13c7984 */ /* 0x0002620000000c00 */
[----:B------:R-:W-:Y:S05]  /*1be20*/  @P0 BRA `(.L_x_2498) ;  /* 0x000000d000000947 */ /* 0x000fea0003800000 */
[----:B---34-:R-:W-:Y:S01]  /*1be30*/  IMAD R210, R207, 0x40, R210 ;  /* 0x00000040cfd27824 */ /* 0x018fe200078e02d2 */
        /* <DEDUP_REMOVED lines=12> */
.L_x_2498:
[----:B---34-:R-:W-:Y:S05]  /*1bf00*/  BSYNC B0 ;  /* 0x0000000000007941 */ /* 0x018fea0003800000 */
.L_x_2497:
[----:B------:R-:W-:Y:S01]  /*1bf10*/  LEA.HI R3, R5, R4, RZ, 0x3 ;  /* 0x0000000405037211 */ /* 0x000fe200078f18ff */
[----:B------:R-:W-:Y:S01]  /*1bf20*/  IMAD.SHL.U32 R207, R207, 0x40, RZ ;  /* 0x00000040cfcf7824 */ /* 0x000fe200078e00ff */
[----:B------:R-:W-:Y:S02]  /*1bf30*/  BSSY B0, `(.L_x_2499) ;  /* 0x0000022000007945 */ /* 0x000fe40003800000 */
[----:B------:R-:W-:Y:S01]  /*1bf40*/  LOP3.LUT R3, R3, 0xfffffff8, RZ, 0xc0, !PT ;  /* 0xfffffff803037812 */ /* 0x000fe200078ec0ff */
[----:B------:R-:W-:-:S04]  /*1bf50*/  IMAD R5, R65, R207, RZ ;  /* 0x000000cf41057224 */ /* 0x000fc800078e02ff */
[----:B------:R-:W-:Y:S01]  /*1bf60*/  IMAD.IADD R3, R4, 0x1, -R3 ;  /* 0x0000000104037824 */ /* 0x000fe200078e0a03 */
[----:B------:R-:W-:-:S03]  /*1bf70*/  SHF.R.S32.HI R4, RZ, 0x1f, R207 ;  /* 0x0000001fff047819 */ /* 0x000fc600000114cf */
[----:B------:R-:W-:Y:S01]  /*1bf80*/  IMAD.SHL.U32 R8, R3, 0x8, RZ ;  /* 0x0000000803087824 */ /* 0x000fe200078e00ff */
[----:B------:R-:W-:Y:S01]  /*1bf90*/  SHF.R.S32.HI R3, RZ, 0x1f, R2 ;  /* 0x0000001fff037819 */ /* 0x000fe20000011402 */
[----:B------:R-:W-:-:S03]  /*1bfa0*/  IMAD R5, R64, R4, R5 ;  /* 0x0000000440057224 */ /* 0x000fc600078e0205 */
[----:B------:R-:W-:Y:S02]  /*1bfb0*/  SHF.R.S32.HI R9, RZ, 0x1f, R8 ;  /* 0x0000001fff097819 */ /* 0x000fe40000011408 */
[----:B------:R-:W-:-:S03]  /*1bfc0*/  LEA.HI R3, R3, R2, RZ, 0x3 ;  /* 0x0000000203037211 */ /* 0x000fc600078f18ff */
[----:B------:R-:W-:Y:S01]  /*1bfd0*/  IMAD.WIDE.U32 R8, R64, R207, R8 ;  /* 0x000000cf40087225 */ /* 0x000fe200078e0008 */
[----:B------:R-:W-:-:S03]  /*1bfe0*/  SHF.R.S32.HI R3, RZ, 0x3, R3 ;  /* 0x00000003ff037819 */ /* 0x000fc60000011403 */
[----:B------:R-:W-:Y:S01]  /*1bff0*/  IMAD.IADD R207, R208, 0x1, -R207 ;  /* 0x00000001d0cf7824 */ /* 0x000fe200078e0acf */
[----:B------:R-:W-:-:S04]  /*1c000*/  IADD3 R6, P0, R6, R8, RZ ;  /* 0x0000000806067210 */ /* 0x000fc80007f1e0ff */
[----:B------:R-:W-:Y:S01]  /*1c010*/  IADD3.X R7, R0, R9, R5, P0, !PT ;  /* 0x0000000900077210 */ /* 0x000fe200007fe405 */
[----:B------:R-:W-:Y:S01]  /*1c020*/  IMAD R5, R15, R205, RZ ;  /* 0x000000cd0f057224 */ /* 0x000fe200078e02ff */
[----:B------:R-:W-:Y:S02]  /*1c030*/  ISETP.GE.AND P0, PT, R3, R207, PT ;  /* 0x000000cf0300720c */ /* 0x000fe40003f06270 */
[----:B------:R-:W-:-:S05]  /*1c040*/  SHF.R.S32.HI R0, RZ, 0x1f, R205 ;  /* 0x0000001fff007819 */ /* 0x000fca00000114cd */
[C---:B------:R-:W-:Y:S01]  /*1c050*/  IMAD R0, R14.reuse, R0, R5 ;  /* 0x000000000e007224 */ /* 0x040fe200078e0205 */
[----:B------:R-:W-:Y:S01]  /*1c060*/  SHF.R.S32.HI R5, RZ, 0x1f, R3 ;  /* 0x0000001fff057819 */ /* 0x000fe20000011403 */
[----:B------:R-:W-:-:S04]  /*1c070*/  IMAD.WIDE.U32 R14, R14, R205, R6 ;  /* 0x000000cd0e0e7225 */ /* 0x000fc800078e0006 */
[----:B------:R-:W-:Y:S01]  /*1c080*/  IMAD.IADD R11, R15, 0x1, R0 ;  /* 0x000000010f0b7824 */ /* 0x000fe200078e0200 */
[----:B------:R-:W-:Y:S05]  /*1c090*/  @P0 BRA `(.L_x_2500) ;  /* 0x000000b000000947 */ /* 0x000fea0003800000 */
[----:B------:R-:W-:Y:S01]  /*1c0a0*/  MOV R10, R14 ;  /* 0x0000000e000a7202 */ /* 0x000fe20000000f00 */
[----:B------:R-:W-:Y:S01]  /*1c0b0*/  IMAD R0, R65, R3, RZ ;  /* 0x0000000341007224 */ /* 0x000fe200078e02ff */
[----:B------:R-:W-:-:S03]  /*1c0c0*/  ULDC.64 UR4, c[0x0][0x118] ;  /* 0x0000460000047ab9 */ /* 0x000fc60000000a00 */
[----:B------:R-:W-:-:S04]  /*1c0d0*/  IMAD.WIDE.U32 R6, R3, R64, R10 ;  /* 0x0000004003067225 */ /* 0x000fc800078e000a */
[----:B------:R-:W-:Y:S01]  /*1c0e0*/  IMAD R0, R64, R5, R0 ;  /* 0x0000000540007224 */ /* 0x000fe200078e0200 */
[----:B-----5:R-:W-:-:S04]  /*1c0f0*/  LEA R8, P0, R6, R66, 0x1 ;  /* 0x0000004206087211 */ /* 0x020fc800078008ff */
[----:B------:R-:W-:-:S04]  /*1c100*/  IADD3 R7, R7, R0, RZ ;  /* 0x0000000007077210 */ /* 0x000fc80007ffe0ff */
[----:B------:R-:W-:-:S05]  /*1c110*/  LEA.HI.X R9, R6, R67, R7, 0x1, P0 ;  /* 0x0000004306097211 */ /* 0x000fca00000f0c07 */
[----:B------:R3:W-:Y:S04]  /*1c120*/  ST.E.128 [R8.64], R56 ;  /* 0x0000003808007985 */ /* 0x0007e8000c101d04 */
[----:B-1----:R3:W-:Y:S04]  /*1c130*/  ST.E.128 [R8.64+0x80], R40 ;  /* 0x0000802808007985 */ /* 0x0027e8000c101d04 */
[----:B------:R3:W-:Y:S02]  /*1c140*/  ST.E.128 [R8.64+0x100], R24 ;  /* 0x0001001808007985 */ /* 0x0007e4000c101d04 */
.L_x_2500:
[----:B------:R-:W-:Y:S05]  /*1c150*/  BSYNC B0 ;  /* 0x0000000000007941 */ /* 0x000fea0003800000 */
.L_x_2499:
[----:B------:R-:W-:Y:S01]  /*1c160*/  IADD3 R0, R3, 0x10, RZ ;  /* 0x0000001003007810 */ /* 0x000fe20007ffe0ff */
[----:B------:R-:W-:Y:S03]  /*1c170*/  BSSY B0, `(.L_x_2501) ;  /* 0x0000011000007945 */ /* 0x000fe60003800000 */
[----:B------:R-:W-:-:S13]  /*1c180*/  ISETP.GE.AND P0, PT, R0, R207, PT ;  /* 0x000000cf0000720c */ /* 0x000fda0003f06270 */
[----:B------:R-:W-:Y:S05]  /*1c190*/  @P0 BRA `(.L_x_2502) ;  /* 0x000000e000000947 */ /* 0x000fea0003800000 */
[----:B---3--:R-:W-:Y:S01]  /*1c1a0*/  IADD3 R9, P0, R3, 0x10, RZ ;  /* 0x0000001003097810 */ /* 0x008fe20007f1e0ff */
[----:B------:R-:W-:Y:S01]  /*1c1b0*/  IMAD.MOV.U32 R12, RZ, RZ, R14 ;  /* 0x000000ffff0c7224 */ /* 0x000fe200078e000e */
[----:B------:R-:W-:Y:S01]  /*1c1c0*/  MOV R13, R11 ;  /* 0x0000000b000d7202 */ /* 0x000fe20000000f00 */
[----:B------:R-:W-:Y:S02]  /*1c1d0*/  ULDC.64 UR4, c[0x0][0x118] ;  /* 0x0000460000047ab9 */ /* 0x000fe40000000a00 */
[----:B------:R-:W-:Y:S02]  /*1c1e0*/  IMAD.X R7, RZ, RZ, R5, P0 ;  /* 0x000000ffff077224 */ /* 0x000fe400000e0605 */
[----:B------:R-:W-:-:S04]  /*1c1f0*/  IMAD.WIDE.U32 R12, R64, R9, R12 ;  /* 0x00000009400c7225 */ /* 0x000fc800078e000c */
[----:B------:R-:W-:Y:S01]  /*1c200*/  IMAD R7, R7, R64, RZ ;  /* 0x0000004007077224 */ /* 0x000fe200078e02ff */
[----:B-----5:R-:W-:-:S03]  /*1c210*/  LEA R6, P0, R12, R66, 0x1 ;  /* 0x000000420c067211 */ /* 0x020fc600078008ff */
[----:B------:R-:W-:-:S05]  /*1c220*/  IMAD R7, R65, R9, R7 ;  /* 0x0000000941077224 */ /* 0x000fca00078e0207 */
[----:B------:R-:W-:-:S04]  /*1c230*/  IADD3 R7, R13, R7, RZ ;  /* 0x000000070d077210 */ /* 0x000fc80007ffe0ff */
[----:B------:R-:W-:-:S05]  /*1c240*/  LEA.HI.X R7, R12, R67, R7, 0x1, P0 ;  /* 0x000000430c077211 */ /* 0x000fca00000f0c07 */
[----:B------:R3:W-:Y:S04]  /*1c250*/  ST.E.128 [R6.64], R52 ;  /* 0x0000003406007985 */ /* 0x0007e8000c101d04 */
[----:B-1----:R3:W-:Y:S04]  /*1c260*/  ST.E.128 [R6.64+0x80], R36 ;  /* 0x0000802406007985 */ /* 0x0027e8000c101d04 */
[----:B------:R3:W-:Y:S02]  /*1c270*/  ST.E.128 [R6.64+0x100], R20 ;  /* 0x0001001406007985 */ /* 0x0007e4000c101d04 */
.L_x_2502:
[----:B------:R-:W-:Y:S05]  /*1c280*/  BSYNC B0 ;  /* 0x0000000000007941 */ /* 0x000fea0003800000 */
.L_x_2501:
        /* <DEDUP_REMOVED lines=15> */
[----:B--2---:R2:W-:Y:S04]  /*1c380*/  ST.E.128 [R6.64], R48 ;  /* 0x0000003006007985 */ /* 0x0045e8000c101d04 */
[----:B-1----:R2:W-:Y:S04]  /*1c390*/  ST.E.128 [R6.64+0x80], R32 ;  /* 0x0000802006007985 */ /* 0x0025e8000c101d04 */
[----:B------:R2:W-:Y:S02]  /*1c3a0*/  ST.E.128 [R6.64+0x100], R16 ;  /* 0x0001001006007985 */ /* 0x0005e4000c101d04 */
.L_x_2504:
[----:B------:R-:W-:Y:S05]  /*1c3b0*/  BSYNC B0 ;  /* 0x0000000000007941 */ /* 0x000fea0003800000 */
.L_x_2503:
[----:B------:R-:W-:Y:S01]  /*1c3c0*/  IADD3 R0, R3, 0x30, RZ ;  /* 0x0000003003007810 */ /* 0x000fe20007ffe0ff */
[----:B------:R-:W-:-:S03]  /*1c3d0*/  IMAD.MOV.U32 R205, RZ, RZ, 0x0 ;  /* 0x00000000ffcd7424 */ /* 0x000fc600078e00ff */
[----:B------:R-:W-:-:S13]  /*1c3e0*/  ISETP.GE.AND P0, PT, R0, R207, PT ;  /* 0x000000cf0000720c */ /* 0x000fda0003f06270 */
[----:B------:R-:W-:Y:S05]  /*1c3f0*/  @P0 RET.REL.NODEC R204 `(_ZN5flash24flash_fwd_splitkv_kernelI23Flash_fwd_kernel_traitsILi192ELi64ELi64ELi4ELb0ELb0EN7cutlass10bfloat16_tE19Flash_kernel_traitsILi192ELi64ELi64ELi4ES3_EELb1ELb0ELb0ELb0ELb1ELb0ELb0ELb1EEEvNS_16Flash_fwd_paramsE) ;  /* 0xfffe3c00cc000950 */ /* 0x000fea0003c3ffff */
[----:B------:R-:W-:Y:S01]  /*1c400*/  IADD3 R3, P0, R3, 0x30, RZ ;  /* 0x0000003003037810 */ /* 0x000fe20007f1e0ff */
[----:B--23--:R-:W-:Y:S01]  /*1c410*/  IMAD.MOV.U32 R7, RZ, RZ, R11 ;  /* 0x000000ffff077224 */ /* 0x00cfe200078e000b */
[----:B------:R-:W-:Y:S01]  /*1c420*/  MOV R6, R14 ;  /* 0x0000000e00067202 */ /* 0x000fe20000000f00 */
[----:B------:R-:W-:Y:S01]  /*1c430*/  IMAD.MOV.U32 R205, RZ, RZ, 0x0 ;  /* 0x00000000ffcd7424 */ /* 0x000fe200078e00ff */
[----:B------:R-:W-:Y:S01]  /*1c440*/  IADD3.X R5, RZ, R5, RZ, P0, !PT ;  /* 0x00000005ff057210 */ /* 0x000fe200007fe4ff */
[----:B------:R-:W-:Y:S02]  /*1c450*/  ULDC.64 UR4, c[0x0][0x118] ;  /* 0x0000460000047ab9 */ /* 0x000fe40000000a00 */
[----:B------:R-:W-:-:S04]  /*1c460*/  IMAD.WIDE.U32 R6, R64, R3, R6 ;  /* 0x0000000340067225 */ /* 0x000fc800078e0006 */
[----:B------:R-:W-:Y:S01]  /*1c470*/  IMAD R5, R5, R64, RZ ;  /* 0x0000004005057224 */ /* 0x000fe200078e02ff */
[----:B-----5:R-:W-:-:S03]  /*1c480*/  LEA R2, P0, R6, R66, 0x1 ;  /* 0x0000004206027211 */ /* 0x020fc600078008ff */
[----:B------:R-:W-:-:S05]  /*1c490*/  IMAD R5, R65, R3, R5 ;  /* 0x0000000341057224 */ /* 0x000fca00078e0205 */
[----:B------:R-:W-:-:S04]  /*1c4a0*/  IADD3 R5, R7, R5, RZ ;  /* 0x0000000507057210 */ /* 0x000fc80007ffe0ff */
[----:B------:R-:W-:-:S05]  /*1c4b0*/  LEA.HI.X R3, R6, R67, R5, 0x1, P0 ;  /* 0x0000004306037211 */ /* 0x000fca00000f0c05 */
[----:B-1----:R1:W-:Y:S04]  /*1c4c0*/  ST.E.128 [R2.64], R44 ;  /* 0x0000002c02007985 */ /* 0x0023e8000c101d04 */
[----:B------:R1:W-:Y:S04]  /*1c4d0*/  ST.E.128 [R2.64+0x80], R28 ;  /* 0x0000801c02007985 */ /* 0x0003e8000c101d04 */
[----:B------:R1:W-:Y:S01]  /*1c4e0*/  ST.E.128 [R2.64+0x100], R60 ;  /* 0x0001003c02007985 */ /* 0x0003e2000c101d04 */
[----:B------:R-:W-:Y:S05]  /*1c4f0*/  RET.REL.NODEC R204 `(_ZN5flash24flash_fwd_splitkv_kernelI23Flash_fwd_kernel_traitsILi192ELi64ELi64ELi4ELb0ELb0EN7cutlass10bfloat16_tE19Flash_kernel_traitsILi192ELi64ELi64ELi4ES3_EELb1ELb0ELb0ELb0ELb1ELb0ELb0ELb1EEEvNS_16Flash_fwd_paramsE) ;  /* 0xfffe3b00cc007950 */ /* 0x000fea0003c3ffff */
.L_x_2492:
[----:B------:R-:W-:Y:S02]  /*1c500*/  MOV R6, 0x2 ;  /* 0x0000000200067802 */ /* 0x000fe40000000f00 */
[----:B------:R-:W-:-:S02]  /*1c510*/  MOV R4, 0x1c530 ;  /* 0x0001c53000047802 */ /* 0x000fc40000000f00 */
[----:B-1---5:R-:W-:Y:S05]  /*1c520*/  CALL.REL.NOINC `($__internal_18_$__cuda_sm70_shflsync_bfly_p) ;  /* 0x000000f000007944 */ /* 0x022fea0003c00000 */
[----:B-12---:R-:W-:Y:S05]  /*1c530*/  BRA `(.L_x_2505) ;  /* 0xffffe55000007947 */ /* 0x006fea000383ffff */
.L_x_2493:
[----:B------:R-:W-:Y:S02]  /*1c540*/  MOV R6, 0x1 ;  /* 0x0000000100067802 */ /* 0x000fe40000000f00 */
[----:B------:R-:W-:-:S02]  /*1c550*/  MOV R4, 0x1c570 ;  /* 0x0001c57000047802 */ /* 0x000fc40000000f00 */
[----:B-1---5:R-:W-:Y:S05]  /*1c560*/  CALL.REL.NOINC `($__internal_18_$__cuda_sm70_shflsync_bfly_p) ;  /* 0x000000b000007944 */ /* 0x022fea0003c00000 */
[----:B--2---:R-:W-:Y:S01]  /*1c570*/  FADD.FTZ R10, R221, R6 ;  /* 0x00000006dd0a7221 */ /* 0x004fe20000010000 */
[----:B-1----:R-:W-:-:S02]  /*1c580*/  MOV R221, R215 ;  /* 0x000000d700dd7202 */ /* 0x002fc40000000f00 */
[----:B------:R-:W-:Y:S02]  /*1c590*/  MOV R6, 0x2 ;  /* 0x0000000200067802 */ /* 0x000fe40000000f00 */
[----:B------:R-:W-:Y:S02]  /*1c5a0*/  MOV R4, 0x1c5c0 ;  /* 0x0001c5c000047802 */ /* 0x000fe40000000f00 */
[----:B------:R-:W-:Y:S05]  /*1c5b0*/  CALL.REL.NOINC `($__internal_18_$__cuda_sm70_shflsync_bfly_p) ;  /* 0x0000006000007944 */ /* 0x000fea0003c00000 */
[----:B--2---:R-:W-:Y:S01]  /*1c5c0*/  FADD.FTZ R7, R215, R6 ;  /* 0x00000006d7077221 */ /* 0x004fe20000010000 */
[----:B------:R-:W-:Y:S02]  /*1c5d0*/  MOV R6, 0x1 ;  /* 0x0000000100067802 */ /* 0x000fe40000000f00 */
[----:B------:R-:W-:Y:S02]  /*1c5e0*/  MOV R4, 0x1c610 ;  /* 0x0001c61000047802 */ /* 0x000fe40000000f00 */
[----:B-1----:R-:W-:Y:S02]  /*1c5f0*/  MOV R221, R7 ;  /* 0x0000000700dd7202 */ /* 0x002fe40000000f00 */
[----:B------:R-:W-:Y:S05]  /*1c600*/  CALL.REL.NOINC `($__internal_18_$__cuda_sm70_shflsync_bfly_p) ;  /* 0x0000001000007944 */ /* 0x000fea0003c00000 */
[----:B-12---:R-:W-:Y:S05]  /*1c610*/  BRA `(.L_x_2506) ;  /* 0xffffe4e000007947 */ /* 0x006fea000383ffff */
        .weak           $__internal_18_$__cuda_sm70_shflsync_bfly_p
        .type           $__internal_18_$__cuda_sm70_shflsync_bfly_p,@function
        .size           $__internal_18_$__cuda_sm70_shflsync_bfly_p,(.L_x_4391 - $__internal_18_$__cuda_sm70_shflsync_bfly_p)
$__internal_18_$__cuda_sm70_shflsync_bfly_p:
[----:B------:R-:W-:Y:S01]  /*1c620*/  MOV R12, R4 ;  /* 0x00000004000c7202 */ /* 0x000fe20000000f00 */
[----:B------:R-:W-:Y:S04]  /*1c630*/  WARPSYNC R0 ;  /* 0x0000000000007348 */ /* 0x000fe80003800000 */
[----:B------:R-:W-:Y:S01]  /*1c640*/  MOV R13, 0x0 ;  /* 0x00000000000d7802 */ /* 0x000fe20000000f00 */
[----:B------:R1:W2:Y:S03]  /*1c650*/  SHFL.BFLY PT, R6, R221, R6, R5 ;  /* 0x0c000006dd067389 */ /* 0x0002a600000e0005 */
[----:B------:R-:W-:Y:S05]  /*1c660*/  RET.REL.NODEC R12 `(_ZN5flash24flash_fwd_splitkv_kernelI23Flash_fwd_kernel_traitsILi192ELi64ELi64ELi4ELb0ELb0EN7cutlass10bfloat16_tE19Flash_kernel_traitsILi192ELi64ELi64ELi4ES3_EELb1ELb0ELb0ELb0ELb1ELb0ELb0ELb1EEEvNS_16Flash_fwd_paramsE) ;  /* 0xfffe39900c007950 */ /* 0x000fea0003c3ffff */
.L_x_2507:
        /* <DEDUP_REMOVED lines=9> */
.L_x_4391:


//--------------------- .text._ZN5flash24flash_fwd_splitkv_kernelI23Flash_fwd_kernel_traitsILi192ELi64ELi64ELi4ELb0ELb0EN7cutlass10bfloat16_tE19Flash_kernel_traitsILi192ELi64ELi64ELi4ES3_EELb1ELb0ELb0ELb0ELb1ELb1ELb0ELb1EEEvNS_16Flash_fwd_paramsE --------------------------
	.section	.text._ZN5flash24flash_fwd_splitkv_kernelI23Flash_fwd_kernel_traitsILi192ELi64ELi64ELi4ELb0ELb0EN7cutlass10bfloat16_tE19Flash_kernel_traitsILi192ELi64ELi64ELi4ES3_EELb1ELb0ELb0ELb0ELb1ELb1ELb0ELb1EEEvNS_16Flash_fwd_paramsE,"ax",@progbits
	.sectioninfo	@"SHI_REGISTERS=244"
	.align	128
        .global         _ZN5flash24flash_fwd_splitkv_kernelI23Flash_fwd_kernel_traitsILi192ELi64ELi64ELi4ELb0ELb0EN7cutlass10bfloat16_tE19Flash_kernel_traitsILi192ELi64ELi64ELi4ES3_EELb1ELb0ELb0ELb0ELb1ELb1ELb0ELb1EEEvNS_16Flash_fwd_paramsE
        .type           _ZN5flash24flash_fwd_splitkv_kernelI23Flash_fwd_kernel_traitsILi192ELi64ELi64ELi4ELb0ELb0EN7cutlass10bfloat16_tE19Flash_kernel_traitsILi192ELi64ELi64ELi4ES3_EELb1ELb0ELb0ELb0ELb1ELb1ELb0ELb1EEEvNS_16Flash_fwd_paramsE,@function
        .size           _ZN5flash24flash_fwd_splitkv_kernelI23Flash_fwd_kernel_traitsILi192ELi64ELi64ELi4ELb0ELb0EN7cutlass10bfloat16_tE19Flash_kernel_traitsILi192ELi64ELi64ELi4ES3_EELb1ELb0ELb0ELb0ELb1ELb1ELb0ELb1EEEvNS_16Flash_fwd_paramsE,(.L_x_4393 - _ZN5flash24flash_fwd_splitkv_kernelI23Flash_fwd_kernel_traitsILi192ELi64ELi64ELi4ELb0ELb0EN7cutlass10bfloat16_tE19Flash_kernel_traitsILi192ELi64ELi64ELi4ES3_EELb1ELb0ELb0ELb0ELb1ELb1ELb0ELb1EEEvNS_16Flash_fwd_paramsE)
        .other          _ZN5flash24flash_fwd_splitkv_kernelI23Flash_fwd_kernel_traitsILi192ELi64ELi64ELi4ELb0ELb0EN7cutlass10bfloat16_tE19Flash_kernel_traitsILi192ELi64ELi64ELi4ES3_EELb1ELb0ELb0ELb0ELb1ELb1ELb0ELb1EEEvNS_16Flash_fwd_paramsE,@"STO_CUDA_ENTRY STV_DEFAULT"
_ZN5flash24flash_fwd_splitkv_kernelI23Flash_fwd_kernel_traitsILi192ELi64ELi64ELi4ELb0ELb0EN7cutlass10bfloat16_tE19Flash_kernel_traitsILi192ELi64ELi64ELi4ES3_EELb1ELb0ELb0ELb0ELb1ELb1ELb0ELb1EEEvNS_16Flash_fwd_paramsE:
.text._ZN5flash24flash_fwd_splitkv_kernelI23Flash_fwd_kernel_traitsILi192ELi64ELi64ELi4ELb0ELb0EN7cutlass10bfloat16_tE19Flash_kernel_traitsILi192ELi64ELi64ELi4ES3_EELb1ELb0ELb0ELb0ELb1ELb1ELb0ELb1EEEvNS_16Flash_fwd_paramsE:
        /* <DEDUP_REMOVED lines=9> */
[----:B-123--:R-:W-:Y:S05]  /*0090*/  CALL.REL.NOINC `($_ZN5flash24flash_fwd_splitkv_kernelI23Flash_fwd_kernel_traitsILi192ELi64ELi64ELi4ELb0ELb0EN7cutlass10bfloat16_tE19Flash_kernel_traitsILi192ELi64ELi64ELi4ES3_EELb1ELb0ELb0ELb0ELb1ELb1ELb0ELb1EEEvNS_16Flash_fwd_paramsE$_ZN5flash30compute_attn_1rowblock_splitkvI23Flash_fwd_kernel_traitsILi192ELi64ELi64ELi4ELb0ELb0EN7cutlass10bfloat16_tE19Flash_kernel_traitsILi192ELi64ELi64ELi4ES3_EELb1ELb0ELb0ELb0ELb1ELb1ELb0ELb1ENS_16Flash_fwd_paramsEEEvRKT8_iiiii) ;  /* 0x0000002000007944 */ /* 0x00efea0003c00000 */
[----:B------:R-:W-:Y:S05]  /*00a0*/  BSYNC B3 ;  /* 0x0000000000037941 */ /* 0x000fea0003800000 */
.L_x_2508:
[----:B------:R-:W-:Y:S05]  /*00b0*/  EXIT ;  /* 0x000000000000794d */ /* 0x000fea0003800000 */
        .type           $_ZN5flash24flash_fwd_splitkv_kernelI23Flash_fwd_kernel_traitsILi192ELi64ELi64ELi4ELb0ELb0EN7cutlass10bfloat16_tE19Flash_kernel_traitsILi192ELi64ELi64ELi4ES3_EELb1ELb0ELb0ELb0ELb1ELb1ELb0ELb1EEEvNS_16Flash_fwd_paramsE$_ZN5flash30compute_attn_1rowblock_splitkvI23Flash_fwd_kernel_traitsILi192ELi64ELi64ELi4ELb0ELb0EN7cutlass10bfloat16_tE19Flash_kernel_traitsILi192ELi64ELi64ELi4ES3_EELb1ELb0ELb0ELb0ELb1ELb1ELb0ELb1ENS_16Flash_fwd_paramsEEEvRKT8_iiiii,@function
        .size           $_ZN5flash24flash_fwd_splitkv_kernelI23Flash_fwd_kernel_traitsILi192ELi64ELi64ELi4ELb0ELb0EN7cutlass10bfloat16_tE19Flash_kernel_traitsILi192ELi64ELi64ELi4ES3_EELb1ELb0ELb0ELb0ELb1ELb1ELb0ELb1EEEvNS_16Flash_fwd_paramsE$_ZN5flash30compute_attn_1rowblock_splitkvI23Flash_fwd_kernel_traitsILi192ELi64ELi64ELi4ELb0ELb0EN7cutlass10bfloat16_tE19Flash_kernel_traitsILi192ELi64ELi64ELi4ES3_EELb1ELb0ELb0ELb0ELb1ELb1ELb0ELb1ENS_16Flash_fwd_paramsEEEvRKT8_iiiii,($__internal_19_$__cuda_sm70_shflsync_bfly_p - $_ZN5flash24flash_fwd_splitkv_kernelI23Flash_fwd_kernel_traitsILi192ELi64ELi64ELi4ELb0ELb0EN7cutlass10bfloat16_tE19Flash_kernel_traitsILi192ELi64ELi64ELi4ES3_EELb1ELb0ELb0ELb0ELb1ELb1ELb0ELb1EEEvNS_16Flash_fwd_paramsE$_ZN5flash30compute_attn_1rowblock_splitkvI23Flash_fwd_kernel_traitsILi192ELi64ELi64ELi4ELb0ELb0EN7cutlass10bfloat16_tE19Flash_kernel_traitsILi192ELi64ELi64ELi4ES3_EELb1ELb0ELb0ELb0ELb1ELb1ELb0ELb1ENS_16Flash_fwd_paramsEEEvRKT8_iiiii)
$_ZN5flash24flash_fwd_splitkv_kernelI23Flash_fwd_kernel_traitsILi192ELi64ELi64ELi4ELb0ELb0EN7cutlass10bfloat16_tE19Flash_kernel_traitsILi192ELi64ELi64ELi4ES3_EELb1ELb0ELb0ELb0ELb1ELb1ELb0ELb1EEEvNS_16Flash_fwd_paramsE$_ZN5flash30compute_attn_1rowblock_splitkvI23Flash_fwd_kernel_traitsILi192ELi64ELi64ELi4ELb0ELb0EN7cutlass10bfloat16_tE19Flash_kernel_traitsILi192ELi64ELi64ELi4ES3_EELb1ELb0ELb0ELb0ELb1ELb1ELb0ELb1ENS_16Flash_fwd_paramsEEEvRKT8_iiiii:
        /* <DEDUP_REMOVED lines=21> */
.L_x_2510:
[----:B------:R-:W-:Y:S05]  /*0210*/  BSYNC B0 ;  /* 0x0000000000007941 */ /* 0x000fea0003800000 */
.L_x_2509:
        /* <DEDUP_REMOVED lines=17> */
.L_x_2512:
[----:B------:R3:W5:Y:S02]  /*0330*/  LD.E R3, [R22.64+0xb8] ;  /* 0x0000b80616037980 */ /* 0x000764000c101900 */
.L_x_2513:
[----:B------:R-:W-:Y:S05]  /*0340*/  BSYNC B0 ;  /* 0x0000000000007941 */ /* 0x000fea0003800000 */
.L_x_2511:
        /* <DEDUP_REMOVED lines=10> */
.L_x_2515:
[----:B------:R-:W3:Y:S01]  /*03f0*/  LD.E.64 R2, [R22.64+0x108] ;  /* 0x0001080616027980 */ /* 0x000ee2000c101b00 */
[----:B------:R-:W-:Y:S01]  /*0400*/  BSSY B0, `(.L_x_2517) ;  /* 0x0000006000007945 */ /* 0x000fe20003800000 */
[----:B------:R-:W-:Y:S01]  /*0410*/  IMAD.MOV.U32 R69, RZ, RZ, RZ ;  /* 0x000000ffff457224 */ /* 0x000fe200078e00ff */
[----:B---3--:R-:W-:-:S04]  /*0420*/  ISETP.NE.U32.AND P1, PT, R2, RZ, PT ;  /* 0x000000ff0200720c */ /* 0x008fc80003f25070 */
[----:B------:R-:W-:-:S13]  /*0430*/  ISETP.NE.AND.EX P1, PT, R3, RZ, PT, P1 ;  /* 0x000000ff0300720c */ /* 0x000fda0003f25310 */
[----:B------:R-:W-:Y:S05]  /*0440*/  @!P1 BRA `(.L_x_2518) ;  /* 0x0000001000009947 */ /* 0x000fea0003800000 */
[----:B------:R3:W5:Y:S02]  /*0450*/  LD.E R69, [R22.64+0xbc] ;  /* 0x0000bc0616457980 */ /* 0x000764000c101900 */
.L_x_2518:
[----:B------:R-:W-:Y:S05]  /*0460*/  BSYNC B0 ;  /* 0x0000000000007941 */ /* 0x000fea0003800000 */
.L_x_2517:
[----:B-----5:R-:W-:Y:S02]  /*0470*/  IADD3 R69, R80, R69, RZ ;  /* 0x0000004550457210 */ /* 0x020fe40007ffe0ff */
.L_x_2516:
[----:B------:R-:W-:Y:S05]  /*0480*/  BSYNC B1 ;  /* 0x0000000000017941 */ /* 0x000fea0003800000 */
.L_x_2514:
[----:B------:R-:W-:Y:S01]  /*0490*/  IMAD.SHL.U32 R71, R215, 0x40, RZ ;  /* 0x00000040d7477824 */ /* 0x000fe200078e00ff */
[----:B------:R-:W-:Y:S01]  /*04a0*/  MOV R2, R212 ;  /* 0x000000d400027202 */ /* 0x000fe20000000f00 */
[----:B------:R-:W-:-:S03]  /*04b0*/  IMAD.MOV.U32 R3, RZ, RZ, 0x0 ;  /* 0x00000000ff037424 */ /* 0x000fc600078e00ff */
[----:B------:R-:W-:-:S13]  /*04c0*/  ISETP.GT.AND P1, PT, R216, R71, PT ;  /* 0x00000047d800720c */ /* 0x000fda0003f24270 */
[----:B------:R-:W-:Y:S05]  /*04d0*/  @!P1 RET.REL.NODEC R2 `(_ZN5flash24flash_fwd_splitkv_kernelI23Flash_fwd_kernel_traitsILi192ELi64ELi64ELi4ELb0ELb0EN7cutlass10bfloat16_tE19Flash_kernel_traitsILi192ELi64ELi64ELi4ES3_EELb1ELb0ELb0ELb0ELb1ELb1ELb0ELb1EEEvNS_16Flash_fwd_paramsE) ;  /* 0xfffffb2002009950 */ /* 0x000fea0003c3ffff */
        /* <DEDUP_REMOVED lines=71> */
.L_x_2521:
[----:B-1----:R-:W-:Y:S05]  /*0950*/  BSYNC B0 ;  /* 0x0000000000007941 */ /* 0x002fea0003800000 */
.L_x_2520:
        /* <DEDUP_REMOVED lines=17> */
.L_x_2523:
[----:B------:R-:W-:Y:S05]  /*0a70*/  BSYNC B0 ;  /* 0x0000000000007941 */ /* 0x000fea0003800000 */
.L_x_2522:
        /* <DEDUP_REMOVED lines=17> */
.L_x_2525:
[----:B------:R-:W-:Y:S05]  /*0b90*/  BSYNC B0 ;  /* 0x0000000000007941 */ /* 0x000fea0003800000 */
.L_x_2524:
        /* <DEDUP_REMOVED lines=16> */
.L_x_2527:
[----:B------:R-:W-:Y:S05]  /*0ca0*/  BSYNC B0 ;  /* 0x0000000000007941 */ /* 0x000fea0003800000 */
.L_x_2526:
        /* <DEDUP_REMOVED lines=16> */
[----:B------:R-:W-:Y:S05]  /*0db0*/  @P4 RET.REL.NODEC R212 `(_ZN5flash24flash_fwd_splitkv_kernelI23Flash_fwd_kernel_traitsILi192ELi64ELi64ELi4ELb0ELb0EN7cutlass10bfloat16_tE19Flash_kernel_traitsILi192ELi64ELi64ELi4ES3_EELb1ELb0ELb0ELb0ELb1ELb1ELb0ELb1EEEvNS_16Flash_fwd_paramsE) ;  /* 0xfffff240d4004950 */ /* 0x000fea0003c3ffff */
[----:B-1----:R-:W-:Y:S02]  /*0dc0*/  MOV R5, 0x7f800000 ;  /* 0x7f80000000057802 */ /* 0x002fe40000000f00 */
[----:B------:R-:W-:-:S03]  /*0dd0*/  MOV R213, 0x0 ;  /* 0x0000000000d57802 */ /* 0x000fc60000000f00 */
[----:B------:R1:W-:Y:S01]  /*0de0*/  ST.E [R2.64+0xc0], R5 ;  /* 0x0000c00502007985 */ /* 0x0003e2000c101906 */
[----:B------:R-:W-:Y:S05]  /*0df0*/  RET.REL.NODEC R212 `(_ZN5flash24flash_fwd_splitkv_kernelI23Flash_fwd_kernel_traitsILi192ELi64ELi64ELi4ELb0ELb0EN7cutlass10bfloat16_tE19Flash_kernel_traitsILi192ELi64ELi64ELi4ES3_EELb1ELb0ELb0ELb0ELb1ELb1ELb0ELb1EEEvNS_16Flash_fwd_paramsE) ;  /* 0xfffff200d4007950 */ /* 0x000fea0003c3ffff */
.L_x_2519:
        /* <DEDUP_REMOVED lines=105> */
.L_x_2529:
        /* <DEDUP_REMOVED lines=82> */
.L_x_2530:
[----:B-1----:R-:W-:Y:S05]  /*19b0*/  BSYNC B0 ;  /* 0x0000000000007941 */ /* 0x002fea0003800000 */
.L_x_2528:
        /* <DEDUP_REMOVED lines=252> */
.L_x_2579:
        /* <DEDUP_REMOVED lines=201> */
.L_x_2536:
[----:B------:R-:W-:Y:S05]  /*3610*/  BSYNC B0 ;  /* 0x0000000000007941 */ /* 0x000fea0003800000 */
.L_x_2535:
        /* <DEDUP_REMOVED lines=158> */
.L_x_2538:
[----:B------:R-:W-:Y:S05]  /*4000*/  BSYNC B0 ;  /* 0x0000000000007941 */ /* 0x000fea0003800000 */
.L_x_2537:
        /* <DEDUP_REMOVED lines=158> */
.L_x_2540:
[----:B------:R-:W-:Y:S05]  /*49f0*/  BSYNC B0 ;  /* 0x0000000000007941 */ /* 0x000fea0003800000 */
.L_x_2539:
        /* <DEDUP_REMOVED lines=161> */
.L_x_2542:
[----:B------:R-:W-:Y:S05]  /*5410*/  BSYNC B0 ;  /* 0x0000000000007941 */ /* 0x000fea0003800000 */
.L_x_2541:
[----:B------:R-:W2:Y:S02]  /*5420*/  LD.E R3, [R22.64+0xd0] ;  /* 0x0000d00616037980 */ /* 0x000ea4000c101900 */
[----:B--2---:R-:W-:Y:S05]  /*5430*/  IMAD.U32 R3, R3, -0x20, RZ ;  /* 0xffffffe003037824 */ /* 0x004fea00078e00ff */
[C---:B------:R-:W-:Y:S02]  /*5440*/  LEA R20, P1, R3.reuse, R20, 0x1 ;  /* 0x0000001403147211 */ /* 0x040fe400078208ff */
[C---:B------:R-:W-:Y:S02]  /*5450*/  LEA R58, P0, R3.reuse, R58, 0x1 ;  /* 0x0000003a033a7211 */ /* 0x040fe400078008ff */
[C---:B------:R-:W-:Y:S02]  /*5460*/  LEA.HI.X.SX32 R21, R3.reuse, R21, 0x1, P1 ;  /* 0x0000001503157211 */ /* 0x040fe400008f0eff */
[----:B------:R-:W-:Y:S01]  /*5470*/  LEA.HI.X.SX32 R59, R3, R59, 0x1, P0 ;  /* 0x0000003b033b7211 */ /* 0x000fe200000f0eff */
[----:B------:R-:W-:-:S05]  /*5480*/  BRA `(.L_x_2543) ;  /* 0x0000488000007947 */ /* 0x000fca0003800000 */
.L_x_2534:
        /* <DEDUP_REMOVED lines=85> */
.L_x_2547:
[----:B------:R-:W-:Y:S05]  /*59e0*/  BSYNC B0 ;  /* 0x0000000000007941 */ /* 0x000fea0003800000 */
.L_x_2546:
        /* <DEDUP_REMOVED lines=83> */
.L_x_2549:
[----:B------:R-:W-:Y:S05]  /*5f20*/  BSYNC B0 ;  /* 0x0000000000007941 */ /* 0x000fea0003800000 */
.L_x_2548:
        /* <DEDUP_REMOVED lines=83> */
.L_x_2551:
[----:B------:R-:W-:Y:S05]  /*6460*/  BSYNC B0 ;  /* 0x0000000000007941 */ /* 0x000fea0003800000 */
.L_x_2550:
[----:B-----5:R4:W-:Y:S02]  /*6470*/  ST.E.128 [R138.64+0x100], R44 ;  /* 0x0001002c8a007985 */ /* 0x0209e4000c101d06 */
.L_x_2545:
[----:B------:R-:W-:Y:S05]  /*6480*/  BSYNC B1 ;  /* 0x0000000000017941 */ /* 0x000fea0003800000 */
.L_x_2544:
        /* <DEDUP_REMOVED lines=93> */
.L_x_2555:
[----:B------:R-:W-:Y:S05]  /*6a60*/  BSYNC B0 ;  /* 0x0000000000007941 */ /* 0x000fea0003800000 */
.L_x_2554:
        /* <DEDUP_REMOVED lines=91> */
.L_x_2557:
[----:B------:R-:W-:Y:S05]  /*7020*/  BSYNC B0 ;  /* 0x0000000000007941 */ /* 0x000fea0003800000 */
.L_x_2556:
        /* <DEDUP_REMOVED lines=91> */
.L_x_2559:
[----:B------:R-:W-:Y:S05]  /*75e0*/  BSYNC B0 ;  /* 0x0000000000007941 */ /* 0x000fea0003800000 */
.L_x_2558:
[C---:B--2---:R-:W-:Y:S04]  /*75f0*/  LEA R2, P0, R96.reuse, R138, 0x1 ;  /* 0x0000008a60027211 */ /* 0x044fe800078008ff */
[----:B------:R-:W-:Y:S05]  /*7600*/  LEA.HI.X R3, R96, R139, R97, 0x1, P0 ;  /* 0x0000008b60037211 */ /* 0x000fea00000f0c61 */
[----:B-----5:R2:W-:Y:S04]  /*7610*/  ST.E.128 [R2.64], R48 ;  /* 0x0000003002007985 */ /* 0x0205e8000c101d06 */
.L_x_2553:
[----:B------:R-:W-:Y:S05]  /*7620*/  BSYNC B1 ;  /* 0x0000000000017941 */ /* 0x000fea0003800000 */
.L_x_2552:
        /* <DEDUP_REMOVED lines=93> */
.L_x_2563:
[----:B------:R-:W-:Y:S05]  /*7c00*/  BSYNC B0 ;  /* 0x0000000000007941 */ /* 0x000fea0003800000 */
.L_x_2562:
        /* <DEDUP_REMOVED lines=91> */
.L_x_2565:
[----:B------:R-:W-:Y:S05]  /*81c0*/  BSYNC B0 ;  /* 0x0000000000007941 */ /* 0x000fea0003800000 */
.L_x_2564:
        /* <DEDUP_REMOVED lines=92> */
.L_x_2567:
[----:B------:R-:W-:Y:S05]  /*8790*/  BSYNC B0 ;  /* 0x0000000000007941 */ /* 0x000fea0003800000 */
.L_x_2566:
[C---:B---3--:R-:W-:Y:S04]  /*87a0*/  LEA R2, P0, R92.reuse, R138, 0x1 ;  /* 0x0000008a5c027211 */ /* 0x048fe800078008ff */
[----:B------:R-:W-:Y:S05]  /*87b0*/  LEA.HI.X R3, R92, R139, R93, 0x1, P0 ;  /* 0x0000008b5c037211 */ /* 0x000fea00000f0c5d */
[----:B-----5:R3:W-:Y:S04]  /*87c0*/  ST.E.128 [R2.64], R8 ;  /* 0x0000000802007985 */ /* 0x0207e8000c101d06 */
.L_x_2561:
[----:B------:R-:W-:Y:S05]  /*87d0*/  BSYNC B1 ;  /* 0x0000000000017941 */ /* 0x000fea0003800000 */
.L_x_2560:
        /* <DEDUP_REMOVED lines=95> */
.L_x_2571:
[----:B------:R-:W-:Y:S05]  /*8dd0*/  BSYNC B0 ;  /* 0x0000000000007941 */ /* 0x000fea0003800000 */
.L_x_2570:
        /* <DEDUP_REMOVED lines=92> */
.L_x_2573:
[----:B------:R-:W-:Y:S05]  /*93a0*/  BSYNC B0 ;  /* 0x0000000000007941 */ /* 0x000fea0003800000 */
.L_x_2572:
        /* <DEDUP_REMOVED lines=92> */
.L_x_2575:
[----:B------:R-:W-:Y:S05]  /*9970*/  BSYNC B0 ;  /* 0x0000000000007941 */ /* 0x000fea0003800000 */
.L_x_2574:
[C---:B--2---:R-:W-:Y:S04]  /*9980*/  LEA R2, P0, R89.reuse, R138, 0x1 ;  /* 0x0000008a59027211 */ /* 0x044fe800078008ff */
[----:B------:R-:W-:Y:S05]  /*9990*/  LEA.HI.X R3, R89, R139, R88, 0x1, P0 ;  /* 0x0000008b59037211 */ /* 0x000fea00000f0c58 */
[----:B-----5:R2:W-:Y:S04]  /*99a0*/  ST.E.128 [R2.64], R8 ;  /* 0x0000000802007985 */ /* 0x0205e8000c101d06 */
.L_x_2569:
[----:B------:R-:W-:Y:S05]  /*99b0*/  BSYNC B1 ;  /* 0x0000000000017941 */ /* 0x000fea0003800000 */
.L_x_2568:
[----:B--23--:R-:W2:Y:S02]  /*99c0*/  LD.E R3, [R22.64+0xd0] ;  /* 0x0000d00616037980 */ /* 0x00cea4000c101900 */
[----:B--2---:R-:W-:Y:S05]  /*99d0*/  IMAD.U32 R3, R3, -0x20, RZ ;  /* 0xffffffe003037824 */ /* 0x004fea00078e00ff */
[C---:B------:R-:W-:Y:S02]  /*99e0*/  LEA R130, P1, R3.reuse, R130, 0x1 ;  /* 0x0000008203827211 */ /* 0x040fe400078208ff */
[C---:B------:R-:W-:Y:S02]  /*99f0*/  LEA R128, P0, R3.reuse, R128, 0x1 ;  /* 0x0000008003807211 */ /* 0x040fe400078008ff */
[C---:B------:R-:W-:Y:S02]  /*9a00*/  LEA.HI.X.SX32 R131, R3.reuse, R131, 0x1, P1 ;  /* 0x0000008303837211 */ /* 0x040fe400008f0eff */
[----:B------:R-:W-:Y:S01]  /*9a10*/  LEA.HI.X.SX32 R129, R3, R129, 0x1, P0 ;  /* 0x0000008103817211 */ /* 0x000fe200000f0eff */
[----:B------:R-:W-:-:S05]  /*9a20*/  BRA `(.L_x_2543) ;  /* 0x000002e000007947 */ /* 0x000fca0003800000 */
.L_x_2533:
        /* <DEDUP_REMOVED lines=46> */
.L_x_2543:
[----:B------:R-:W-:Y:S05]  /*9d10*/  BSYNC B2 ;  /* 0x0000000000027941 */ /* 0x000fea0003800000 */
.L_x_2532:
        /* <DEDUP_REMOVED lines=88> */
.L_x_2577:
        /* <DEDUP_REMOVED lines=10> */
.L_x_2578:
[----:B------:R-:W-:Y:S05]  /*a340*/  BSYNC B0 ;  /* 0x0000000000007941 */ /* 0x000fea0003800000 */
.L_x_2576:
[----:B------:R-:W-:Y:S04]  /*a350*/  IADD3 R13, R13, -0x1, RZ ;  /* 0xffffffff0d0d7810 */ /* 0x000fe80007ffe0ff */
[----:B------:R-:W-:Y:S11]  /*a360*/  ISETP.GT.AND P0, PT, R13, R102, PT ;  /* 0x000000660d00720c */ /* 0x000ff60003f04270 */
[----:B------:R-:W-:Y:S02]  /*a370*/  @!UPT UIADD3 URZ, URZ, URZ, URZ ;  /* 0x0000003f3f3ff290 */ /* 0x000fe4000fffe03f */
[----:B------:R-:W-:-:S05]  /*a380*/  @P0 BRA `(.L_x_2579) ;  /* 0xffff85f000000947 */ /* 0x000fca000383ffff */
.L_x_2531:
        /* <DEDUP_REMOVED lines=103> */
.L_x_2586:
[----:B------:R-:W-:Y:S05]  /*aa00*/  BSYNC B0 ;  /* 0x0000000000007941 */ /* 0x000fea0003800000 */
.L_x_2585:
        /* <DEDUP_REMOVED lines=44> */
.L_x_2588:
[----:B------:R-:W-:Y:S05]  /*acd0*/  BSYNC B0 ;  /* 0x0000000000007941 */ /* 0x000fea0003800000 */
.L_x_2587:
        /* <DEDUP_REMOVED lines=45> */
.L_x_2590:
[----:B------:R-:W-:Y:S05]  /*afb0*/  BSYNC B0 ;  /* 0x0000000000007941 */ /* 0x000fea0003800000 */
.L_x_2589:
[----:B-----5:R2:W-:Y:S02]  /*afc0*/  STS.128 [R217+0x4000], R8 ;  /* 0x00400008d9007388 */ /* 0x0205e40000000c00 */
.L_x_2584:
[----:B------:R-:W-:Y:S05]  /*afd0*/  BSYNC B1 ;  /* 0x0000000000017941 */ /* 0x000fea0003800000 */
.L_x_2583:
        /* <DEDUP_REMOVED lines=56> */
.L_x_2594:
[----:B------:R-:W-:Y:S05]  /*b360*/  BSYNC B0 ;  /* 0x0000000000007941 */ /* 0x000fea0003800000 */
.L_x_2593:
        /* <DEDUP_REMOVED lines=44> */
.L_x_2596:
[----:B------:R-:W-:Y:S05]  /*b630*/  BSYNC B0 ;  /* 0x0000000000007941 */ /* 0x000fea0003800000 */
.L_x_2595:
        /* <DEDUP_REMOVED lines=44> */
.L_x_2598:
[----:B------:R-:W-:Y:S05]  /*b900*/  BSYNC B0 ;  /* 0x0000000000007941 */ /* 0x000fea0003800000 */
.L_x_2597:
[----:B-----5:R1:W-:Y:S02]  /*b910*/  STS.128 [R217+0x4800], R44 ;  /* 0x0048002cd9007388 */ /* 0x0203e40000000c00 */
.L_x_2592:
[----:B------:R-:W-:Y:S05]  /*b920*/  BSYNC B1 ;  /* 0x0000000000017941 */ /* 0x000fea0003800000 */
.L_x_2591:
        /* <DEDUP_REMOVED lines=56> */
.L_x_2602:
[----:B---3--:R-:W-:Y:S05]  /*bcb0*/  BSYNC B0 ;  /* 0x0000000000007941 */ /* 0x008fea0003800000 */
.L_x_2601:
        /* <DEDUP_REMOVED lines=45> */
.L_x_2604:
[----:B------:R-:W-:Y:S05]  /*bf90*/  BSYNC B0 ;  /* 0x0000000000007941 */ /* 0x000fea0003800000 */
.L_x_2603:
        /* <DEDUP_REMOVED lines=44> */
.L_x_2606:
[----:B------:R-:W-:Y:S05]  /*c260*/  BSYNC B0 ;  /* 0x0000000000007941 */ /* 0x000fea0003800000 */
.L_x_2605:
[----:B-----5:R3:W-:Y:S02]  /*c270*/  STS.128 [R217+0x5000], R36 ;  /* 0x00500024d9007388 */ /* 0x0207e40000000c00 */
.L_x_2600:
[----:B------:R-:W-:Y:S05]  /*c280*/  BSYNC B1 ;  /* 0x0000000000017941 */ /* 0x000fea0003800000 */
.L_x_2599:
        /* <DEDUP_REMOVED lines=56> */
.L_x_2609:
[----:B--2---:R-:W-:Y:S05]  /*c610*/  BSYNC B0 ;  /* 0x0000000000007941 */ /* 0x004fea0003800000 */
.L_x_2608:
        /* <DEDUP_REMOVED lines=45> */
.L_x_2611:
[----:B------:R-:W-:Y:S05]  /*c8f0*/  BSYNC B0 ;  /* 0x0000000000007941 */ /* 0x000fea0003800000 */
.L_x_2610:
        /* <DEDUP_REMOVED lines=44> */
.L_x_2613:
[----:B------:R-:W-:Y:S05]  /*cbc0*/  BSYNC B0 ;  /* 0x0000000000007941 */ /* 0x000fea0003800000 */
.L_x_2612:
[----:B-----5:R2:W-:Y:S01]  /*cbd0*/  STS.128 [R217+0x5800], R40 ;  /* 0x00580028d9007388 */ /* 0x0205e20000000c00 */
[----:B------:R-:W-:Y:S05]  /*cbe0*/  BRA `(.L_x_2607) ;  /* 0x000045f000007947 */ /* 0x000fea0003800000 */
.L_x_2582:
        /* <DEDUP_REMOVED lines=85> */
.L_x_2617:
[----:B------:R-:W-:Y:S05]  /*d140*/  BSYNC B0 ;  /* 0x0000000000007941 */ /* 0x000fea0003800000 */
.L_x_2616:
        /* <DEDUP_REMOVED lines=85> */
.L_x_2619:
[----:B------:R-:W-:Y:S05]  /*d6a0*/  BSYNC B0 ;  /* 0x0000000000007941 */ /* 0x000fea0003800000 */
.L_x_2618:
        /* <DEDUP_REMOVED lines=85> */
.L_x_2621:
[----:B------:R-:W-:Y:S05]  /*dc00*/  BSYNC B0 ;  /* 0x0000000000007941 */ /* 0x000fea0003800000 */
.L_x_2620:
[----:B-----5:R2:W-:Y:S02]  /*dc10*/  STS.128 [R217+0x4000], R24 ;  /* 0x00400018d9007388 */ /* 0x0205e40000000c00 */
.L_x_2615:
[----:B------:R-:W-:Y:S05]  /*dc20*/  BSYNC B1 ;  /* 0x0000000000017941 */ /* 0x000fea0003800000 */
.L_x_2614:
        /* <DEDUP_REMOVED lines=90> */
.L_x_2625:
[----:B------:R-:W-:Y:S05]  /*e1d0*/  BSYNC B0 ;  /* 0x0000000000007941 */ /* 0x000fea0003800000 */
.L_x_2624:
        /* <DEDUP_REMOVED lines=88> */
.L_x_2627:
[----:B------:R-:W-:Y:S05]  /*e760*/  BSYNC B0 ;  /* 0x0000000000007941 */ /* 0x000fea0003800000 */
.L_x_2626:
        /* <DEDUP_REMOVED lines=88> */
.L_x_2629:
[----:B------:R-:W-:Y:S05]  /*ecf0*/  BSYNC B0 ;  /* 0x0000000000007941 */ /* 0x000fea0003800000 */
.L_x_2628:
[----:B-----5:R1:W-:Y:S02]  /*ed00*/  STS.128 [R217+0x4800], R4 ;  /* 0x00480004d9007388 */ /* 0x0203e40000000c00 */
.L_x_2623:
[----:B------:R-:W-:Y:S05]  /*ed10*/  BSYNC B1 ;  /* 0x0000000000017941 */ /* 0x000fea0003800000 */
.L_x_2622:
        /* <DEDUP_REMOVED lines=91> */
.L_x_2633:
[----:B------:R-:W-:Y:S05]  /*f2d0*/  BSYNC B0 ;  /* 0x0000000000007941 */ /* 0x000fea0003800000 */
.L_x_2632:
        /* <DEDUP_REMOVED lines=88> */
.L_x_2635:
[----:B------:R-:W-:Y:S05]  /*f860*/  BSYNC B0 ;  /* 0x0000000000007941 */ /* 0x000fea0003800000 */
.L_x_2634:
        /* <DEDUP_REMOVED lines=89> */
.L_x_2637:
[----:B------:R-:W-:Y:S05]  /*fe00*/  BSYNC B0 ;  /* 0x0000000000007941 */ /* 0x000fea0003800000 */
.L_x_2636:
[----:B-----5:R2:W-:Y:S02]  /*fe10*/  STS.128 [R217+0x5000], R8 ;  /* 0x00500008d9007388 */ /* 0x0205e40000000c00 */
.L_x_2631:
[----:B------:R-:W-:Y:S05]  /*fe20*/  BSYNC B1 ;  /* 0x0000000000017941 */ /* 0x000fea0003800000 */
.L_x_2630:
        /* <DEDUP_REMOVED lines=90> */
.L_x_2639:
[----:B------:R-:W-:Y:S05]  /*103d0*/  BSYNC B0 ;  /* 0x0000000000007941 */ /* 0x000fea0003800000 */
.L_x_2638:
        /* <DEDUP_REMOVED lines=89> */
.L_x_2641:
[----:B------:R-:W-:Y:S05]  /*10970*/  BSYNC B0 ;  /* 0x0000000000007941 */ /* 0x000fea0003800000 */
.L_x_2640:
        /* <DEDUP_REMOVED lines=91> */
.L_x_2643:
[----:B------:R-:W-:Y:S05]  /*10f30*/  BSYNC B0 ;  /* 0x0000000000007941 */ /* 0x000fea0003800000 */
.L_x_2642:
[----:B-----5:R2:W-:Y:S01]  /*10f40*/  STS.128 [R217+0x5800], R4 ;  /* 0x00580004d9007388 */ /* 0x0205e20000000c00 */
[----:B------:R-:W-:Y:S05]  /*10f50*/  BRA `(.L_x_2607) ;  /* 0x0000028000007947 */ /* 0x000fea0003800000 */
.L_x_2581:
        /* <DEDUP_REMOVED lines=40> */
.L_x_2607:
[----:B------:R-:W-:Y:S05]  /*111e0*/  BSYNC B2 ;  /* 0x0000000000027941 */ /* 0x000fea0003800000 */
.L_x_2580:
        /* <DEDUP_REMOVED lines=13> */
[-C--:B------:R-:W-:Y:S01]  /*112c0*/  ISETP.GE.AND P4, PT, R16, R3.reuse, PT ;  /* 0x000000031000720c */ /* 0x080fe20003f86270 */
[----:B------:R-:W-:Y:S01]  /*112d0*/  IMAD.SHL.U32 R21, R78, 0x8, RZ ;  /* 0x000000084e157824 */ /* 0x000fe200078e00ff */
        /* <DEDUP_REMOVED lines=17> */
[----:B------:R2:W-:Y:S04]  /*113f0*/  @!P6 LDGSTS.E.BYPASS.LTC128B.128 [R217+0x6800], [R6.64] ;  /* 0x0680000006d9efae */ /* 0x0005e8000b901d46 */
[----:B------:R2:W-:Y:S04]  /*11400*/  @!P6 LDGSTS.E.BYPASS.LTC128B.128 [R217+0x8800], [R6.64+0x80] ;  /* 0x0880008006d9efae */ /* 0x0005e8000b901d46 */
[----:B------:R2:W-:Y:S02]  /*11410*/  @!P6 LDGSTS.E.BYPASS.LTC128B.128 [R217+0xa800], [R6.64+0x100] ;  /* 0x0a80010006d9efae */ /* 0x0005e4000b901d46 */
[----:B------:R-:W-:-:S02]  /*11420*/  @!P1 IMAD R4, R137, 0x60, RZ ;  /* 0x0000006089049824 */ /* 0x000fc400078e02ff */
[----:B------:R5:W-:Y:S01]  /*11430*/  @!P5 LDGSTS.E.BYPASS.LTC128B.128 [R217+0x7000], [R10.64] ;  /* 0x070000000ad9dfae */ /* 0x000be2000b901d46 */
[----:B------:R-:W-:-:S03]  /*11440*/  @!P1 IMAD.WIDE.U32 R2, R136, 0x60, R210 ;  /* 0x0000006088029825 */ /* 0x000fc600078e00d2 */
[----:B------:R5:W-:Y:S01]  /*11450*/  @!P5 LDGSTS.E.BYPASS.LTC128B.128 [R217+0x9000], [R10.64+0x80] ;  /* 0x090000800ad9dfae */ /* 0x000be2000b901d46 */
[----:B------:R-:W-:Y:S02]  /*11460*/  @!P1 IMAD.IADD R5, R4, 0x1, R3 ;  /* 0x0000000104059824 */ /* 0x000fe400078e0203 */
[----:B------:R-:W-:Y:S01]  /*11470*/  @!P1 IMAD.MOV.U32 R4, RZ, RZ, R2 ;  /* 0x000000ffff049224 */ /* 0x000fe200078e0002 */
[----:B------:R5:W-:Y:S01]  /*11480*/  @!P5 LDGSTS.E.BYPASS.LTC128B.128 [R217+0xb000], [R10.64+0x100] ;  /* 0x0b0001000ad9dfae */ /* 0x000be2000b901d46 */
[----:B-1----:R-:W-:-:S04]  /*11490*/  @!P4 IMAD.MOV.U32 R206, RZ, RZ, R208 ;  /* 0x000000ffffcec224 */ /* 0x002fc800078e00d0 */
[----:B------:R-:W-:-:S04]  /*114a0*/  @!P4 IMAD.WIDE.U32 R8, R134, 0x60, R206 ;  /* 0x000000608608c825 */ /* 0x000fc800078e00ce */
[----:B------:R-:W-:Y:S02]  /*114b0*/  @!P4 IMAD.IADD R9, R0, 0x1, R9 ;  /* 0x000000010009c824 */ /* 0x000fe400078e0209 */
[----:B------:R-:W-:-:S03]  /*114c0*/  IMAD.SHL.U32 R0, R70, 0x40, RZ ;  /* 0x0000004046007824 */ /* 0x000fc600078e00ff */
[----:B------:R1:W-:Y:S02]  /*114d0*/  @!P4 LDGSTS.E.BYPASS.LTC128B.128 [R217+0x7800], [R8.64] ;  /* 0x0780000008d9cfae */ /* 0x0003e4000b901d46 */
[----:B--2---:R-:W-:Y:S02]  /*114e0*/  LOP3.LUT R6, R0, 0x1c0, RZ, 0xc0, !PT ;  /* 0x000001c000067812 */ /* 0x004fe400078ec0ff */
[----:B------:R1:W-:Y:S01]  /*114f0*/  @!P4 LDGSTS.E.BYPASS.LTC128B.128 [R217+0x9800], [R8.64+0x80] ;  /* 0x0980008008d9cfae */ /* 0x0003e2000b901d46 */
[----:B------:R-:W-:Y:S02]  /*11500*/  LOP3.LUT R0, R77, 0x1c0, RZ, 0xc0, !PT ;  /* 0x000001c04d007812 */ /* 0x000fe400078ec0ff */
[----:B------:R-:W-:Y:S01]  /*11510*/  LOP3.LUT R201, R6, 0x8, R201, 0xf8, !PT ;  /* 0x0000000806c97812 */ /* 0x000fe200078ef8c9 */
[----:B------:R1:W-:Y:S01]  /*11520*/  @!P4 LDGSTS.E.BYPASS.LTC128B.128 [R217+0xb800], [R8.64+0x100] ;  /* 0x0b80010008d9cfae */ /* 0x0003e2000b901d46 */
[----:B------:R-:W-:Y:S02]  /*11530*/  SHF.R.U32.HI R6, RZ, 0x3, R6 ;  /* 0x00000003ff067819 */ /* 0x000fe40000011606 */
[----:B------:R-:W-:Y:S01]  /*11540*/  LOP3.LUT R21, R0, 0x8, R21, 0xf8, !PT ;  /* 0x0000000800157812 */ /* 0x000fe200078ef815 */
[----:B------:R-:W0:Y:S01]  /*11550*/  LDGDEPBAR ;  /* 0x00000000000079af */ /* 0x000e220000000000 */
[----:B------:R-:W-:-:S02]  /*11560*/  LOP3.LUT R201, R201, R6, RZ, 0x3c, !PT ;  /* 0x00000006c9c97212 */ /* 0x000fc400078e3cff */
[----:B------:R-:W-:Y:S01]  /*11570*/  @!P3 LEA R6, P4, R72, R210, 0x1 ;  /* 0x000000d24806b211 */ /* 0x000fe200078808ff */
[----:B------:R-:W2:Y:S01]  /*11580*/  LD.E R2, [R22.64+0x188] ;  /* 0x0001880616027980 */ /* 0x000ea2000c101900 */
[----:B------:R-:W-:Y:S01]  /*11590*/  SHF.R.U32.HI R0, RZ, 0x3, R0 ;  /* 0x00000003ff007819 */ /* 0x000fe20000011600 */
[----:B------:R-:W-:Y:S01]  /*115a0*/  IMAD R202, R68, 0x400, R52 ;  /* 0x0000040044ca7824 */ /* 0x000fe200078e0234 */
[----:B------:R-:W-:Y:S01]  /*115b0*/  @!P3 LEA.HI.X R7, R72, R211, R73, 0x1, P4 ;  /* 0x000000d34807b211 */ /* 0x000fe200020f0c49 */
[----:B------:R-:W-:Y:S01]  /*115c0*/  IMAD R201, R78, 0x200, R201 ;  /* 0x000002004ec97824 */ /* 0x000fe200078e02c9 */
        /* <DEDUP_REMOVED lines=44> */
[----:B---34-:R-:W-:Y:S04]  /*11890*/  LDSM.16.M88.4 R40, [R202] ;  /* 0x00000000ca28783b */ /* 0x018fe80000000200 */
[----:B------:R-:W3:Y:S01]  /*118a0*/  LDSM.16.M88.4 R28, [R201+0x6000] ;  /* 0x00600000c91c783b */ /* 0x000ee20000000200 */
[----:B------:R-:W-:-:S02]  /*118b0*/  R2P PR, R70, 0x6 ;  /* 0x0000000646007804 */ /* 0x000fc40000000000 */
[----:B------:R-:W-:Y:S01]  /*118c0*/  IADD3 R0, R201, 0x6000, RZ ;  /* 0x00006000c9007810 */ /* 0x000fe20007ffe0ff */
[----:B------:R-:W-:Y:S01]  /*118d0*/  IMAD R200, R57, 0x2, R202 ;  /* 0x0000000239c87824 */ /* 0x000fe200078e02ca */
[----:B------:R-:W-:Y:S01]  /*118e0*/  IADD3 R199, R201, 0x6020, RZ ;  /* 0x00006020c9c77810 */ /* 0x000fe20007ffe0ff */
[----:B------:R-:W4:Y:S04]  /*118f0*/  LD.E R3, [R22.64+0x18c] ;  /* 0x00018c0616037980 */ /* 0x000f28000c101900 */
[----:B------:R-:W-:Y:S04]  /*11900*/  LDSM.16.M88.4 R12, [R200] ;  /* 0x00000000c80c783b */ /* 0x000fe80000000200 */
[----:B------:R-:W-:Y:S01]  /*11910*/  @P1 IADD3 R199, R0, -0x20, RZ ;  /* 0xffffffe000c71810 */ /* 0x000fe20007ffe0ff */
[----:B------:R-:W1:Y:S04]  /*11920*/  LDSM.16.M88.4 R44, [R201+0x6800] ;  /* 0x00680000c92c783b */ /* 0x000e680000000200 */
[----:B------:R-:W1:Y:S01]  /*11930*/  LDSM.16.M88.4 R32, [R199] ;  /* 0x00000000c720783b */ /* 0x000e620000000200 */
[----:B------:R-:W-:-:S02]  /*11940*/  IMAD.MOV.U32 R0, RZ, RZ, 0x40 ;  /* 0x00000040ff007424 */ /* 0x000fc400078e00ff */
[----:B------:R-:W-:Y:S01]  /*11950*/  IMAD R198, R55, 0x2, R202 ;  /* 0x0000000237c67824 */ /* 0x000fe200078e02ca */
[----:B------:R-:W-:Y:S02]  /*11960*/  LDSM.16.M88.4 R4, [R199+0x800] ;  /* 0x00080000c704783b */ /* 0x000fe40000000200 */
[----:B------:R-:W-:Y:S02]  /*11970*/  SEL R0, R0, 0xffffffc0, !P2 ;  /* 0xffffffc000007807 */ /* 0x000fe40005000000 */
[----:B------:R-:W-:Y:S03]  /*11980*/  LDSM.16.M88.4 R100, [R198] ;  /* 0x00000000c664783b */ /* 0x000fe60000000200 */
[----:B------:R-:W-:Y:S01]  /*11990*/  IMAD.IADD R196, R201, 0x1, R0 ;  /* 0x00000001c9c47824 */ /* 0x000fe200078e0200 */
[----:B------:R-:W-:Y:S04]  /*119a0*/  LDSM.16.M88.4 R88, [R201+0x7000] ;  /* 0x00700000c958783b */ /* 0x000fe80000000200 */
[----:B------:R-:W1:Y:S04]  /*119b0*/  LDSM.16.M88.4 R60, [R196+0x6000] ;  /* 0x00600000c43c783b */ /* 0x000e680000000200 */
[----:B------:R-:W-:Y:S01]  /*119c0*/  LDSM.16.M88.4 R80, [R201+0x7800] ;  /* 0x00780000c950783b */ /* 0x000fe20000000200 */
[----:B---3--:R-:W-:Y:S01]  /*119d0*/  HMMA.16816.F32.BF16 R16, R40, R28, RZ ;  /* 0x0000001c2810723c */ /* 0x008fe200000418ff */
[----:B------:R-:W-:-:S02]  /*119e0*/  IMAD R197, R55, 0x2, R200 ;  /* 0x0000000237c57824 */ /* 0x000fc400078e02c8 */
[----:B------:R-:W-:Y:S01]  /*119f0*/  IMAD.IADD R192, R0, 0x1, R199 ;  /* 0x0000000100c07824 */ /* 0x000fe200078e02c7 */
[----:B------:R-:W-:Y:S04]  /*11a00*/  LDSM.16.M88.4 R48, [R196+0x6800] ;  /* 0x00680000c430783b */ /* 0x000fe80000000200 */
[C---:B------:R-:W-:Y:S01]  /*11a10*/  HMMA.16816.F32.BF16 R28, R40.reuse, R30, RZ ;  /* 0x0000001e281c723c */ /* 0x040fe200000418ff */
[----:B-----5:R-:W-:Y:S04]  /*11a20*/  LDSM.16.M88.4 R8, [R197] ;  /* 0x00000000c508783b */ /* 0x020fe80000000200 */
[----:B------:R-:W3:Y:S03]  /*11a30*/  LDSM.16.M88.4 R24, [R192] ;  /* 0x00000000c018783b */ /* 0x000ee60000000200 */
[----:B-1----:R-:W-:Y:S01]  /*11a40*/  HMMA.16816.F32.BF16 R36, R40, R44, RZ ;  /* 0x0000002c2824723c */ /* 0x002fe200000418ff */
[----:B------:R-:W-:Y:S04]  /*11a50*/  LDSM.16.M88.4 R108, [R199+0x1000] ;  /* 0x00100000c76c783b */ /* 0x000fe80000000200 */
[----:B------:R-:W-:Y:S03]  /*11a60*/  LDSM.16.M88.4 R104, [R200+0x2000] ;  /* 0x00200000c868783b */ /* 0x000fe60000000200 */
[----:B------:R-:W-:Y:S01]  /*11a70*/  HMMA.16816.F32.BF16 R16, R12, R32, R16 ;  /* 0x000000200c10723c */ /* 0x000fe20000041810 */
[----:B------:R-:W-:Y:S04]  /*11a80*/  LDSM.16.M88.4 R76, [R199+0x2000] ;  /* 0x00200000c74c783b */ /* 0x000fe80000000200 */
[----:B------:R-:W-:Y:S03]  /*11a90*/  LDSM.16.M88.4 R92, [R192+0x800] ;  /* 0x00080000c05c783b */ /* 0x000fe60000000200 */
[----:B------:R-:W-:Y:S01]  /*11aa0*/  HMMA.16816.F32.BF16 R44, R40, R46, RZ ;  /* 0x0000002e282c723c */ /* 0x000fe200000418ff */
[----:B------:R-:W-:Y:S04]  /*11ab0*/  LDSM.16.M88.4 R72, [R196+0x7000] ;  /* 0x00700000c448783b */ /* 0x000fe80000000200 */
[----:B------:R-:W-:Y:S03]  /*11ac0*/  LDSM.16.M88.4 R96, [R198+0x2000] ;  /* 0x00200000c660783b */ /* 0x000fe60000000200 */
[----:B------:R-:W-:Y:S01]  /*11ad0*/  HMMA.16816.F32.BF16 R28, R12, R34, R28 ;  /* 0x000000220c1c723c */ /* 0x000fe2000004181c */
[----:B------:R-:W-:Y:S04]  /*11ae0*/  LDSM.16.M88.4 R32, [R201+0x8000] ;  /* 0x00800000c920783b */ /* 0x000fe80000000200 */
[----:B------:R-:W-:Y:S03]  /*11af0*/  LDSM.16.M88.4 R120, [R192+0x1000] ;  /* 0x00100000c078783b */ /* 0x000fe60000000200 */
[----:B------:R-:W-:Y:S01]  /*11b00*/  HMMA.16816.F32.BF16 R16, R100, R60, R16 ;  /* 0x0000003c6410723c */ /* 0x000fe20000041810 */
[----:B------:R-:W-:Y:S04]  /*11b10*/  LDSM.16.M88.4 R112, [R192+0x2000] ;  /* 0x00200000c070783b */ /* 0x000fe80000000200 */
[----:B------:R-:W-:Y:S03]  /*11b20*/  LDSM.16.M88.4 R116, [R199+0x2800] ;  /* 0x00280000c774783b */ /* 0x000fe60000000200 */
[C---:B------:R-:W-:Y:S01]  /*11b30*/  HMMA.16816.F32.BF16 R36, R12.reuse, R4, R36 ;  /* 0x000000040c24723c */ /* 0x040fe20000041824 */
[----:B------:R-:W0:Y:S07]  /*11b40*/  LDGDEPBAR ;  /* 0x00000000000079af */ /* 0x000e2e0000000000 */
[----:B------:R-:W-:Y:S01]  /*11b50*/  HMMA.16816.F32.BF16 R44, R12, R6, R44 ;  /* 0x000000060c2c723c */ /* 0x000fe2000004182c */
[----:B------:R-:W1:Y:S07]  /*11b60*/  LDSM.16.M88.4 R4, [R202+0x2000] ;  /* 0x00200000ca04783b */ /* 0x000e6e0000000200 */
[----:B------:R-:W-:Y:S01]  /*11b70*/  HMMA.16816.F32.BF16 R28, R100, R62, R28 ;  /* 0x0000003e641c723c */ /* 0x000fe2000004181c */
[----:B------:R-:W-:Y:S07]  /*11b80*/  LDSM.16.M88.4 R60, [R199+0x1800] ;  /* 0x00180000c73c783b */ /* 0x000fee0000000200 */
[----:B---3--:R-:W-:Y:S08]  /*11b90*/  HMMA.16816.F32.BF16 R16, R8, R24, R16 ;  /* 0x000000180810723c */ /* 0x008ff00000041810 */
[----:B------:R-:W-:Y:S08]  /*11ba0*/  HMMA.16816.F32.BF16 R64, R40, R88, RZ ;  /* 0x000000582840723c */ /* 0x000ff000000418ff */
[----:B------:R-:W-:Y:S01]  /*11bb0*/  HMMA.16816.F32.BF16 R28, R8, R26, R28 ;  /* 0x0000001a081c723c */ /* 0x000fe2000004181c */
[----:B------:R-:W3:Y:S07]  /*11bc0*/  LDSM.16.M88.4 R24, [R196+0x8000] ;  /* 0x00800000c418783b */ /* 0x000eee0000000200 */
[----:B------:R-:W-:Y:S08]  /*11bd0*/  HMMA.16816.F32.BF16 R36, R100, R48, R36 ;  /* 0x000000306424723c */ /* 0x000ff00000041824 */
[----:B-1----:R-:W-:Y:S08]  /*11be0*/  HMMA.16816.F32.BF16 R16, R4, R32, R16 ;  /* 0x000000200410723c */ /* 0x002ff00000041810 */
[----:B------:R-:W-:Y:S08]  /*11bf0*/  HMMA.16816.F32.BF16 R64, R12, R108, R64 ;  /* 0x0000006c0c40723c */ /* 0x000ff00000041840 */
[----:B------:R-:W-:Y:S01]  /*11c00*/  HMMA.16816.F32.BF16 R44, R100, R50, R44 ;  /* 0x00000032642c723c */ /* 0x000fe2000004182c */
[----:B------:R-:W1:Y:S07]  /*11c10*/  LDSM.16.M88.4 R48, [R201+0x8800] ;  /* 0x00880000c930783b */ /* 0x000e6e0000000200 */
[----:B------:R-:W-:Y:S01]  /*11c20*/  HMMA.16816.F32.BF16 R28, R4, R34, R28 ;  /* 0x00000022041c723c */ /* 0x000fe2000004181c */
[----:B------:R-:W-:Y:S07]  /*11c30*/  LDSM.16.M88.4 R32, [R196+0x7800] ;  /* 0x00780000c420783b */ /* 0x000fee0000000200 */
[----:B------:R-:W-:Y:S08]  /*11c40*/  HMMA.16816.F32.BF16 R88, R40, R90, RZ ;  /* 0x0000005a2858723c */ /* 0x000ff000000418ff */
[----:B------:R-:W-:Y:S08]  /*11c50*/  HMMA.16816.F32.BF16 R16, R104, R76, R16 ;  /* 0x0000004c6810723c */ /* 0x000ff00000041810 */
[----:B------:R-:W-:Y:S08]  /*11c60*/  HMMA.16816.F32.BF16 R36, R8, R92, R36 ;  /* 0x0000005c0824723c */ /* 0x000ff00000041824 */
[----:B------:R-:W-:Y:S08]  /*11c70*/  HMMA.16816.F32.BF16 R64, R100, R72, R64 ;  /* 0x000000486440723c */ /* 0x000ff00000041840 */
[C---:B------:R-:W-:Y:S08]  /*11c80*/  HMMA.16816.F32.BF16 R84, R40.reuse, R80, RZ ;  /* 0x000000502854723c */ /* 0x040ff000000418ff */
[----:B------:R-:W-:Y:S01]  /*11c90*/  HMMA.16816.F32.BF16 R40, R40, R82, RZ ;  /* 0x000000522828723c */ /* 0x000fe200000418ff */
[----:B------:R-:W5:Y:S07]  /*11ca0*/  LDSM.16.M88.4 R80, [R197+0x2000] ;  /* 0x00200000c550783b */ /* 0x000f6e0000000200 */
[----:B------:R-:W-:Y:S01]  /*11cb0*/  HMMA.16816.F32.BF16 R88, R12, R110, R88 ;  /* 0x0000006e0c58723c */ /* 0x000fe20000041858 */
[----:B------:R-:W-:Y:S07]  /*11cc0*/  LDSM.16.M88.4 R108, [R192+0x1800] ;  /* 0x00180000c06c783b */ /* 0x000fee0000000200 */
[----:B------:R-:W-:Y:S01]  /*11cd0*/  HMMA.16816.F32.BF16 R44, R8, R94, R44 ;  /* 0x0000005e082c723c */ /* 0x000fe2000004182c */
[----:B------:R-:W2:Y:S07]  /*11ce0*/  LDSM.16.M88.4 R92, [R201+0x9000] ;  /* 0x00900000c95c783b */ /* 0x000eae0000000200 */
[----:B------:R-:W-:Y:S01]  /*11cf0*/  HMMA.16816.F32.BF16 R28, R104, R78, R28 ;  /* 0x0000004e681c723c */ /* 0x000fe2000004181c */
[----:B------:R-:W-:Y:S07]  /*11d00*/  LDSM.16.M88.4 R76, [R196+0x8800] ;  /* 0x00880000c44c783b */ /* 0x000fee0000000200 */
[----:B---3--:R-:W-:Y:S08]  /*11d10*/  HMMA.16816.F32.BF16 R16, R96, R24, R16 ;  /* 0x000000186010723c */ /* 0x008ff00000041810 */
[----:B-1----:R-:W-:Y:S08]  /*11d20*/  HMMA.16816.F32.BF16 R36, R4, R48, R36 ;  /* 0x000000300424723c */ /* 0x002ff00000041824 */
[----:B------:R-:W-:Y:S08]  /*11d30*/  HMMA.16816.F32.BF16 R64, R8, R120, R64 ;  /* 0x000000780840723c */ /* 0x000ff00000041840 */
[C---:B------:R-:W-:Y:S08]  /*11d40*/  HMMA.16816.F32.BF16 R84, R12.reuse, R60, R84 ;  /* 0x0000003c0c54723c */ /* 0x040ff00000041854 */
[----:B------:R-:W-:Y:S01]  /*11d50*/  HMMA.16816.F32.BF16 R12, R12, R62, R40 ;  /* 0x0000003e0c0c723c */ /* 0x000fe20000041828 */
[----:B------:R-:W-:Y:S04]  /*11d60*/  LDSM.16.M88.4 R60, [R202+0x4000] ;  /* 0x00400000ca3c783b */ /* 0x000fe80000000200 */
[----:B------:R-:W1:Y:S03]  /*11d70*/  LDSM.16.M88.4 R40, [R201+0xa000] ;  /* 0x00a00000c928783b */ /* 0x000e660000000200 */
[----:B------:R-:W-:Y:S01]  /*11d80*/  HMMA.16816.F32.BF16 R88, R100, R74, R88 ;  /* 0x0000004a6458723c */ /* 0x000fe20000041858 */
[----:B------:R-:W3:Y:S07]  /*11d90*/  LDSM.16.M88.4 R72, [R199+0x3000] ;  /* 0x00300000c748783b */ /* 0x000eee0000000200 */
[----:B------:R-:W-:Y:S01]  /*11da0*/  HMMA.16816.F32.BF16 R44, R4, R50, R44 ;  /* 0x00000032042c723c */ /* 0x000fe2000004182c */
[----:B------:R-:W-:Y:S07]  /*11db0*/  LDSM.16.M88.4 R48, [R192+0x2800] ;  /* 0x00280000c030783b */ /* 0x000fee0000000200 */
[----:B------:R-:W-:Y:S01]  /*11dc0*/  HMMA.16816.F32.BF16 R28, R96, R26, R28 ;  /* 0x0000001a601c723c */ /* 0x000fe2000004181c */
[----:B------:R-:W-:Y:S07]  /*11dd0*/  LDSM.16.M88.4 R24, [R201+0x9800] ;  /* 0x00980000c918783b */ /* 0x000fee0000000200 */
[----:B-----5:R-:W-:Y:S08]  /*11de0*/  HMMA.16816.F32.BF16 R16, R80, R112, R16 ;  /* 0x000000705010723c */ /* 0x020ff00000041810 */
[----:B------:R-:W-:Y:S08]  /*11df0*/  HMMA.16816.F32.BF16 R36, R104, R116, R36 ;  /* 0x000000746824723c */ /* 0x000ff00000041824 */
[----:B--2---:R-:W-:Y:S08]  /*11e00*/  HMMA.16816.F32.BF16 R64, R4, R92, R64 ;  /* 0x0000005c0440723c */ /* 0x004ff00000041840 */
[C---:B------:R-:W-:Y:S08]  /*11e10*/  HMMA.16816.F32.BF16 R84, R100.reuse, R32, R84 ;  /* 0x000000206454723c */ /* 0x040ff00000041854 */
[----:B------:R-:W-:Y:S01]  /*11e20*/  HMMA.16816.F32.BF16 R100, R100, R34, R12 ;  /* 0x000000226464723c */ /* 0x000fe2000004180c */
[----:B------:R-:W-:Y:S04]  /*11e30*/  LDSM.16.M88.4 R12, [R200+0x4000] ;  /* 0x00400000c80c783b */ /* 0x000fe80000000200 */
[----:B------:R-:W2:Y:S03]  /*11e40*/  LDSM.16.M88.4 R32, [R199+0x4000] ;  /* 0x00400000c720783b */ /* 0x000ea60000000200 */
[----:B------:R-:W-:Y:S01]  /*11e50*/  HMMA.16816.F32.BF16 R44, R104, R118, R44 ;  /* 0x00000076682c723c */ /* 0x000fe2000004182c */
[----:B------:R-:W5:Y:S07]  /*11e60*/  LDSM.16.M88.4 R116, [R196+0x9000] ;  /* 0x00900000c474783b */ /* 0x000f6e0000000200 */
[----:B------:R-:W-:Y:S01]  /*11e70*/  HMMA.16816.F32.BF16 R28, R80, R114, R28 ;  /* 0x00000072501c723c */ /* 0x000fe2000004181c */
[----:B------:R-:W-:Y:S07]  /*11e80*/  LDSM.16.M88.4 R112, [R201+0xa800] ;  /* 0x00a80000c970783b */ /* 0x000fee0000000200 */
[----:B-1----:R-:W-:Y:S08]  /*11e90*/  HMMA.16816.F32.BF16 R16, R60, R40, R16 ;  /* 0x000000283c10723c */ /* 0x002ff00000041810 */
[----:B------:R-:W-:Y:S08]  /*11ea0*/  HMMA.16816.F32.BF16 R36, R96, R76, R36 ;  /* 0x0000004c6024723c */ /* 0x000ff00000041824 */
[----:B------:R-:W-:Y:S01]  /*11eb0*/  HMMA.16816.F32.BF16 R88, R8, R122, R88 ;  /* 0x0000007a0858723c */ /* 0x000fe20000041858 */
[----:B------:R-:W-:Y:S07]  /*11ec0*/  LDSM.16.M88.4 R120, [R199+0x3800] ;  /* 0x00380000c778783b */ /* 0x000fee0000000200 */
[----:B---3--:R-:W-:Y:S08]  /*11ed0*/  HMMA.16816.F32.BF16 R64, R104, R72, R64 ;  /* 0x000000486840723c */ /* 0x008ff00000041840 */
        /* <DEDUP_REMOVED lines=8> */
[----:B--2---:R-:W-:Y:S08]  /*11f60*/  HMMA.16816.F32.BF16 R16, R12, R32, R16 ;  /* 0x000000200c10723c */ /* 0x004ff00000041810 */
[----:B------:R-:W-:Y:S08]  /*11f70*/  HMMA.16816.F32.BF16 R36, R80, R48, R36 ;  /* 0x000000305024723c */ /* 0x000ff00000041824 */
[----:B------:R-:W-:Y:S01]  /*11f80*/  HMMA.16816.F32.BF16 R88, R4, R94, R88 ;  /* 0x0000005e0458723c */ /* 0x000fe20000041858 */
[----:B------:R-:W-:Y:S07]  /*11f90*/  LDSM.16.M88.4 R92, [R196+0x9800] ;  /* 0x00980000c45c783b */ /* 0x000fee0000000200 */
[----:B-----5:R-:W-:Y:S08]  /*11fa0*/  HMMA.16816.F32.BF16 R64, R96, R116, R64 ;  /* 0x000000746040723c */ /* 0x020ff00000041840 */
[C---:B------:R-:W-:Y:S08]  /*11fb0*/  HMMA.16816.F32.BF16 R84, R4.reuse, R24, R84 ;  /* 0x000000180454723c */ /* 0x040ff00000041854 */
[----:B------:R-:W-:Y:S01]  /*11fc0*/  HMMA.16816.F32.BF16 R100, R4, R26, R100 ;  /* 0x0000001a0464723c */ /* 0x000fe20000041864 */
[----:B------:R-:W-:Y:S04]  /*11fd0*/  LDSM.16.M88.4 R4, [R197+0x4000] ;  /* 0x00400000c504783b */ /* 0x000fe80000000200 */
[----:B------:R-:W2:Y:S03]  /*11fe0*/  LDSM.16.M88.4 R24, [R192+0x4000] ;  /* 0x00400000c018783b */ /* 0x000ea60000000200 */
[----:B------:R-:W-:Y:S01]  /*11ff0*/  HMMA.16816.F32.BF16 R44, R80, R50, R44 ;  /* 0x00000032502c723c */ /* 0x000fe2000004182c */
[----:B------:R-:W5:Y:S07]  /*12000*/  LDSM.16.M88.4 R48, [R201+0xb000] ;  /* 0x00b00000c930783b */ /* 0x000f6e0000000200 */
[----:B------:R-:W-:Y:S01]  /*12010*/  HMMA.16816.F32.BF16 R28, R12, R34, R28 ;  /* 0x000000220c1c723c */ /* 0x000fe2000004181c */
[----:B------:R-:W2:Y:S07]  /*12020*/  LDSM.16.M88.4 R32, [R196+0xa800] ;  /* 0x00a80000c420783b */ /* 0x000eae0000000200 */
[----:B-1----:R-:W-:Y:S08]  /*12030*/  HMMA.16816.F32.BF16 R16, R8, R108, R16 ;  /* 0x0000006c0810723c */ /* 0x002ff00000041810 */
[----:B------:R-:W-:Y:S08]  /*12040*/  HMMA.16816.F32.BF16 R36, R60, R112, R36 ;  /* 0x000000703c24723c */ /* 0x000ff00000041824 */
[----:B------:R-:W-:Y:S01]  /*12050*/  HMMA.16816.F32.BF16 R88, R104, R74, R88 ;  /* 0x0000004a6858723c */ /* 0x000fe20000041858 */
[----:B------:R-:W-:Y:S07]  /*12060*/  LDSM.16.M88.4 R72, [R192+0x3800] ;  /* 0x00380000c048783b */ /* 0x000fee0000000200 */
[----:B---3--:R-:W-:Y:S08]  /*12070*/  HMMA.16816.F32.BF16 R64, R80, R76, R64 ;  /* 0x0000004c5040723c */ /* 0x008ff00000041840 */
[C---:B------:R-:W-:Y:S08]  /*12080*/  HMMA.16816.F32.BF16 R84, R104.reuse, R120, R84 ;  /* 0x000000786854723c */ /* 0x040ff00000041854 */
[----:B------:R-:W-:Y:S01]  /*12090*/  HMMA.16816.F32.BF16 R100, R104, R122, R100 ;  /* 0x0000007a6864723c */ /* 0x000fe20000041864 */
[----:B------:R-:W1:Y:S07]  /*120a0*/  LDSM.16.M88.4 R104, [R199+0x5000] ;  /* 0x00500000c768783b */ /* 0x000e6e0000000200 */
[----:B------:R-:W-:Y:S08]  /*120b0*/  HMMA.16816.F32.BF16 R28, R8, R110, R28 ;  /* 0x0000006e081c723c */ /* 0x000ff0000004181c */
[----:B--2---:R-:W-:Y:S08]  /*120c0*/  HMMA.16816.F32.BF16 R16, R4, R24, R16 ;  /* 0x000000180410723c */ /* 0x004ff00000041810 */
[----:B------:R-:W-:Y:S08]  /*120d0*/  HMMA.16816.F32.BF16 R36, R12, R40, R36 ;  /* 0x000000280c24723c */ /* 0x000ff00000041824 */
[----:B------:R-:W-:Y:S08]  /*120e0*/  HMMA.16816.F32.BF16 R44, R60, R114, R44 ;  /* 0x000000723c2c723c */ /* 0x000ff0000004182c */
[----:B------:R-:W-:Y:S08]  /*120f0*/  HMMA.16816.F32.BF16 R88, R96, R118, R88 ;  /* 0x000000766058723c */ /* 0x000ff00000041858 */
[----:B-----5:R-:W-:Y:S08]  /*12100*/  HMMA.16816.F32.BF16 R64, R60, R48, R64 ;  /* 0x000000303c40723c */ /* 0x020ff00000041840 */
[C---:B------:R-:W-:Y:S08]  /*12110*/  HMMA.16816.F32.BF16 R84, R96.reuse, R92, R84 ;  /* 0x0000005c6054723c */ /* 0x040ff00000041854 */
[----:B------:R-:W-:Y:S01]  /*12120*/  HMMA.16816.F32.BF16 R100, R96, R94, R100 ;  /* 0x0000005e6064723c */ /* 0x000fe20000041864 */
[----:B------:R-:W2:Y:S07]  /*12130*/  LDSM.16.M88.4 R92, [R192+0x4800] ;  /* 0x00480000c05c783b */ /* 0x000eae0000000200 */
[----:B------:R-:W-:Y:S01]  /*12140*/  HMMA.16816.F32.BF16 R28, R4, R26, R28 ;  /* 0x0000001a041c723c */ /* 0x000fe2000004181c */
[----:B------:R-:W3:Y:S01]  /*12150*/  LDSM.16.M88.4 R24, [R196+0xb000] ;  /* 0x00b00000c418783b */ /* 0x000ee20000000200 */
[----:B----4-:R-:W-:-:S02]  /*12160*/  FMUL.FTZ R16, R16, R3 ;  /* 0x0000000310107220 */ /* 0x010fc40000410000 */
[----:B------:R-:W-:-:S04]  /*12170*/  FMUL.FTZ R17, R17, R3 ;  /* 0x0000000311117220 */ /* 0x000fc80000410000 */
[----:B------:R-:W-:Y:S01]  /*12180*/  HMMA.16816.F32.BF16 R36, R8, R32, R36 ;  /* 0x000000200824723c */ /* 0x000fe20000041824 */
[----:B------:R-:W-:Y:S01]  /*12190*/  MUFU.TANH R40, R16 ;  /* 0x0000001000287308 */ /* 0x000fe20000002400 */
[----:B------:R-:W-:-:S06]  /*121a0*/  FMUL.FTZ R41, R18, R3 ;  /* 0x0000000312297220 */ /* 0x000fcc0000410000 */
[----:B------:R-:W-:Y:S01]  /*121b0*/  HMMA.16816.F32.BF16 R44, R12, R42, R44 ;  /* 0x0000002a0c2c723c */ /* 0x000fe2000004182c */
[----:B------:R4:W5:Y:S06]  /*121c0*/  MUFU.TANH R42, R17 ;  /* 0x00000011002a7308 */ /* 0x00096c0000002400 */
[-C--:B------:R-:W-:Y:S01]  /*121d0*/  FMUL.FTZ R43, R19, R3.reuse ;  /* 0x00000003132b7220 */ /* 0x080fe20000410000 */
[----:B------:R-:W-:Y:S08]  /*121e0*/  HMMA.16816.F32.BF16 R88, R80, R78, R88 ;  /* 0x0000004e5058723c */ /* 0x000ff00000041858 */
[----:B-1----:R-:W-:Y:S01]  /*121f0*/  HMMA.16816.F32.BF16 R64, R12, R104, R64 ;  /* 0x000000680c40723c */ /* 0x002fe20000041840 */
[----:B----4-:R-:W1:Y:S01]  /*12200*/  LDSM.16.M88.4 R16, [R201+0xb800] ;  /* 0x00b80000c910783b */ /* 0x010e620000000200 */
[----:B------:R-:W-:-:S02]  /*12210*/  FMUL.FTZ R28, R28, R3 ;  /* 0x000000031c1c7220 */ /* 0x000fc40000410000 */
[----:B------:R-:W-:-:S04]  /*12220*/  FMUL.FTZ R29, R29, R3 ;  /* 0x000000031d1d7220 */ /* 0x000fc80000410000 */
[C---:B------:R-:W-:Y:S01]  /*12230*/  HMMA.16816.F32.BF16 R84, R80.reuse, R72, R84 ;  /* 0x000000485054723c */ /* 0x040fe20000041854 */
[----:B------:R-:W-:Y:S07]  /*12240*/  MUFU.TANH R48, R28 ;  /* 0x0000001c00307308 */ /* 0x000fee0000002400 */
[----:B------:R-:W-:Y:S01]  /*12250*/  HMMA.16816.F32.BF16 R100, R80, R74, R100 ;  /* 0x0000004a5064723c */ /* 0x000fe20000041864 */
[----:B------:R4:W-:Y:S07]  /*12260*/  MUFU.TANH R49, R29 ;  /* 0x0000001d00317308 */ /* 0x0009ee0000002400 */
[----:B--2---:R-:W-:Y:S08]  /*12270*/  HMMA.16816.F32.BF16 R36, R4, R92, R36 ;  /* 0x0000005c0424723c */ /* 0x004ff00000041824 */
[----:B------:R-:W-:Y:S07]  /*12280*/  HMMA.16816.F32.BF16 R88, R60, R50, R88 ;  /* 0x000000323c58723c */ /* 0x000fee0000041858 */
[-C--:B------:R-:W-:Y:S01]  /*12290*/  FMUL.FTZ R50, R30, R3.reuse ;  /* 0x000000031e327220 */ /* 0x080fe20000410000 */
[----:B---3--:R-:W-:Y:S07]  /*122a0*/  HMMA.16816.F32.BF16 R64, R8, R24, R64 ;  /* 0x000000180840723c */ /* 0x008fee0000041840 */
[----:B------:R-:W-:-:S02]  /*122b0*/  FMUL.FTZ R24, R31, R3 ;  /* 0x000000031f187220 */ /* 0x000fc40000410000 */
[----:B----4-:R-:W2:Y:S01]  /*122c0*/  LDSM.16.M88.4 R28, [R199+0x5800] ;  /* 0x00580000c71c783b */ /* 0x010ea20000000200 */
[----:B-1----:R-:W-:Y:S01]  /*122d0*/  HMMA.16816.F32.BF16 R84, R60, R16, R84 ;  /* 0x000000103c54723c */ /* 0x002fe20000041854 */
[----:B------:R-:W-:-:S06]  /*122e0*/  FMUL.FTZ R36, R36, R3 ;  /* 0x0000000324247220 */ /* 0x000fcc0000410000 */
[----:B------:R-:W-:Y:S01]  /*122f0*/  SHF.R.S32.HI R17, RZ, 0x1f, R56 ;  /* 0x0000001fff117819 */ /* 0x000fe20000011438 */
[----:B------:R-:W-:Y:S03]  /*12300*/  HMMA.16816.F32.BF16 R100, R60, R18, R100 ;  /* 0x000000123c64723c */ /* 0x000fe60000041864 */
[----:B------:R-:W-:Y:S01]  /*12310*/  LEA.HI R17, R17, R56, RZ, 0x5 ;  /* 0x0000003811117211 */ /* 0x000fe200078f28ff */
[----:B------:R1:W-:Y:S01]  /*12320*/  MUFU.TANH R51, R36 ;  /* 0x0000002400337308 */ /* 0x0003e20000002400 */
[-C--:B------:R-:W-:Y:S02]  /*12330*/  FMUL.FTZ R25, R37, R3.reuse ;  /* 0x0000000325197220 */ /* 0x080fe40000410000 */
[-C--:B------:R-:W-:Y:S01]  /*12340*/  FMUL.FTZ R53, R38, R3.reuse ;  /* 0x0000000326357220 */ /* 0x080fe20000410000 */
[----:B------:R-:W-:Y:S01]  /*12350*/  LOP3.LUT R17, R17, 0xffffffe0, RZ, 0xc0, !PT ;  /* 0xffffffe011117812 */ /* 0x000fe200078ec0ff */
[----:B------:R-:W-:-:S04]  /*12360*/  FMUL.FTZ R54, R39, R3 ;  /* 0x0000000327367220 */ /* 0x000fc80000410000 */
[----:B------:R-:W-:Y:S01]  /*12370*/  IMAD.IADD R17, R56, 0x1, -R17 ;  /* 0x0000000138117824 */ /* 0x000fe200078e0a11 */
[----:B-1----:R-:W1:Y:S01]  /*12380*/  LDSM.16.M88.4 R36, [R196+0xb800] ;  /* 0x00b80000c424783b */ /* 0x002e620000000200 */
[----:B------:R-:W-:Y:S03]  /*12390*/  HMMA.16816.F32.BF16 R44, R8, R34, R44 ;  /* 0x00000022082c723c */ /* 0x000fe6000004182c */
[----:B------:R-:W-:Y:S01]  /*123a0*/  SHF.R.S32.HI R0, RZ, 0x1f, R17 ;  /* 0x0000001fff007819 */ /* 0x000fe20000011411 */
[----:B------:R-:W3:Y:S03]  /*123b0*/  LDSM.16.M88.4 R32, [R192+0x5000] ;  /* 0x00500000c020783b */ /* 0x000ee60000000200 */
[----:B------:R-:W-:Y:S01]  /*123c0*/  LEA.HI R17, R0, R17, RZ, 0x2 ;  /* 0x0000001100117211 */ /* 0x000fe200078f10ff */
[----:B------:R-:W-:Y:S03]  /*123d0*/  HMMA.16816.F32.BF16 R88, R12, R106, R88 ;  /* 0x0000006a0c58723c */ /* 0x000fe60000041858 */
[----:B------:R-:W-:-:S05]  /*123e0*/  SHF.R.S32.HI R17, RZ, 0x2, R17 ;  /* 0x00000002ff117819 */ /* 0x000fca0000011411 */
[C---:B--2---:R-:W-:Y:S01]  /*123f0*/  HMMA.16816.F32.BF16 R84, R12.reuse, R28, R84 ;  /* 0x0000001c0c54723c */ /* 0x044fe20000041854 */
[----:B------:R-:W-:Y:S02]  /*12400*/  IMAD R68, R68, 0x10, R17 ;  /* 0x0000001044447824 */ /* 0x000fe400078e0211 */
[----:B------:R-:W2:Y:S05]  /*12410*/  LDSM.16.M88.4 R16, [R192+0x5800] ;  /* 0x00580000c010783b */ /* 0x000eaa0000000200 */
[----:B------:R-:W-:Y:S08]  /*12420*/  HMMA.16816.F32.BF16 R100, R12, R30, R100 ;  /* 0x0000001e0c64723c */ /* 0x000ff00000041864 */
[C---:B------:R-:W-:Y:S08]  /*12430*/  HMMA.16816.F32.BF16 R88, R8.reuse, R26, R88 ;  /* 0x0000001a0858723c */ /* 0x040ff00000041858 */
[----:B-1----:R-:W-:Y:S01]  /*12440*/  HMMA.16816.F32.BF16 R84, R8, R36, R84 ;  /* 0x000000240854723c */ /* 0x002fe20000041854 */
[----:B------:R-:W-:Y:S01]  /*12450*/  IADD3 R71, R68, 0x1, R71 ;  /* 0x0000000144477810 */ /* 0x000fe20007ffe047 */
[----:B------:R-:W-:-:S06]  /*12460*/  IMAD.SHL.U32 R56, R56, 0x2, RZ ;  /* 0x0000000238387824 */ /* 0x000fcc00078e00ff */
[----:B------:R-:W-:Y:S01]  /*12470*/  HMMA.16816.F32.BF16 R44, R4, R94, R44 ;  /* 0x0000005e042c723c */ /* 0x000fe2000004182c */
[----:B------:R-:W-:Y:S01]  /*12480*/  LOP3.LUT R0, R21, R52, RZ, 0xfc, !PT ;  /* 0x0000003415007212 */ /* 0x000fe200078efcff */
[----:B------:R-:W1:Y:S01]  /*12490*/  MUFU.TANH R43, R43 ;  /* 0x0000002b002b7308 */ /* 0x000e620000002400 */
[----:B------:R-:W-:-:S05]  /*124a0*/  DEPBAR.LE SB0, 0x0 ;  /* 0x000080000000791a */ /* 0x000fca0000000000 */
[----:B------:R-:W-:Y:S01]  /*124b0*/  HMMA.16816.F32.BF16 R100, R8, R38, R100 ;  /* 0x000000260864723c */ /* 0x000fe20000041864 */
[----:B------:R-:W-:-:S07]  /*124c0*/  IADD3 R71, R69, R71, -R216 ;  /* 0x0000004745477210 */ /* 0x000fce0007ffe8d8 */
[----:B---3--:R-:W-:Y:S01]  /*124d0*/  HMMA.16816.F32.BF16 R64, R4, R32, R64 ;  /* 0x000000200440723c */ /* 0x008fe20000041840 */
[----:B------:R-:W-:Y:S01]  /*124e0*/  LOP3.LUT R21, R56, 0x6, RZ, 0xc0, !PT ;  /* 0x0000000638157812 */ /* 0x000fe200078ec0ff */
[----:B------:R-:W-:-:S04]  /*124f0*/  IMAD.IADD R2, R2, 0x1, R71 ;  /* 0x0000000102027824 */ /* 0x000fc800078e0247 */
[----:B------:R-:W-:Y:S02]  /*12500*/  IMAD.IADD R21, R20, 0x1, R21 ;  /* 0x0000000114157824 */ /* 0x000fe400078e0215 */
[----:B------:R-:W-:Y:S01]  /*12510*/  HMMA.16816.F32.BF16 R88, R4, R34, R88 ;  /* 0x000000220458723c */ /* 0x000fe20000041858 */
[C---:B------:R-:W-:Y:S02]  /*12520*/  IADD3 R138, R2.reuse, 0x8, RZ ;  /* 0x00000008028a7810 */ /* 0x040fe40007ffe0ff */
[-C--:B------:R-:W-:Y:S02]  /*12530*/  IMNMX R2, R2, R69.reuse, PT ;  /* 0x0000004502027217 */ /* 0x080fe40003800200 */
[----:B------:R-:W-:-:S03]  /*12540*/  IMNMX R138, R138, R69, PT ;  /* 0x000000458a8a7217 */ /* 0x000fc60003800200 */
[C---:B--2---:R-:W-:Y:S01]  /*12550*/  HMMA.16816.F32.BF16 R84, R4.reuse, R16, R84 ;  /* 0x000000100454723c */ /* 0x044fe20000041854 */
[C---:B------:R-:W-:Y:S02]  /*12560*/  IADD3 R29, R21.reuse, 0x1, RZ ;  /* 0x00000001151d7810 */ /* 0x040fe40007ffe0ff */
[----:B------:R-:W-:Y:S01]  /*12570*/  IADD3 R13, R21, 0x8, RZ ;  /* 0x00000008150d7810 */ /* 0x000fe20007ffe0ff */
[----:B------:R-:W2:Y:S04]  /*12580*/  MUFU.TANH R50, R50 ;  /* 0x0000003200327308 */ /* 0x000ea80000002400 */
[----:B------:R-:W-:Y:S01]  /*12590*/  HMMA.16816.F32.BF16 R4, R4, R18, R100 ;  /* 0x000000120404723c */ /* 0x000fe20000041864 */
[-C--:B------:R-:W-:Y:S02]  /*125a0*/  ISETP.GE.AND P6, PT, R29, R2.reuse, PT ;  /* 0x000000021d00720c */ /* 0x080fe40003fc6270 */
[----:B------:R-:W-:-:S02]  /*125b0*/  ISETP.GE.AND P5, PT, R13, R2, PT ;  /* 0x000000020d00720c */ /* 0x000fc40003fa6270 */
[-C--:B------:R-:W-:Y:S01]  /*125c0*/  ISETP.GE.AND P2, PT, R13, R138.reuse, PT ;  /* 0x0000008a0d00720c */ /* 0x080fe20003f46270 */
[-C--:B------:R-:W-:Y:S01]  /*125d0*/  FMUL.FTZ R28, R47, R3.reuse ;  /* 0x000000032f1c7220 */ /* 0x080fe20000410000 */
[----:B------:R-:W-:Y:S01]  /*125e0*/  IADD3 R13, R21, 0x10, RZ ;  /* 0x00000010150d7810 */ /* 0x000fe20007ffe0ff */
[----:B------:R-:W3:Y:S01]  /*125f0*/  MUFU.TANH R24, R24 ;  /* 0x0000001800187308 */ /* 0x000ee20000002400 */
[-C--:B------:R-:W-:Y:S01]  /*12600*/  FMUL.FTZ R64, R64, R3.reuse ;  /* 0x0000000340407220 */ /* 0x080fe20000410000 */
[----:B-----5:R-:W-:Y:S02]  /*12610*/  FSEL R42, R42, -INF , !P6 ;  /* 0xff8000002a2a7808 */ /* 0x020fe40007000000 */
[----:B------:R-:W-:Y:S02]  /*12620*/  ISETP.GE.AND P4, PT, R29, R138, PT ;  /* 0x0000008a1d00720c */ /* 0x000fe40003f86270 */
[C---:B------:R-:W-:Y:S02]  /*12630*/  ISETP.GE.AND P3, PT, R13.reuse, R2, PT ;  /* 0x000000020d00720c */ /* 0x040fe40003f66270 */
[----:B------:R-:W4:Y:S01]  /*12640*/  MUFU.TANH R53, R53 ;  /* 0x0000003500357308 */ /* 0x000f220000002400 */
[----:B------:R-:W-:Y:S01]  /*12650*/  ISETP.GE.AND P6, PT, R13, R138, PT ;  /* 0x0000008a0d00720c */ /* 0x000fe20003fc6270 */
[----:B------:R-:W-:Y:S01]  /*12660*/  FMUL.FTZ R26, R45, R3 ;  /* 0x000000032d1a7220 */ /* 0x000fe20000410000 */
[----:B------:R-:W-:-:S02]  /*12670*/  IADD3 R15, R21, 0x9, RZ ;  /* 0x00000009150f7810 */ /* 0x000fc40007ffe0ff */
[----:B------:R-:W-:Y:S01]  /*12680*/  IADD3 R13, R21, 0x11, RZ ;  /* 0x00000011150d7810 */ /* 0x000fe20007ffe0ff */
[-C--:B------:R-:W-:Y:S01]  /*12690*/  FMUL.FTZ R65, R65, R3.reuse ;  /* 0x0000000341417220 */ /* 0x080fe20000410000 */
[----:B-1----:R-:W-:Y:S01]  /*126a0*/  FSEL R43, R43, -INF , !P4 ;  /* 0xff8000002b2b7808 */ /* 0x002fe20006000000 */
[----:B------:R-:W1:Y:S01]  /*126b0*/  MUFU.TANH R25, R25 ;  /* 0x0000001900197308 */ /* 0x000e620000002400 */
[----:B------:R-:W-:Y:S01]  /*126c0*/  FMUL.FTZ R66, R66, R3 ;  /* 0x0000000342427220 */ /* 0x000fe20000410000 */
[----:B------:R-:W-:Y:S02]  /*126d0*/  FSEL R48, R48, -INF , !P5 ;  /* 0xff80000030307808 */ /* 0x000fe40006800000 */
[-C--:B------:R-:W-:Y:S02]  /*126e0*/  ISETP.GE.AND P0, PT, R15, R2.reuse, PT ;  /* 0x000000020f00720c */ /* 0x080fe40003f06270 */
[C---:B------:R-:W-:Y:S02]  /*126f0*/  ISETP.GE.AND P4, PT, R13.reuse, R2, PT ;  /* 0x000000020d00720c */ /* 0x040fe40003f86270 */
[----:B------:R-:W5:Y:S01]  /*12700*/  MUFU.TANH R54, R54 ;  /* 0x0000003600367308 */ /* 0x000f620000002400 */
[----:B------:R-:W-:-:S02]  /*12710*/  ISETP.GE.AND P5, PT, R13, R138, PT ;  /* 0x0000008a0d00720c */ /* 0x000fc40003fa6270 */
[----:B------:R-:W-:-:S05]  /*12720*/  IADD3 R13, R21, 0x18, RZ ;  /* 0x00000018150d7810 */ /* 0x000fca0007ffe0ff */
[----:B------:R-:W1:Y:S01]  /*12730*/  MUFU.TANH R28, R28 ;  /* 0x0000001c001c7308 */ /* 0x000e620000002400 */
[----:B--2---:R-:W-:Y:S01]  /*12740*/  FSEL R50, R50, -INF , !P2 ;  /* 0xff80000032327808 */ /* 0x004fe20005000000 */
[----:B------:R-:W-:-:S06]  /*12750*/  FMUL.FTZ R90, R90, R3 ;  /* 0x000000035a5a7220 */ /* 0x000fcc0000410000 */
[----:B------:R-:W2:Y:S01]  /*12760*/  MUFU.TANH R162, R64 ;  /* 0x0000004000a27308 */ /* 0x000ea20000002400 */
[----:B------:R-:W-:Y:S01]  /*12770*/  FSEL R49, R49, -INF , !P0 ;  /* 0xff80000031317808 */ /* 0x000fe20004000000 */
[----:B------:R-:W-:Y:S01]  /*12780*/  FMUL.FTZ R32, R44, R3 ;  /* 0x000000032c207220 */ /* 0x000fe20000410000 */
[----:B------:R-:W-:Y:S02]  /*12790*/  ISETP.GE.AND P1, PT, R15, R138, PT ;  /* 0x0000008a0f00720c */ /* 0x000fe40003f26270 */
[----:B------:R-:W-:-:S03]  /*127a0*/  ISETP.GE.AND P2, PT, R13, R2, PT ;  /* 0x000000020d00720c */ /* 0x000fc60003f46270 */
[----:B------:R-:W1:Y:S01]  /*127b0*/  MUFU.TANH R26, R26 ;  /* 0x0000001a001a7308 */ /* 0x000e620000002400 */
[----:B------:R-:W-:Y:S02]  /*127c0*/  ISETP.GE.AND P0, PT, R13, R138, PT ;  /* 0x0000008a0d00720c */ /* 0x000fe40003f06270 */
[C---:B------:R-:W-:Y:S02]  /*127d0*/  IADD3 R9, R21.reuse, 0x19, RZ ;  /* 0x0000001915097810 */ /* 0x040fe40007ffe0ff */
[----:B------:R-:W-:-:S03]  /*127e0*/  IADD3 R13, R21, 0x20, RZ ;  /* 0x00000020150d7810 */ /* 0x000fc60007ffe0ff */
[----:B------:R-:W-:Y:S01]  /*127f0*/  MUFU.TANH R165, R65 ;  /* 0x0000004100a57308 */ /* 0x000fe20000002400 */
[----:B------:R-:W-:Y:S01]  /*12800*/  FMUL.FTZ R27, R46, R3 ;  /* 0x000000032e1b7220 */ /* 0x000fe20000410000 */
[----:B---3--:R-:W-:-:S06]  /*12810*/  FSEL R24, R24, -INF , !P1 ;  /* 0xff80000018187808 */ /* 0x008fcc0004800000 */
[----:B------:R-:W3:Y:S01]  /*12820*/  MUFU.TANH R169, R66 ;  /* 0x0000004200a97308 */ /* 0x000ee20000002400 */
[----:B------:R-:W-:Y:S01]  /*12830*/  FSEL R15, R51, -INF , !P3 ;  /* 0xff800000330f7808 */ /* 0x000fe20005800000 */
[----:B------:R-:W-:Y:S01]  /*12840*/  FMUL.FTZ R4, R4, R3 ;  /* 0x0000000304047220 */ /* 0x000fe20000410000 */
[----:B----4-:R-:W-:Y:S02]  /*12850*/  FSEL R11, R53, -INF , !P6 ;  /* 0xff800000350b7808 */ /* 0x010fe40007000000 */
[----:B------:R-:W-:-:S03]  /*12860*/  ISETP.GE.AND P1, PT, R9, R2, PT ;  /* 0x000000020900720c */ /* 0x000fc60003f26270 */
[----:B------:R-:W4:Y:S01]  /*12870*/  MUFU.TANH R171, R90 ;  /* 0x0000005a00ab7308 */ /* 0x000f220000002400 */
[----:B------:R-:W-:Y:S02]  /*12880*/  ISETP.GE.AND P3, PT, R9, R138, PT ;  /* 0x0000008a0900720c */ /* 0x000fe40003f66270 */
[----:B------:R-:W-:Y:S02]  /*12890*/  ISETP.GE.AND P6, PT, R13, R2, PT ;  /* 0x000000020d00720c */ /* 0x000fe40003fc6270 */
[C---:B------:R-:W-:Y:S02]  /*128a0*/  IADD3 R9, R21.reuse, 0x21, RZ ;  /* 0x0000002115097810 */ /* 0x040fe40007ffe0ff */
[----:B------:R-:W-:Y:S01]  /*128b0*/  IADD3 R17, R21, 0x29, RZ ;  /* 0x0000002915117810 */ /* 0x000fe20007ffe0ff */
[----:B------:R-:W3:Y:S01]  /*128c0*/  MUFU.TANH R32, R32 ;  /* 0x0000002000207308 */ /* 0x000ee20000002400 */
[----:B-1----:R-:W-:Y:S01]  /*128d0*/  FSEL R14, R25, -INF , !P4 ;  /* 0xff800000190e7808 */ /* 0x002fe20006000000 */
[-C--:B------:R-:W-:Y:S01]  /*128e0*/  FMUL.FTZ R67, R67, R3.reuse ;  /* 0x0000000343437220 */ /* 0x080fe20000410000 */
[----:B-----5:R-:W-:Y:S01]  /*128f0*/  FSEL R10, R54, -INF , !P5 ;  /* 0xff800000360a7808 */ /* 0x020fe20006800000 */
[-C--:B------:R-:W-:Y:S01]  /*12900*/  FMUL.FTZ R88, R88, R3.reuse ;  /* 0x0000000358587220 */ /* 0x080fe20000410000 */
[----:B------:R-:W-:Y:S01]  /*12910*/  FSEL R8, R28, -INF , !P3 ;  /* 0xff8000001c087808 */ /* 0x000fe20005800000 */
[----:B------:R-:W-:Y:S01]  /*12920*/  FMUL.FTZ R89, R89, R3 ;  /* 0x0000000359597220 */ /* 0x000fe20000410000 */
[----:B--2---:R-:W-:Y:S01]  /*12930*/  FSEL R162, R162, -INF , !P6 ;  /* 0xff800000a2a27808 */ /* 0x004fe20007000000 */
[----:B------:R-:W1:Y:S01]  /*12940*/  MUFU.TANH R174, R4 ;  /* 0x0000000400ae7308 */ /* 0x000e620000002400 */
[----:B------:R-:W-:-:S02]  /*12950*/  ISETP.GE.AND P4, PT, R13, R138, PT ;  /* 0x0000008a0d00720c */ /* 0x000fc40003f86270 */
[-C--:B------:R-:W-:Y:S02]  /*12960*/  ISETP.GE.AND P5, PT, R9, R2.reuse, PT ;  /* 0x000000020900720c */ /* 0x080fe40003fa6270 */
[C---:B------:R-:W-:Y:S02]  /*12970*/  ISETP.GE.AND P3, PT, R17.reuse, R2, PT ;  /* 0x000000021100720c */ /* 0x040fe40003f66270 */
[-C--:B------:R-:W-:Y:S01]  /*12980*/  ISETP.GE.AND P6, PT, R17, R138.reuse, PT ;  /* 0x0000008a1100720c */ /* 0x080fe20003fc6270 */
[----:B------:R-:W2:Y:S01]  /*12990*/  MUFU.TANH R27, R27 ;  /* 0x0000001b001b7308 */ /* 0x000ea20000002400 */
[C---:B------:R-:W-:Y:S02]  /*129a0*/  IADD3 R19, R21.reuse, 0x28, RZ ;  /* 0x0000002815137810 */ /* 0x040fe40007ffe0ff */
[----:B------:R-:W-:Y:S01]  /*129b0*/  IADD3 R17, R21, 0x30, RZ ;  /* 0x0000003015117810 */ /* 0x000fe20007ffe0ff */
[-C--:B------:R-:W-:Y:S01]  /*129c0*/  FMUL.FTZ R91, R91, R3.reuse ;  /* 0x000000035b5b7220 */ /* 0x080fe20000410000 */
[----:B------:R-:W-:Y:S01]  /*129d0*/  FSEL R13, R26, -INF , !P1 ;  /* 0xff8000001a0d7808 */ /* 0x000fe20004800000 */
[-C--:B------:R-:W-:Y:S01]  /*129e0*/  FMUL.FTZ R84, R84, R3.reuse ;  /* 0x0000000354547220 */ /* 0x080fe20000410000 */
[----:B---3--:R-:W-:Y:S01]  /*129f0*/  FSEL R169, R169, -INF , !P4 ;  /* 0xff800000a9a97808 */ /* 0x008fe20006000000 */
[----:B------:R-:W3:Y:S01]  /*12a00*/  MUFU.TANH R170, R67 ;  /* 0x0000004300aa7308 */ /* 0x000ee20000002400 */
[----:B------:R-:W-:Y:S01]  /*12a10*/  FSEL R165, R165, -INF , !P5 ;  /* 0xff800000a5a57808 */ /* 0x000fe20006800000 */
[-C--:B------:R-:W-:Y:S01]  /*12a20*/  FMUL.FTZ R85, R85, R3.reuse ;  /* 0x0000000355557220 */ /* 0x080fe20000410000 */
[----:B------:R-:W-:Y:S01]  /*12a30*/  ISETP.GE.AND P1, PT, R19, R138, PT ;  /* 0x0000008a1300720c */ /* 0x000fe20003f26270 */
[-C--:B------:R-:W-:Y:S01]  /*12a40*/  FMUL.FTZ R86, R86, R3.reuse ;  /* 0x0000000356567220 */ /* 0x080fe20000410000 */
[----:B------:R-:W-:Y:S01]  /*12a50*/  ISETP.GE.AND P4, PT, R17, R2, PT ;  /* 0x000000021100720c */ /* 0x000fe20003f86270 */
[-C--:B------:R-:W-:Y:S01]  /*12a60*/  FMUL.FTZ R87, R87, R3.reuse ;  /* 0x0000000357577220 */ /* 0x080fe20000410000 */
[----:B------:R-:W-:Y:S01]  /*12a70*/  ISETP.GE.AND P5, PT, R17, R138, PT ;  /* 0x0000008a1100720c */ /* 0x000fe20003fa6270 */
[----:B------:R-:W5:Y:S01]  /*12a80*/  MUFU.TANH R163, R88 ;  /* 0x0000005800a37308 */ /* 0x000f620000002400 */
[----:B------:R-:W-:Y:S01]  /*12a90*/  IADD3 R17, R21, 0x38, RZ ;  /* 0x0000003815117810 */ /* 0x000fe20007ffe0ff */
[----:B------:R-:W-:Y:S01]  /*12aa0*/  FMUL.FTZ R5, R5, R3 ;  /* 0x0000000305057220 */ /* 0x000fe20000410000 */
[----:B----4-:R-:W-:-:S05]  /*12ab0*/  FSEL R171, R171, -INF , !P1 ;  /* 0xff800000abab7808 */ /* 0x010fca0004800000 */
[----:B------:R-:W4:Y:S01]  /*12ac0*/  MUFU.TANH R164, R89 ;  /* 0x0000005900a47308 */ /* 0x000f220000002400 */
[----:B------:R-:W-:Y:S01]  /*12ad0*/  ISETP.GE.AND P1, PT, R17, R2, PT ;  /* 0x000000021100720c */ /* 0x000fe20003f26270 */
[-C--:B------:R-:W-:Y:S02]  /*12ae0*/  FMUL.FTZ R6, R6, R3.reuse ;  /* 0x0000000306067220 */ /* 0x080fe40000410000 */
[----:B------:R-:W-:-:S04]  /*12af0*/  FMUL.FTZ R7, R7, R3 ;  /* 0x0000000307077220 */ /* 0x000fc80000410000 */
[----:B------:R-:W2:Y:S01]  /*12b00*/  MUFU.TANH R172, R91 ;  /* 0x0000005b00ac7308 */ /* 0x000ea20000002400 */
[----:B------:R-:W-:Y:S02]  /*12b10*/  FSEL R12, R32, -INF , !P2 ;  /* 0xff800000200c7808 */ /* 0x000fe40005000000 */
[----:B------:R-:W-:-:S05]  /*12b20*/  ISETP.GE.AND P2, PT, R9, R138, PT ;  /* 0x0000008a0900720c */ /* 0x000fca0003f46270 */
[----:B------:R-:W3:Y:S01]  /*12b30*/  MUFU.TANH R176, R84 ;  /* 0x0000005400b07308 */ /* 0x000ee20000002400 */
[----:B-1----:R-:W-:-:S07]  /*12b40*/  FSEL R174, R174, -INF , !P1 ;  /* 0xff800000aeae7808 */ /* 0x002fce0004800000 */
[----:B------:R-:W-:Y:S01]  /*12b50*/  MUFU.TANH R175, R85 ;  /* 0x0000005500af7308 */ /* 0x000fe20000002400 */
[----:B--2---:R-:W-:-:S07]  /*12b60*/  FSEL R9, R27, -INF , !P0 ;  /* 0xff8000001b097808 */ /* 0x004fce0004000000 */
[----:B------:R-:W1:Y:S01]  /*12b70*/  MUFU.TANH R146, R86 ;  /* 0x0000005600927308 */ /* 0x000e620000002400 */
[----:B------:R-:W-:-:S07]  /*12b80*/  ISETP.GE.AND P1, PT, R133, 0x2, PT ;  /* 0x000000028500780c */ /* 0x000fce0003f26270 */
[----:B------:R-:W2:Y:S01]  /*12b90*/  MUFU.TANH R145, R87 ;  /* 0x0000005700917308 */ /* 0x000ea20000002400 */
[----:B------:R-:W-:Y:S02]  /*12ba0*/  ISETP.GE.AND P0, PT, R19, R2, PT ;  /* 0x000000021300720c */ /* 0x000fe40003f06270 */
[----:B------:R-:W-:-:S05]  /*12bb0*/  IADD3 R19, R21, 0x31, RZ ;  /* 0x0000003115137810 */ /* 0x000fca0007ffe0ff */
[----:B------:R-:W-:Y:S01]  /*12bc0*/  MUFU.TANH R41, R41 ;  /* 0x0000002900297308 */ /* 0x000fe20000002400 */
[----:B---3--:R-:W-:-:S07]  /*12bd0*/  FSEL R170, R170, -INF , !P2 ;  /* 0xff800000aaaa7808 */ /* 0x008fce0005000000 */
[----:B------:R-:W-:Y:S01]  /*12be0*/  MUFU.TANH R147, R5 ;  /* 0x0000000500937308 */ /* 0x000fe20000002400 */
[----:B-----5:R-:W-:-:S07]  /*12bf0*/  FSEL R163, R163, -INF , !P0 ;  /* 0xff800000a3a37808 */ /* 0x020fce0004000000 */
[----:B------:R-:W3:Y:S01]  /*12c00*/  MUFU.TANH R144, R6 ;  /* 0x0000000600907308 */ /* 0x000ee20000002400 */
[----:B----4-:R-:W-:-:S07]  /*12c10*/  FSEL R164, R164, -INF , !P3 ;  /* 0xff800000a4a47808 */ /* 0x010fce0005800000 */
[----:B------:R-:W4:Y:S01]  /*12c20*/  MUFU.TANH R166, R7 ;  /* 0x0000000700a67308 */ /* 0x000f220000002400 */
[C---:B------:R-:W-:Y:S02]  /*12c30*/  ISETP.GE.AND P2, PT, R19.reuse, R2, PT ;  /* 0x000000021300720c */ /* 0x040fe40003f46270 */
[-C--:B------:R-:W-:Y:S02]  /*12c40*/  ISETP.GE.AND P0, PT, R19, R138.reuse, PT ;  /* 0x0000008a1300720c */ /* 0x080fe40003f06270 */
[----:B------:R-:W-:Y:S02]  /*12c50*/  ISETP.GE.AND P3, PT, R17, R138, PT ;  /* 0x0000008a1100720c */ /* 0x000fe40003f66270 */
[----:B------:R-:W-:Y:S02]  /*12c60*/  IADD3 R17, R21, 0x39, RZ ;  /* 0x0000003915117810 */ /* 0x000fe40007ffe0ff */
[----:B------:R-:W-:Y:S02]  /*12c70*/  FSEL R172, R172, -INF , !P6 ;  /* 0xff800000acac7808 */ /* 0x000fe40007000000 */
[----:B------:R-:W-:-:S02]  /*12c80*/  FSEL R176, R176, -INF , !P4 ;  /* 0xff800000b0b07808 */ /* 0x000fc40006000000 */
[----:B-1----:R-:W-:Y:S02]  /*12c90*/  FSEL R146, R146, -INF , !P5 ;  /* 0xff80000092927808 */ /* 0x002fe40006800000 */
[----:B------:R-:W-:Y:S02]  /*12ca0*/  FSEL R175, R175, -INF , !P2 ;  /* 0xff800000afaf7808 */ /* 0x000fe40005000000 */
[----:B--2---:R-:W-:Y:S01]  /*12cb0*/  FSEL R145, R145, -INF , !P0 ;  /* 0xff80000091917808 */ /* 0x004fe20004000000 */
[----:B------:R-:W-:Y:S01]  /*12cc0*/  BSSY B1, `(.L_x_2644) ;  /* 0x0000076000017945 */ /* 0x000fe20003800000 */
[C---:B------:R-:W-:Y:S02]  /*12cd0*/  ISETP.GE.AND P6, PT, R21.reuse, R2, PT ;  /* 0x000000021500720c */ /* 0x040fe40003fc6270 */
[----:B------:R-:W-:Y:S02]  /*12ce0*/  ISETP.GE.AND P4, PT, R21, R138, PT ;  /* 0x0000008a1500720c */ /* 0x000fe40003f86270 */
[----:B------:R-:W-:-:S02]  /*12cf0*/  ISETP.GE.AND P5, PT, R17, R2, PT ;  /* 0x000000021100720c */ /* 0x000fc40003fa6270 */
[----:B------:R-:W-:Y:S02]  /*12d00*/  ISETP.GE.AND P2, PT, R17, R138, PT ;  /* 0x0000008a1100720c */ /* 0x000fe40003f46270 */
[----:B------:R-:W-:Y:S02]  /*12d10*/  ISETP.NE.U32.AND P0, PT, R220, RZ, PT ;  /* 0x000000ffdc00720c */ /* 0x000fe40003f05070 */
[----:B------:R-:W-:Y:S02]  /*12d20*/  IADD3 R195, R199, 0x800, RZ ;  /* 0x00000800c7c37810 */ /* 0x000fe40007ffe0ff */
[----:B------:R-:W-:Y:S02]  /*12d30*/  ISETP.NE.AND.EX P0, PT, R221, RZ, PT, P0 ;  /* 0x000000ffdd00720c */ /* 0x000fe40003f05300 */
        /* <DEDUP_REMOVED lines=8> */
[C---:B------:R-:W-:Y:S02]  /*12dc0*/  IADD3 R185, R199.reuse, 0x5000, RZ ;  /* 0x00005000c7b97810 */ /* 0x040fe40007ffe0ff */
[----:B------:R-:W-:Y:S02]  /*12dd0*/  IADD3 R184, R199, 0x5800, RZ ;  /* 0x00005800c7b87810 */ /* 0x000fe40007ffe0ff */
[----:B---3--:R-:W-:Y:S02]  /*12de0*/  FSEL R144, R144, -INF , !P3 ;  /* 0xff80000090907808 */ /* 0x008fe40005800000 */
[----:B------:R-:W-:Y:S02]  /*12df0*/  FSEL R3, R40, -INF , !P6 ;  /* 0xff80000028037808 */ /* 0x000fe40007000000 */
[----:B------:R-:W-:Y:S02]  /*12e00*/  FSEL R4, R41, -INF , !P4 ;  /* 0xff80000029047808 */ /* 0x000fe40006000000 */
[----:B------:R-:W-:-:S02]  /*12e10*/  FSEL R147, R147, -INF , !P5 ;  /* 0xff80000093937808 */ /* 0x000fc40006800000 */
[----:B----4-:R-:W-:Y:S01]  /*12e20*/  FSEL R166, R166, -INF , !P2 ;  /* 0xff800000a6a67808 */ /* 0x010fe20005000000 */
        /* <DEDUP_REMOVED lines=64> */
.L_x_2647:
[----:B------:R-:W2:Y:S02]  /*13230*/  LD.E R7, [R22.64+0x38] ;  /* 0x0000380616077980 */ /* 0x000ea4000c101900 */
[----:B--2---:R-:W-:-:S04]  /*13240*/  LEA R7, -R7, RZ, 0x6 ;  /* 0x000000ff07077211 */ /* 0x004fc800078e31ff */
[----:B------:R-:W-:Y:S02]  /*13250*/  SHF.R.S32.HI R16, RZ, 0x1f, R7 ;  /* 0x0000001fff107819 */ /* 0x000fe40000011407 */
.L_x_2648:
[----:B------:R-:W-:Y:S05]  /*13260*/  BSYNC B0 ;  /* 0x0000000000007941 */ /* 0x000fea0003800000 */
.L_x_2646:
        /* <DEDUP_REMOVED lines=27> */
.L_x_2645:
[----:B------:R-:W-:Y:S05]  /*13420*/  BSYNC B1 ;  /* 0x0000000000017941 */ /* 0x000fea0003800000 */
.L_x_2644:
[----:B------:R2:W3:Y:S01]  /*13430*/  LD.E R168, [R22.64+0xdc] ;  /* 0x0000dc0616a87980 */ /* 0x0004e2000c101900 */
[----:B------:R-:W-:-:S02]  /*13440*/  FMNMX.FTZ R5, R3, R42, !PT ;  /* 0x0000002a03057209 */ /* 0x000fc40007810000 */
[----:B------:R-:W-:Y:S02]  /*13450*/  FMNMX.FTZ R7, R4, R43, !PT ;  /* 0x0000002b04077209 */ /* 0x000fe40007810000 */
[----:B------:R-:W-:Y:S02]  /*13460*/  FMNMX.FTZ R6, R48, R5, !PT ;  /* 0x0000000530067209 */ /* 0x000fe40007810000 */
[----:B------:R-:W-:Y:S02]  /*13470*/  FMNMX.FTZ R7, R50, R7, !PT ;  /* 0x0000000732077209 */ /* 0x000fe40007810000 */
[----:B------:R-:W-:Y:S02]  /*13480*/  FMNMX.FTZ R6, R49, R6, !PT ;  /* 0x0000000631067209 */ /* 0x000fe40007810000 */
[----:B-1----:R-:W-:Y:S02]  /*13490*/  SHF.L.U32 R206, R0, 0x1, RZ ;  /* 0x0000000100ce7819 */ /* 0x002fe400000006ff */
[----:B------:R-:W-:-:S02]  /*134a0*/  FMNMX.FTZ R5, R15, R6, !PT ;  /* 0x000000060f057209 */ /* 0x000fc40007810000 */
[-C--:B------:R-:W-:Y:S01]  /*134b0*/  LEA R204, R55, R206.reuse, 0x1 ;  /* 0x000000ce37cc7211 */ /* 0x080fe200078e08ff */
[----:B------:R-:W-:Y:S01]  /*134c0*/  LDSM.16.MT88.4 R124, [R206+0xc000] ;  /* 0x00c00000ce7c783b */ /* 0x000fe20000004200 */
[----:B------:R-:W-:Y:S02]  /*134d0*/  FMNMX.FTZ R5, R14, R5, !PT ;  /* 0x000000050e057209 */ /* 0x000fe40007810000 */
[----:B------:R-:W-:Y:S01]  /*134e0*/  LEA R205, R57, R206, 0x1 ;  /* 0x000000ce39cd7211 */ /* 0x000fe200078e08ff */
[----:B------:R-:W-:Y:S01]  /*134f0*/  LDSM.16.MT88.4 R108, [R204+0xc000] ;  /* 0x00c00000cc6c783b */ /* 0x000fe20000004200 */
[----:B------:R-:W-:Y:S02]  /*13500*/  FMNMX.FTZ R6, R12, R5, !PT ;  /* 0x000000050c067209 */ /* 0x000fe40007810000 */
[----:B------:R-:W-:Y:S01]  /*13510*/  LEA R203, R55, R205, 0x1 ;  /* 0x000000cd37cb7211 */ /* 0x000fe200078e08ff */
        /* <DEDUP_REMOVED lines=21> */
[----:B--2---:R-:W-:Y:S01]  /*13670*/  LDSM.16.MT88.4 R20, [R206+0xc800] ;  /* 0x00c80000ce14783b */ /* 0x004fe20000004200 */
        /* <DEDUP_REMOVED lines=8> */
[----:B------:R-:W-:Y:S01]  /*13700*/  FMNMX.FTZ R17, R145, R6, !PT ;  /* 0x0000000691117209 */ /* 0x000fe20007810000 */
[----:B------:R-:W-:Y:S03]  /*13710*/  LDSM.16.MT88.4 R28, [R203+0xc800] ;  /* 0x00c80000cb1c783b */ /* 0x000fe60000004200 */
[----:B------:R-:W-:-:S04]  /*13720*/  FMNMX.FTZ R17, R144, R17, !PT ;  /* 0x0000001190117209 */ /* 0x000fc80007810000 */
[----:B------:R-:W-:-:S05]  /*13730*/  FMNMX.FTZ R17, R166, R17, !PT ;  /* 0x00000011a6117209 */ /* 0x000fca0007810000 */
[----:B------:R-:W2:Y:S01]  /*13740*/  SHFL.BFLY PT, R6, R17, 0x2, 0x1f ;  /* 0x0c401f0011067f89 */ /* 0x000ea200000e0000 */
[----:B-1----:R-:W-:-:S05]  /*13750*/  FMNMX.FTZ R7, R16, R7, !PT ;  /* 0x0000000710077209 */ /* 0x002fca0007810000 */
[----:B------:R-:W1:Y:S01]  /*13760*/  SHFL.BFLY PT, R132, R7, 0x1, 0x1f ;  /* 0x0c201f0007847f89 */ /* 0x000e6200000e0000 */
[----:B--2---:R-:W-:-:S03]  /*13770*/  FMNMX.FTZ R6, R17, R6, !PT ;  /* 0x0000000611067209 */ /* 0x004fc60007810000 */
[----:B------:R-:W-:Y:S04]  /*13780*/  LDSM.16.MT88.4 R16, [R204+0xe800] ;  /* 0x00e80000cc10783b */ /* 0x000fe80000004200 */
[----:B------:R-:W2:Y:S01]  /*13790*/  SHFL.BFLY PT, R5, R6, 0x1, 0x1f ;  /* 0x0c201f0006057f89 */ /* 0x000ea200000e0000 */
[----:B-1----:R-:W-:-:S04]  /*137a0*/  FMNMX.FTZ R132, R7, R132, !PT ;  /* 0x0000008407847209 */ /* 0x002fc80007810000 */
[----:B------:R-:W-:Y:S01]  /*137b0*/  FSETP.NEU.FTZ.AND P2, PT, R132, -INF , PT ;  /* 0xff8000008400780b */ /* 0x000fe20003f5d000 */
[----:B---3--:R-:W-:-:S05]  /*137c0*/  FMUL.FTZ R173, R168, R132 ;  /* 0x00000084a8ad7220 */ /* 0x008fca0000410000 */
[----:B------:R-:W-:-:S05]  /*137d0*/  FSEL R173, R173, RZ, P2 ;  /* 0x000000ffadad7208 */ /* 0x000fca0001000000 */
[-CC-:B------:R-:W-:Y:S01]  /*137e0*/  FFMA.FTZ R158, R3, R168.reuse, -R173.reuse ;  /* 0x000000a8039e7223 */ /* 0x180fe200000108ad */
[----:B--2---:R-:W-:Y:S01]  /*137f0*/  FMNMX.FTZ R3, R6, R5, !PT ;  /* 0x0000000506037209 */ /* 0x004fe20007810000 */
[-CC-:B------:R-:W-:Y:S02]  /*13800*/  FFMA.FTZ R157, R42, R168.reuse, -R173.reuse ;  /* 0x000000a82a9d7223 */ /* 0x180fe400000108ad */
[-CC-:B------:R-:W-:Y:S01]  /*13810*/  FFMA.FTZ R156, R48, R168.reuse, -R173.reuse ;  /* 0x000000a8309c7223 */ /* 0x180fe200000108ad */
[----:B------:R-:W-:Y:S01]  /*13820*/  FSETP.NEU.FTZ.AND P2, PT, R3, -INF , PT ;  /* 0xff8000000300780b */ /* 0x000fe20003f5d000 */
[----:B------:R-:W-:Y:S01]  /*13830*/  FMUL.FTZ R167, R168, R3 ;  /* 0x00000003a8a77220 */ /* 0x000fe20000410000 */
[----:B------:R-:W-:Y:S01]  /*13840*/  MUFU.EX2 R158, R158 ;  /* 0x0000009e009e7308 */ /* 0x000fe20000000800 */
[-CC-:B------:R-:W-:Y:S02]  /*13850*/  FFMA.FTZ R151, R49, R168.reuse, -R173.reuse ;  /* 0x000000a831977223 */ /* 0x180fe400000108ad */
[-CC-:B------:R-:W-:Y:S01]  /*13860*/  FFMA.FTZ R154, R15, R168.reuse, -R173.reuse ;  /* 0x000000a80f9a7223 */ /* 0x180fe200000108ad */
[----:B------:R-:W-:Y:S01]  /*13870*/  FSEL R167, R167, RZ, P2 ;  /* 0x000000ffa7a77208 */ /* 0x000fe20001000000 */
[----:B------:R-:W-:-:S02]  /*13880*/  FFMA.FTZ R149, R14, R168, -R173 ;  /* 0x000000a80e957223 */ /* 0x000fc400000108ad */
[-C--:B------:R-:W-:Y:S01]  /*13890*/  FFMA.FTZ R150, R12, R168.reuse, -R173 ;  /* 0x000000a80c967223 */ /* 0x080fe200000108ad */
[----:B------:R-:W1:Y:S01]  /*138a0*/  MUFU.EX2 R157, R157 ;  /* 0x0000009d009d7308 */ /* 0x000e620000000800 */
[-CC-:B------:R-:W-:Y:S02]  /*138b0*/  FFMA.FTZ R160, R43, R168.reuse, -R167.reuse ;  /* 0x000000a82ba07223 */ /* 0x180fe400000108a7 */
[----:B------:R-:W2:Y:S01]  /*138c0*/  LDSM.16.MT88.4 R40, [R206+0xe000] ;  /* 0x00e00000ce28783b */ /* 0x000ea20000004200 */
[-CC-:B------:R-:W-:Y:S02]  /*138d0*/  FFMA.FTZ R159, R4, R168.reuse, -R167.reuse ;  /* 0x000000a8049f7223 */ /* 0x180fe400000108a7 */
[-CC-:B------:R-:W-:Y:S01]  /*138e0*/  FFMA.FTZ R161, R50, R168.reuse, -R167.reuse ;  /* 0x000000a832a17223 */ /* 0x180fe200000108a7 */
[----:B------:R-:W-:Y:S01]  /*138f0*/  LDSM.16.MT88.4 R4, [R203+0x10000] ;  /* 0x01000000cb04783b */ /* 0x000fe20000004200 */
[-CC-:B------:R-:W-:Y:S01]  /*13900*/  FFMA.FTZ R152, R24, R168.reuse, -R167.reuse ;  /* 0x000000a818987223 */ /* 0x180fe200000108a7 */
[----:B------:R-:W-:Y:S01]  /*13910*/  MUFU.EX2 R156, R156 ;  /* 0x0000009c009c7308 */ /* 0x000fe20000000800 */
[-CC-:B------:R-:W-:Y:S01]  /*13920*/  FFMA.FTZ R155, R11, R168.reuse, -R167.reuse ;  /* 0x000000a80b9b7223 */ /* 0x180fe200000108a7 */
[----:B------:R-:W3:Y:S01]  /*13930*/  LDSM.16.MT88.4 R48, [R205+0xe000] ;  /* 0x00e00000cd30783b */ /* 0x000ee20000004200 */
[----:B------:R-:W-:-:S02]  /*13940*/  FFMA.FTZ R148, R10, R168, -R167 ;  /* 0x000000a80a947223 */ /* 0x000fc400000108a7 */
[-CC-:B------:R-:W-:Y:S01]  /*13950*/  FFMA.FTZ R153, R9, R168.reuse, -R167.reuse ;  /* 0x000000a809997223 */ /* 0x180fe200000108a7 */
[----:B------:R-:W-:Y:S01]  /*13960*/  LDSM.16.MT88.4 R24, [R205+0xe800] ;  /* 0x00e80000cd18783b */ /* 0x000fe20000004200 */
[----:B------:R-:W-:Y:S01]  /*13970*/  FFMA.FTZ R0, R8, R168, -R167 ;  /* 0x000000a808007223 */ /* 0x000fe200000108a7 */
[----:B------:R-:W4:Y:S01]  /*13980*/  MUFU.EX2 R151, R151 ;  /* 0x0000009700977308 */ /* 0x000f220000000800 */
[----:B-1----:R-:W-:Y:S01]  /*13990*/  F2FP.BF16.PACK_AB R96, R157, R158 ;  /* 0x0000009e9d60723e */ /* 0x002fe200000010ff */
[----:B------:R-:W1:Y:S01]  /*139a0*/  LDSM.16.MT88.4 R8, [R206+0xe800] ;  /* 0x00e80000ce08783b */ /* 0x000e620000004200 */
[-CC-:B------:R-:W-:Y:S02]  /*139b0*/  FFMA.FTZ R139, R13, R168.reuse, -R173.reuse ;  /* 0x000000a80d8b7223 */ /* 0x180fe400000108ad */
[-CC-:B------:R-:W-:Y:S01]  /*139c0*/  FFMA.FTZ R162, R162, R168.reuse, -R173.reuse ;  /* 0x000000a8a2a27223 */ /* 0x180fe200000108ad */
[----:B------:R-:W5:Y:S01]  /*139d0*/  LDSM.16.MT88.4 R12, [R203+0xe800] ;  /* 0x00e80000cb0c783b */ /* 0x000f620000004200 */
[-CC-:B------:R-:W-:Y:S01]  /*139e0*/  FFMA.FTZ R165, R165, R168.reuse, -R173.reuse ;  /* 0x000000a8a5a57223 */ /* 0x180fe200000108ad */
[----:B------:R-:W-:Y:S01]  /*139f0*/  MUFU.EX2 R159, R159 ;  /* 0x0000009f009f7308 */ /* 0x000fe20000000800 */
[----:B------:R-:W-:-:S02]  /*13a00*/  FFMA.FTZ R163, R163, R168, -R173 ;  /* 0x000000a8a3a37223 */ /* 0x000fc400000108ad */
[-C--:B------:R-:W-:Y:S02]  /*13a10*/  FFMA.FTZ R164, R164, R168.reuse, -R173 ;  /* 0x000000a8a4a47223 */ /* 0x080fe400000108ad */
[-CC-:B------:R-:W-:Y:S02]  /*13a20*/  FFMA.FTZ R169, R169, R168.reuse, -R167.reuse ;  /* 0x000000a8a9a97223 */ /* 0x180fe400000108a7 */
[--C-:B------:R-:W-:Y:S01]  /*13a30*/  FFMA.FTZ R170, R170, R168, -R167.reuse ;  /* 0x000000a8aaaa7223 */ /* 0x100fe200000108a7 */
[----:B------:R-:W2:Y:S01]  /*13a40*/  MUFU.EX2 R160, R160 ;  /* 0x000000a000a07308 */ /* 0x000ea20000000800 */
[----:B----4-:R-:W-:Y:S01]  /*13a50*/  F2FP.BF16.PACK_AB R98, R151, R156 ;  /* 0x0000009c9762723e */ /* 0x010fe200000010ff */
[-CC-:B------:R-:W-:Y:S02]  /*13a60*/  FFMA.FTZ R171, R171, R168.reuse, -R167.reuse ;  /* 0x000000a8abab7223 */ /* 0x180fe400000108a7 */
[-C--:B------:R-:W-:Y:S02]  /*13a70*/  FFMA.FTZ R172, R172, R168.reuse, -R167 ;  /* 0x000000a8acac7223 */ /* 0x080fe400000108a7 */
[----:B------:R-:W-:-:S02]  /*13a80*/  FFMA.FTZ R176, R176, R168, -R173 ;  /* 0x000000a8b0b07223 */ /* 0x000fc400000108ad */
[----:B------:R-:W-:Y:S01]  /*13a90*/  MUFU.EX2 R161, R161 ;  /* 0x000000a100a17308 */ /* 0x000fe20000000800 */
[-CC-:B------:R-:W-:Y:S02]  /*13aa0*/  FFMA.FTZ R175, R175, R168.reuse, -R173.reuse ;  /* 0x000000a8afaf7223 */ /* 0x180fe400000108ad */
[-CC-:B------:R-:W-:Y:S02]  /*13ab0*/  FFMA.FTZ R174, R174, R168.reuse, -R173.reuse ;  /* 0x000000a8aeae7223 */ /* 0x180fe400000108ad */
[-C--:B------:R-:W-:Y:S02]  /*13ac0*/  FFMA.FTZ R229, R147, R168.reuse, -R173 ;  /* 0x000000a893e57223 */ /* 0x080fe400000108ad */
[-CC-:B------:R-:W-:Y:S01]  /*13ad0*/  FFMA.FTZ R173, R146, R168.reuse, -R167.reuse ;  /* 0x000000a892ad7223 */ /* 0x180fe200000108a7 */
[----:B------:R-:W4:Y:S01]  /*13ae0*/  MUFU.EX2 R152, R152 ;  /* 0x0000009800987308 */ /* 0x000f220000000800 */
[----:B--2---:R-:W-:Y:S01]  /*13af0*/  F2FP.BF16.PACK_AB R97, R160, R159 ;  /* 0x0000009fa061723e */ /* 0x004fe200000010ff */
        /* <DEDUP_REMOVED lines=9> */
[----:B------:R-:W2:Y:S01]  /*13b90*/  MUFU.EX2 R149, R149 ;  /* 0x0000009500957308 */ /* 0x000ea20000000800 */
        /* <DEDUP_REMOVED lines=19> */
[C---:B---3--:R-:W-:Y:S02]  /*13cd0*/  HMMA.16816.F32.BF16 R44, R96.reuse, R48, RZ ;  /* 0x00000030602c723c */ /* 0x048fe400000418ff */
[----:B------:R-:W-:Y:S06]  /*13ce0*/  MUFU.EX2 R163, R163 ;  /* 0x000000a300a37308 */ /* 0x000fec0000000800 */
[C---:B------:R-:W-:Y:S02]  /*13cf0*/  HMMA.16816.F32.BF16 R60, R96.reuse, R64, RZ ;  /* 0x00000040603c723c */ /* 0x040fe400000418ff */
[----:B------:R-:W-:Y:S06]  /*13d00*/  MUFU.EX2 R164, R164 ;  /* 0x000000a400a47308 */ /* 0x000fec0000000800 */
[C---:B------:R-:W-:Y:S02]  /*13d10*/  HMMA.16816.F32.BF16 R68, R96.reuse, R72, RZ ;  /* 0x000000486044723c */ /* 0x040fe400000418ff */
[----:B------:R-:W-:Y:S06]  /*13d20*/  MUFU.EX2 R169, R169 ;  /* 0x000000a900a97308 */ /* 0x000fec0000000800 */
[C---:B------:R-:W-:Y:S02]  /*13d30*/  HMMA.16816.F32.BF16 R76, R96.reuse, R80, RZ ;  /* 0x00000050604c723c */ /* 0x040fe400000418ff */
[----:B------:R-:W3:Y:S06]  /*13d40*/  MUFU.EX2 R170, R170 ;  /* 0x000000aa00aa7308 */ /* 0x000eec0000000800 */
        /* <DEDUP_REMOVED lines=72> */
[----:B---3--:R-:W-:Y:S01]  /*141d0*/  F2FP.BF16.PACK_AB R5, R170, R169 ;  /* 0x000000a9aa05723e */ /* 0x008fe200000010ff */
        /* <DEDUP_REMOVED lines=12> */
[C---:B--2---:R-:W-:Y:S08]  /*142a0*/  HMMA.16816.F32.BF16 R120, R4.reuse, R16, R120 ;  /* 0x000000100478723c */ /* 0x044ff00000041878 */
        /* <DEDUP_REMOVED lines=144> */
.L_x_2651:
[----:B------:R-:W-:Y:S02]  /*14bb0*/  ULDC.64 UR4, c[0x0][0x118] ;  /* 0x0000460000047ab9 */ /* 0x000fe40000000a00 */
[----:B------:R-:W2:Y:S02]  /*14bc0*/  LD.E R6, [R230.64+0x40] ;  /* 0x00004004e6067980 */ /* 0x000ea4000c101900 */
[----:B--2---:R-:W-:-:S04]  /*14bd0*/  LEA R6, -R6, RZ, 0x6 ;  /* 0x000000ff06067211 */ /* 0x004fc800078e31ff */
[----:B------:R-:W-:Y:S02]  /*14be0*/  SHF.R.S32.HI R4, RZ, 0x1f, R6 ;  /* 0x0000001fff047819 */ /* 0x000fe40000011406 */
.L_x_2652:
[----:B------:R-:W-:Y:S05]  /*14bf0*/  BSYNC B0 ;  /* 0x0000000000007941 */ /* 0x000fea0003800000 */
.L_x_2650:
[----:B------:R-:W-:Y:S01]  /*14c00*/  IMAD.SHL.U32 R5, R136, 0x20, RZ ;  /* 0x0000002088057824 */ /* 0x000fe200078e00ff */
[----:B------:R-:W-:Y:S01]  /*14c10*/  LEA R210, P2, R6, R210, 0x1 ;  /* 0x000000d206d27211 */ /* 0x000fe200078408ff */
[----:B------:R-:W-:Y:S01]  /*14c20*/  ULDC.64 UR4, c[0x0][0x118] ;  /* 0x0000460000047ab9 */ /* 0x000fe20000000a00 */
[----:B------:R-:W-:Y:S02]  /*14c30*/  SHF.L.U64.HI R0, R136, 0x5, R137 ;  /* 0x0000000588007819 */ /* 0x000fe40000010289 */
        /* <DEDUP_REMOVED lines=25> */
[----:B------:R-:W-:Y:S04]  /*14dd0*/  LDSM.16.M88.4 R148, [R200] ;  /* 0x00000000c894783b */ /* 0x000fe80000000200 */
[----:B------:R-:W1:Y:S04]  /*14de0*/  LDSM.16.M88.4 R20, [R199] ;  /* 0x00000000c714783b */ /* 0x000e680000000200 */
[----:B------:R-:W1:Y:S04]  /*14df0*/  LDSM.16.M88.4 R160, [R201+0x7000] ;  /* 0x00700000c9a0783b */ /* 0x000e680000000200 */
[----:B------:R-:W1:Y:S04]  /*14e00*/  LDSM.16.M88.4 R168, [R201+0x7800] ;  /* 0x00780000c9a8783b */ /* 0x000e680000000200 */
[----:B--2---:R-:W5:Y:S04]  /*14e10*/  LDSM.16.M88.4 R8, [R195] ;  /* 0x00000000c308783b */ /* 0x004f680000000200 */
[----:B------:R-:W2:Y:S01]  /*14e20*/  LD.E R0, [R230.64+0x18c] ;  /* 0x00018c04e6007980 */ /* 0x000ea2000c101900 */
[----:B------:R-:W-:Y:S01]  /*14e30*/  ISETP.GE.AND P1, PT, R133, 0x3, PT ;  /* 0x000000038500780c */ /* 0x000fe20003f26270 */
[----:B------:R-:W-:Y:S02]  /*14e40*/  BSSY B1, `(.L_x_2653) ;  /* 0x000018c000017945 */ /* 0x000fe40003800000 */
[----:B------:R-:W-:Y:S04]  /*14e50*/  LDSM.16.M88.4 R152, [R198] ;  /* 0x00000000c698783b */ /* 0x000fe80000000200 */
[----:B------:R-:W1:Y:S01]  /*14e60*/  LDSM.16.M88.4 R32, [R196+0x6000] ;  /* 0x00600000c420783b */ /* 0x000e620000000200 */
[C---:B----4-:R-:W-:Y:S03]  /*14e70*/  HMMA.16816.F32.BF16 R16, R176.reuse, R12, RZ ;  /* 0x0000000cb010723c */ /* 0x050fe600000418ff */
[----:B------:R-:W4:Y:S04]  /*14e80*/  LDSM.16.M88.4 R24, [R194] ;  /* 0x00000000c218783b */ /* 0x000f280000000200 */
[----:B------:R-:W4:Y:S01]  /*14e90*/  LDSM.16.M88.4 R172, [R193] ;  /* 0x00000000c1ac783b */ /* 0x000f220000000200 */
[C---:B------:R-:W-:Y:S03]  /*14ea0*/  HMMA.16816.F32.BF16 R12, R176.reuse, R14, RZ ;  /* 0x0000000eb00c723c */ /* 0x040fe600000418ff */
[----:B---3--:R-:W3:Y:S04]  /*14eb0*/  LDSM.16.M88.4 R4, [R196+0x6800] ;  /* 0x00680000c404783b */ /* 0x008ee80000000200 */
[----:B------:R-:W-:Y:S01]  /*14ec0*/  LDSM.16.M88.4 R140, [R196+0x7000] ;  /* 0x00700000c48c783b */ /* 0x000fe20000000200 */
[C---:B-----5:R-:W-:Y:S03]  /*14ed0*/  HMMA.16816.F32.BF16 R28, R176.reuse, R144, RZ ;  /* 0x00000090b01c723c */ /* 0x060fe600000418ff */
        /* <DEDUP_REMOVED lines=16> */
[----:B------:R-:W5:Y:S07]  /*14fe0*/  LDSM.16.M88.4 R8, [R192+0x800] ;  /* 0x00080000c008783b */ /* 0x000f6e0000000200 */
[C---:B------:R-:W-:Y:S08]  /*14ff0*/  HMMA.16816.F32.BF16 R16, R152.reuse, R32, R16 ;  /* 0x000000209810723c */ /* 0x040ff00000041810 */
[----:B------:R-:W-:Y:S01]  /*15000*/  HMMA.16816.F32.BF16 R12, R152, R34, R12 ;  /* 0x00000022980c723c */ /* 0x000fe2000004180c */
[----:B------:R-:W-:Y:S07]  /*15010*/  LDSM.16.M88.4 R32, [R201+0x8000] ;  /* 0x00800000c920783b */ /* 0x000fee0000000200 */
[C---:B----4-:R-:W-:Y:S08]  /*15020*/  HMMA.16816.F32.BF16 R164, R148.reuse, R24, R164 ;  /* 0x0000001894a4723c */ /* 0x050ff000000418a4 */
[C---:B------:R-:W-:Y:S01]  /*15030*/  HMMA.16816.F32.BF16 R160, R148.reuse, R26, R160 ;  /* 0x0000001a94a0723c */ /* 0x040fe200000418a0 */
[----:B------:R-:W-:Y:S07]  /*15040*/  LDSM.16.M88.4 R24, [R192+0x1000] ;  /* 0x00100000c018783b */ /* 0x000fee0000000200 */
[C---:B------:R-:W-:Y:S08]  /*15050*/  HMMA.16816.F32.BF16 R156, R148.reuse, R172, R156 ;  /* 0x000000ac949c723c */ /* 0x040ff0000004189c */
[----:B------:R-:W-:Y:S01]  /*15060*/  HMMA.16816.F32.BF16 R176, R148, R174, R176 ;  /* 0x000000ae94b0723c */ /* 0x000fe200000418b0 */
[----:B------:R-:W4:Y:S04]  /*15070*/  LDSM.16.M88.4 R148, [R202+0x2000] ;  /* 0x00200000ca94783b */ /* 0x000f280000000200 */
[----:B------:R-:W-:Y:S03]  /*15080*/  LDSM.16.M88.4 R172, [R192+0x1800] ;  /* 0x00180000c0ac783b */ /* 0x000fe60000000200 */
[C---:B---3--:R-:W-:Y:S08]  /*15090*/  HMMA.16816.F32.BF16 R28, R152.reuse, R4, R28 ;  /* 0x00000004981c723c */ /* 0x048ff0000004181c */
[----:B------:R-:W-:Y:S01]  /*150a0*/  HMMA.16816.F32.BF16 R144, R152, R6, R144 ;  /* 0x000000069890723c */ /* 0x000fe20000041890 */
[----:B------:R-:W3:Y:S07]  /*150b0*/  LDSM.16.M88.4 R4, [R201+0x8800] ;  /* 0x00880000c904783b */ /* 0x000eee0000000200 */
[C---:B-1----:R-:W-:Y:S08]  /*150c0*/  HMMA.16816.F32.BF16 R16, R168.reuse, R20, R16 ;  /* 0x00000014a810723c */ /* 0x042ff00000041810 */
[----:B------:R-:W-:Y:S01]  /*150d0*/  HMMA.16816.F32.BF16 R12, R168, R22, R12 ;  /* 0x00000016a80c723c */ /* 0x000fe2000004180c */
[----:B------:R-:W-:Y:S07]  /*150e0*/  LDSM.16.M88.4 R20, [R191] ;  /* 0x00000000bf14783b */ /* 0x000fee0000000200 */
[C---:B------:R-:W-:Y:S08]  /*150f0*/  HMMA.16816.F32.BF16 R164, R152.reuse, R140, R164 ;  /* 0x0000008c98a4723c */ /* 0x040ff000000418a4 */
[----:B------:R-:W-:Y:S01]  /*15100*/  HMMA.16816.F32.BF16 R160, R152, R142, R160 ;  /* 0x0000008e98a0723c */ /* 0x000fe200000418a0 */
[----:B------:R-:W-:Y:S07]  /*15110*/  LDSM.16.M88.4 R140, [R201+0x9000] ;  /* 0x00900000c98c783b */ /* 0x000fee0000000200 */
[C---:B-----5:R-:W-:Y:S08]  /*15120*/  HMMA.16816.F32.BF16 R28, R168.reuse, R8, R28 ;  /* 0x00000008a81c723c */ /* 0x060ff0000004181c */
[----:B------:R-:W-:Y:S01]  /*15130*/  HMMA.16816.F32.BF16 R144, R168, R10, R144 ;  /* 0x0000000aa890723c */ /* 0x000fe20000041890 */
[----:B------:R-:W1:Y:S07]  /*15140*/  LDSM.16.M88.4 R8, [R200+0x2000] ;  /* 0x00200000c808783b */ /* 0x000e6e0000000200 */
[C---:B------:R-:W-:Y:S08]  /*15150*/  HMMA.16816.F32.BF16 R156, R152.reuse, R180, R156 ;  /* 0x000000b4989c723c */ /* 0x040ff0000004189c */
[----:B------:R-:W-:Y:S01]  /*15160*/  HMMA.16816.F32.BF16 R176, R152, R182, R176 ;  /* 0x000000b698b0723c */ /* 0x000fe200000418b0 */
[----:B------:R-:W5:Y:S04]  /*15170*/  LDSM.16.M88.4 R152, [R201+0x9800] ;  /* 0x00980000c998783b */ /* 0x000f680000000200 */
[----:B------:R-:W-:Y:S03]  /*15180*/  LDSM.16.M88.4 R180, [R198+0x2000] ;  /* 0x00200000c6b4783b */ /* 0x000fe60000000200 */
[C---:B----4-:R-:W-:Y:S08]  /*15190*/  HMMA.16816.F32.BF16 R16, R148.reuse, R32, R16 ;  /* 0x000000209410723c */ /* 0x050ff00000041810 */
[----:B------:R-:W-:Y:S01]  /*151a0*/  HMMA.16816.F32.BF16 R12, R148, R34, R12 ;  /* 0x00000022940c723c */ /* 0x000fe2000004180c */
[----:B------:R-:W-:Y:S07]  /*151b0*/  LDSM.16.M88.4 R32, [R196+0x8000] ;  /* 0x00800000c420783b */ /* 0x000fee0000000200 */
[C---:B------:R-:W-:Y:S08]  /*151c0*/  HMMA.16816.F32.BF16 R164, R168.reuse, R24, R164 ;  /* 0x00000018a8a4723c */ /* 0x040ff000000418a4 */
[----:B------:R-:W-:Y:S01]  /*151d0*/  HMMA.16816.F32.BF16 R160, R168, R26, R160 ;  /* 0x0000001aa8a0723c */ /* 0x000fe200000418a0 */
[----:B------:R-:W4:Y:S07]  /*151e0*/  LDSM.16.M88.4 R24, [R190] ;  /* 0x00000000be18783b */ /* 0x000f2e0000000200 */
[C---:B---3--:R-:W-:Y:S08]  /*151f0*/  HMMA.16816.F32.BF16 R28, R148.reuse, R4, R28 ;  /* 0x00000004941c723c */ /* 0x048ff0000004181c */
[----:B------:R-:W-:Y:S01]  /*15200*/  HMMA.16816.F32.BF16 R144, R148, R6, R144 ;  /* 0x000000069490723c */ /* 0x000fe20000041890 */
[----:B------:R-:W3:Y:S07]  /*15210*/  LDSM.16.M88.4 R4, [R189] ;  /* 0x00000000bd04783b */ /* 0x000eee0000000200 */
        /* <DEDUP_REMOVED lines=10> */
[C---:B-----5:R-:W-:Y:S08]  /*152c0*/  HMMA.16816.F32.BF16 R156, R148.reuse, R152, R156 ;  /* 0x00000098949c723c */ /* 0x060ff0000004189c */
[----:B------:R-:W-:Y:S01]  /*152d0*/  HMMA.16816.F32.BF16 R176, R148, R154, R176 ;  /* 0x0000009a94b0723c */ /* 0x000fe200000418b0 */
[----:B------:R-:W-:Y:S04]  /*152e0*/  LDSM.16.M88.4 R152, [R202+0x4000] ;  /* 0x00400000ca98783b */ /* 0x000fe80000000200 */
[----:B------:R-:W-:Y:S03]  /*152f0*/  LDSM.16.M88.4 R148, [R187] ;  /* 0x00000000bb94783b */ /* 0x000fe60000000200 */
[C---:B----4-:R-:W-:Y:S08]  /*15300*/  HMMA.16816.F32.BF16 R28, R8.reuse, R24, R28 ;  /* 0x00000018081c723c */ /* 0x050ff0000004181c */
[----:B------:R-:W-:Y:S01]  /*15310*/  HMMA.16816.F32.BF16 R144, R8, R26, R144 ;  /* 0x0000001a0890723c */ /* 0x000fe20000041890 */
[----:B------:R-:W4:Y:S07]  /*15320*/  LDSM.16.M88.4 R24, [R196+0x8800] ;  /* 0x00880000c418783b */ /* 0x000f2e0000000200 */
[C---:B------:R-:W-:Y:S08]  /*15330*/  HMMA.16816.F32.BF16 R16, R180.reuse, R32, R16 ;  /* 0x00000020b410723c */ /* 0x040ff00000041810 */
[----:B------:R-:W-:Y:S01]  /*15340*/  HMMA.16816.F32.BF16 R12, R180, R34, R12 ;  /* 0x00000022b40c723c */ /* 0x000fe2000004180c */
[----:B------:R-:W-:Y:S07]  /*15350*/  LDSM.16.M88.4 R32, [R186] ;  /* 0x00000000ba20783b */ /* 0x000fee0000000200 */
[C---:B---3--:R-:W-:Y:S08]  /*15360*/  HMMA.16816.F32.BF16 R164, R8.reuse, R4, R164 ;  /* 0x0000000408a4723c */ /* 0x048ff000000418a4 */
        /* <DEDUP_REMOVED lines=9> */
[C---:B----4-:R-:W-:Y:S08]  /*15400*/  HMMA.16816.F32.BF16 R28, R180.reuse, R24, R28 ;  /* 0x00000018b41c723c */ /* 0x050ff0000004181c */
[----:B------:R-:W-:Y:S01]  /*15410*/  HMMA.16816.F32.BF16 R144, R180, R26, R144 ;  /* 0x0000001ab490723c */ /* 0x000fe20000041890 */
[----:B------:R-:W4:Y:S07]  /*15420*/  LDSM.16.M88.4 R24, [R198+0x4000] ;  /* 0x00400000c618783b */ /* 0x000f2e0000000200 */
        /* <DEDUP_REMOVED lines=20> */
[C---:B----4-:R-:W-:Y:S08]  /*15570*/  HMMA.16816.F32.BF16 R16, R24.reuse, R20, R16 ;  /* 0x000000141810723c */ /* 0x050ff00000041810 */
[----:B------:R-:W-:Y:S01]  /*15580*/  HMMA.16816.F32.BF16 R12, R24, R22, R12 ;  /* 0x00000016180c723c */ /* 0x000fe2000004180c */
[----:B------:R-:W4:Y:S07]  /*15590*/  LDSM.16.M88.4 R20, [R185] ;  /* 0x00000000b914783b */ /* 0x000f2e0000000200 */
[----:B------:R-:W-:Y:S08]  /*155a0*/  HMMA.16816.F32.BF16 R28, R140, R32, R28 ;  /* 0x000000208c1c723c */ /* 0x000ff0000004181c */
[----:B-1----:R-:W-:Y:S08]  /*155b0*/  HMMA.16816.F32.BF16 R164, R152, R148, R164 ;  /* 0x0000009498a4723c */ /* 0x002ff000000418a4 */
[----:B------:R-:W-:Y:S01]  /*155c0*/  HMMA.16816.F32.BF16 R144, R140, R34, R144 ;  /* 0x000000228c90723c */ /* 0x000fe20000041890 */
[----:B------:R-:W1:Y:S07]  /*155d0*/  LDSM.16.M88.4 R32, [R201+0xb800] ;  /* 0x00b80000c920783b */ /* 0x000e6e0000000200 */
[----:B------:R-:W-:Y:S08]  /*155e0*/  HMMA.16816.F32.BF16 R168, R152, R150, R168 ;  /* 0x0000009698a8723c */ /* 0x000ff000000418a8 */
[----:B---3--:R-:W-:Y:S08]  /*155f0*/  HMMA.16816.F32.BF16 R156, R172, R224, R156 ;  /* 0x000000e0ac9c723c */ /* 0x008ff0000004189c */
[----:B------:R-:W-:Y:S08]  /*15600*/  HMMA.16816.F32.BF16 R12, R8, R6, R12 ;  /* 0x00000006080c723c */ /* 0x000ff0000004180c */
[----:B------:R-:W-:Y:S08]  /*15610*/  HMMA.16816.F32.BF16 R180, R172, R226, R180 ;  /* 0x000000e2acb4723c */ /* 0x000ff000000418b4 */
[----:B-----5:R-:W-:Y:S08]  /*15620*/  HMMA.16816.F32.BF16 R28, R24, R176, R28 ;  /* 0x000000b0181c723c */ /* 0x020ff0000004181c */
[----:B----4-:R-:W-:Y:S01]  /*15630*/  HMMA.16816.F32.BF16 R164, R140, R20, R164 ;  /* 0x000000148ca4723c */ /* 0x010fe200000418a4 */
[----:B--2---:R-:W-:-:S02]  /*15640*/  FMUL.FTZ R12, R12, R0 ;  /* 0x000000000c0c7220 */ /* 0x004fc40000410000 */
[-C--:B------:R-:W-:Y:S02]  /*15650*/  FMUL.FTZ R13, R13, R0.reuse ;  /* 0x000000000d0d7220 */ /* 0x080fe40000410000 */
[-C--:B------:R-:W-:Y:S01]  /*15660*/  FMUL.FTZ R14, R14, R0.reuse ;  /* 0x000000000e0e7220 */ /* 0x080fe20000410000 */
[----:B------:R-:W-:Y:S01]  /*15670*/  MUFU.TANH R151, R12 ;  /* 0x0000000c00977308 */ /* 0x000fe20000002400 */
[-C--:B------:R-:W-:Y:S01]  /*15680*/  FMUL.FTZ R176, R15, R0.reuse ;  /* 0x000000000fb07220 */ /* 0x080fe20000410000 */
[----:B------:R-:W-:Y:S01]  /*15690*/  HMMA.16816.F32.BF16 R168, R140, R22, R168 ;  /* 0x000000168ca8723c */ /* 0x000fe200000418a8 */
[----:B------:R-:W2:Y:S05]  /*156a0*/  LDSM.16.M88.4 R20, [R184] ;  /* 0x00000000b814783b */ /* 0x000eaa0000000200 */
[----:B------:R-:W-:Y:S02]  /*156b0*/  MUFU.TANH R176, R176 ;  /* 0x000000b000b07308 */ /* 0x000fe40000002400 */
[----:B------:R-:W-:Y:S01]  /*156c0*/  HMMA.16816.F32.BF16 R16, R8, R4, R16 ;  /* 0x000000040810723c */ /* 0x000fe20000041810 */
[----:B------:R-:W3:Y:S07]  /*156d0*/  LDSM.16.M88.4 R4, [R196+0xb000] ;  /* 0x00b00000c404783b */ /* 0x000eee0000000200 */
[C---:B-1----:R-:W-:Y:S01]  /*156e0*/  HMMA.16816.F32.BF16 R156, R152.reuse, R32, R156 ;  /* 0x00000020989c723c */ /* 0x042fe2000004189c */
[----:B------:R-:W1:Y:S07]  /*156f0*/  S2R R32, SR_TID.X ;  /* 0x0000000000207919 */ /* 0x000e6e0000002100 */
[----:B------:R-:W-:Y:S08]  /*15700*/  HMMA.16816.F32.BF16 R180, R152, R34, R180 ;  /* 0x0000002298b4723c */ /* 0x000ff000000418b4 */
[----:B------:R-:W-:Y:S01]  /*15710*/  HMMA.16816.F32.BF16 R28, R8, R160, R28 ;  /* 0x000000a0081c723c */ /* 0x000fe2000004181c */
[----:B------:R-:W-:Y:S01]  /*15720*/  MUFU.TANH R160, R13 ;  /* 0x0000000d00a07308 */ /* 0x000fe20000002400 */
[----:B------:R-:W-:-:S02]  /*15730*/  FMUL.FTZ R16, R16, R0 ;  /* 0x0000000010107220 */ /* 0x000fc40000410000 */
[-C--:B------:R-:W-:Y:S02]  /*15740*/  FMUL.FTZ R17, R17, R0.reuse ;  /* 0x0000000011117220 */ /* 0x080fe40000410000 */
[-C--:B------:R-:W-:Y:S02]  /*15750*/  FMUL.FTZ R148, R18, R0.reuse ;  /* 0x0000000012947220 */ /* 0x080fe40000410000 */
[-C--:B------:R-:W-:Y:S01]  /*15760*/  FMUL.FTZ R150, R19, R0.reuse ;  /* 0x0000000013967220 */ /* 0x080fe20000410000 */
[----:B------:R4:W-:Y:S01]  /*15770*/  MUFU.TANH R161, R14 ;  /* 0x0000000e00a17308 */ /* 0x0009e20000002400 */
[----:B--2---:R-:W-:Y:S07]  /*15780*/  HMMA.16816.F32.BF16 R156, R140, R20, R156 ;  /* 0x000000148c9c723c */ /* 0x004fee000004189c */
[----:B------:R-:W-:Y:S01]  /*15790*/  MUFU.TANH R139, R16 ;  /* 0x00000010008b7308 */ /* 0x000fe20000002400 */
[----:B------:R-:W-:Y:S06]  /*157a0*/  HMMA.16816.F32.BF16 R144, R24, R178, R144 ;  /* 0x000000b21890723c */ /* 0x000fec0000041890 */
[-C--:B------:R-:W-:Y:S01]  /*157b0*/  FMUL.FTZ R28, R28, R0.reuse ;  /* 0x000000001c1c7220 */ /* 0x080fe20000410000 */
[----:B----4-:R-:W2:Y:S01]  /*157c0*/  LDSM.16.M88.4 R12, [R196+0xb800] ;  /* 0x00b80000c40c783b */ /* 0x010ea20000000200 */
[----:B------:R4:W5:Y:S01]  /*157d0*/  MUFU.TANH R149, R17 ;  /* 0x0000001100957308 */ /* 0x0009620000002400 */
[----:B------:R-:W-:Y:S01]  /*157e0*/  HMMA.16816.F32.BF16 R180, R140, R22, R180 ;  /* 0x000000168cb4723c */ /* 0x000fe200000418b4 */
[----:B------:R-:W-:-:S02]  /*157f0*/  FMUL.FTZ R30, R30, R0 ;  /* 0x000000001e1e7220 */ /* 0x000fc40000410000 */
[-C--:B------:R-:W-:Y:S02]  /*15800*/  FMUL.FTZ R31, R31, R0.reuse ;  /* 0x000000001f1f7220 */ /* 0x080fe40000410000 */
[----:B------:R-:W-:Y:S02]  /*15810*/  FMUL.FTZ R29, R29, R0 ;  /* 0x000000001d1d7220 */ /* 0x000fe40000410000 */
[----:B-1----:R-:W-:Y:S01]  /*15820*/  IMAD.SHL.U32 R22, R32, 0x2, RZ ;  /* 0x0000000220167824 */ /* 0x002fe200078e00ff */
[C---:B---3--:R-:W-:Y:S01]  /*15830*/  HMMA.16816.F32.BF16 R164, R24.reuse, R4, R164 ;  /* 0x0000000418a4723c */ /* 0x048fe200000418a4 */
[----:B------:R-:W1:Y:S03]  /*15840*/  MUFU.TANH R150, R150 ;  /* 0x0000009600967308 */ /* 0x000e660000002400 */
[----:B------:R-:W-:Y:S01]  /*15850*/  LOP3.LUT R22, R22, 0x6, RZ, 0xc0, !PT ;  /* 0x0000000616167812 */ /* 0x000fe200078ec0ff */
[----:B----4-:R-:W3:Y:S03]  /*15860*/  LDSM.16.M88.4 R16, [R192+0x5000] ;  /* 0x00500000c010783b */ /* 0x010ee60000000200 */
[----:B------:R-:W-:Y:S01]  /*15870*/  HMMA.16816.F32.BF16 R168, R24, R6, R168 ;  /* 0x0000000618a8723c */ /* 0x000fe200000418a8 */
[----:B------:R-:W4:Y:S01]  /*15880*/  MUFU.TANH R28, R28 ;  /* 0x0000001c001c7308 */ /* 0x000f220000002400 */
[----:B------:R-:W1:Y:S01]  /*15890*/  LDSM.16.M88.4 R4, [R192+0x5800] ;  /* 0x00580000c004783b */ /* 0x000e620000000200 */
[----:B------:R-:W-:-:S05]  /*158a0*/  DEPBAR.LE SB0, 0x0 ;  /* 0x000080000000791a */ /* 0x000fca0000000000 */
[----:B------:R-:W-:Y:S01]  /*158b0*/  HMMA.16816.F32.BF16 R144, R8, R162, R144 ;  /* 0x000000a20890723c */ /* 0x000fe20000041890 */
[----:B------:R-:W1:Y:S08]  /*158c0*/  MUFU.TANH R30, R30 ;  /* 0x0000001e001e7308 */ /* 0x000e700000002400 */
[----:B------:R-:W1:Y:S01]  /*158d0*/  MUFU.TANH R31, R31 ;  /* 0x0000001f001f7308 */ /* 0x000e620000002400 */
[C---:B--2---:R-:W-:Y:S07]  /*158e0*/  HMMA.16816.F32.BF16 R156, R24.reuse, R12, R156 ;  /* 0x0000000c189c723c */ /* 0x044fee000004189c */
[----:B------:R-:W-:Y:S01]  /*158f0*/  MUFU.TANH R29, R29 ;  /* 0x0000001d001d7308 */ /* 0x000fe20000002400 */
[----:B------:R-:W-:Y:S01]  /*15900*/  IMAD R13, R219, 0x40, R22 ;  /* 0x00000040db0d7824 */ /* 0x000fe200078e0216 */
[----:B------:R-:W-:Y:S05]  /*15910*/  HMMA.16816.F32.BF16 R180, R24, R14, R180 ;  /* 0x0000000e18b4723c */ /* 0x000fea00000418b4 */
[-C--:B------:R-:W-:Y:S01]  /*15920*/  FMUL.FTZ R21, R146, R0.reuse ;  /* 0x0000000092157220 */ /* 0x080fe20000410000 */
[----:B------:R-:W-:Y:S01]  /*15930*/  MUFU.TANH R148, R148 ;  /* 0x0000009400947308 */ /* 0x000fe20000002400 */
[----:B------:R-:W-:Y:S01]  /*15940*/  FMUL.FTZ R20, R147, R0 ;  /* 0x0000000093147220 */ /* 0x000fe20000410000 */
[----:B------:R-:W-:-:S02]  /*15950*/  IADD3 R23, R13, 0x11, RZ ;  /* 0x000000110d177810 */ /* 0x000fc40007ffe0ff */
[----:B------:R-:W-:Y:S01]  /*15960*/  IADD3 R15, R13, 0x10, RZ ;  /* 0x000000100d0f7810 */ /* 0x000fe20007ffe0ff */
[C---:B---3--:R-:W-:Y:S03]  /*15970*/  HMMA.16816.F32.BF16 R164, R8.reuse, R16, R164 ;  /* 0x0000001008a4723c */ /* 0x048fe600000418a4 */
[----:B------:R-:W-:Y:S04]  /*15980*/  MUFU.TANH R21, R21 ;  /* 0x0000001500157308 */ /* 0x000fe80000002400 */
[-C--:B------:R-:W-:Y:S01]  /*15990*/  FMUL.FTZ R16, R144, R0.reuse ;  /* 0x0000000090107220 */ /* 0x080fe20000410000 */
[----:B------:R-:W-:Y:S01]  /*159a0*/  HMMA.16816.F32.BF16 R168, R8, R18, R168 ;  /* 0x0000001208a8723c */ /* 0x000fe200000418a8 */
[----:B------:R-:W-:-:S02]  /*159b0*/  FMUL.FTZ R17, R145, R0 ;  /* 0x0000000091117220 */ /* 0x000fc40000410000 */
[----:B------:R-:W-:Y:S04]  /*159c0*/  MUFU.TANH R20, R20 ;  /* 0x0000001400147308 */ /* 0x000fe80000002400 */
[----:B------:R-:W-:Y:S01]  /*159d0*/  IADD3 R19, R13, 0x1, RZ ;  /* 0x000000010d137810 */ /* 0x000fe20007ffe0ff */
[----:B-1----:R-:W-:Y:S03]  /*159e0*/  HMMA.16816.F32.BF16 R156, R8, R4, R156 ;  /* 0x00000004089c723c */ /* 0x002fe6000004189c */
[----:B------:R-:W1:Y:S01]  /*159f0*/  MUFU.TANH R16, R16 ;  /* 0x0000001000107308 */ /* 0x000e620000002400 */
[C---:B------:R-:W-:Y:S02]  /*15a00*/  ISETP.GE.AND P5, PT, R19.reuse, R2, PT ;  /* 0x000000021300720c */ /* 0x040fe40003fa6270 */
[----:B------:R-:W-:-:S02]  /*15a10*/  ISETP.GE.AND P6, PT, R19, R138, PT ;  /* 0x0000008a1300720c */ /* 0x000fc40003fc6270 */
[C---:B------:R-:W-:Y:S01]  /*15a20*/  IADD3 R5, R13.reuse, 0x8, RZ ;  /* 0x000000080d057810 */ /* 0x040fe20007ffe0ff */
[----:B------:R-:W-:Y:S01]  /*15a30*/  HMMA.16816.F32.BF16 R180, R8, R6, R180 ;  /* 0x0000000608b4723c */ /* 0x000fe200000418b4 */
[----:B------:R-:W-:Y:S01]  /*15a40*/  IADD3 R19, R13, 0x9, RZ ;  /* 0x000000090d137810 */ /* 0x000fe20007ffe0ff */
[----:B------:R-:W-:Y:S01]  /*15a50*/  FMUL.FTZ R18, R166, R0 ;  /* 0x00000000a6127220 */ /* 0x000fe20000410000 */
[----:B------:R-:W2:Y:S01]  /*15a60*/  MUFU.TANH R17, R17 ;  /* 0x0000001100117308 */ /* 0x000ea20000002400 */
[C---:B------:R-:W-:Y:S01]  /*15a70*/  ISETP.GE.AND P4, PT, R5.reuse, R2, PT ;  /* 0x000000020500720c */ /* 0x040fe20003f86270 */
[----:B------:R-:W-:Y:S01]  /*15a80*/  FMUL.FTZ R164, R164, R0 ;  /* 0x00000000a4a47220 */ /* 0x000fe20000410000 */
[----:B------:R-:W-:Y:S01]  /*15a90*/  ISETP.GE.AND P2, PT, R5, R138, PT ;  /* 0x0000008a0500720c */ /* 0x000fe20003f46270 */
[-C--:B------:R-:W-:Y:S01]  /*15aa0*/  FMUL.FTZ R165, R165, R0.reuse ;  /* 0x00000000a5a57220 */ /* 0x080fe20000410000 */
[----:B-----5:R-:W-:Y:S01]  /*15ab0*/  FSEL R5, R149, -INF , !P5 ;  /* 0xff80000095057808 */ /* 0x020fe20006800000 */
[----:B------:R-:W-:Y:S01]  /*15ac0*/  FMUL.FTZ R172, R169, R0 ;  /* 0x00000000a9ac7220 */ /* 0x000fe20000410000 */
[----:B------:R-:W-:Y:S01]  /*15ad0*/  ISETP.GE.AND P3, PT, R19, R2, PT ;  /* 0x000000021300720c */ /* 0x000fe20003f66270 */
[----:B------:R-:W-:Y:S01]  /*15ae0*/  FMUL.FTZ R12, R167, R0 ;  /* 0x00000000a70c7220 */ /* 0x000fe20000410000 */
[----:B------:R-:W-:Y:S01]  /*15af0*/  ISETP.GE.AND P5, PT, R19, R138, PT ;  /* 0x0000008a1300720c */ /* 0x000fe20003fa6270 */
[-C--:B------:R-:W-:Y:S01]  /*15b00*/  FMUL.FTZ R169, R170, R0.reuse ;  /* 0x00000000aaa97220 */ /* 0x080fe20000410000 */
[----:B------:R-:W-:Y:S01]  /*15b10*/  IADD3 R19, R13, 0x18, RZ ;  /* 0x000000180d137810 */ /* 0x000fe20007ffe0ff */
[----:B------:R-:W3:Y:S01]  /*15b20*/  MUFU.TANH R174, R164 ;  /* 0x000000a400ae7308 */ /* 0x000ee20000002400 */
[----:B------:R-:W-:Y:S01]  /*15b30*/  FSEL R4, R150, -INF , !P6 ;  /* 0xff80000096047808 */ /* 0x000fe20007000000 */
[-C--:B------:R-:W-:Y:S01]  /*15b40*/  FMUL.FTZ R168, R168, R0.reuse ;  /* 0x00000000a8a87220 */ /* 0x080fe20000410000 */
[----:B------:R-:W-:Y:S01]  /*15b50*/  FSEL R14, R151, -INF , !P4 ;  /* 0xff800000970e7808 */ /* 0x000fe20006000000 */
[----:B------:R-:W-:Y:S01]  /*15b60*/  FMUL.FTZ R167, R171, R0 ;  /* 0x00000000aba77220 */ /* 0x000fe20000410000 */
[C---:B------:R-:W-:Y:S01]  /*15b70*/  ISETP.GE.AND P6, PT, R15.reuse, R2, PT ;  /* 0x000000020f00720c */ /* 0x040fe20003fc6270 */
[----:B------:R-:W-:Y:S01]  /*15b80*/  FMUL.FTZ R146, R158, R0 ;  /* 0x000000009e927220 */ /* 0x000fe20000410000 */
[----:B------:R-:W-:Y:S01]  /*15b90*/  ISETP.GE.AND P4, PT, R15, R138, PT ;  /* 0x0000008a0f00720c */ /* 0x000fe20003f86270 */
[----:B------:R-:W-:Y:S01]  /*15ba0*/  MUFU.TANH R175, R165 ;  /* 0x000000a500af7308 */ /* 0x000fe20000002400 */
[----:B------:R-:W-:Y:S01]  /*15bb0*/  FSEL R15, R160, -INF , !P3 ;  /* 0xff800000a00f7808 */ /* 0x000fe20005800000 */
[-C--:B------:R-:W-:Y:S01]  /*15bc0*/  FMUL.FTZ R156, R156, R0.reuse ;  /* 0x000000009c9c7220 */ /* 0x080fe20000410000 */
[----:B------:R-:W-:Y:S01]  /*15bd0*/  FSEL R176, R176, -INF , !P5 ;  /* 0xff800000b0b07808 */ /* 0x000fe20006800000 */
[----:B------:R-:W-:Y:S01]  /*15be0*/  FMUL.FTZ R6, R157, R0 ;  /* 0x000000009d067220 */ /* 0x000fe20000410000 */
[----:B------:R-:W-:Y:S01]  /*15bf0*/  ISETP.GE.AND P3, PT, R23, R138, PT ;  /* 0x0000008a1700720c */ /* 0x000fe20003f66270 */
[----:B------:R-:W-:Y:S01]  /*15c00*/  FMUL.FTZ R144, R159, R0 ;  /* 0x000000009f907220 */ /* 0x000fe20000410000 */
[----:B------:R-:W-:Y:S01]  /*15c10*/  ISETP.GE.AND P5, PT, R19, R2, PT ;  /* 0x000000021300720c */ /* 0x000fe20003fa6270 */
[----:B------:R-:W5:Y:S01]  /*15c20*/  MUFU.TANH R18, R18 ;  /* 0x0000001200127308 */ /* 0x000f620000002400 */
[C---:B------:R-:W-:Y:S01]  /*15c30*/  IADD3 R9, R13.reuse, 0x19, RZ ;  /* 0x000000190d097810 */ /* 0x040fe20007ffe0ff */
[-C--:B------:R-:W-:Y:S01]  /*15c40*/  FMUL.FTZ R158, R180, R0.reuse ;  /* 0x00000000b49e7220 */ /* 0x080fe20000410000 */
[----:B------:R-:W-:Y:S01]  /*15c50*/  IADD3 R7, R13, 0x20, RZ ;  /* 0x000000200d077810 */ /* 0x000fe20007ffe0ff */
[-C--:B------:R-:W-:Y:S01]  /*15c60*/  FMUL.FTZ R147, R181, R0.reuse ;  /* 0x00000000b5937220 */ /* 0x080fe20000410000 */
[----:B------:R-:W-:Y:S01]  /*15c70*/  FSEL R161, R161, -INF , !P2 ;  /* 0xff800000a1a17808 */ /* 0x000fe20005000000 */
[----:B------:R-:W-:Y:S01]  /*15c80*/  FMUL.FTZ R145, R182, R0 ;  /* 0x00000000b6917220 */ /* 0x000fe20000410000 */
[----:B------:R-:W-:Y:S01]  /*15c90*/  ISETP.GE.AND P2, PT, R23, R2, PT ;  /* 0x000000021700720c */ /* 0x000fe20003f46270 */
[----:B------:R-:W2:Y:S01]  /*15ca0*/  MUFU.TANH R12, R12 ;  /* 0x0000000c000c7308 */ /* 0x000ea20000002400 */
[----:B----4-:R-:W-:Y:S01]  /*15cb0*/  FSEL R26, R28, -INF , !P6 ;  /* 0xff8000001c1a7808 */ /* 0x010fe20007000000 */
[----:B------:R-:W-:Y:S01]  /*15cc0*/  FMUL.FTZ R154, R183, R0 ;  /* 0x00000000b79a7220 */ /* 0x000fe20000410000 */
[----:B------:R-:W-:-:S02]  /*15cd0*/  FSEL R23, R30, -INF , !P4 ;  /* 0xff8000001e177808 */ /* 0x000fc40006000000 */
[----:B------:R-:W-:Y:S02]  /*15ce0*/  FSEL R22, R31, -INF , !P3 ;  /* 0xff8000001f167808 */ /* 0x000fe40005800000 */
[----:B-1----:R-:W-:Y:S01]  /*15cf0*/  FSEL R25, R16, -INF , !P5 ;  /* 0xff80000010197808 */ /* 0x002fe20006800000 */
[----:B------:R-:W1:Y:S01]  /*15d00*/  MUFU.TANH R173, R168 ;  /* 0x000000a800ad7308 */ /* 0x000e620000002400 */
[----:B------:R-:W-:Y:S02]  /*15d10*/  ISETP.GE.AND P6, PT, R19, R138, PT ;  /* 0x0000008a1300720c */ /* 0x000fe40003fc6270 */
[-C--:B------:R-:W-:Y:S02]  /*15d20*/  ISETP.GE.AND P4, PT, R9, R2.reuse, PT ;  /* 0x000000020900720c */ /* 0x080fe40003f86270 */
[C---:B------:R-:W-:Y:S02]  /*15d30*/  ISETP.GE.AND P3, PT, R7.reuse, R2, PT ;  /* 0x000000020700720c */ /* 0x040fe40003f66270 */
[----:B------:R-:W-:Y:S01]  /*15d40*/  ISETP.GE.AND P5, PT, R7, R138, PT ;  /* 0x0000008a0700720c */ /* 0x000fe20003fa6270 */
[----:B------:R-:W-:Y:S01]  /*15d50*/  MUFU.TANH R172, R172 ;  /* 0x000000ac00ac7308 */ /* 0x000fe20000002400 */
[----:B------:R-:W-:-:S02]  /*15d60*/  IADD3 R7, R13, 0x21, RZ ;  /* 0x000000210d077810 */ /* 0x000fc40007ffe0ff */
[----:B------:R-:W-:Y:S02]  /*15d70*/  FSEL R27, R29, -INF , !P2 ;  /* 0xff8000001d1b7808 */ /* 0x000fe40005000000 */
[----:B------:R-:W-:Y:S02]  /*15d80*/  FSEL R21, R21, -INF , !P6 ;  /* 0xff80000015157808 */ /* 0x000fe40007000000 */
[----:B--2---:R-:W-:Y:S01]  /*15d90*/  FSEL R24, R17, -INF , !P4 ;  /* 0xff80000011187808 */ /* 0x004fe20006000000 */
[----:B------:R-:W2:Y:S01]  /*15da0*/  MUFU.TANH R169, R169 ;  /* 0x000000a900a97308 */ /* 0x000ea20000002400 */
[----:B------:R-:W-:Y:S02]  /*15db0*/  ISETP.GE.AND P2, PT, R9, R138, PT ;  /* 0x0000008a0900720c */ /* 0x000fe40003f46270 */
[C---:B------:R-:W-:Y:S02]  /*15dc0*/  ISETP.GE.AND P6, PT, R7.reuse, R2, PT ;  /* 0x000000020700720c */ /* 0x040fe40003fc6270 */
[----:B------:R-:W-:-:S02]  /*15dd0*/  ISETP.GE.AND P4, PT, R7, R138, PT ;  /* 0x0000008a0700720c */ /* 0x000fc40003f86270 */
[C---:B------:R-:W-:Y:S01]  /*15de0*/  IADD3 R9, R13.reuse, 0x28, RZ ;  /* 0x000000280d097810 */ /* 0x040fe20007ffe0ff */
[----:B------:R-:W4:Y:S01]  /*15df0*/  MUFU.TANH R167, R167 ;  /* 0x000000a700a77308 */ /* 0x000f220000002400 */
[----:B------:R-:W-:Y:S02]  /*15e00*/  IADD3 R7, R13, 0x29, RZ ;  /* 0x000000290d077810 */ /* 0x000fe40007ffe0ff */
[----:B------:R-:W-:Y:S02]  /*15e10*/  FSEL R20, R20, -INF , !P2 ;  /* 0xff80000014147808 */ /* 0x000fe40005000000 */
[----:B---3--:R-:W-:Y:S02]  /*15e20*/  FSEL R174, R174, -INF , !P3 ;  /* 0xff800000aeae7808 */ /* 0x008fe40005800000 */
[----:B-----5:R-:W-:Y:S01]  /*15e30*/  FSEL R171, R18, -INF , !P5 ;  /* 0xff80000012ab7808 */ /* 0x020fe20006800000 */
[----:B------:R-:W3:Y:S01]  /*15e40*/  MUFU.TANH R160, R156 ;  /* 0x0000009c00a07308 */ /* 0x000ee20000002400 */
[----:B------:R-:W-:-:S02]  /*15e50*/  FSEL R175, R175, -INF , !P6 ;  /* 0xff800000afaf7808 */ /* 0x000fc40007000000 */
[C---:B------:R-:W-:Y:S02]  /*15e60*/  ISETP.GE.AND P2, PT, R9.reuse, R2, PT ;  /* 0x000000020900720c */ /* 0x040fe40003f46270 */
[----:B------:R-:W-:Y:S02]  /*15e70*/  ISETP.GE.AND P3, PT, R9, R138, PT ;  /* 0x0000008a0900720c */ /* 0x000fe40003f66270 */
[C---:B------:R-:W-:Y:S01]  /*15e80*/  ISETP.GE.AND P5, PT, R7.reuse, R2, PT ;  /* 0x000000020700720c */ /* 0x040fe20003fa6270 */
[----:B------:R-:W5:Y:S01]  /*15e90*/  MUFU.TANH R146, R146 ;  /* 0x0000009200927308 */ /* 0x000f620000002400 */
[----:B------:R-:W-:Y:S02]  /*15ea0*/  ISETP.GE.AND P6, PT, R7, R138, PT ;  /* 0x0000008a0700720c */ /* 0x000fe40003fc6270 */
[C---:B------:R-:W-:Y:S02]  /*15eb0*/  IADD3 R9, R13.reuse, 0x30, RZ ;  /* 0x000000300d097810 */ /* 0x040fe40007ffe0ff */
[----:B------:R-:W-:-:S02]  /*15ec0*/  IADD3 R7, R13, 0x31, RZ ;  /* 0x000000310d077810 */ /* 0x000fc40007ffe0ff */
[----:B------:R-:W-:Y:S01]  /*15ed0*/  FSEL R170, R12, -INF , !P4 ;  /* 0xff8000000caa7808 */ /* 0x000fe20006000000 */
[----:B------:R-:W3:Y:S01]  /*15ee0*/  MUFU.TANH R6, R6 ;  /* 0x0000000600067308 */ /* 0x000ee20000002400 */
[----:B-1----:R-:W-:Y:S02]  /*15ef0*/  FSEL R173, R173, -INF , !P2 ;  /* 0xff800000adad7808 */ /* 0x002fe40005000000 */
[----:B--2---:R-:W-:Y:S02]  /*15f00*/  FSEL R169, R169, -INF , !P3 ;  /* 0xff800000a9a97808 */ /* 0x004fe40005800000 */
[----:B------:R-:W-:Y:S02]  /*15f10*/  FSEL R172, R172, -INF , !P5 ;  /* 0xff800000acac7808 */ /* 0x000fe40006800000 */
[C---:B------:R-:W-:Y:S01]  /*15f20*/  ISETP.GE.AND P4, PT, R9.reuse, R2, PT ;  /* 0x000000020900720c */ /* 0x040fe20003f86270 */
[----:B------:R-:W1:Y:S01]  /*15f30*/  MUFU.TANH R144, R144 ;  /* 0x0000009000907308 */ /* 0x000e620000002400 */
[----:B------:R-:W-:-:S02]  /*15f40*/  ISETP.GE.AND P2, PT, R9, R138, PT ;  /* 0x0000008a0900720c */ /* 0x000fc40003f46270 */
[C---:B------:R-:W-:Y:S02]  /*15f50*/  ISETP.GE.AND P3, PT, R7.reuse, R2, PT ;  /* 0x000000020700720c */ /* 0x040fe40003f66270 */
[----:B------:R-:W-:Y:S02]  /*15f60*/  ISETP.GE.AND P5, PT, R7, R138, PT ;  /* 0x0000008a0700720c */ /* 0x000fe40003fa6270 */
[----:B------:R-:W-:Y:S01]  /*15f70*/  IADD3 R7, R13, 0x38, RZ ;  /* 0x000000380d077810 */ /* 0x000fe20007ffe0ff */
[----:B------:R-:W2:Y:S01]  /*15f80*/  MUFU.TANH R158, R158 ;  /* 0x0000009e009e7308 */ /* 0x000ea20000002400 */
[----:B----4-:R-:W-:Y:S02]  /*15f90*/  FSEL R167, R167, -INF , !P6 ;  /* 0xff800000a7a77808 */ /* 0x010fe40007000000 */
[----:B---3--:R-:W-:Y:S02]  /*15fa0*/  FSEL R160, R160, -INF , !P4 ;  /* 0xff800000a0a07808 */ /* 0x008fe40006000000 */
[----:B-----5:R-:W-:-:S02]  /*15fb0*/  FSEL R146, R146, -INF , !P2 ;  /* 0xff80000092927808 */ /* 0x020fc40005000000 */
[C---:B------:R-:W-:Y:S01]  /*15fc0*/  ISETP.GE.AND P6, PT, R13.reuse, R2, PT ;  /* 0x000000020d00720c */ /* 0x040fe20003fc6270 */
[----:B------:R-:W3:Y:S01]  /*15fd0*/  MUFU.TANH R147, R147 ;  /* 0x0000009300937308 */ /* 0x000ee20000002400 */
[----:B------:R-:W-:Y:S01]  /*15fe0*/  BAR.SYNC.DEFER_BLOCKING 0x0 ;  /* 0x0000000000007b1d */ /* 0x000fe20000010000 */
[----:B------:R-:W-:Y:S02]  /*15ff0*/  ISETP.GE.AND P4, PT, R13, R138, PT ;  /* 0x0000008a0d00720c */ /* 0x000fe40003f86270 */
[----:B------:R-:W-:Y:S02]  /*16000*/  ISETP.GE.AND P2, PT, R7, R2, PT ;  /* 0x000000020700720c */ /* 0x000fe40003f46270 */
[----:B------:R-:W-:Y:S02]  /*16010*/  IADD3 R13, R13, 0x39, RZ ;  /* 0x000000390d0d7810 */ /* 0x000fe40007ffe0ff */
[----:B------:R-:W4:Y:S01]  /*16020*/  MUFU.TANH R145, R145 ;  /* 0x0000009100917308 */ /* 0x000f220000002400 */
[----:B------:R-:W-:-:S02]  /*16030*/  FSEL R159, R6, -INF , !P3 ;  /* 0xff800000069f7808 */ /* 0x000fc40005800000 */
[----:B-1----:R-:W-:Y:S02]  /*16040*/  FSEL R144, R144, -INF , !P5 ;  /* 0xff80000090907808 */ /* 0x002fe40006800000 */
[----:B--2---:R-:W-:Y:S02]  /*16050*/  FSEL R158, R158, -INF , !P2 ;  /* 0xff8000009e9e7808 */ /* 0x004fe40005000000 */
[----:B------:R-:W-:Y:S01]  /*16060*/  ISETP.GE.AND P3, PT, R7, R138, PT ;  /* 0x0000008a0700720c */ /* 0x000fe20003f66270 */
[----:B------:R-:W1:Y:S01]  /*16070*/  MUFU.TANH R154, R154 ;  /* 0x0000009a009a7308 */ /* 0x000e620000002400 */
[C---:B------:R-:W-:Y:S02]  /*16080*/  ISETP.GE.AND P5, PT, R13.reuse, R2, PT ;  /* 0x000000020d00720c */ /* 0x040fe40003fa6270 */
[----:B------:R-:W-:Y:S02]  /*16090*/  ISETP.GE.AND P2, PT, R13, R138, PT ;  /* 0x0000008a0d00720c */ /* 0x000fe40003f46270 */
[----:B------:R-:W-:-:S02]  /*160a0*/  FSEL R139, R139, -INF , !P6 ;  /* 0xff8000008b8b7808 */ /* 0x000fc40007000000 */
[----:B---3--:R-:W-:Y:S02]  /*160b0*/  FSEL R147, R147, -INF , !P5 ;  /* 0xff80000093937808 */ /* 0x008fe40006800000 */
[----:B----4-:R-:W-:Y:S02]  /*160c0*/  FSEL R145, R145, -INF , !P3 ;  /* 0xff80000091917808 */ /* 0x010fe40005800000 */
[----:B------:R-:W-:Y:S02]  /*160d0*/  FSEL R0, R148, -INF , !P4 ;  /* 0xff80000094007808 */ /* 0x000fe40006000000 */
[----:B-1----:R-:W-:Y:S01]  /*160e0*/  FSEL R154, R154, -INF , !P2 ;  /* 0xff8000009a9a7808 */ /* 0x002fe20005000000 */
        /* <DEDUP_REMOVED lines=23> */
[----:B------:R-:W-:-:S03]  /*16260*/  ISETP.GE.AND P0, PT, R11, RZ, PT ;  /* 0x000000ff0b00720c */ /* 0x000fc60003f06270 */
        /* <DEDUP_REMOVED lines=23> */
[----:B------:R-:W-:Y:S01]  /*163e0*/  IMAD.WIDE R18, R6, 0x4, R220 ;  /* 0x0000000406127825 */ /* 0x000fe200078e02dc */
        /* <DEDUP_REMOVED lines=16> */
.L_x_2656:
[----:B------:R-:W-:Y:S02]  /*164f0*/  ULDC.64 UR4, c[0x0][0x118] ;  /* 0x0000460000047ab9 */ /* 0x000fe40000000a00 */
[----:B------:R-:W2:Y:S02]  /*16500*/  LD.E R8, [R230.64+0x38] ;  /* 0x00003804e6087980 */ /* 0x000ea4000c101900 */
[----:B--2---:R-:W-:-:S04]  /*16510*/  LEA R8, -R8, RZ, 0x6 ;  /* 0x000000ff08087211 */ /* 0x004fc800078e31ff */
[----:B------:R-:W-:Y:S02]  /*16520*/  SHF.R.S32.HI R6, RZ, 0x1f, R8 ;  /* 0x0000001fff067819 */ /* 0x000fe40000011408 */
.L_x_2657:
[----:B------:R-:W-:Y:S05]  /*16530*/  BSYNC B0 ;  /* 0x0000000000007941 */ /* 0x000fea0003800000 */
.L_x_2655:
        /* <DEDUP_REMOVED lines=28> */
.L_x_2654:
[----:B------:R-:W-:Y:S05]  /*16700*/  BSYNC B1 ;  /* 0x0000000000017941 */ /* 0x000fea0003800000 */
.L_x_2653:
[----:B------:R-:W-:Y:S01]  /*16710*/  ULDC.64 UR4, c[0x0][0x118] ;  /* 0x0000460000047ab9 */ /* 0x000fe20000000a00 */
[----:B------:R-:W-:Y:S01]  /*16720*/  FMNMX.FTZ R2, R132, R139, !PT ;  /* 0x0000008b84027209 */ /* 0x000fe20007810000 */
[----:B------:R-:W2:Y:S03]  /*16730*/  LD.E R156, [R230.64+0xdc] ;  /* 0x0000dc04e69c7980 */ /* 0x000ea6000c101900 */
[----:B-1----:R-:W-:Y:S01]  /*16740*/  FMNMX.FTZ R7, R5, R2, !PT ;  /* 0x0000000205077209 */ /* 0x002fe20007810000 */
[----:B------:R-:W-:Y:S03]  /*16750*/  LDSM.16.MT88.4 R16, [R206+0xc000] ;  /* 0x00c00000ce10783b */ /* 0x000fe60000004200 */
        /* <DEDUP_REMOVED lines=43> */
[----:B------:R-:W-:Y:S01]  /*16a10*/  FSETP.NEU.FTZ.AND P0, PT, R150, -INF , PT ;  /* 0xff8000009600780b */ /* 0x000fe20003f1d000 */
[C---:B--2---:R-:W-:Y:S02]  /*16a20*/  FMUL.FTZ R157, R156.reuse, R151 ;  /* 0x000000979c9d7220 */ /* 0x044fe40000410000 */
[----:B------:R-:W-:-:S03]  /*16a30*/  FMUL.FTZ R155, R156, R150 ;  /* 0x000000969c9b7220 */ /* 0x000fc60000410000 */
[----:B------:R-:W-:Y:S02]  /*16a40*/  FSEL R157, R157, RZ, P1 ;  /* 0x000000ff9d9d7208 */ /* 0x000fe40000800000 */
[----:B------:R-:W-:-:S03]  /*16a50*/  FSEL R155, R155, RZ, P0 ;  /* 0x000000ff9b9b7208 */ /* 0x000fc60000000000 */
[-CC-:B------:R-:W-:Y:S02]  /*16a60*/  FFMA.FTZ R149, R139, R156.reuse, -R157.reuse ;  /* 0x0000009c8b957223 */ /* 0x180fe4000001089d */
[-CC-:B------:R-:W-:Y:S02]  /*16a70*/  FFMA.FTZ R139, R14, R156.reuse, -R157.reuse ;  /* 0x0000009c0e8b7223 */ /* 0x180fe4000001089d */
[-CC-:B------:R-:W-:Y:S02]  /*16a80*/  FFMA.FTZ R138, R15, R156.reuse, -R157.reuse ;  /* 0x0000009c0f8a7223 */ /* 0x180fe4000001089d */
[----:B------:R-:W1:Y:S01]  /*16a90*/  LDSM.16.MT88.4 R12, [R205+0xc000] ;  /* 0x00c00000cd0c783b */ /* 0x000e620000004200 */
[-C--:B------:R-:W-:Y:S01]  /*16aa0*/  FFMA.FTZ R148, R5, R156.reuse, -R157 ;  /* 0x0000009c05947223 */ /* 0x080fe2000001089d */
[----:B------:R-:W-:Y:S01]  /*16ab0*/  FSEL R5, R151, RZ, P1 ;  /* 0x000000ff97057208 */ /* 0x000fe20000800000 */
[-CC-:B------:R-:W-:Y:S01]  /*16ac0*/  FFMA.FTZ R2, R4, R156.reuse, -R155.reuse ;  /* 0x0000009c04027223 */ /* 0x180fe2000001089b */
[----:B------:R-:W-:Y:S01]  /*16ad0*/  FSEL R4, R150, RZ, P0 ;  /* 0x000000ff96047208 */ /* 0x000fe20000000000 */
[----:B------:R-:W-:Y:S01]  /*16ae0*/  FFMA.FTZ R133, R0, R156, -R155 ;  /* 0x0000009c00857223 */ /* 0x000fe2000001089b */
[----:B------:R-:W-:Y:S01]  /*16af0*/  MUFU.EX2 R149, R149 ;  /* 0x0000009500957308 */ /* 0x000fe20000000800 */
[----:B------:R-:W-:-:S02]  /*16b00*/  FADD.FTZ R5, R132, -R5 ;  /* 0x8000000584057221 */ /* 0x000fc40000010000 */
[----:B------:R-:W-:Y:S02]  /*16b10*/  FADD.FTZ R3, R3, -R4 ;  /* 0x8000000403037221 */ /* 0x000fe40000010000 */
[-CC-:B------:R-:W-:Y:S02]  /*16b20*/  FFMA.FTZ R0, R161, R156.reuse, -R155.reuse ;  /* 0x0000009ca1007223 */ /* 0x180fe4000001089b */
[-C--:B------:R-:W-:Y:S01]  /*16b30*/  FFMA.FTZ R153, R176, R156.reuse, -R155 ;  /* 0x0000009cb0997223 */ /* 0x080fe2000001089b */
[----:B------:R-:W2:Y:S01]  /*16b40*/  MUFU.EX2 R148, R148 ;  /* 0x0000009400947308 */ /* 0x000ea20000000800 */
[C---:B------:R-:W-:Y:S02]  /*16b50*/  FMUL.FTZ R152, R156.reuse, R5 ;  /* 0x000000059c987220 */ /* 0x040fe40000410000 */
[----:B------:R-:W-:Y:S02]  /*16b60*/  FMUL.FTZ R3, R156, R3 ;  /* 0x000000039c037220 */ /* 0x000fe40000410000 */
[----:B------:R-:W-:-:S02]  /*16b70*/  FFMA.FTZ R162, R27, R156, -R157 ;  /* 0x0000009c1ba27223 */ /* 0x000fc4000001089d */
[-CC-:B------:R-:W-:Y:S01]  /*16b80*/  FFMA.FTZ R161, R25, R156.reuse, -R157.reuse ;  /* 0x0000009c19a17223 */ /* 0x180fe2000001089d */
[----:B------:R-:W-:Y:S01]  /*16b90*/  MUFU.EX2 R139, R139 ;  /* 0x0000008b008b7308 */ /* 0x000fe20000000800 */
[-C--:B------:R-:W-:Y:S02]  /*16ba0*/  FFMA.FTZ R164, R24, R156.reuse, -R157 ;  /* 0x0000009c18a47223 */ /* 0x080fe4000001089d */
[-CC-:B------:R-:W-:Y:S02]  /*16bb0*/  FFMA.FTZ R163, R23, R156.reuse, -R155.reuse ;  /* 0x0000009c17a37223 */ /* 0x180fe4000001089b */
[-CC-:B------:R-:W-:Y:S02]  /*16bc0*/  FFMA.FTZ R166, R22, R156.reuse, -R155.reuse ;  /* 0x0000009c16a67223 */ /* 0x180fe4000001089b */
[-CC-:B------:R-:W-:Y:S01]  /*16bd0*/  FFMA.FTZ R165, R21, R156.reuse, -R155.reuse ;  /* 0x0000009c15a57223 */ /* 0x180fe2000001089b */
[----:B------:R-:W3:Y:S01]  /*16be0*/  MUFU.EX2 R138, R138 ;  /* 0x0000008a008a7308 */ /* 0x000ee20000000800 */
[----:B--2---:R-:W-:Y:S01]  /*16bf0*/  F2FP.BF16.PACK_AB R4, R148, R149 ;  /* 0x000000959404723e */ /* 0x004fe200000010ff */
[----:B------:R-:W-:-:S02]  /*16c00*/  FFMA.FTZ R168, R20, R156, -R155 ;  /* 0x0000009c14a87223 */ /* 0x000fc4000001089b */
[----:B------:R-:W-:Y:S01]  /*16c10*/  LDSM.16.MT88.4 R20, [R205+0xe800] ;  /* 0x00e80000cd14783b */ /* 0x000fe20000004200 */
[-CC-:B------:R-:W-:Y:S02]  /*16c20*/  FFMA.FTZ R174, R174, R156.reuse, -R157.reuse ;  /* 0x0000009caeae7223 */ /* 0x180fe4000001089d */
[-CC-:B------:R-:W-:Y:S01]  /*16c30*/  FFMA.FTZ R175, R175, R156.reuse, -R157.reuse ;  /* 0x0000009cafaf7223 */ /* 0x180fe2000001089d */
[----:B------:R-:W-:Y:S01]  /*16c40*/  MUFU.EX2 R133, R133 ;  /* 0x0000008500857308 */ /* 0x000fe20000000800 */
[-CC-:B------:R-:W-:Y:S02]  /*16c50*/  FFMA.FTZ R173, R173, R156.reuse, -R157.reuse ;  /* 0x0000009cadad7223 */ /* 0x180fe4000001089d */
[-C--:B------:R-:W-:Y:S02]  /*16c60*/  FFMA.FTZ R172, R172, R156.reuse, -R157 ;  /* 0x0000009cacac7223 */ /* 0x080fe4000001089d */
[-CC-:B------:R-:W-:Y:S02]  /*16c70*/  FFMA.FTZ R171, R171, R156.reuse, -R155.reuse ;  /* 0x0000009cabab7223 */ /* 0x180fe4000001089b */
[-CC-:B------:R-:W-:Y:S01]  /*16c80*/  FFMA.FTZ R170, R170, R156.reuse, -R155.reuse ;  /* 0x0000009caaaa7223 */ /* 0x180fe2000001089b */
[----:B------:R-:W2:Y:S01]  /*16c90*/  MUFU.EX2 R2, R2 ;  /* 0x0000000200027308 */ /* 0x000ea20000000800 */
[----:B---3--:R-:W-:Y:S01]  /*16ca0*/  F2FP.BF16.PACK_AB R6, R138, R139 ;  /* 0x0000008b8a06723e */ /* 0x008fe200000010ff */
        /* <DEDUP_REMOVED lines=8> */
[----:B------:R-:W3:Y:S01]  /*16d30*/  MUFU.EX2 R153, R153 ;  /* 0x0000009900997308 */ /* 0x000ee20000000800 */
[----:B--2---:R-:W-:Y:S01]  /*16d40*/  F2FP.BF16.PACK_AB R5, R2, R133 ;  /* 0x000000850205723e */ /* 0x004fe200000010ff */
[----:B------:R-:W-:-:S02]  /*16d50*/  FFMA.FTZ R177, R145, R156, -R155 ;  /* 0x0000009c91b17223 */ /* 0x000fc4000001089b */
[----:B------:R-:W-:-:S04]  /*16d60*/  FFMA.FTZ R154, R154, R156, -R155 ;  /* 0x0000009c9a9a7223 */ /* 0x000fc8000001089b */
[----:B------:R-:W2:Y:S08]  /*16d70*/  MUFU.EX2 R152, R152 ;  /* 0x0000009800987308 */ /* 0x000eb00000000800 */
        /* <DEDUP_REMOVED lines=8> */
[----:B------:R-:W-:Y:S01]  /*16e00*/  MUFU.EX2 R161, R161 ;  /* 0x000000a100a17308 */ /* 0x000fe20000000800 */
        /* <DEDUP_REMOVED lines=214> */
[C---:B------:R-:W-:Y:S08]  /*17b70*/  HMMA.16816.F32.BF16 R36, R4.reuse, R24, R36 ;  /* 0x000000180424723c */ /* 0x040ff00000041824 */
        /* <DEDUP_REMOVED lines=28> */
[----:B---3--:R-:W-:Y:S02]  /*17d40*/  F2FP.BF16.PACK_AB R6, R157, R158 ;  /* 0x0000009e9d06723e */ /* 0x008fe400000010ff */
[----:B------:R-:W-:-:S07]  /*17d50*/  F2FP.BF16.PACK_AB R7, R154, R177 ;  /* 0x000000b19a07723e */ /* 0x000fce00000010ff */
[C---:B--2---:R-:W-:Y:S07]  /*17d60*/  HMMA.16816.F32.BF16 R60, R4.reuse, R16, R60 ;  /* 0x00000010043c723c */ /* 0x044fee000004183c */
[----:B------:R-:W-:Y:S01]  /*17d70*/  FFMA.FTZ R17, R223, R132, R133 ;  /* 0x00000084df117223 */ /* 0x000fe20000010085 */
[----:B----4-:R-:W-:Y:S01]  /*17d80*/  HMMA.16816.F32.BF16 R128, R4, R8, R128 ;  /* 0x000000080480723c */ /* 0x010fe20000041880 */
[----:B------:R-:W-:Y:S02]  /*17d90*/  MOV R132, R151 ;  /* 0x0000009700847202 */ /* 0x000fe40000000f00 */
[----:B------:R-:W-:-:S04]  /*17da0*/  FADD.FTZ R17, R2, R17 ;  /* 0x0000001102117221 */ /* 0x000fc80000010000 */
[----:B------:R-:W-:Y:S01]  /*17db0*/  FADD.FTZ R0, R0, R17 ;  /* 0x0000001100007221 */ /* 0x000fe20000010000 */
[----:B------:R-:W-:Y:S01]  /*17dc0*/  HMMA.16816.F32.BF16 R124, R4, R10, R124 ;  /* 0x0000000a047c723c */ /* 0x000fe2000004187c */
[----:B------:R-:W2:Y:S02]  /*17dd0*/  LDSM.16.MT88.4 R8, [R205+0x11800] ;  /* 0x01180000cd08783b */ /* 0x000ea40000004200 */
[----:B------:R-:W-:-:S04]  /*17de0*/  FADD.FTZ R0, R153, R0 ;  /* 0x0000000099007221 */ /* 0x000fc80000010000 */
[----:B------:R-:W-:Y:S01]  /*17df0*/  FADD.FTZ R163, R163, R0 ;  /* 0x00000000a3a37221 */ /* 0x000fe20000010000 */
[C---:B-----5:R-:W-:Y:S01]  /*17e00*/  HMMA.16816.F32.BF16 R36, R4.reuse, R24, R36 ;  /* 0x000000180424723c */ /* 0x060fe20000041824 */
[----:B------:R-:W-:Y:S02]  /*17e10*/  FADD.FTZ R0, R174, R3 ;  /* 0x00000003ae007221 */ /* 0x000fe40000010000 */
[----:B------:R-:W-:Y:S02]  /*17e20*/  FADD.FTZ R166, R166, R163 ;  /* 0x000000a3a6a67221 */ /* 0x000fe40000010000 */
[----:B------:R-:W-:Y:S02]  /*17e30*/  FADD.FTZ R0, R175, R0 ;  /* 0x00000000af007221 */ /* 0x000fe40000010000 */
[----:B------:R-:W-:Y:S01]  /*17e40*/  FADD.FTZ R165, R165, R166 ;  /* 0x000000a6a5a57221 */ /* 0x000fe20000010000 */
[----:B------:R-:W-:Y:S01]  /*17e50*/  HMMA.16816.F32.BF16 R40, R4, R26, R40 ;  /* 0x0000001a0428723c */ /* 0x000fe20000041828 */
[----:B------:R-:W3:Y:S01]  /*17e60*/  LDSM.16.MT88.4 R24, [R204+0x11800] ;  /* 0x01180000cc18783b */ /* 0x000ee20000004200 */
[----:B------:R-:W-:-:S02]  /*17e70*/  FADD.FTZ R3, R173, R0 ;  /* 0x00000000ad037221 */ /* 0x000fc40000010000 */
[----:B------:R-:W-:Y:S02]  /*17e80*/  FADD.FTZ R168, R168, R165 ;  /* 0x000000a5a8a87221 */ /* 0x000fe40000010000 */
[----:B------:R-:W-:Y:S02]  /*17e90*/  FADD.FTZ R3, R172, R3 ;  /* 0x00000003ac037221 */ /* 0x000fe40000010000 */
[C---:B-1----:R-:W-:Y:S01]  /*17ea0*/  HMMA.16816.F32.BF16 R68, R4.reuse, R12, R68 ;  /* 0x0000000c0444723c */ /* 0x042fe20000041844 */
[----:B------:R-:W-:Y:S02]  /*17eb0*/  FADD.FTZ R171, R171, R168 ;  /* 0x000000a8abab7221 */ /* 0x000fe40000010000 */
[----:B------:R-:W-:Y:S01]  /*17ec0*/  FADD.FTZ R160, R160, R3 ;  /* 0x00000003a0a07221 */ /* 0x000fe20000010000 */
[----:B------:R-:W-:Y:S01]  /*17ed0*/  MOV R3, R150 ;  /* 0x0000009600037202 */ /* 0x000fe20000000f00 */
[----:B------:R-:W-:Y:S02]  /*17ee0*/  FADD.FTZ R170, R170, R171 ;  /* 0x000000abaaaa7221 */ /* 0x000fe40000010000 */
[----:B------:R-:W-:Y:S01]  /*17ef0*/  FADD.FTZ R159, R159, R160 ;  /* 0x000000a09f9f7221 */ /* 0x000fe20000010000 */
[----:B------:R-:W-:Y:S01]  /*17f00*/  HMMA.16816.F32.BF16 R72, R4, R14, R72 ;  /* 0x0000000e0448723c */ /* 0x000fe20000041848 */
[----:B------:R-:W1:Y:S01]  /*17f10*/  LDSM.16.MT88.4 R12, [R203+0x11800] ;  /* 0x01180000cb0c783b */ /* 0x000e620000004200 */
[----:B------:R-:W-:-:S02]  /*17f20*/  FADD.FTZ R169, R169, R170 ;  /* 0x000000aaa9a97221 */ /* 0x000fc40000010000 */
[----:B------:R-:W-:Y:S02]  /*17f30*/  FADD.FTZ R158, R158, R159 ;  /* 0x0000009f9e9e7221 */ /* 0x000fe40000010000 */
[----:B------:R-:W-:Y:S02]  /*17f40*/  FADD.FTZ R176, R176, R169 ;  /* 0x000000a9b0b07221 */ /* 0x000fe40000010000 */
[----:B------:R-:W-:Y:S01]  /*17f50*/  HMMA.16816.F32.BF16 R120, R4, R144, R120 ;  /* 0x000000900478723c */ /* 0x000fe20000041878 */
[----:B------:R-:W-:Y:S02]  /*17f60*/  FADD.FTZ R229, R157, R158 ;  /* 0x0000009e9de57221 */ /* 0x000fe40000010000 */
[----:B------:R-:W-:-:S04]  /*17f70*/  FADD.FTZ R167, R167, R176 ;  /* 0x000000b0a7a77221 */ /* 0x000fc80000010000 */
[----:B------:R-:W-:Y:S01]  /*17f80*/  FADD.FTZ R178, R178, R167 ;  /* 0x000000a7b2b27221 */ /* 0x000fe20000010000 */
[----:B------:R-:W-:Y:S03]  /*17f90*/  HMMA.16816.F32.BF16 R116, R4, R146, R116 ;  /* 0x000000920474723c */ /* 0x000fe60000041874 */
[----:B------:R-:W-:-:S04]  /*17fa0*/  FADD.FTZ R177, R177, R178 ;  /* 0x000000b2b1b17221 */ /* 0x000fc80000010000 */
[----:B------:R-:W-:Y:S01]  /*17fb0*/  FADD.FTZ R223, R154, R177 ;  /* 0x000000b19adf7221 */ /* 0x000fe20000010000 */
        /* <DEDUP_REMOVED lines=14> */
[----:B------:R-:W-:Y:S08]  /*180a0*/  HMMA.16816.F32.BF16 R96, R4, R14, R96 ;  /* 0x0000000e0460723c */ /* 0x000ff00000041860 */
.L_x_2649:
[----:B------:R-:W-:-:S13]  /*180b0*/  ISETP.GE.AND P0, PT, R219, 0x1, PT ;  /* 0x00000001db00780c */ /* 0x000fda0003f06270 */
[----:B------:R-:W-:Y:S05]  /*180c0*/  @!P0 BRA `(.L_x_2658) ;  /* 0x0000352000008947 */ /* 0x000fea0003800000 */
[C---:B------:R-:W-:Y:S01]  /*180d0*/  SHF.L.U64.HI R222, R136.reuse, 0x5, R137 ;  /* 0x0000000588de7819 */ /* 0x040fe20000010289 */
[----:B------:R-:W-:Y:S01]  /*180e0*/  IMAD.SHL.U32 R225, R136, 0x20, RZ ;  /* 0x0000002088e17824 */ /* 0x000fe200078e00ff */
[C---:B------:R-:W-:Y:S01]  /*180f0*/  SHF.L.U64.HI R224, R134.reuse, 0x5, R135 ;  /* 0x0000000586e07819 */ /* 0x040fe20000010287 */
[----:B------:R-:W-:Y:S01]  /*18100*/  IMAD.SHL.U32 R227, R134, 0x20, RZ ;  /* 0x0000002086e37824 */ /* 0x000fe200078e00ff */
[----:B------:R-:W-:Y:S01]  /*18110*/  MOV R0, R3 ;  /* 0x0000000300007202 */ /* 0x000fe20000000f00 */
[----:B------:R-:W-:Y:S02]  /*18120*/  IMAD.MOV.U32 R137, RZ, RZ, R132 ;  /* 0x000000ffff897224 */ /* 0x000fe400078e0084 */
.L_x_2667:
        /* <DEDUP_REMOVED lines=75> */
.L_x_2660:
[----:B------:R-:W-:Y:S02]  /*185e0*/  ULDC.64 UR4, c[0x0][0x118] ;  /* 0x0000460000047ab9 */ /* 0x000fe40000000a00 */
[----:B------:R-:W2:Y:S02]  /*185f0*/  LD.E R10, [R2.64+0x40] ;  /* 0x00004004020a7980 */ /* 0x000ea4000c101900 */
[----:B--2---:R-:W-:Y:S04]  /*18600*/  LEA R10, -R10, RZ, 0x6 ;  /* 0x000000ff0a0a7211 */ /* 0x004fe800078e31ff */
[----:B------:R-:W-:Y:S02]  /*18610*/  SHF.R.S32.HI R7, RZ, 0x1f, R10 ;  /* 0x0000001fff077819 */ /* 0x000fe4000001140a */
.L_x_2661:
[----:B------:R-:W-:Y:S05]  /*18620*/  BSYNC B0 ;  /* 0x0000000000007941 */ /* 0x000fea0003800000 */
.L_x_2659:
        /* <DEDUP_REMOVED lines=27> */
[----:B------:R-:W2:Y:S06]  /*187e0*/  LDSM.16.M88.4 R8, [R201+0x6000] ;  /* 0x00600000c908783b */ /* 0x000eac0000000200 */
[----:B------:R-:W3:Y:S06]  /*187f0*/  LDSM.16.M88.4 R16, [R201+0x6800] ;  /* 0x00680000c910783b */ /* 0x000eec0000000200 */
[----:B------:R-:W4:Y:S06]  /*18800*/  LDSM.16.M88.4 R24, [R201+0x7000] ;  /* 0x00700000c918783b */ /* 0x000f2c0000000200 */
[----:B------:R-:W0:Y:S06]  /*18810*/  LDGDEPBAR ;  /* 0x00000000000079af */ /* 0x000e2c0000000000 */
[----:B------:R-:W5:Y:S06]  /*18820*/  LDSM.16.M88.4 R132, [R201+0x7800] ;  /* 0x00780000c984783b */ /* 0x000f6c0000000200 */
[----:B------:R-:W-:Y:S06]  /*18830*/  LDSM.16.M88.4 R140, [R200] ;  /* 0x00000000c88c783b */ /* 0x000fec0000000200 */
[----:B------:R-:W1:Y:S01]  /*18840*/  LDSM.16.M88.4 R144, [R199] ;  /* 0x00000000c790783b */ /* 0x000e620000000200 */
[C---:B--2---:R-:W-:Y:S05]  /*18850*/  HMMA.16816.F32.BF16 R4, R32.reuse, R8, RZ ;  /* 0x000000082004723c */ /* 0x044fea00000418ff */
[----:B------:R-:W2:Y:S03]  /*18860*/  LDSM.16.M88.4 R148, [R195] ;  /* 0x00000000c394783b */ /* 0x000ea60000000200 */
[C---:B------:R-:W-:Y:S03]  /*18870*/  HMMA.16816.F32.BF16 R8, R32.reuse, R10, RZ ;  /* 0x0000000a2008723c */ /* 0x040fe600000418ff */
[----:B------:R-:W1:Y:S06]  /*18880*/  LDSM.16.M88.4 R152, [R194] ;  /* 0x00000000c298783b */ /* 0x000e6c0000000200 */
[----:B------:R-:W1:Y:S01]  /*18890*/  LDSM.16.M88.4 R156, [R193] ;  /* 0x00000000c19c783b */ /* 0x000e620000000200 */
[C---:B---3--:R-:W-:Y:S05]  /*188a0*/  HMMA.16816.F32.BF16 R12, R32.reuse, R16, RZ ;  /* 0x00000010200c723c */ /* 0x048fea00000418ff */
[----:B------:R-:W-:Y:S03]  /*188b0*/  LDSM.16.M88.4 R160, [R198] ;  /* 0x00000000c6a0783b */ /* 0x000fe60000000200 */
[C---:B------:R-:W-:Y:S03]  /*188c0*/  HMMA.16816.F32.BF16 R16, R32.reuse, R18, RZ ;  /* 0x000000122010723c */ /* 0x040fe600000418ff */
[----:B------:R-:W3:Y:S05]  /*188d0*/  LDSM.16.M88.4 R164, [R196+0x6000] ;  /* 0x00600000c4a4783b */ /* 0x000eea0000000200 */
[C---:B----4-:R-:W-:Y:S01]  /*188e0*/  HMMA.16816.F32.BF16 R20, R32.reuse, R24, RZ ;  /* 0x000000182014723c */ /* 0x050fe200000418ff */
[----:B------:R-:W-:Y:S06]  /*188f0*/  LDSM.16.M88.4 R168, [R196+0x7000] ;  /* 0x00700000c4a8783b */ /* 0x000fec0000000200 */
[----:B------:R-:W-:Y:S01]  /*18900*/  LDSM.16.M88.4 R172, [R196+0x7800] ;  /* 0x00780000c4ac783b */ /* 0x000fe20000000200 */
[C---:B------:R-:W-:Y:S05]  /*18910*/  HMMA.16816.F32.BF16 R24, R32.reuse, R26, RZ ;  /* 0x0000001a2018723c */ /* 0x040fea00000418ff */
[----:B------:R-:W-:Y:S03]  /*18920*/  LDSM.16.M88.4 R176, [R197] ;  /* 0x00000000c5b0783b */ /* 0x000fe60000000200 */
[C---:B-----5:R-:W-:Y:S03]  /*18930*/  HMMA.16816.F32.BF16 R28, R32.reuse, R132, RZ ;  /* 0x00000084201c723c */ /* 0x060fe600000418ff */
[----:B------:R-:W-:Y:S05]  /*18940*/  LDSM.16.M88.4 R180, [R192] ;  /* 0x00000000c0b4783b */ /* 0x000fea0000000200 */
[----:B------:R-:W-:Y:S01]  /*18950*/  HMMA.16816.F32.BF16 R32, R32, R134, RZ ;  /* 0x000000862020723c */ /* 0x000fe200000418ff */
[----:B------:R-:W4:Y:S06]  /*18960*/  LDSM.16.M88.4 R132, [R196+0x6800] ;  /* 0x00680000c484783b */ /* 0x000f2c0000000200 */
[----:B------:R-:W5:Y:S01]  /*18970*/  LD.E R136, [R2.64+0x18c] ;  /* 0x00018c0402887980 */ /* 0x000f62000c101900 */
[C---:B-1----:R-:W-:Y:S08]  /*18980*/  HMMA.16816.F32.BF16 R4, R140.reuse, R144, R4 ;  /* 0x000000908c04723c */ /* 0x042ff00000041804 */
        /* <DEDUP_REMOVED lines=11> */
[----:B------:R-:W2:Y:S01]  /*18a40*/  LDSM.16.M88.4 R156, [R201+0x8000] ;  /* 0x00800000c99c783b */ /* 0x000ea20000000200 */
[C---:B---3--:R-:W-:Y:S08]  /*18a50*/  HMMA.16816.F32.BF16 R4, R160.reuse, R164, R4 ;  /* 0x000000a4a004723c */ /* 0x048ff00000041804 */
[C---:B------:R-:W-:Y:S01]  /*18a60*/  HMMA.16816.F32.BF16 R8, R160.reuse, R166, R8 ;  /* 0x000000a6a008723c */ /* 0x040fe20000041808 */
[----:B------:R-:W-:Y:S07]  /*18a70*/  LDSM.16.M88.4 R164, [R201+0x9800] ;  /* 0x00980000c9a4783b */ /* 0x000fee0000000200 */
[C---:B----4-:R-:W-:Y:S08]  /*18a80*/  HMMA.16816.F32.BF16 R12, R160.reuse, R132, R12 ;  /* 0x00000084a00c723c */ /* 0x050ff0000004180c */
[C---:B------:R-:W-:Y:S01]  /*18a90*/  HMMA.16816.F32.BF16 R16, R160.reuse, R134, R16 ;  /* 0x00000086a010723c */ /* 0x040fe20000041810 */
[----:B------:R-:W3:Y:S07]  /*18aa0*/  LDSM.16.M88.4 R132, [R201+0x8800] ;  /* 0x00880000c984783b */ /* 0x000eee0000000200 */
[C---:B------:R-:W-:Y:S08]  /*18ab0*/  HMMA.16816.F32.BF16 R20, R160.reuse, R168, R20 ;  /* 0x000000a8a014723c */ /* 0x040ff00000041814 */
[C---:B------:R-:W-:Y:S01]  /*18ac0*/  HMMA.16816.F32.BF16 R24, R160.reuse, R170, R24 ;  /* 0x000000aaa018723c */ /* 0x040fe20000041818 */
[----:B------:R-:W-:Y:S07]  /*18ad0*/  LDSM.16.M88.4 R168, [R200+0x2000] ;  /* 0x00200000c8a8783b */ /* 0x000fee0000000200 */
[C---:B------:R-:W-:Y:S08]  /*18ae0*/  HMMA.16816.F32.BF16 R28, R160.reuse, R172, R28 ;  /* 0x000000aca01c723c */ /* 0x040ff0000004181c */
[----:B------:R-:W-:Y:S01]  /*18af0*/  HMMA.16816.F32.BF16 R32, R160, R174, R32 ;  /* 0x000000aea020723c */ /* 0x000fe20000041820 */
[----:B------:R-:W4:Y:S06]  /*18b00*/  LDSM.16.M88.4 R160, [R201+0x9000] ;  /* 0x00900000c9a0783b */ /* 0x000f2c0000000200 */
[----:B------:R-:W2:Y:S01]  /*18b10*/  LDSM.16.M88.4 R172, [R191] ;  /* 0x00000000bfac783b */ /* 0x000ea20000000200 */
[C---:B------:R-:W-:Y:S08]  /*18b20*/  HMMA.16816.F32.BF16 R4, R176.reuse, R180, R4 ;  /* 0x000000b4b004723c */ /* 0x040ff00000041804 */
[C---:B------:R-:W-:Y:S01]  /*18b30*/  HMMA.16816.F32.BF16 R8, R176.reuse, R182, R8 ;  /* 0x000000b6b008723c */ /* 0x040fe20000041808 */
[----:B------:R-:W-:Y:S07]  /*18b40*/  LDSM.16.M88.4 R180, [R196+0x8000] ;  /* 0x00800000c4b4783b */ /* 0x000fee0000000200 */
[C---:B-1----:R-:W-:Y:S08]  /*18b50*/  HMMA.16816.F32.BF16 R12, R176.reuse, R140, R12 ;  /* 0x0000008cb00c723c */ /* 0x042ff0000004180c */
[C---:B------:R-:W-:Y:S01]  /*18b60*/  HMMA.16816.F32.BF16 R16, R176.reuse, R142, R16 ;  /* 0x0000008eb010723c */ /* 0x040fe20000041810 */
[----:B------:R-:W1:Y:S07]  /*18b70*/  LDSM.16.M88.4 R140, [R190] ;  /* 0x00000000be8c783b */ /* 0x000e6e0000000200 */
[C---:B------:R-:W-:Y:S08]  /*18b80*/  HMMA.16816.F32.BF16 R20, R176.reuse, R144, R20 ;  /* 0x00000090b014723c */ /* 0x040ff00000041814 */
[C---:B------:R-:W-:Y:S01]  /*18b90*/  HMMA.16816.F32.BF16 R24, R176.reuse, R146, R24 ;  /* 0x00000092b018723c */ /* 0x040fe20000041818 */
[----:B------:R-:W1:Y:S07]  /*18ba0*/  LDSM.16.M88.4 R144, [R189] ;  /* 0x00000000bd90783b */ /* 0x000e6e0000000200 */
[C---:B------:R-:W-:Y:S08]  /*18bb0*/  HMMA.16816.F32.BF16 R28, R176.reuse, R148, R28 ;  /* 0x00000094b01c723c */ /* 0x040ff0000004181c */
[----:B------:R-:W-:Y:S01]  /*18bc0*/  HMMA.16816.F32.BF16 R32, R176, R150, R32 ;  /* 0x00000096b020723c */ /* 0x000fe20000041820 */
[----:B------:R-:W1:Y:S06]  /*18bd0*/  LDSM.16.M88.4 R148, [R188] ;  /* 0x00000000bc94783b */ /* 0x000e6c0000000200 */
[----:B------:R-:W1:Y:S01]  /*18be0*/  LDSM.16.M88.4 R176, [R198+0x2000] ;  /* 0x00200000c6b0783b */ /* 0x000e620000000200 */
[C---:B--2---:R-:W-:Y:S08]  /*18bf0*/  HMMA.16816.F32.BF16 R4, R152.reuse, R156, R4 ;  /* 0x0000009c9804723c */ /* 0x044ff00000041804 */
[C---:B------:R-:W-:Y:S01]  /*18c00*/  HMMA.16816.F32.BF16 R8, R152.reuse, R158, R8 ;  /* 0x0000009e9808723c */ /* 0x040fe20000041808 */
[----:B------:R-:W-:Y:S07]  /*18c10*/  LDSM.16.M88.4 R156, [R196+0x9800] ;  /* 0x00980000c49c783b */ /* 0x000fee0000000200 */
[C---:B---3--:R-:W-:Y:S08]  /*18c20*/  HMMA.16816.F32.BF16 R12, R152.reuse, R132, R12 ;  /* 0x00000084980c723c */ /* 0x048ff0000004180c */
[C---:B------:R-:W-:Y:S01]  /*18c30*/  HMMA.16816.F32.BF16 R16, R152.reuse, R134, R16 ;  /* 0x000000869810723c */ /* 0x040fe20000041810 */
[----:B------:R-:W2:Y:S07]  /*18c40*/  LDSM.16.M88.4 R132, [R196+0x8800] ;  /* 0x00880000c484783b */ /* 0x000eae0000000200 */
[C---:B----4-:R-:W-:Y:S08]  /*18c50*/  HMMA.16816.F32.BF16 R20, R152.reuse, R160, R20 ;  /* 0x000000a09814723c */ /* 0x050ff00000041814 */
[C---:B------:R-:W-:Y:S01]  /*18c60*/  HMMA.16816.F32.BF16 R24, R152.reuse, R162, R24 ;  /* 0x000000a29818723c */ /* 0x040fe20000041818 */
[----:B------:R-:W-:Y:S07]  /*18c70*/  LDSM.16.M88.4 R160, [R197+0x2000] ;  /* 0x00200000c5a0783b */ /* 0x000fee0000000200 */
[C---:B------:R-:W-:Y:S08]  /*18c80*/  HMMA.16816.F32.BF16 R28, R152.reuse, R164, R28 ;  /* 0x000000a4981c723c */ /* 0x040ff0000004181c */
[----:B------:R-:W-:Y:S01]  /*18c90*/  HMMA.16816.F32.BF16 R32, R152, R166, R32 ;  /* 0x000000a69820723c */ /* 0x000fe20000041820 */
[----:B------:R-:W3:Y:S06]  /*18ca0*/  LDSM.16.M88.4 R152, [R196+0x9000] ;  /* 0x00900000c498783b */ /* 0x000eec0000000200 */
[----:B------:R-:W4:Y:S01]  /*18cb0*/  LDSM.16.M88.4 R164, [R192+0x2000] ;  /* 0x00200000c0a4783b */ /* 0x000f220000000200 */
[C---:B------:R-:W-:Y:S08]  /*18cc0*/  HMMA.16816.F32.BF16 R4, R168.reuse, R172, R4 ;  /* 0x000000aca804723c */ /* 0x040ff00000041804 */
[C---:B------:R-:W-:Y:S01]  /*18cd0*/  HMMA.16816.F32.BF16 R8, R168.reuse, R174, R8 ;  /* 0x000000aea808723c */ /* 0x040fe20000041808 */
[----:B------:R-:W-:Y:S07]  /*18ce0*/  LDSM.16.M88.4 R172, [R201+0xa000] ;  /* 0x00a00000c9ac783b */ /* 0x000fee0000000200 */
[C---:B-1----:R-:W-:Y:S08]  /*18cf0*/  HMMA.16816.F32.BF16 R12, R168.reuse, R140, R12 ;  /* 0x0000008ca80c723c */ /* 0x042ff0000004180c */
[C---:B------:R-:W-:Y:S01]  /*18d00*/  HMMA.16816.F32.BF16 R16, R168.reuse, R142, R16 ;  /* 0x0000008ea810723c */ /* 0x040fe20000041810 */
[----:B------:R-:W1:Y:S07]  /*18d10*/  LDSM.16.M88.4 R140, [R192+0x2800] ;  /* 0x00280000c08c783b */ /* 0x000e6e0000000200 */
[C---:B------:R-:W-:Y:S08]  /*18d20*/  HMMA.16816.F32.BF16 R20, R168.reuse, R144, R20 ;  /* 0x00000090a814723c */ /* 0x040ff00000041814 */
        /* <DEDUP_REMOVED lines=19> */
[C---:B----4-:R-:W-:Y:S08]  /*18e60*/  HMMA.16816.F32.BF16 R4, R160.reuse, R164, R4 ;  /* 0x000000a4a004723c */ /* 0x050ff00000041804 */
[C---:B------:R-:W-:Y:S01]  /*18e70*/  HMMA.16816.F32.BF16 R8, R160.reuse, R166, R8 ;  /* 0x000000a6a008723c */ /* 0x040fe20000041808 */
[----:B------:R-:W-:Y:S07]  /*18e80*/  LDSM.16.M88.4 R164, [R196+0xa000] ;  /* 0x00a00000c4a4783b */ /* 0x000fee0000000200 */
[C---:B-1----:R-:W-:Y:S08]  /*18e90*/  HMMA.16816.F32.BF16 R12, R160.reuse, R140, R12 ;  /* 0x0000008ca00c723c */ /* 0x042ff0000004180c */
[C---:B------:R-:W-:Y:S01]  /*18ea0*/  HMMA.16816.F32.BF16 R16, R160.reuse, R142, R16 ;  /* 0x0000008ea010723c */ /* 0x040fe20000041810 */
[----:B------:R-:W1:Y:S07]  /*18eb0*/  LDSM.16.M88.4 R140, [R186] ;  /* 0x00000000ba8c783b */ /* 0x000e6e0000000200 */
[C---:B------:R-:W-:Y:S08]  /*18ec0*/  HMMA.16816.F32.BF16 R20, R160.reuse, R144, R20 ;  /* 0x00000090a014723c */ /* 0x040ff00000041814 */
[C---:B------:R-:W-:Y:S01]  /*18ed0*/  HMMA.16816.F32.BF16 R24, R160.reuse, R146, R24 ;  /* 0x00000092a018723c */ /* 0x040fe20000041818 */
[----:B------:R-:W4:Y:S07]  /*18ee0*/  LDSM.16.M88.4 R144, [R185] ;  /* 0x00000000b990783b */ /* 0x000f2e0000000200 */
        /* <DEDUP_REMOVED lines=19> */
[C---:B-1----:R-:W-:Y:S08]  /*19020*/  HMMA.16816.F32.BF16 R12, R176.reuse, R140, R12 ;  /* 0x0000008cb00c723c */ /* 0x042ff0000004180c */
[C---:B------:R-:W-:Y:S08]  /*19030*/  HMMA.16816.F32.BF16 R16, R176.reuse, R142, R16 ;  /* 0x0000008eb010723c */ /* 0x040ff00000041810 */
[C---:B----4-:R-:W-:Y:S08]  /*19040*/  HMMA.16816.F32.BF16 R20, R176.reuse, R144, R20 ;  /* 0x00000090b014723c */ /* 0x050ff00000041814 */
        /* <DEDUP_REMOVED lines=14> */
[C---:B-1----:R-:W-:Y:S08]  /*19130*/  HMMA.16816.F32.BF16 R12, R168.reuse, R132, R12 ;  /* 0x00000084a80c723c */ /* 0x042ff0000004180c */
[-C--:B-----5:R-:W-:Y:S01]  /*19140*/  FMUL.FTZ R164, R4, R136.reuse ;  /* 0x0000008804a47220 */ /* 0x0a0fe20000410000 */
        /* <DEDUP_REMOVED lines=90> */
[-C--:B------:R-:W-:Y:S02]  /*196f0*/  IABS R5, R12.reuse ;  /* 0x0000000c00057213 */ /* 0x080fe40000000000 */
[----:B------:R-:W-:Y:S03]  /*19700*/  ISETP.GE.AND P0, PT, R9, RZ, PT ;  /* 0x000000ff0900720c */ /* 0x000fe60003f06270 */
[----:B------:R-:W-:Y:S02]  /*19710*/  IMAD.MOV R5, RZ, RZ, -R5 ;  /* 0x000000ffff057224 */ /* 0x000fe400078e0a05 */
[--C-:B--2---:R-:W-:Y:S02]  /*19720*/  IMAD.MOV R6, RZ, RZ, -R15.reuse ;  /* 0x000000ffff067224 */ /* 0x104fe400078e0a0f */
[----:B------:R-:W-:Y:S02]  /*19730*/  IMAD.MOV.U32 R14, RZ, RZ, RZ ;  /* 0x000000ffff0e7224 */ /* 0x000fe400078e00ff */
[----:B-1----:R-:W-:Y:S01]  /*19740*/  IMAD R13, R6, R7, RZ ;  /* 0x00000007060d7224 */ /* 0x002fe200078e02ff */
        /* <DEDUP_REMOVED lines=46> */
.L_x_2665:
[----:B------:R-:W-:Y:S02]  /*19a30*/  ULDC.64 UR4, c[0x0][0x118] ;  /* 0x0000460000047ab9 */ /* 0x000fe40000000a00 */
[----:B------:R-:W2:Y:S02]  /*19a40*/  LD.E R12, [R2.64+0x38] ;  /* 0x00003804020c7980 */ /* 0x000ea4000c101900 */
[----:B--2---:R-:W-:Y:S04]  /*19a50*/  LEA R12, -R12, RZ, 0x6 ;  /* 0x000000ff0c0c7211 */ /* 0x004fe800078e31ff */
[----:B------:R-:W-:Y:S02]  /*19a60*/  SHF.R.S32.HI R7, RZ, 0x1f, R12 ;  /* 0x0000001fff077819 */ /* 0x000fe4000001140c */
.L_x_2666:
[----:B------:R-:W-:Y:S05]  /*19a70*/  BSYNC B0 ;  /* 0x0000000000007941 */ /* 0x000fea0003800000 */
.L_x_2664:
        /* <DEDUP_REMOVED lines=26> */
.L_x_2663:
[----:B--2-4-:R-:W-:Y:S05]  /*19c20*/  BSYNC B1 ;  /* 0x0000000000017941 */ /* 0x014fea0003800000 */
.L_x_2662:
        /* <DEDUP_REMOVED lines=46> */
[----:B---3--:R-:W-:Y:S01]  /*19f10*/  FMNMX.FTZ R3, R4, R3, !PT ;  /* 0x0000000304037209 */ /* 0x008fe20007810000 */
[C---:B--2---:R-:W-:Y:S04]  /*19f20*/  FMUL.FTZ R155, R134.reuse, R132 ;  /* 0x00000084869b7220 */ /* 0x044fe80000410000 */
[C---:B------:R-:W-:Y:S02]  /*19f30*/  FMUL.FTZ R4, R134.reuse, R3 ;  /* 0x0000000386047220 */ /* 0x040fe40000410000 */
[----:B------:R-:W-:Y:S01]  /*19f40*/  FMUL.FTZ R2, R134, R5 ;  /* 0x0000000586027220 */ /* 0x000fe20000410000 */
[----:B------:R-:W-:Y:S01]  /*19f50*/  FSEL R155, R155, RZ, P0 ;  /* 0x000000ff9b9b7208 */ /* 0x000fe20000000000 */
[C---:B------:R-:W-:Y:S01]  /*19f60*/  FADD.FTZ R5, -R3.reuse, R0 ;  /* 0x0000000003057221 */ /* 0x040fe20000010100 */
[----:B------:R-:W-:Y:S03]  /*19f70*/  FSETP.NEU.FTZ.AND P0, PT, R3, -INF , PT ;  /* 0xff8000000300780b */ /* 0x000fe60003f1d000 */
[-CC-:B------:R-:W-:Y:S01]  /*19f80*/  FFMA.FTZ R174, R147, R134.reuse, -R155.reuse ;  /* 0x0000008693ae7223 */ /* 0x180fe2000001089b */
[----:B------:R-:W-:Y:S01]  /*19f90*/  FSEL R147, R4, RZ, P0 ;  /* 0x000000ff04937208 */ /* 0x000fe20000000000 */
[-CC-:B------:R-:W-:Y:S01]  /*19fa0*/  FFMA.FTZ R175, R164, R134.reuse, -R155.reuse ;  /* 0x00000086a4af7223 */ /* 0x180fe2000001089b */
[----:B------:R-:W1:Y:S01]  /*19fb0*/  MUFU.EX2 R2, R2 ;  /* 0x0000000200027308 */ /* 0x000e620000000800 */
[-C--:B------:R-:W-:Y:S01]  /*19fc0*/  FFMA.FTZ R173, R162, R134.reuse, -R155 ;  /* 0x00000086a2ad7223 */ /* 0x080fe2000001089b */
[----:B------:R-:W-:Y:S01]  /*19fd0*/  ISETP.GT.AND P0, PT, R219, 0x1, PT ;  /* 0x00000001db00780c */ /* 0x000fe20003f04270 */
[-CC-:B------:R-:W-:Y:S02]  /*19fe0*/  FFMA.FTZ R171, R165, R134.reuse, -R147.reuse ;  /* 0x00000086a5ab7223 */ /* 0x180fe40000010893 */
[-CC-:B------:R-:W-:Y:S02]  /*19ff0*/  FFMA.FTZ R170, R163, R134.reuse, -R147.reuse ;  /* 0x00000086a3aa7223 */ /* 0x180fe40000010893 */
[-CC-:B------:R-:W-:Y:S02]  /*1a000*/  FFMA.FTZ R169, R167, R134.reuse, -R147.reuse ;  /* 0x00000086a7a97223 */ /* 0x180fe40000010893 */
[-C--:B------:R-:W-:Y:S01]  /*1a010*/  FFMA.FTZ R168, R166, R134.reuse, -R147 ;  /* 0x00000086a6a87223 */ /* 0x080fe20000010893 */
[----:B------:R-:W-:Y:S01]  /*1a020*/  MUFU.EX2 R175, R175 ;  /* 0x000000af00af7308 */ /* 0x000fe20000000800 */
[----:B------:R-:W-:Y:S01]  /*1a030*/  FMUL.FTZ R0, R134, R5 ;  /* 0x0000000586007220 */ /* 0x000fe20000410000 */
[----:B------:R-:W-:Y:S01]  /*1a040*/  LDSM.16.MT88.4 R164, [R206+0x11800] ;  /* 0x01180000cea4783b */ /* 0x000fe20000004200 */
[-CC-:B------:R-:W-:Y:S02]  /*1a050*/  FFMA.FTZ R172, R172, R134.reuse, -R155.reuse ;  /* 0x00000086acac7223 */ /* 0x180fe4000001089b */
[-CC-:B------:R-:W-:Y:S02]  /*1a060*/  FFMA.FTZ R176, R161, R134.reuse, -R155.reuse ;  /* 0x00000086a1b07223 */ /* 0x180fe4000001089b */
[-C--:B------:R-:W-:Y:S02]  /*1a070*/  FFMA.FTZ R177, R160, R134.reuse, -R155 ;  /* 0x00000086a0b17223 */ /* 0x080fe4000001089b */
[-CC-:B------:R-:W-:Y:S01]  /*1a080*/  FFMA.FTZ R178, R143, R134.reuse, -R147.reuse ;  /* 0x000000868fb27223 */ /* 0x180fe20000010893 */
[----:B------:R-:W2:Y:S01]  /*1a090*/  MUFU.EX2 R0, R0 ;  /* 0x0000000000007308 */ /* 0x000ea20000000800 */
[----:B------:R-:W-:Y:S01]  /*1a0a0*/  LDSM.16.MT88.4 R160, [R203+0xf800] ;  /* 0x00f80000cba0783b */ /* 0x000fe20000004200 */
[----:B------:R-:W-:Y:S02]  /*1a0b0*/  FFMA.FTZ R179, R142, R134, -R147 ;  /* 0x000000868eb37223 */ /* 0x000fe40000010893 */
[C---:B-1----:R-:W-:Y:S02]  /*1a0c0*/  FMUL.FTZ R4, R2.reuse, R128 ;  /* 0x0000008002047220 */ /* 0x042fe40000410000 */
[C---:B------:R-:W-:Y:S02]  /*1a0d0*/  FMUL.FTZ R5, R2.reuse, R129 ;  /* 0x0000008102057220 */ /* 0x040fe40000410000 */
[C---:B------:R-:W-:Y:S02]  /*1a0e0*/  FMUL.FTZ R8, R2.reuse, R124 ;  /* 0x0000007c02087220 */ /* 0x040fe40000410000 */
        /* <DEDUP_REMOVED lines=14> */
[----:B------:R-:W-:Y:S01]  /*1a1d0*/  FMUL.FTZ R18, R0, R118 ;  /* 0x0000007600127220 */ /* 0x000fe20000410000 */
        /* <DEDUP_REMOVED lines=9> */
[-CC-:B------:R-:W-:Y:S02]  /*1a270*/  FFMA.FTZ R181, R141, R134.reuse, -R155.reuse ;  /* 0x000000868db57223 */ /* 0x180fe4000001089b */
[-C--:B------:R-:W-:Y:S02]  /*1a280*/  FFMA.FTZ R180, R140, R134.reuse, -R155 ;  /* 0x000000868cb47223 */ /* 0x080fe4000001089b */
[-CC-:B------:R-:W-:Y:S01]  /*1a290*/  FFMA.FTZ R182, R139, R134.reuse, -R147.reuse ;  /* 0x000000868bb67223 */ /* 0x180fe20000010893 */
[----:B------:R-:W1:Y:S01]  /*1a2a0*/  MUFU.EX2 R172, R172 ;  /* 0x000000ac00ac7308 */ /* 0x000e620000000800 */
[-C--:B------:R-:W-:Y:S01]  /*1a2b0*/  FFMA.FTZ R183, R138, R134.reuse, -R147 ;  /* 0x000000868ab77223 */ /* 0x080fe20000010893 */
[----:B------:R-:W-:Y:S01]  /*1a2c0*/  LDSM.16.MT88.4 R100, [R204+0xe000] ;  /* 0x00e00000cc64783b */ /* 0x000fe20000004200 */
[-CC-:B------:R-:W-:Y:S01]  /*1a2d0*/  FFMA.FTZ R209, R159, R134.reuse, -R155.reuse ;  /* 0x000000869fd17223 */ /* 0x180fe2000001089b */
[----:B--2---:R-:W-:Y:S01]  /*1a2e0*/  F2FP.BF16.PACK_AB R129, R170, R171 ;  /* 0x000000abaa81723e */ /* 0x004fe200000010ff */
[-C--:B------:R-:W-:Y:S02]  /*1a2f0*/  FFMA.FTZ R226, R158, R134.reuse, -R155 ;  /* 0x000000869ee27223 */ /* 0x080fe4000001089b */
[-CC-:B------:R-:W-:Y:S02]  /*1a300*/  FFMA.FTZ R228, R157, R134.reuse, -R147.reuse ;  /* 0x000000869de47223 */ /* 0x180fe40000010893 */
[-C--:B------:R-:W-:Y:S01]  /*1a310*/  FFMA.FTZ R231, R156, R134.reuse, -R147 ;  /* 0x000000869ce77223 */ /* 0x080fe20000010893 */
[----:B------:R-:W-:Y:S01]  /*1a320*/  MUFU.EX2 R169, R169 ;  /* 0x000000a900a97308 */ /* 0x000fe20000000800 */
[----:B------:R-:W-:Y:S01]  /*1a330*/  LDSM.16.MT88.4 R116, [R205+0xc800] ;  /* 0x00c80000cd74783b */ /* 0x000fe20000004200 */
[-CC-:B------:R-:W-:Y:S02]  /*1a340*/  FFMA.FTZ R230, R154, R134.reuse, -R155.reuse ;  /* 0x000000869ae67223 */ /* 0x180fe4000001089b */
[-C--:B------:R-:W-:Y:S02]  /*1a350*/  FFMA.FTZ R233, R152, R134.reuse, -R155 ;  /* 0x0000008698e97223 */ /* 0x080fe4000001089b */
[-CC-:B------:R-:W-:Y:S02]  /*1a360*/  FFMA.FTZ R232, R150, R134.reuse, -R147.reuse ;  /* 0x0000008696e87223 */ /* 0x180fe40000010893 */
[-C--:B------:R-:W-:Y:S01]  /*1a370*/  FFMA.FTZ R235, R148, R134.reuse, -R147 ;  /* 0x0000008694eb7223 */ /* 0x080fe20000010893 */
[----:B------:R-:W-:Y:S01]  /*1a380*/  LDSM.16.MT88.4 R136, [R205+0xe800] ;  /* 0x00e80000cd88783b */ /* 0x000fe20000004200 */
[----:B------:R-:W2:Y:S01]  /*1a390*/  MUFU.EX2 R168, R168 ;  /* 0x000000a800a87308 */ /* 0x000ea20000000800 */
[-CC-:B------:R-:W-:Y:S02]  /*1a3a0*/  FFMA.FTZ R234, R151, R134.reuse, -R155.reuse ;  /* 0x0000008697ea7223 */ /* 0x180fe4000001089b */
[-C--:B------:R-:W-:Y:S01]  /*1a3b0*/  FFMA.FTZ R237, R153, R134.reuse, -R155 ;  /* 0x0000008699ed7223 */ /* 0x080fe2000001089b */
[----:B-1----:R-:W-:Y:S01]  /*1a3c0*/  F2FP.BF16.PACK_AB R130, R172, R173 ;  /* 0x000000adac82723e */ /* 0x002fe200000010ff */
[-CC-:B------:R-:W-:Y:S02]  /*1a3d0*/  FFMA.FTZ R236, R146, R134.reuse, -R147.reuse ;  /* 0x0000008692ec7223 */ /* 0x180fe40000010893 */
[----:B------:R-:W-:Y:S01]  /*1a3e0*/  LDSM.16.MT88.4 R140, [R204+0xe800] ;  /* 0x00e80000cc8c783b */ /* 0x000fe20000004200 */
[-C--:B------:R-:W-:Y:S02]  /*1a3f0*/  FFMA.FTZ R239, R144, R134.reuse, -R147 ;  /* 0x0000008690ef7223 */ /* 0x080fe40000010893 */
[-CC-:B------:R-:W-:Y:S01]  /*1a400*/  FFMA.FTZ R238, R149, R134.reuse, -R155.reuse ;  /* 0x0000008695ee7223 */ /* 0x180fe2000001089b */
[----:B------:R-:W-:Y:S01]  /*1a410*/  MUFU.EX2 R176, R176 ;  /* 0x000000b000b07308 */ /* 0x000fe20000000800 */
[----:B------:R-:W-:Y:S02]  /*1a420*/  FFMA.FTZ R155, R145, R134, -R155 ;  /* 0x00000086919b7223 */ /* 0x000fe4000001089b */
[C---:B------:R-:W-:Y:S01]  /*1a430*/  FMUL.FTZ R36, R2.reuse, R36 ;  /* 0x0000002402247220 */ /* 0x040fe20000410000 */
[----:B------:R-:W-:Y:S01]  /*1a440*/  LDSM.16.MT88.4 R148, [R206+0xf800] ;  /* 0x00f80000ce94783b */ /* 0x000fe20000004200 */
[----:B------:R-:W-:Y:S02]  /*1a450*/  FMUL.FTZ R37, R2, R37 ;  /* 0x0000002502257220 */ /* 0x000fe40000410000 */
[C---:B------:R-:W-:Y:S02]  /*1a460*/  FMUL.FTZ R38, R0.reuse, R38 ;  /* 0x0000002600267220 */ /* 0x040fe40000410000 */
[----:B------:R-:W-:Y:S01]  /*1a470*/  FMUL.FTZ R39, R0, R39 ;  /* 0x0000002700277220 */ /* 0x000fe20000410000 */
[----:B------:R1:W-:Y:S01]  /*1a480*/  MUFU.EX2 R241, R155 ;  /* 0x0000009b00f17308 */ /* 0x0003e20000000800 */
[----:B------:R-:W-:Y:S01]  /*1a490*/  FMUL.FTZ R40, R2, R40 ;  /* 0x0000002802287220 */ /* 0x000fe20000410000 */
[----:B------:R-:W-:Y:S01]  /*1a4a0*/  LDSM.16.MT88.4 R156, [R204+0xf800] ;  /* 0x00f80000cc9c783b */ /* 0x000fe20000004200 */
[----:B--2---:R-:W-:Y:S01]  /*1a4b0*/  F2FP.BF16.PACK_AB R131, R168, R169 ;  /* 0x000000a9a883723e */ /* 0x004fe200000010ff */
[----:B------:R-:W-:Y:S02]  /*1a4c0*/  FMUL.FTZ R41, R2, R41 ;  /* 0x0000002902297220 */ /* 0x000fe40000410000 */
[C---:B------:R-:W-:Y:S02]  /*1a4d0*/  FMUL.FTZ R42, R0.reuse, R42 ;  /* 0x0000002a002a7220 */ /* 0x040fe40000410000 */
[----:B------:R-:W-:Y:S02]  /*1a4e0*/  FMUL.FTZ R43, R0, R43 ;  /* 0x0000002b002b7220 */ /* 0x000fe40000410000 */
[C---:B------:R-:W-:Y:S01]  /*1a4f0*/  HMMA.16816.F32.BF16 R4, R128.reuse, R12, R4 ;  /* 0x0000000c8004723c */ /* 0x040fe20000041804 */
[----:B------:R-:W2:Y:S04]  /*1a500*/  MUFU.EX2 R177, R177 ;  /* 0x000000b100b17308 */ /* 0x000ea80000000800 */
[C---:B------:R-:W-:Y:S02]  /*1a510*/  FMUL.FTZ R44, R2.reuse, R44 ;  /* 0x0000002c022c7220 */ /* 0x040fe40000410000 */
[C---:B------:R-:W-:Y:S01]  /*1a520*/  FMUL.FTZ R12, R2.reuse, R120 ;  /* 0x00000078020c7220 */ /* 0x040fe20000410000 */
[C---:B------:R-:W-:Y:S03]  /*1a530*/  HMMA.16816.F32.BF16 R8, R128.reuse, R14, R8 ;  /* 0x0000000e8008723c */ /* 0x040fe60000041808 */
[----:B------:R-:W-:Y:S01]  /*1a540*/  MUFU.EX2 R178, R178 ;  /* 0x000000b200b27308 */ /* 0x000fe20000000800 */
[----:B------:R-:W-:Y:S01]  /*1a550*/  FMUL.FTZ R13, R2, R121 ;  /* 0x00000079020d7220 */ /* 0x000fe20000410000 */
[----:B-1----:R-:W-:Y:S02]  /*1a560*/  LDSM.16.MT88.4 R152, [R205+0xf800] ;  /* 0x00f80000cd98783b */ /* 0x002fe40000004200 */
[C---:B------:R-:W-:Y:S02]  /*1a570*/  FMUL.FTZ R14, R0.reuse, R122 ;  /* 0x0000007a000e7220 */ /* 0x040fe40000410000 */
[----:B------:R-:W-:Y:S03]  /*1a580*/  FMUL.FTZ R15, R0, R123 ;  /* 0x0000007b000f7220 */ /* 0x000fe60000410000 */
[----:B------:R-:W-:Y:S01]  /*1a590*/  FMUL.FTZ R45, R2, R45 ;  /* 0x0000002d022d7220 */ /* 0x000fe20000410000 */
[----:B------:R-:W1:Y:S01]  /*1a5a0*/  MUFU.EX2 R179, R179 ;  /* 0x000000b300b37308 */ /* 0x000e620000000800 */
[----:B------:R-:W3:Y:S01]  /*1a5b0*/  LDSM.16.MT88.4 R120, [R203+0xc000] ;  /* 0x00c00000cb78783b */ /* 0x000ee20000004200 */
[C---:B------:R-:W-:Y:S01]  /*1a5c0*/  FMUL.FTZ R46, R0.reuse, R46 ;  /* 0x0000002e002e7220 */ /* 0x040fe20000410000 */
[C---:B------:R-:W-:Y:S03]  /*1a5d0*/  HMMA.16816.F32.BF16 R12, R128.reuse, R20, R12 ;  /* 0x00000014800c723c */ /* 0x040fe6000004180c */
[----:B------:R-:W-:Y:S02]  /*1a5e0*/  FMUL.FTZ R47, R0, R47 ;  /* 0x0000002f002f7220 */ /* 0x000fe40000410000 */
[C---:B------:R-:W-:Y:S02]  /*1a5f0*/  FMUL.FTZ R48, R2.reuse, R48 ;  /* 0x0000003002307220 */ /* 0x040fe40000410000 */
[C---:B------:R-:W-:Y:S01]  /*1a600*/  FMUL.FTZ R20, R2.reuse, R112 ;  /* 0x0000007002147220 */ /* 0x040fe20000410000 */
[C---:B------:R-:W-:Y:S01]  /*1a610*/  HMMA.16816.F32.BF16 R16, R128.reuse, R22, R16 ;  /* 0x000000168010723c */ /* 0x040fe20000041810 */
[----:B------:R-:W-:Y:S03]  /*1a620*/  MUFU.EX2 R181, R181 ;  /* 0x000000b500b57308 */ /* 0x000fe60000000800 */
[C---:B------:R-:W-:Y:S02]  /*1a630*/  FMUL.FTZ R21, R2.reuse, R113 ;  /* 0x0000007102157220 */ /* 0x040fe40000410000 */
[----:B------:R-:W-:Y:S02]  /*1a640*/  FMUL.FTZ R49, R2, R49 ;  /* 0x0000003102317220 */ /* 0x000fe40000410000 */
[C---:B------:R-:W-:Y:S03]  /*1a650*/  FMUL.FTZ R22, R0.reuse, R114 ;  /* 0x0000007200167220 */ /* 0x040fe60000410000 */
[----:B------:R-:W4:Y:S01]  /*1a660*/  MUFU.EX2 R180, R180 ;  /* 0x000000b400b47308 */ /* 0x000f220000000800 */
[C---:B------:R-:W-:Y:S02]  /*1a670*/  FMUL.FTZ R23, R0.reuse, R115 ;  /* 0x0000007300177220 */ /* 0x040fe40000410000 */
[----:B------:R-:W5:Y:S01]  /*1a680*/  LDSM.16.MT88.4 R112, [R206+0xe000] ;  /* 0x00e00000ce70783b */ /* 0x000f620000004200 */
[C---:B------:R-:W-:Y:S02]  /*1a690*/  FMUL.FTZ R50, R0.reuse, R50 ;  /* 0x0000003200327220 */ /* 0x040fe40000410000 */
[----:B------:R-:W-:Y:S02]  /*1a6a0*/  FMUL.FTZ R51, R0, R51 ;  /* 0x0000003300337220 */ /* 0x000fe40000410000 */
[C---:B------:R-:W-:Y:S02]  /*1a6b0*/  HMMA.16816.F32.BF16 R20, R128.reuse, R28, R20 ;  /* 0x0000001c8014723c */ /* 0x040fe40000041814 */
[----:B------:R-:W-:Y:S01]  /*1a6c0*/  MUFU.EX2 R182, R182 ;  /* 0x000000b600b67308 */ /* 0x000fe20000000800 */
[C---:B------:R-:W-:Y:S02]  /*1a6d0*/  FMUL.FTZ R52, R2.reuse, R52 ;  /* 0x0000003402347220 */ /* 0x040fe40000410000 */
[C---:B------:R-:W-:Y:S02]  /*1a6e0*/  FMUL.FTZ R53, R2.reuse, R53 ;  /* 0x0000003502357220 */ /* 0x040fe40000410000 */
[C---:B------:R-:W-:Y:S01]  /*1a6f0*/  FMUL.FTZ R28, R2.reuse, R104 ;  /* 0x00000068021c7220 */ /* 0x040fe20000410000 */
[C---:B------:R-:W-:Y:S04]  /*1a700*/  HMMA.16816.F32.BF16 R24, R128.reuse, R30, R24 ;  /* 0x0000001e8018723c */ /* 0x040fe80000041818 */
[----:B------:R-:W-:Y:S01]  /*1a710*/  FMUL.FTZ R29, R2, R105 ;  /* 0x00000069021d7220 */ /* 0x000fe20000410000 */
[----:B------:R-:W1:Y:S01]  /*1a720*/  MUFU.EX2 R183, R183 ;  /* 0x000000b700b77308 */ /* 0x000e620000000800 */
[C---:B------:R-:W-:Y:S02]  /*1a730*/  FMUL.FTZ R54, R0.reuse, R54 ;  /* 0x0000003600367220 */ /* 0x040fe40000410000 */
[C---:B------:R-:W-:Y:S04]  /*1a740*/  FMUL.FTZ R30, R0.reuse, R106 ;  /* 0x0000006a001e7220 */ /* 0x040fe80000410000 */
[C---:B------:R-:W-:Y:S02]  /*1a750*/  FMUL.FTZ R31, R0.reuse, R107 ;  /* 0x0000006b001f7220 */ /* 0x040fe40000410000 */
[----:B------:R-:W1:Y:S01]  /*1a760*/  LDSM.16.MT88.4 R104, [R205+0xe000] ;  /* 0x00e00000cd68783b */ /* 0x000e620000004200 */
[----:B------:R-:W-:Y:S01]  /*1a770*/  FMUL.FTZ R55, R0, R55 ;  /* 0x0000003700377220 */ /* 0x000fe20000410000 */
[----:B------:R-:W-:Y:S01]  /*1a780*/  MUFU.EX2 R209, R209 ;  /* 0x000000d100d17308 */ /* 0x000fe20000000800 */
[C---:B------:R-:W-:Y:S02]  /*1a790*/  FMUL.FTZ R56, R2.reuse, R56 ;  /* 0x0000003802387220 */ /* 0x040fe40000410000 */
[C---:B---3--:R-:W-:Y:S03]  /*1a7a0*/  HMMA.16816.F32.BF16 R28, R128.reuse, R120, R28 ;  /* 0x00000078801c723c */ /* 0x048fe6000004181c */
[----:B------:R-:W-:Y:S02]  /*1a7b0*/  FMUL.FTZ R57, R2, R57 ;  /* 0x0000003902397220 */ /* 0x000fe40000410000 */
[C---:B------:R-:W-:Y:S02]  /*1a7c0*/  FMUL.FTZ R58, R0.reuse, R58 ;  /* 0x0000003a003a7220 */ /* 0x040fe40000410000 */
[----:B------:R-:W-:Y:S01]  /*1a7d0*/  FMUL.FTZ R59, R0, R59 ;  /* 0x0000003b003b7220 */ /* 0x000fe20000410000 */
[C---:B------:R-:W-:Y:S01]  /*1a7e0*/  HMMA.16816.F32.BF16 R32, R128.reuse, R122, R32 ;  /* 0x0000007a8020723c */ /* 0x040fe20000041820 */
[----:B------:R-:W-:Y:S01]  /*1a7f0*/  LDSM.16.MT88.4 R120, [R203+0xc800] ;  /* 0x00c80000cb78783b */ /* 0x000fe20000004200 */
[----:B------:R-:W3:Y:S02]  /*1a800*/  MUFU.EX2 R226, R226 ;  /* 0x000000e200e27308 */ /* 0x000ee40000000800 */
[C---:B------:R-:W-:Y:S02]  /*1a810*/  FMUL.FTZ R60, R2.reuse, R60 ;  /* 0x0000003c023c7220 */ /* 0x040fe40000410000 */
[----:B------:R-:W-:Y:S02]  /*1a820*/  FMUL.FTZ R61, R2, R61 ;  /* 0x0000003d023d7220 */ /* 0x000fe40000410000 */
[C---:B-----5:R-:W-:Y:S04]  /*1a830*/  HMMA.16816.F32.BF16 R36, R128.reuse, R112, R36 ;  /* 0x000000708024723c */ /* 0x060fe80000041824 */
[C---:B------:R-:W-:Y:S01]  /*1a840*/  FMUL.FTZ R62, R0.reuse, R62 ;  /* 0x0000003e003e7220 */ /* 0x040fe20000410000 */
[----:B------:R-:W-:Y:S01]  /*1a850*/  MUFU.EX2 R228, R228 ;  /* 0x000000e400e47308 */ /* 0x000fe20000000800 */
[----:B------:R-:W-:Y:S02]  /*1a860*/  FMUL.FTZ R63, R0, R63 ;  /* 0x0000003f003f7220 */ /* 0x000fe40000410000 */
[C---:B------:R-:W-:Y:S01]  /*1a870*/  HMMA.16816.F32.BF16 R40, R128.reuse, R114, R40 ;  /* 0x000000728028723c */ /* 0x040fe20000041828 */
[----:B------:R-:W-:Y:S03]  /*1a880*/  LDSM.16.MT88.4 R112, [R206+0xc800] ;  /* 0x00c80000ce70783b */ /* 0x000fe60000004200 */
[C---:B------:R-:W-:Y:S02]  /*1a890*/  FMUL.FTZ R64, R2.reuse, R64 ;  /* 0x0000004002407220 */ /* 0x040fe40000410000 */
[----:B------:R-:W-:Y:S01]  /*1a8a0*/  FMUL.FTZ R65, R2, R65 ;  /* 0x0000004102417220 */ /* 0x000fe20000410000 */
[----:B------:R-:W5:Y:S01]  /*1a8b0*/  MUFU.EX2 R231, R231 ;  /* 0x000000e700e77308 */ /* 0x000f620000000800 */
[C---:B------:R-:W-:Y:S01]  /*1a8c0*/  FMUL.FTZ R66, R0.reuse, R66 ;  /* 0x0000004200427220 */ /* 0x040fe20000410000 */
[C---:B-1----:R-:W-:Y:S03]  /*1a8d0*/  HMMA.16816.F32.BF16 R44, R128.reuse, R104, R44 ;  /* 0x00000068802c723c */ /* 0x042fe6000004182c */
[----:B------:R-:W-:Y:S02]  /*1a8e0*/  FMUL.FTZ R67, R0, R67 ;  /* 0x0000004300437220 */ /* 0x000fe40000410000 */
[C---:B------:R-:W-:Y:S03]  /*1a8f0*/  FMUL.FTZ R68, R2.reuse, R68 ;  /* 0x0000004402447220 */ /* 0x040fe60000410000 */
[----:B------:R-:W-:Y:S01]  /*1a900*/  MUFU.EX2 R230, R230 ;  /* 0x000000e600e67308 */ /* 0x000fe20000000800 */
[----:B------:R-:W-:Y:S01]  /*1a910*/  FMUL.FTZ R69, R2, R69 ;  /* 0x0000004502457220 */ /* 0x000fe20000410000 */
[C---:B------:R-:W-:Y:S01]  /*1a920*/  HMMA.16816.F32.BF16 R48, R128.reuse, R106, R48 ;  /* 0x0000006a8030723c */ /* 0x040fe20000041830 */
[----:B------:R-:W1:Y:S02]  /*1a930*/  LDSM.16.MT88.4 R104, [R206+0x10000] ;  /* 0x01000000ce68783b */ /* 0x000e640000004200 */
[C---:B------:R-:W-:Y:S02]  /*1a940*/  FMUL.FTZ R70, R0.reuse, R70 ;  /* 0x0000004600467220 */ /* 0x040fe40000410000 */
[----:B------:R-:W-:Y:S03]  /*1a950*/  FMUL.FTZ R71, R0, R71 ;  /* 0x0000004700477220 */ /* 0x000fe60000410000 */
[C---:B------:R-:W-:Y:S01]  /*1a960*/  HMMA.16816.F32.BF16 R52, R128.reuse, R100, R52 ;  /* 0x000000648034723c */ /* 0x040fe20000041834 */
[----:B------:R-:W1:Y:S03]  /*1a970*/  MUFU.EX2 R233, R233 ;  /* 0x000000e900e97308 */ /* 0x000e660000000800 */
[C---:B------:R-:W-:Y:S02]  /*1a980*/  FMUL.FTZ R72, R2.reuse, R72 ;  /* 0x0000004802487220 */ /* 0x040fe40000410000 */
[----:B------:R-:W-:Y:S02]  /*1a990*/  FMUL.FTZ R73, R2, R73 ;  /* 0x0000004902497220 */ /* 0x000fe40000410000 */
[C---:B------:R-:W-:Y:S01]  /*1a9a0*/  HMMA.16816.F32.BF16 R56, R128.reuse, R102, R56 ;  /* 0x000000668038723c */ /* 0x040fe20000041838 */
[----:B------:R-:W2:Y:S02]  /*1a9b0*/  LDSM.16.MT88.4 R100, [R205+0x10000] ;  /* 0x01000000cd64783b */ /* 0x000ea40000004200 */
[----:B------:R-:W-:Y:S01]  /*1a9c0*/  MUFU.EX2 R232, R232 ;  /* 0x000000e800e87308 */ /* 0x000fe20000000800 */
[C---:B------:R-:W-:Y:S02]  /*1a9d0*/  FMUL.FTZ R74, R0.reuse, R74 ;  /* 0x0000004a004a7220 */ /* 0x040fe40000410000 */
[----:B------:R-:W-:Y:S02]  /*1a9e0*/  FMUL.FTZ R75, R0, R75 ;  /* 0x0000004b004b7220 */ /* 0x000fe40000410000 */
[C---:B------:R-:W-:Y:S04]  /*1a9f0*/  HMMA.16816.F32.BF16 R60, R128.reuse, R108, R60 ;  /* 0x0000006c803c723c */ /* 0x040fe8000004183c */
[C---:B------:R-:W-:Y:S01]  /*1aa00*/  FMUL.FTZ R76, R2.reuse, R76 ;  /* 0x0000004c024c7220 */ /* 0x040fe20000410000 */
[----:B------:R-:W2:Y:S01]  /*1aa10*/  MUFU.EX2 R235, R235 ;  /* 0x000000eb00eb7308 */ /* 0x000ea20000000800 */
[----:B------:R-:W-:Y:S02]  /*1aa20*/  FMUL.FTZ R77, R2, R77 ;  /* 0x0000004d024d7220 */ /* 0x000fe40000410000 */
[C---:B------:R-:W-:Y:S01]  /*1aa30*/  HMMA.16816.F32.BF16 R64, R128.reuse, R110, R64 ;  /* 0x0000006e8040723c */ /* 0x040fe20000041840 */
[----:B------:R-:W3:Y:S03]  /*1aa40*/  LDSM.16.MT88.4 R108, [R204+0x10000] ;  /* 0x01000000cc6c783b */ /* 0x000ee60000004200 */
[C---:B------:R-:W-:Y:S02]  /*1aa50*/  FMUL.FTZ R78, R0.reuse, R78 ;  /* 0x0000004e004e7220 */ /* 0x040fe40000410000 */
[----:B------:R-:W-:Y:S01]  /*1aa60*/  FMUL.FTZ R79, R0, R79 ;  /* 0x0000004f004f7220 */ /* 0x000fe20000410000 */
[----:B------:R-:W-:Y:S01]  /*1aa70*/  MUFU.EX2 R234, R234 ;  /* 0x000000ea00ea7308 */ /* 0x000fe20000000800 */
[C---:B------:R-:W-:Y:S01]  /*1aa80*/  FMUL.FTZ R80, R2.reuse, R80 ;  /* 0x0000005002507220 */ /* 0x040fe20000410000 */
[C---:B-1----:R-:W-:Y:S03]  /*1aa90*/  HMMA.16816.F32.BF16 R68, R128.reuse, R104, R68 ;  /* 0x000000688044723c */ /* 0x042fe60000041844 */
[----:B------:R-:W-:Y:S02]  /*1aaa0*/  FMUL.FTZ R81, R2, R81 ;  /* 0x0000005102517220 */ /* 0x000fe40000410000 */
[C---:B------:R-:W-:Y:S02]  /*1aab0*/  FMUL.FTZ R82, R0.reuse, R82 ;  /* 0x0000005200527220 */ /* 0x040fe40000410000 */
[----:B------:R-:W-:Y:S01]  /*1aac0*/  FMUL.FTZ R83, R0, R83 ;  /* 0x0000005300537220 */ /* 0x000fe20000410000 */
[C---:B------:R-:W-:Y:S01]  /*1aad0*/  HMMA.16816.F32.BF16 R72, R128.reuse, R106, R72 ;  /* 0x0000006a8048723c */ /* 0x040fe20000041848 */
[----:B------:R-:W1:Y:S01]  /*1aae0*/  LDSM.16.MT88.4 R104, [R203+0x10000] ;  /* 0x01000000cb68783b */ /* 0x000e620000004200 */
[----:B------:R-:W1:Y:S02]  /*1aaf0*/  MUFU.EX2 R237, R237 ;  /* 0x000000ed00ed7308 */ /* 0x000e640000000800 */
[C---:B------:R-:W-:Y:S02]  /*1ab00*/  FMUL.FTZ R84, R2.reuse, R84 ;  /* 0x0000005402547220 */ /* 0x040fe40000410000 */
[----:B------:R-:W-:Y:S02]  /*1ab10*/  FMUL.FTZ R85, R2, R85 ;  /* 0x0000005502557220 */ /* 0x000fe40000410000 */
[C---:B--2---:R-:W-:Y:S04]  /*1ab20*/  HMMA.16816.F32.BF16 R76, R128.reuse, R100, R76 ;  /* 0x00000064804c723c */ /* 0x044fe8000004184c */
[C---:B------:R-:W-:Y:S01]  /*1ab30*/  FMUL.FTZ R86, R0.reuse, R86 ;  /* 0x0000005600567220 */ /* 0x040fe20000410000 */
[----:B------:R-:W-:Y:S01]  /*1ab40*/  MUFU.EX2 R236, R236 ;  /* 0x000000ec00ec7308 */ /* 0x000fe20000000800 */
[----:B------:R-:W-:Y:S01]  /*1ab50*/  FMUL.FTZ R87, R0, R87 ;  /* 0x0000005700577220 */ /* 0x000fe20000410000 */
[----:B------:R-:W-:Y:S01]  /*1ab60*/  F2FP.BF16.PACK_AB R100, R177, R176 ;  /* 0x000000b0b164723e */ /* 0x000fe200000010ff */
[C---:B------:R-:W-:Y:S04]  /*1ab70*/  HMMA.16816.F32.BF16 R80, R128.reuse, R102, R80 ;  /* 0x000000668050723c */ /* 0x040fe80000041850 */
[C---:B------:R-:W-:Y:S01]  /*1ab80*/  FMUL.FTZ R88, R2.reuse, R88 ;  /* 0x0000005802587220 */ /* 0x040fe20000410000 */
[----:B------:R-:W-:Y:S01]  /*1ab90*/  F2FP.BF16.PACK_AB R101, R179, R178 ;  /* 0x000000b2b365723e */ /* 0x000fe200000010ff */
[----:B------:R-:W-:Y:S01]  /*1aba0*/  FMUL.FTZ R89, R2, R89 ;  /* 0x0000005902597220 */ /* 0x000fe20000410000 */
[----:B----4-:R-:W-:Y:S01]  /*1abb0*/  F2FP.BF16.PACK_AB R102, R180, R181 ;  /* 0x000000b5b466723e */ /* 0x010fe200000010ff */
[C---:B---3--:R-:W-:Y:S01]  /*1abc0*/  HMMA.16816.F32.BF16 R84, R128.reuse, R108, R84 ;  /* 0x0000006c8054723c */ /* 0x048fe20000041854 */
[----:B------:R-:W2:Y:S03]  /*1abd0*/  MUFU.EX2 R239, R239 ;  /* 0x000000ef00ef7308 */ /* 0x000ea60000000800 */
[C---:B------:R-:W-:Y:S01]  /*1abe0*/  FMUL.FTZ R90, R0.reuse, R90 ;  /* 0x0000005a005a7220 */ /* 0x040fe20000410000 */
[----:B------:R-:W-:Y:S01]  /*1abf0*/  F2FP.BF16.PACK_AB R103, R183, R182 ;  /* 0x000000b6b767723e */ /* 0x000fe200000010ff */
[----:B------:R-:W-:Y:S02]  /*1ac00*/  FMUL.FTZ R91, R0, R91 ;  /* 0x0000005b005b7220 */ /* 0x000fe40000410000 */
[C---:B------:R-:W-:Y:S03]  /*1ac10*/  FMUL.FTZ R92, R2.reuse, R92 ;  /* 0x0000005c025c7220 */ /* 0x040fe60000410000 */
[----:B------:R-:W3:Y:S01]  /*1ac20*/  MUFU.EX2 R238, R238 ;  /* 0x000000ee00ee7308 */ /* 0x000ee20000000800 */
[----:B------:R-:W-:Y:S01]  /*1ac30*/  FMUL.FTZ R93, R2, R93 ;  /* 0x0000005d025d7220 */ /* 0x000fe20000410000 */
[C---:B------:R-:W-:Y:S01]  /*1ac40*/  HMMA.16816.F32.BF16 R88, R128.reuse, R110, R88 ;  /* 0x0000006e8058723c */ /* 0x040fe20000041858 */
[----:B------:R-:W4:Y:S02]  /*1ac50*/  LDSM.16.MT88.4 R108, [R204+0xc800] ;  /* 0x00c80000cc6c783b */ /* 0x000f240000004200 */
[C---:B------:R-:W-:Y:S02]  /*1ac60*/  FMUL.FTZ R94, R0.reuse, R94 ;  /* 0x0000005e005e7220 */ /* 0x040fe40000410000 */
[----:B------:R-:W-:Y:S02]  /*1ac70*/  FMUL.FTZ R95, R0, R95 ;  /* 0x0000005f005f7220 */ /* 0x000fe40000410000 */
[C---:B------:R-:W-:Y:S02]  /*1ac80*/  FMUL.FTZ R96, R2.reuse, R96 ;  /* 0x0000006002607220 */ /* 0x040fe40000410000 */
[----:B------:R-:W-:Y:S03]  /*1ac90*/  FMUL.FTZ R97, R2, R97 ;  /* 0x0000006102617220 */ /* 0x000fe60000410000 */
[C---:B-1----:R-:W-:Y:S03]  /*1aca0*/  HMMA.16816.F32.BF16 R92, R128.reuse, R104, R92 ;  /* 0x00000068805c723c */ /* 0x042fe6000004185c */
[C---:B------:R-:W-:Y:S02]  /*1acb0*/  FMUL.FTZ R98, R0.reuse, R98 ;  /* 0x0000006200627220 */ /* 0x040fe40000410000 */
[----:B------:R-:W-:Y:S02]  /*1acc0*/  FMUL.FTZ R99, R0, R99 ;  /* 0x0000006300637220 */ /* 0x000fe40000410000 */
[-CC-:B------:R-:W-:Y:S02]  /*1acd0*/  FFMA.FTZ R135, R135, R134.reuse, -R147.reuse ;  /* 0x0000008687877223 */ /* 0x180fe40000010893 */
[----:B------:R-:W-:Y:S03]  /*1ace0*/  FFMA.FTZ R147, R133, R134, -R147 ;  /* 0x0000008685937223 */ /* 0x000fe60000010893 */
[----:B------:R-:W-:Y:S01]  /*1acf0*/  HMMA.16816.F32.BF16 R96, R128, R106, R96 ;  /* 0x0000006a8060723c */ /* 0x000fe20000041860 */
[----:B------:R-:W1:Y:S01]  /*1ad00*/  LDSM.16.MT88.4 R104, [R203+0xe800] ;  /* 0x00e80000cb68783b */ /* 0x000e620000004200 */
[----:B------:R2:W-:Y:S01]  /*1ad10*/  MUFU.EX2 R134, R147 ;  /* 0x0000009300867308 */ /* 0x0005e20000000800 */
[----:B------:R-:W-:Y:S02]  /*1ad20*/  FFMA.FTZ R175, R2, R229, R175 ;  /* 0x000000e502af7223 */ /* 0x000fe400000100af */
[----:B------:R-:W-:Y:S01]  /*1ad30*/  FFMA.FTZ R171, R0, R223, R171 ;  /* 0x000000df00ab7223 */ /* 0x000fe200000100ab */
[----:B------:R-:W-:Y:S01]  /*1ad40*/  IADD3 R0, R219, -0x1, RZ ;  /* 0xffffffffdb007810 */ /* 0x000fe20007ffe0ff */
[----:B------:R-:W-:Y:S01]  /*1ad50*/  FADD.FTZ R174, R174, R175 ;  /* 0x000000afaeae7221 */ /* 0x000fe20000010000 */
[C---:B------:R-:W-:Y:S01]  /*1ad60*/  HMMA.16816.F32.BF16 R4, R100.reuse, R112, R4 ;  /* 0x000000706404723c */ /* 0x040fe20000041804 */
[----:B------:R-:W-:Y:S03]  /*1ad70*/  LDSM.16.MT88.4 R128, [R205+0xf000] ;  /* 0x00f00000cd80783b */ /* 0x000fe60000004200 */
[----:B------:R-:W1:Y:S01]  /*1ad80*/  MUFU.EX2 R135, R135 ;  /* 0x0000008700877308 */ /* 0x000e620000000800 */
[----:B------:R-:W-:Y:S01]  /*1ad90*/  FADD.FTZ R170, R170, R171 ;  /* 0x000000abaaaa7221 */ /* 0x000fe20000010000 */
[----:B------:R-:W-:Y:S01]  /*1ada0*/  MOV R219, R0 ;  /* 0x0000000000db7202 */ /* 0x000fe20000000f00 */
[----:B------:R-:W-:Y:S01]  /*1adb0*/  FADD.FTZ R173, R173, R174 ;  /* 0x000000aeadad7221 */ /* 0x000fe20000010000 */
[C---:B------:R-:W-:Y:S01]  /*1adc0*/  HMMA.16816.F32.BF16 R8, R100.reuse, R114, R8 ;  /* 0x000000726408723c */ /* 0x040fe20000041808 */
[----:B------:R-:W-:Y:S03]  /*1add0*/  LDSM.16.MT88.4 R112, [R205+0x10800] ;  /* 0x01080000cd70783b */ /* 0x000fe60000004200 */
[----:B------:R-:W-:Y:S01]  /*1ade0*/  FADD.FTZ R173, R172, R173 ;  /* 0x000000adacad7221 */ /* 0x000fe20000010000 */
[----:B------:R-:W-:Y:S03]  /*1adf0*/  MOV R0, R3 ;  /* 0x0000000300007202 */ /* 0x000fe60000000f00 */
[C---:B------:R-:W-:Y:S01]  /*1ae00*/  HMMA.16816.F32.BF16 R12, R100.reuse, R116, R12 ;  /* 0x00000074640c723c */ /* 0x040fe2000004180c */
[----:B--2---:R-:W-:Y:S03]  /*1ae10*/  LDSM.16.MT88.4 R144, [R203+0xd800] ;  /* 0x00d80000cb90783b */ /* 0x004fe60000004200 */
[----:B------:R-:W-:Y:S04]  /*1ae20*/  FADD.FTZ R176, R176, R173 ;  /* 0x000000adb0b07221 */ /* 0x000fe80000010000 */
[C---:B------:R-:W-:Y:S01]  /*1ae30*/  HMMA.16816.F32.BF16 R16, R100.reuse, R118, R16 ;  /* 0x000000766410723c */ /* 0x040fe20000041810 */
[----:B------:R-:W-:Y:S03]  /*1ae40*/  LDSM.16.MT88.4 R116, [R204+0x10800] ;  /* 0x01080000cc74783b */ /* 0x000fe60000004200 */
[----:B------:R-:W-:Y:S04]  /*1ae50*/  FADD.FTZ R176, R177, R176 ;  /* 0x000000b0b1b07221 */ /* 0x000fe80000010000 */
[C---:B----4-:R-:W-:Y:S04]  /*1ae60*/  HMMA.16816.F32.BF16 R20, R100.reuse, R108, R20 ;  /* 0x0000006c6414723c */ /* 0x050fe80000041814 */
[----:B------:R-:W-:Y:S04]  /*1ae70*/  FADD.FTZ R181, R181, R176 ;  /* 0x000000b0b5b57221 */ /* 0x000fe80000010000 */
[C---:B------:R-:W-:Y:S01]  /*1ae80*/  HMMA.16816.F32.BF16 R24, R100.reuse, R110, R24 ;  /* 0x0000006e6418723c */ /* 0x040fe20000041818 */
[----:B------:R-:W2:Y:S03]  /*1ae90*/  LDSM.16.MT88.4 R108, [R206+0x10800] ;  /* 0x01080000ce6c783b */ /* 0x000ea60000004200 */
[----:B------:R-:W-:Y:S04]  /*1aea0*/  FADD.FTZ R180, R180, R181 ;  /* 0x000000b5b4b47221 */ /* 0x000fe80000010000 */
        /* <DEDUP_REMOVED lines=23> */
[----:B------:R-:W3:Y:S07]  /*1b020*/  LDSM.16.MT88.4 R116, [R206+0xf000] ;  /* 0x00f00000ce74783b */ /* 0x000eee0000004200 */
[C---:B-1----:R-:W-:Y:S08]  /*1b030*/  HMMA.16816.F32.BF16 R92, R100.reuse, R104, R92 ;  /* 0x00000068645c723c */ /* 0x042ff0000004185c */
[----:B------:R-:W-:Y:S01]  /*1b040*/  HMMA.16816.F32.BF16 R96, R100, R106, R96 ;  /* 0x0000006a6460723c */ /* 0x000fe20000041860 */
[----:B------:R-:W1:Y:S06]  /*1b050*/  LDSM.16.MT88.4 R104, [R203+0xf000] ;  /* 0x00f00000cb68783b */ /* 0x000e6c0000004200 */
[C---:B------:R-:W-:Y:S01]  /*1b060*/  F2FP.BF16.PACK_AB R100, R226.reuse, R209 ;  /* 0x000000d1e264723e */ /* 0x040fe200000010ff */
[----:B------:R-:W-:Y:S01]  /*1b070*/  FADD.FTZ R209, R209, R180 ;  /* 0x000000b4d1d17221 */ /* 0x000fe20000010000 */
[----:B-----5:R-:W-:Y:S03]  /*1b080*/  F2FP.BF16.PACK_AB R101, R231, R228 ;  /* 0x000000e4e765723e */ /* 0x020fe600000010ff */
[----:B------:R-:W-:Y:S01]  /*1b090*/  F2FP.BF16.PACK_AB R102, R233, R230 ;  /* 0x000000e6e966723e */ /* 0x000fe200000010ff */
[----:B------:R-:W-:Y:S01]  /*1b0a0*/  FADD.FTZ R209, R226, R209 ;  /* 0x000000d1e2d17221 */ /* 0x000fe20000010000 */
[----:B------:R-:W-:Y:S03]  /*1b0b0*/  F2FP.BF16.PACK_AB R103, R235, R232 ;  /* 0x000000e8eb67723e */ /* 0x000fe600000010ff */
[----:B------:R-:W-:Y:S04]  /*1b0c0*/  FADD.FTZ R230, R230, R209 ;  /* 0x000000d1e6e67221 */ /* 0x000fe80000010000 */
[C---:B--2---:R-:W-:Y:S03]  /*1b0d0*/  HMMA.16816.F32.BF16 R4, R100.reuse, R108, R4 ;  /* 0x0000006c6404723c */ /* 0x044fe60000041804 */
[----:B------:R-:W-:Y:S05]  /*1b0e0*/  FADD.FTZ R233, R233, R230 ;  /* 0x000000e6e9e97221 */ /* 0x000fea0000010000 */
[C---:B------:R-:W-:Y:S01]  /*1b0f0*/  HMMA.16816.F32.BF16 R8, R100.reuse, R110, R8 ;  /* 0x0000006e6408723c */ /* 0x040fe20000041808 */
[----:B------:R-:W2:Y:S07]  /*1b100*/  LDSM.16.MT88.4 R108, [R206+0x11000] ;  /* 0x01100000ce6c783b */ /* 0x000eae0000004200 */
        /* <DEDUP_REMOVED lines=8> */
[C---:B---3--:R-:W-:Y:S08]  /*1b190*/  HMMA.16816.F32.BF16 R36, R100.reuse, R116, R36 ;  /* 0x000000746424723c */ /* 0x048ff00000041824 */
[C---:B------:R-:W-:Y:S01]  /*1b1a0*/  HMMA.16816.F32.BF16 R40, R100.reuse, R118, R40 ;  /* 0x000000766428723c */ /* 0x040fe20000041828 */
[----:B------:R-:W3:Y:S07]  /*1b1b0*/  LDSM.16.MT88.4 R116, [R204+0x11000] ;  /* 0x01100000cc74783b */ /* 0x000eee0000004200 */
        /* <DEDUP_REMOVED lines=18> */
[C---:B----4-:R-:W-:Y:S08]  /*1b2e0*/  HMMA.16816.F32.BF16 R76, R100.reuse, R112, R76 ;  /* 0x00000070644c723c */ /* 0x050ff0000004184c */
[C---:B------:R-:W-:Y:S08]  /*1b2f0*/  HMMA.16816.F32.BF16 R80, R100.reuse, R114, R80 ;  /* 0x000000726450723c */ /* 0x040ff00000041850 */
[C---:B---3--:R-:W-:Y:S08]  /*1b300*/  HMMA.16816.F32.BF16 R84, R100.reuse, R116, R84 ;  /* 0x000000746454723c */ /* 0x048ff00000041854 */
        /* <DEDUP_REMOVED lines=37> */
[----:B------:R-:W-:Y:S03]  /*1b560*/  FADD.FTZ R231, R231, R228 ;  /* 0x000000e4e7e77221 */ /* 0x000fe60000010000 */
[----:B------:R-:W-:Y:S01]  /*1b570*/  MOV R137, R132 ;  /* 0x0000008400897202 */ /* 0x000fe20000000f00 */
[----:B------:R-:W-:Y:S04]  /*1b580*/  FADD.FTZ R232, R232, R231 ;  /* 0x000000e7e8e87221 */ /* 0x000fe80000010000 */
[----:B------:R-:W-:Y:S04]  /*1b590*/  FADD.FTZ R235, R235, R232 ;  /* 0x000000e8ebeb7221 */ /* 0x000fe80000010000 */
[----:B------:R-:W-:Y:S04]  /*1b5a0*/  FADD.FTZ R236, R236, R235 ;  /* 0x000000ebecec7221 */ /* 0x000fe80000010000 */
[----:B------:R-:W-:Y:S04]  /*1b5b0*/  FADD.FTZ R236, R239, R236 ;  /* 0x000000ecefec7221 */ /* 0x000fe80000010000 */
[----:B------:R-:W-:Y:S04]  /*1b5c0*/  FADD.FTZ R135, R135, R236 ;  /* 0x000000ec87877221 */ /* 0x000fe80000010000 */
[----:B------:R-:W-:Y:S01]  /*1b5d0*/  FADD.FTZ R223, R134, R135 ;  /* 0x0000008786df7221 */ /* 0x000fe20000010000 */
[----:B------:R-:W-:-:S05]  /*1b5e0*/  @P0 BRA `(.L_x_2667) ;  /* 0xffffcb4000000947 */ /* 0x000fca000383ffff */
.L_x_2658:
        /* <DEDUP_REMOVED lines=11> */
.L_x_2681:
[----:B--23--:R-:W-:Y:S01]  /*1b6a0*/  FADD.FTZ R229, R6, R229 ;  /* 0x000000e506e57221 */ /* 0x00cfe20000010000 */
[----:B------:R-:W-:Y:S05]  /*1b6b0*/  BRA.DIV ~URZ, `(.L_x_2669) ;  /* 0x00001a927f007947 */ /* 0x000fea000b800000 */
[----:B------:R-:W2:Y:S04]  /*1b6c0*/  SHFL.BFLY PT, R0, R223, 0x2, 0x1f ;  /* 0x0c401f00df007f89 */ /* 0x000ea800000e0000 */
[----:B------:R-:W3:Y:S01]  /*1b6d0*/  SHFL.BFLY PT, R10, R229, 0x1, 0x1f ;  /* 0x0c201f00e50a7f89 */ /* 0x000ee200000e0000 */
[----:B--2---:R-:W-:Y:S02]  /*1b6e0*/  FADD.FTZ R7, R0, R223 ;  /* 0x000000df00077221 */ /* 0x004fe40000010000 */
[----:B---3--:R-:W-:-:S03]  /*1b6f0*/  FADD.FTZ R10, R229, R10 ;  /* 0x0000000ae50a7221 */ /* 0x008fc60000010000 */
[----:B------:R2:W3:Y:S04]  /*1b700*/  SHFL.BFLY PT, R6, R7, 0x1, 0x1f ;  /* 0x0c201f0007067f89 */ /* 0x0004e800000e0000 */
.L_x_2682:
        /* <DEDUP_REMOVED lines=266> */
.L_x_2671:
[----:B------:R-:W-:Y:S02]  /*1c7b0*/  ULDC.64 UR4, c[0x0][0x118] ;  /* 0x0000460000047ab9 */ /* 0x000fe40000000a00 */
[----:B------:R-:W2:Y:S04]  /*1c7c0*/  LD.E R2, [R8.64+0x60] ;  /* 0x0000600408027980 */ /* 0x000ea8000c101900 */
[----:B------:R-:W3:Y:S01]  /*1c7d0*/  LD.E R218, [R8.64+0xb4] ;  /* 0x0000b40408da7980 */ /* 0x000ee2000c101900 */
[----:B--2---:R-:W-:-:S04]  /*1c7e0*/  IMAD R3, R2, R214, R213 ;  /* 0x000000d602037224 */ /* 0x004fc800078e02d5 */
[----:B---3--:R-:W-:Y:S02]  /*1c7f0*/  IMAD R218, R218, R3, RZ ;  /* 0x00000003dada7224 */ /* 0x008fe400078e02ff */
.L_x_2672:
[----:B------:R-:W-:Y:S05]  /*1c800*/  BSYNC B0 ;  /* 0x0000000000007941 */ /* 0x000fea0003800000 */
.L_x_2670:
        /* <DEDUP_REMOVED lines=48> */
.L_x_2674:
[----:B---34-:R-:W-:Y:S05]  /*1cb10*/  BSYNC B0 ;  /* 0x0000000000007941 */ /* 0x018fea0003800000 */
.L_x_2673:
        /* <DEDUP_REMOVED lines=36> */
.L_x_2676:
[----:B------:R-:W-:Y:S05]  /*1cd60*/  BSYNC B0 ;  /* 0x0000000000007941 */ /* 0x000fea0003800000 */
.L_x_2675:
        /* <DEDUP_REMOVED lines=18> */
.L_x_2678:
[----:B------:R-:W-:Y:S05]  /*1ce90*/  BSYNC B0 ;  /* 0x0000000000007941 */ /* 0x000fea0003800000 */
.L_x_2677:
        /* <DEDUP_REMOVED lines=18> */
.L_x_2680:
[----:B------:R-:W-:Y:S05]  /*1cfc0*/  BSYNC B0 ;  /* 0x0000000000007941 */ /* 0x000fea0003800000 */
.L_x_2679:
[----:B------:R-:W-:Y:S01]  /*1cfd0*/  IADD3 R0, R3, 0x30, RZ ;  /* 0x0000003003007810 */ /* 0x000fe20007ffe0ff */
[----:B------:R-:W-:-:S03]  /*1cfe0*/  IMAD.MOV.U32 R213, RZ, RZ, 0x0 ;  /* 0x00000000ffd57424 */ /* 0x000fc600078e00ff */
[----:B------:R-:W-:-:S13]  /*1cff0*/  ISETP.GE.AND P0, PT, R0, R215, PT ;  /* 0x000000d70000720c */ /* 0x000fda0003f06270 */
[----:B------:R-:W-:Y:S05]  /*1d000*/  @P0 RET.REL.NODEC R212 `(_ZN5flash24flash_fwd_splitkv_kernelI23Flash_fwd_kernel_traitsILi192ELi64ELi64ELi4ELb0ELb0EN7cutlass10bfloat16_tE19Flash_kernel_traitsILi192ELi64ELi64ELi4ES3_EELb1ELb0ELb0ELb0ELb1ELb1ELb0ELb1EEEvNS_16Flash_fwd_paramsE) ;  /* 0xfffe2ff0d4000950 */ /* 0x000fea0003c3ffff */
        /* <DEDUP_REMOVED lines=15> */
[----:B------:R-:W-:Y:S05]  /*1d100*/  RET.REL.NODEC R212 `(_ZN5flash24flash_fwd_splitkv_kernelI23Flash_fwd_kernel_traitsILi192ELi64ELi64ELi4ELb0ELb0EN7cutlass10bfloat16_tE19Flash_kernel_traitsILi192ELi64ELi64ELi4ES3_EELb1ELb0ELb0ELb0ELb1ELb1ELb0ELb1EEEvNS_16Flash_fwd_paramsE) ;  /* 0xfffe2ef0d4007950 */ /* 0x000fea0003c3ffff */
.L_x_2668:
[----:B------:R-:W-:Y:S02]  /*1d110*/  MOV R6, 0x2 ;  /* 0x0000000200067802 */ /* 0x000fe40000000f00 */
[----:B------:R-:W-:-:S02]  /*1d120*/  MOV R4, 0x1d140 ;  /* 0x0001d14000047802 */ /* 0x000fc40000000f00 */
[----:B-1---5:R-:W-:Y:S05]  /*1d130*/  CALL.REL.NOINC `($__internal_19_$__cuda_sm70_shflsync_bfly_p) ;  /* 0x000000f000007944 */ /* 0x022fea0003c00000 */
[----:B-12---:R-:W-:Y:S05]  /*1d140*/  BRA `(.L_x_2681) ;  /* 0xffffe55000007947 */ /* 0x006fea000383ffff */
.L_x_2669:
[----:B------:R-:W-:Y:S02]  /*1d150*/  MOV R6, 0x1 ;  /* 0x0000000100067802 */ /* 0x000fe40000000f00 */
[----:B------:R-:W-:-:S02]  /*1d160*/  MOV R4, 0x1d180 ;  /* 0x0001d18000047802 */ /* 0x000fc40000000f00 */
[----:B-1---5:R-:W-:Y:S05]  /*1d170*/  CALL.REL.NOINC `($__internal_19_$__cuda_sm70_shflsync_bfly_p) ;  /* 0x000000b000007944 */ /* 0x022fea0003c00000 */
[----:B--2---:R-:W-:Y:S01]  /*1d180*/  FADD.FTZ R10, R229, R6 ;  /* 0x00000006e50a7221 */ /* 0x004fe20000010000 */
[----:B-1----:R-:W-:-:S02]  /*1d190*/  MOV R229, R223 ;  /* 0x000000df00e57202 */ /* 0x002fc40000000f00 */
[----:B------:R-:W-:Y:S02]  /*1d1a0*/  MOV R6, 0x2 ;  /* 0x0000000200067802 */ /* 0x000fe40000000f00 */
[----:B------:R-:W-:Y:S02]  /*1d1b0*/  MOV R4, 0x1d1d0 ;  /* 0x0001d1d000047802 */ /* 0x000fe40000000f00 */
[----:B------:R-:W-:Y:S05]  /*1d1c0*/  CALL.REL.NOINC `($__internal_19_$__cuda_sm70_shflsync_bfly_p) ;  /* 0x0000006000007944 */ /* 0x000fea0003c00000 */
[----:B--2---:R-:W-:Y:S01]  /*1d1d0*/  FADD.FTZ R7, R223, R6 ;  /* 0x00000006df077221 */ /* 0x004fe20000010000 */
[----:B------:R-:W-:Y:S02]  /*1d1e0*/  MOV R6, 0x1 ;  /* 0x0000000100067802 */ /* 0x000fe40000000f00 */
[----:B------:R-:W-:Y:S02]  /*1d1f0*/  MOV R4, 0x1d220 ;  /* 0x0001d22000047802 */ /* 0x000fe40000000f00 */
[----:B-1----:R-:W-:Y:S02]  /*1d200*/  MOV R229, R7 ;  /* 0x0000000700e57202 */ /* 0x002fe40000000f00 */
[----:B------:R-:W-:Y:S05]  /*1d210*/  CALL.REL.NOINC `($__internal_19_$__cuda_sm70_shflsync_bfly_p) ;  /* 0x0000001000007944 */ /* 0x000fea0003c00000 */
[----:B-12---:R-:W-:Y:S05]  /*1d220*/  BRA `(.L_x_2682) ;  /* 0xffffe4e000007947 */ /* 0x006fea000383ffff */
        .weak           $__internal_19_$__cuda_sm70_shflsync_bfly_p
        .type           $__internal_19_$__cuda_sm70_shflsync_bfly_p,@function
        .size           $__internal_19_$__cuda_sm70_shflsync_bfly_p,(.L_x_4393 - $__internal_19_$__cuda_sm70_shflsync_bfly_p)
$__internal_19_$__cuda_sm70_shflsync_bfly_p:
[----:B------:R-:W-:Y:S01]  /*1d230*/  MOV R12, R4 ;  /* 0x00000004000c7202 */ /* 0x000fe20000000f00 */
[----:B------:R-:W-:Y:S04]  /*1d240*/  WARPSYNC R0 ;  /* 0x0000000000007348 */ /* 0x000fe80003800000 */
[----:B------:R-:W-:Y:S01]  /*1d250*/  MOV R13, 0x0 ;  /* 0x00000000000d7802 */ /* 0x000fe20000000f00 */
[----:B------:R1:W2:Y:S03]  /*1d260*/  SHFL.BFLY PT, R6, R229, R6, R5 ;  /* 0x0c000006e5067389 */ /* 0x0002a600000e0005 */
[----:B------:R-:W-:Y:S05]  /*1d270*/  RET.REL.NODEC R12 `(_ZN5flash24flash_fwd_splitkv_kernelI23Flash_fwd_kernel_traitsILi192ELi64ELi64ELi4ELb0ELb0EN7cutlass10bfloat16_tE19Flash_kernel_traitsILi192ELi64ELi64ELi4ES3_EELb1ELb0ELb0ELb0ELb1ELb1ELb0ELb1EEEvNS_16Flash_fwd_paramsE) ;  /* 0xfffe2d800c007950 */ /* 0x000fea0003c3ffff */
.L_x_2683:
        /* <DEDUP_REMOVED lines=16> */
.L_x_4393:


//--------------------- .text._ZN5flash24flash_fwd_splitkv_kernelI23Flash_fwd_kernel_traitsILi192ELi64ELi64ELi4ELb0ELb0EN7cutlass10bfloat16_tE19Flash_kernel_traitsILi192ELi64ELi64ELi4ES3_EELb1ELb0ELb1ELb0ELb0ELb0ELb0ELb1EEEvNS_16Flash_fwd_paramsE --------------------------
	.section	.text._ZN5flash24flash_fwd_splitkv_kernelI23Flash_fwd_kernel_traitsILi192ELi64ELi64ELi4ELb0ELb0EN7cutlass10bfloat16_tE19Flash_kernel_traitsILi192ELi64ELi64ELi4ES3_EELb1ELb0ELb1ELb0ELb0ELb0ELb0ELb1EEEvNS_16Flash_fwd_paramsE,"ax",@progbits
	.sectioninfo	@"SHI_REGISTERS=229"
	.align	128
        .global         _ZN5flash24flash_fwd_splitkv_kernelI23Flash_fwd_kernel_traitsILi192ELi64ELi64ELi4ELb0ELb0EN7cutlass10bfloat16_tE19Flash_kernel_traitsILi192ELi64ELi64ELi4ES3_EELb1ELb0ELb1ELb0ELb0ELb0ELb0ELb1EEEvNS_16Flash_fwd_paramsE
        .type           _ZN5flash24flash_fwd_splitkv_kernelI23Flash_fwd_kernel_traitsILi192ELi64ELi64ELi4ELb0ELb0EN7cutlass10bfloat16_tE19Flash_kernel_traitsILi192ELi64ELi64ELi4ES3_EELb1ELb0ELb1ELb0ELb0ELb0ELb0ELb1EEEvNS_16Flash_fwd_paramsE,@function
        .size           _ZN5flash24flash_fwd_splitkv_kernelI23Flash_fwd_kernel_traitsILi192ELi64ELi64ELi4ELb0ELb0EN7cutlass10bfloat16_tE19Flash_kernel_traitsILi192ELi64ELi64ELi4ES3_EELb1ELb0ELb1ELb0ELb0ELb0ELb0ELb1EEEvNS_16Flash_fwd_paramsE,(.L_x_4395 - _ZN5flash24flash_fwd_splitkv_kernelI23Flash_fwd_kernel_traitsILi192ELi64ELi64ELi4ELb0ELb0EN7cutlass10bfloat16_tE19Flash_kernel_traitsILi192ELi64ELi64ELi4ES3_EELb1ELb0ELb1ELb0ELb0ELb0ELb0ELb1EEEvNS_16Flash_fwd_paramsE)
        .other          _ZN5flash24flash_fwd_splitkv_kernelI23Flash_fwd_kernel_traitsILi192ELi64ELi64ELi4ELb0ELb0EN7cutlass10bfloat16_tE19Flash_kernel_traitsILi192ELi64ELi64ELi4ES3_EELb1ELb0ELb1ELb0ELb0ELb0ELb0ELb1EEEvNS_16Flash_fwd_paramsE,@"STO_CUDA_ENTRY STV_DEFAULT"
_ZN5flash24flash_fwd_splitkv_kernelI23Flash_fwd_kernel_traitsILi192ELi64ELi64ELi4ELb0ELb0EN7cutlass10bfloat16_tE19Flash_kernel_traitsILi192ELi64ELi64ELi4ES3_EELb1ELb0ELb1ELb0ELb0ELb0ELb0ELb1EEEvNS_16Flash_fwd_paramsE:
.text._ZN5flash24flash_fwd_splitkv_kernelI23Flash_fwd_kernel_traitsILi192ELi64ELi64ELi4ELb0ELb0EN7cutlass10bfloat16_tE19Flash_kernel_traitsILi192ELi64ELi64ELi4ES3_EELb1ELb0ELb1ELb0ELb0ELb0ELb0ELb1EEEvNS_16Flash_fwd_paramsE:
        /* <DEDUP_REMOVED lines=9> */
[----:B-123--:R-:W-:Y:S05]  /*0090*/  CALL.REL.NOINC `($_ZN5flash24flash_fwd_splitkv_kernelI23Flash_fwd_kernel_traitsILi192ELi64ELi64ELi4ELb0ELb0EN7cutlass10bfloat16_tE19Flash_kernel_traitsILi192ELi64ELi64ELi4ES3_EELb1ELb0ELb1ELb0ELb0ELb0ELb0ELb1EEEvNS_16Flash_fwd_paramsE$_ZN5flash30compute_attn_1rowblock_splitkvI23Flash_fwd_kernel_traitsILi192ELi64ELi64ELi4ELb0ELb0EN7cutlass10bfloat16_tE19Flash_kernel_traitsILi192ELi64ELi64ELi4ES3_EELb1ELb0ELb1ELb0ELb0ELb0ELb0ELb1ENS_16Flash_fwd_paramsEEEvRKT8_iiiii) ;  /* 0x0000002000007944 */ /* 0x00efea0003c00000 */
[----:B------:R-:W-:Y:S05]  /*00a0*/  BSYNC B4 ;  /* 0x0000000000047941 */ /* 0x000fea0003800000 */
.L_x_2684:
[----:B------:R-:W-:Y:S05]  /*00b0*/  EXIT ;  /* 0x000000000000794d */ /* 0x000fea0003800000 */
        .type           $_ZN5flash24flash_fwd_splitkv_kernelI23Flash_fwd_kernel_traitsILi192ELi64ELi64ELi4ELb0ELb0EN7cutlass10bfloat16_tE19Flash_kernel_traitsILi192ELi64ELi64ELi4ES3_EELb1ELb0ELb1ELb0ELb0ELb0ELb0ELb1EEEvNS_16Flash_fwd_paramsE$_ZN5flash30compute_attn_1rowblock_splitkvI23Flash_fwd_kernel_traitsILi192ELi64ELi64ELi4ELb0ELb0EN7cutlass10bfloat16_tE19Flash_kernel_traitsILi192ELi64ELi64ELi4ES3_EELb1ELb0ELb1ELb0ELb0ELb0ELb0ELb1ENS_16Flash_fwd_paramsEEEvRKT8_iiiii,@function
        .size           $_ZN5flash24flash_fwd_splitkv_kernelI23Flash_fwd_kernel_traitsILi192ELi64ELi64ELi4ELb0ELb0EN7cutlass10bfloat16_tE19Flash_kernel_traitsILi192ELi64ELi64ELi4ES3_EELb1ELb0ELb1ELb0ELb0ELb0ELb0ELb1EEEvNS_16Flash_fwd_paramsE$_ZN5flash30compute_attn_1rowblock_splitkvI23Flash_fwd_kernel_traitsILi192ELi64ELi64ELi4ELb0ELb0EN7cutlass10bfloat16_tE19Flash_kernel_traitsILi192ELi64ELi64ELi4ES3_EELb1ELb0ELb1ELb0ELb0ELb0ELb0ELb1ENS_16Flash_fwd_paramsEEEvRKT8_iiiii,($__internal_20_$__cuda_sm70_shflsync_bfly_p - $_ZN5flash24flash_fwd_splitkv_kernelI23Flash_fwd_kernel_traitsILi192ELi64ELi64ELi4ELb0ELb0EN7cutlass10bfloat16_tE19Flash_kernel_traitsILi192ELi64ELi64ELi4ES3_EELb1ELb0ELb1ELb0ELb0ELb0ELb0ELb1EEEvNS_16Flash_fwd_paramsE$_ZN5flash30compute_attn_1rowblock_splitkvI23Flash_fwd_kernel_traitsILi192ELi64ELi64ELi4ELb0ELb0EN7cutlass10bfloat16_tE19Flash_kernel_traitsILi192ELi64ELi64ELi4ES3_EELb1ELb0ELb1ELb0ELb0ELb0ELb0ELb1ENS_16Flash_fwd_paramsEEEvRKT8_iiiii)
$_ZN5flash24flash_fwd_splitkv_kernelI23Flash_fwd_kernel_traitsILi192ELi64ELi64ELi4ELb0ELb0EN7cutlass10bfloat16_tE19Flash_kernel_traitsILi192ELi64ELi64ELi4ES3_EELb1ELb0ELb1ELb0ELb0ELb0ELb0ELb1EEEvNS_16Flash_fwd_paramsE$_ZN5flash30compute_attn_1rowblock_splitkvI23Flash_fwd_kernel_traitsILi192ELi64ELi64ELi4ELb0ELb0EN7cutlass10bfloat16_tE19Flash_kernel_traitsILi192ELi64ELi64ELi4ES3_EELb1ELb0ELb1ELb0ELb0ELb0ELb0ELb1ENS_16Flash_fwd_paramsEEEvRKT8_iiiii:
        /* <DEDUP_REMOVED lines=20> */
.L_x_2686:
[----:B------:R-:W-:Y:S05]  /*0200*/  BSYNC B0 ;  /* 0x0000000000007941 */ /* 0x000fea0003800000 */
.L_x_2685:
        /* <DEDUP_REMOVED lines=17> */
.L_x_2688:
[----:B------:R4:W5:Y:S02]  /*0320*/  LD.E R76, [R12.64+0xb8] ;  /* 0x0000b8060c4c7980 */ /* 0x000964000c101900 */
.L_x_2689:
[----:B------:R-:W-:Y:S05]  /*0330*/  BSYNC B0 ;  /* 0x0000000000007941 */ /* 0x000fea0003800000 */
.L_x_2687:
        /* <DEDUP_REMOVED lines=10> */
.L_x_2691:
[----:B------:R-:W2:Y:S01]  /*03e0*/  LD.E.64 R2, [R12.64+0x108] ;  /* 0x000108060c027980 */ /* 0x000ea2000c101b00 */
[----:B------:R-:W-:Y:S01]  /*03f0*/  BSSY B0, `(.L_x_2693) ;  /* 0x0000006000007945 */ /* 0x000fe20003800000 */
[----:B------:R-:W-:Y:S01]  /*0400*/  IMAD.MOV.U32 R73, RZ, RZ, RZ ;  /* 0x000000ffff497224 */ /* 0x000fe200078e00ff */
[----:B--2---:R-:W-:-:S04]  /*0410*/  ISETP.NE.U32.AND P0, PT, R2, RZ, PT ;  /* 0x000000ff0200720c */ /* 0x004fc80003f05070 */
[----:B------:R-:W-:-:S13]  /*0420*/  ISETP.NE.AND.EX P0, PT, R3, RZ, PT, P0 ;  /* 0x000000ff0300720c */ /* 0x000fda0003f05300 */
[----:B------:R-:W-:Y:S05]  /*0430*/  @!P0 BRA `(.L_x_2694) ;  /* 0x0000001000008947 */ /* 0x000fea0003800000 */
[----:B------:R1:W5:Y:S02]  /*0440*/  LD.E R73, [R12.64+0xbc] ;  /* 0x0000bc060c497980 */ /* 0x000364000c101900 */
.L_x_2694:
[----:B------:R-:W-:Y:S05]  /*0450*/  BSYNC B0 ;  /* 0x0000000000007941 */ /* 0x000fea0003800000 */
.L_x_2693:
[----:B-----5:R-:W-:Y:S02]  /*0460*/  IADD3 R73, R76, R73, RZ ;  /* 0x000000494c497210 */ /* 0x020fe40007ffe0ff */
.L_x_2692:
[----:B------:R-:W-:Y:S05]  /*0470*/  BSYNC B1 ;  /* 0x0000000000017941 */ /* 0x000fea0003800000 */
.L_x_2690:
[----:B------:R-:W-:Y:S01]  /*0480*/  IMAD.SHL.U32 R71, R207, 0x40, RZ ;  /* 0x00000040cf477824 */ /* 0x000fe200078e00ff */
[----:B------:R-:W-:Y:S01]  /*0490*/  MOV R2, R206 ;  /* 0x000000ce00027202 */ /* 0x000fe20000000f00 */
[----:B------:R-:W-:-:S03]  /*04a0*/  IMAD.MOV.U32 R3, RZ, RZ, 0x0 ;  /* 0x00000000ff037424 */ /* 0x000fc600078e00ff */
[----:B------:R-:W-:-:S13]  /*04b0*/  ISETP.GT.AND P0, PT, R210, R71, PT ;  /* 0x00000047d200720c */ /* 0x000fda0003f04270 */
[----:B------:R-:W-:Y:S05]  /*04c0*/  @!P0 RET.REL.NODEC R2 `(_ZN5flash24flash_fwd_splitkv_kernelI23Flash_fwd_kernel_traitsILi192ELi64ELi64ELi4ELb0ELb0EN7cutlass10bfloat16_tE19Flash_kernel_traitsILi192ELi64ELi64ELi4ES3_EELb1ELb0ELb1ELb0ELb0ELb0ELb0ELb1EEEvNS_16Flash_fwd_paramsE) ;  /* 0xfffffb3002008950 */ /* 0x000fea0003c3ffff */
        /* <DEDUP_REMOVED lines=21> */
[----:B------:R1:W2:Y:S04]  /*0620*/  LD.E.64 R16, [R12.64+0x88] ;  /* 0x000088060c107980 */ /* 0x0002a8000c101b00 */
        /* <DEDUP_REMOVED lines=11> */
[----:B------:R-:W-:-:S03]  /*06e0*/  @!P0 SHF.R.S32.HI R8, RZ, 0x1f, R205 ;  /* 0x0000001fff088819 */ /* 0x000fc600000114cd */
[----:B------:R-:W-:-:S05]  /*06f0*/  IMAD.SHL.U32 R20, R72, 0x8, RZ ;  /* 0x0000000848147824 */ /* 0x000fca00078e00ff */
[----:B------:R-:W-:Y:S02]  /*0700*/  SHF.R.S32.HI R21, RZ, 0x1f, R20 ;  /* 0x0000001fff157819 */ /* 0x000fe40000011414 */
[----:B------:R-:W-:Y:S02]  /*0710*/  IADD3 R210, -R71, R210, RZ ;  /* 0x000000d247d27210 */ /* 0x000fe40007ffe1ff */
[----:B-1----:R-:W-:Y:S01]  /*0720*/  SHF.R.S32.HI R13, RZ, 0x1f, R71 ;  /* 0x0000001fff0d7819 */ /* 0x002fe20000011447 */
[----:B------:R-:W-:Y:S01]  /*0730*/  BSSY B0, `(.L_x_2696) ;  /* 0x0000029000007945 */ /* 0x000fe20003800000 */
[-C--:B--2---:R-:W-:Y:S02]  /*0740*/  @P0 IMAD R7, R17, R209.reuse, RZ ;  /* 0x000000d111070224 */ /* 0x084fe400078e02ff */
[----:B------:R-:W-:-:S04]  /*0750*/  @P0 IMAD.WIDE.U32 R22, R16, R209, RZ ;  /* 0x000000d110160225 */ /* 0x000fc800078e00ff */
[----:B---3--:R-:W-:-:S04]  /*0760*/  @!P0 IMAD R9, R15, R205, RZ ;  /* 0x000000cd0f098224 */ /* 0x008fc800078e02ff */
[C---:B------:R-:W-:Y:S02]  /*0770*/  @!P0 IMAD R8, R14.reuse, R8, R9 ;  /* 0x000000080e088224 */ /* 0x040fe400078e0209 */
[----:B------:R-:W-:Y:S01]  /*0780*/  @!P0 IMAD.WIDE.U32 R14, R14, R205, RZ ;  /* 0x000000cd0e0e8225 */ /* 0x000fe200078e00ff */
[----:B------:R-:W-:-:S03]  /*0790*/  @P0 IADD3 R7, R23, R7, RZ ;  /* 0x0000000717070210 */ /* 0x000fc60007ffe0ff */
[----:B------:R-:W-:Y:S01]  /*07a0*/  @P0 IMAD.MOV.U32 R12, RZ, RZ, R22 ;  /* 0x000000ffff0c0224 */ /* 0x000fe200078e0016 */
[----:B------:R-:W-:Y:S01]  /*07b0*/  @!P0 MOV R12, R14 ;  /* 0x0000000e000c8202 */ /* 0x000fe20000000f00 */
[----:B------:R-:W-:Y:S02]  /*07c0*/  IMAD R9, R17, R71, RZ ;  /* 0x0000004711097224 */ /* 0x000fe400078e02ff */
[----:B------:R-:W-:-:S04]  /*07d0*/  IMAD.WIDE.U32 R22, R71, R16, R20 ;  /* 0x0000001047167225 */ /* 0x000fc800078e0014 */
[----:B------:R-:W-:Y:S02]  /*07e0*/  IMAD R14, R16, R13, R9 ;  /* 0x0000000d100e7224 */ /* 0x000fe400078e0209 */
[----:B------:R-:W-:Y:S01]  /*07f0*/  @!P0 IMAD.IADD R7, R15, 0x1, R8 ;  /* 0x000000010f078824 */ /* 0x000fe200078e0208 */
[----:B------:R-:W-:-:S04]  /*0800*/  IADD3 R12, P0, R12, R22, RZ ;  /* 0x000000160c0c7210 */ /* 0x000fc80007f1e0ff */
[----:B------:R-:W-:Y:S01]  /*0810*/  IADD3.X R13, R7, R23, R14, P0, !PT ;  /* 0x00000017070d7210 */ /* 0x000fe200007fe40e */
[----:B------:R-:W-:Y:S01]  /*0820*/  IMAD R7, R5, R208, RZ ;  /* 0x000000d005077224 */ /* 0x000fe200078e02ff */
[----:B------:R-:W-:-:S04]  /*0830*/  SHF.R.S32.HI R5, RZ, 0x3, R6 ;  /* 0x00000003ff057819 */ /* 0x000fc80000011406 */
[----:B------:R-:W-:Y:S02]  /*0840*/  ISETP.GE.AND P0, PT, R5, R210, PT ;  /* 0x000000d20500720c */ /* 0x000fe40003f06270 */
[--C-:B------:R-:W-:Y:S01]  /*0850*/  SHF.R.S32.HI R8, RZ, 0x1f, R208.reuse ;  /* 0x0000001fff087819 */ /* 0x100fe200000114d0 */
[----:B----4-:R-:W-:Y:S02]  /*0860*/  IMAD R205, R205, R3, R208 ;  /* 0x00000003cdcd7224 */ /* 0x010fe400078e02d0 */
[----:B------:R-:W-:-:S04]  /*0870*/  IMAD.WIDE.U32 R208, R208, R4, R12 ;  /* 0x00000004d0d07225 */ /* 0x000fc800078e000c */
[----:B------:R-:W-:Y:S01]  /*0880*/  IMAD R3, R4, R8, R7 ;  /* 0x0000000804037224 */ /* 0x000fe200078e0207 */
[----:B------:R-:W-:Y:S01]  /*0890*/  SHF.R.S32.HI R7, RZ, 0x1f, R5 ;  /* 0x0000001fff077819 */ /* 0x000fe20000011405 */
[----:B------:R-:W-:Y:S01]  /*08a0*/  IMAD R0, R0, R205, R71 ;  /* 0x000000cd00007224 */ /* 0x000fe200078e0247 */
[C---:B------:R-:W-:Y:S01]  /*08b0*/  IADD3 R13, R20.reuse, 0x40, RZ ;  /* 0x00000040140d7810 */ /* 0x040fe20007ffe0ff */
        /* <DEDUP_REMOVED lines=16> */
.L_x_2697:
[----:B------:R-:W-:Y:S05]  /*09c0*/  BSYNC B0 ;  /* 0x0000000000007941 */ /* 0x000fea0003800000 */
.L_x_2696:
        /* <DEDUP_REMOVED lines=20> */
.L_x_2699:
[----:B------:R-:W-:Y:S05]  /*0b10*/  BSYNC B0 ;  /* 0x0000000000007941 */ /* 0x000fea0003800000 */
.L_x_2698:
        /* <DEDUP_REMOVED lines=20> */
.L_x_2701:
[----:B------:R-:W-:Y:S05]  /*0c60*/  BSYNC B0 ;  /* 0x0000000000007941 */ /* 0x000fea0003800000 */
.L_x_2700:
[----:B-1----:R-:W-:Y:S01]  /*0c70*/  IADD3 R23, R5, 0x30, RZ ;  /* 0x0000003005177810 */ /* 0x002fe20007ffe0ff */
[----:B------:R-:W-:Y:S03]  /*0c80*/  BSSY B0, `(.L_x_2702) ;  /* 0x0000012000007945 */ /* 0x000fe60003800000 */
[----:B------:R-:W-:-:S13]  /*0c90*/  ISETP.GE.AND P0, PT, R23, R210, PT ;  /* 0x000000d21700720c */ /* 0x000fda0003f06270 */
[----:B------:R-:W-:Y:S05]  /*0ca0*/  @P0 BRA `(.L_x_2703) ;  /* 0x000000f000000947 */ /* 0x000fea0003800000 */
[----:B------:R-:W-:Y:S01]  /*0cb0*/  IADD3 R15, P0, R5, 0x30, RZ ;  /* 0x00000030050f7810 */ /* 0x000fe20007f1e0ff */
[----:B------:R-:W-:Y:S01]  /*0cc0*/  IMAD.MOV.U32 R28, RZ, RZ, R208 ;  /* 0x000000ffff1c7224 */ /* 0x000fe200078e00d0 */
[-C--:B-----5:R-:W-:Y:S02]  /*0cd0*/  ISETP.GE.AND P2, PT, R20, R2.reuse, PT ;  /* 0x000000021400720c */ /* 0x0a0fe40003f46270 */
[-C--:B------:R-:W-:Y:S01]  /*0ce0*/  ISETP.GE.AND P1, PT, R13, R2.reuse, PT ;  /* 0x000000020d00720c */ /* 0x080fe20003f26270 */
[----:B------:R-:W-:Y:S01]  /*0cf0*/  IMAD.X R3, RZ, RZ, R7, P0 ;  /* 0x000000ffff037224 */ /* 0x000fe200000e0607 */
[----:B------:R-:W-:Y:S01]  /*0d00*/  ISETP.GE.AND P0, PT, R9, R2, PT ;  /* 0x000000020900720c */ /* 0x000fe20003f06270 */
[----:B------:R-:W-:-:S04]  /*0d10*/  IMAD.WIDE.U32 R28, R16, R15, R28 ;  /* 0x0000000f101c7225 */ /* 0x000fc800078e001c */
        /* <DEDUP_REMOVED lines=8> */
.L_x_2703:
[----:B------:R-:W-:Y:S05]  /*0da0*/  BSYNC B0 ;  /* 0x0000000000007941 */ /* 0x000fea0003800000 */
.L_x_2702:
[----:B------:R-:W-:Y:S01]  /*0db0*/  ISETP.NE.AND P4, PT, R72, RZ, PT ;  /* 0x000000ff4800720c */ /* 0x000fe20003f85270 */
        /* <DEDUP_REMOVED lines=15> */
[----:B------:R-:W-:Y:S05]  /*0eb0*/  @P4 RET.REL.NODEC R206 `(_ZN5flash24flash_fwd_splitkv_kernelI23Flash_fwd_kernel_traitsILi192ELi64ELi64ELi4ELb0ELb0EN7cutlass10bfloat16_tE19Flash_kernel_traitsILi192ELi64ELi64ELi4ES3_EELb1ELb0ELb1ELb0ELb0ELb0ELb0ELb1EEEvNS_16Flash_fwd_paramsE) ;  /* 0xfffff140ce004950 */ /* 0x000fea0003c3ffff */
[----:B-1----:R-:W-:Y:S02]  /*0ec0*/  MOV R5, 0x7f800000 ;  /* 0x7f80000000057802 */ /* 0x002fe40000000f00 */
[----:B------:R-:W-:-:S03]  /*0ed0*/  MOV R207, 0x0 ;  /* 0x0000000000cf7802 */ /* 0x000fc60000000f00 */
[----:B------:R1:W-:Y:S01]  /*0ee0*/  ST.E [R2.64+0xc0], R5 ;  /* 0x0000c00502007985 */ /* 0x0003e2000c101906 */
[----:B------:R-:W-:Y:S05]  /*0ef0*/  RET.REL.NODEC R206 `(_ZN5flash24flash_fwd_splitkv_kernelI23Flash_fwd_kernel_traitsILi192ELi64ELi64ELi4ELb0ELb0EN7cutlass10bfloat16_tE19Flash_kernel_traitsILi192ELi64ELi64ELi4ES3_EELb1ELb0ELb1ELb0ELb0ELb0ELb0ELb1EEEvNS_16Flash_fwd_paramsE) ;  /* 0xfffff100ce007950 */ /* 0x000fea0003c3ffff */
.L_x_2695:
        /* <DEDUP_REMOVED lines=36> */
[----:B------:R-:W2:Y:S01]  /*1140*/  F2I.FTZ.U32.TRUNC.NTZ R9, R8 ;  /* 0x0000000800097305 */ /* 0x000ea2000021f000 */
[----:B------:R-:W-:Y:S01]  /*1150*/  IABS R0, R6 ;  /* 0x0000000600007213 */ /* 0x000fe20000000000 */
[----:B--2---:R-:W-:Y:S02]  /*1160*/  IMAD.MOV R7, RZ, RZ, -R9 ;  /* 0x000000ffff077224 */ /* 0x004fe400078e0a09 */
[----:B------:R-:W-:Y:S02]  /*1170*/  IMAD.MOV.U32 R8, RZ, RZ, RZ ;  /* 0x000000ffff087224 */ /* 0x000fe400078e00ff */
[----:B------:R-:W-:-:S04]  /*1180*/  IMAD R7, R7, R4, RZ ;  /* 0x0000000407077224 */ /* 0x000fc800078e02ff */
[----:B------:R-:W-:Y:S01]  /*1190*/  IMAD.HI.U32 R7, R9, R7, R8 ;  /* 0x0000000709077227 */ /* 0x000fe200078e0008 */
[----:B------:R-:W-:-:S05]  /*11a0*/  IADD3 R0, RZ, -R0, RZ ;  /* 0x80000000ff007210 */ /* 0x000fca0007ffe0ff */
        /* <DEDUP_REMOVED lines=13> */
[----:B------:R2:W4:Y:S01]  /*1280*/  LD.E R2, [R20.64] ;  /* 0x0000000614027980 */ /* 0x000522000c101900 */
[----:B---3--:R-:W-:-:S04]  /*1290*/  IABS R7, R3 ;  /* 0x0000000300077213 */ /* 0x008fc80000000000 */
[----:B------:R-:W3:Y:S08]  /*12a0*/  I2F.RP R10, R7 ;  /* 0x00000007000a7306 */ /* 0x000ef00000209400 */
[----:B---3--:R-:W3:Y:S02]  /*12b0*/  MUFU.RCP R8, R10 ;  /* 0x0000000a00087308 */ /* 0x008ee40000001000 */
[----:B---3--:R-:W-:-:S06]  /*12c0*/  IADD3 R8, R8, 0xffffffe, RZ ;  /* 0x0ffffffe08087810 */ /* 0x008fcc0007ffe0ff */
[----:B--2---:R-:W2:Y:S01]  /*12d0*/  F2I.FTZ.U32.TRUNC.NTZ R21, R8 ;  /* 0x0000000800157305 */ /* 0x004ea2000021f000 */
[----:B------:R-:W-:Y:S01]  /*12e0*/  IMAD.MOV.U32 R20, RZ, RZ, RZ ;  /* 0x000000ffff147224 */ /* 0x000fe200078e00ff */
[----:B------:R-:W-:Y:S02]  /*12f0*/  IABS R4, R208 ;  /* 0x000000d000047213 */ /* 0x000fe40000000000 */
[----:B--2---:R-:W-:-:S05]  /*1300*/  IADD3 R0, RZ, -R21, RZ ;  /* 0x80000015ff007210 */ /* 0x004fca0007ffe0ff */
[----:B------:R-:W-:Y:S01]  /*1310*/  IMAD R11, R0, R7, RZ ;  /* 0x00000007000b7224 */ /* 0x000fe200078e02ff */
[----:B------:R-:W-:-:S03]  /*1320*/  IABS R0, R3 ;  /* 0x0000000300007213 */ /* 0x000fc60000000000 */
[----:B------:R-:W-:-:S04]  /*1330*/  IMAD.HI.U32 R11, R21, R11, R20 ;  /* 0x0000000b150b7227 */ /* 0x000fc800078e0014 */
[----:B------:R-:W-:Y:S02]  /*1340*/  IMAD.MOV R0, RZ, RZ, -R0 ;  /* 0x000000ffff007224 */ /* 0x000fe400078e0a00 */
[----:B------:R-:W-:-:S04]  /*1350*/  IMAD.HI.U32 R11, R11, R4, RZ ;  /* 0x000000040b0b7227 */ /* 0x000fc800078e00ff */
[----:B------:R-:W-:-:S05]  /*1360*/  IMAD R0, R11, R0, R4 ;  /* 0x000000000b007224 */ /* 0x000fca00078e0204 */
[----:B------:R-:W-:Y:S02]  /*1370*/  ISETP.GT.U32.AND P2, PT, R7, R0, PT ;  /* 0x000000000700720c */ /* 0x000fe40003f44070 */
[----:B------:R-:W-:Y:S01]  /*1380*/  LOP3.LUT R4, R208, R3, RZ, 0x3c, !PT ;  /* 0x00000003d0047212 */ /* 0x000fe200078e3cff */
[----:B------:R-:W-:-:S10]  /*1390*/  IMAD.MOV R9, RZ, RZ, -R9 ;  /* 0x000000ffff097224 */ /* 0x000fd400078e0a09 */
[----:B------:R-:W-:-:S04]  /*13a0*/  @!P2 IADD3 R0, R0, -R7, RZ ;  /* 0x800000070000a210 */ /* 0x000fc80007ffe0ff */
[----:B------:R-:W-:Y:S02]  /*13b0*/  ISETP.GE.U32.AND P3, PT, R0, R7, PT ;  /* 0x000000070000720c */ /* 0x000fe40003f66070 */
[----:B------:R-:W-:Y:S02]  /*13c0*/  ISETP.GE.AND P0, PT, R4, RZ, PT ;  /* 0x000000ff0400720c */ /* 0x000fe40003f06270 */
[----:B------:R-:W-:Y:S02]  /*13d0*/  @!P2 IADD3 R11, R11, 0x1, RZ ;  /* 0x000000010b0ba810 */ /* 0x000fe40007ffe0ff */
[----:B------:R-:W-:Y:S01]  /*13e0*/  ISETP.NE.AND P2, PT, R3, RZ, PT ;  /* 0x000000ff0300720c */ /* 0x000fe20003f45270 */
[----:B------:R-:W-:-:S04]  /*13f0*/  IMAD R6, R6, R9, R5 ;  /* 0x0000000906067224 */ /* 0x000fc800078e0205 */
[----:B------:R-:W-:Y:S01]  /*1400*/  IMAD R4, R67, R6, RZ ;  /* 0x0000000643047224 */ /* 0x000fe200078e02ff */
[----:B------:R-:W-:Y:S02]  /*1410*/  SHF.R.S32.HI R27, RZ, 0x1f, R6 ;  /* 0x0000001fff1b7819 */ /* 0x000fe40000011406 */
[----:B------:R-:W-:-:S03]  /*1420*/  @P3 IADD3 R11, R11, 0x1, RZ ;  /* 0x000000010b0b3810 */ /* 0x000fc60007ffe0ff */
[----:B------:R-:W-:Y:S02]  /*1430*/  IMAD R4, R66, R27, R4 ;  /* 0x0000001b42047224 */ /* 0x000fe400078e0204 */
[----:B------:R-:W-:Y:S01]  /*1440*/  @!P0 IMAD.MOV R11, RZ, RZ, -R11 ;  /* 0x000000ffff0b8224 */ /* 0x000fe200078e0a0b */
[----:B------:R-:W-:-:S04]  /*1450*/  @!P2 LOP3.LUT R11, RZ, R3, RZ, 0x33, !PT ;  /* 0x00000003ff0ba212 */ /* 0x000fc800078e33ff */
[----:B------:R-:W-:Y:S02]  /*1460*/  SHF.R.S32.HI R8, RZ, 0x1f, R11 ;  /* 0x0000001fff087819 */ /* 0x000fe4000001140b */
[----:B----4-:R-:W-:Y:S01]  /*1470*/  SHF.R.S32.HI R0, RZ, 0x1f, R2 ;  /* 0x0000001fff007819 */ /* 0x010fe20000011402 */
[----:B------:R-:W-:-:S04]  /*1480*/  IMAD R7, R19, R2, RZ ;  /* 0x0000000213077224 */ /* 0x000fc800078e02ff */
[C---:B------:R-:W-:Y:S02]  /*1490*/  IMAD R7, R18.reuse, R0, R7 ;  /* 0x0000000012077224 */ /* 0x040fe400078e0207 */
[----:B------:R-:W-:-:S05]  /*14a0*/  IMAD.WIDE.U32 R18, R18, R2, RZ ;  /* 0x0000000212127225 */ /* 0x000fca00078e00ff */
[----:B------:R-:W-:-:S05]  /*14b0*/  IADD3 R19, R19, R7, RZ ;  /* 0x0000000713137210 */ /* 0x000fca0007ffe0ff */
[----:B------:R-:W-:-:S04]  /*14c0*/  IMAD.WIDE.U32 R18, R6, R66, R18 ;  /* 0x0000004206127225 */ /* 0x000fc800078e0012 */
[----:B------:R-:W-:Y:S01]  /*14d0*/  IMAD R3, R15, R2, RZ ;  /* 0x000000020f037224 */ /* 0x000fe200078e02ff */
        /* <DEDUP_REMOVED lines=11> */
.L_x_2705:
        /* <DEDUP_REMOVED lines=8> */
[----:B------:R-:W-:-:S02]  /*1610*/  IMAD.MOV.U32 R22, RZ, RZ, RZ ;  /* 0x000000ffff167224 */ /* 0x000fc400078e00ff */
[----:B------:R-:W-:Y:S01]  /*1620*/  @P4 IMAD.IADD R6, R11, 0x1, R14 ;  /* 0x000000010b064824 */ /* 0x000fe200078e020e */
        /* <DEDUP_REMOVED lines=18> */
[----:B-----5:R-:W-:-:S05]  /*1750*/  @!P4 SHF.R.S32.HI R5, RZ, 0x1f, R10 ;  /* 0x0000001fff05c819 */ /* 0x020fca000001140a */
[----:B------:R-:W-:Y:S01]  /*1760*/  @!P0 IMAD.IADD R0, R0, 0x1, -R3 ;  /* 0x0000000100008824 */ /* 0x000fe200078e0a03 */
[----:B------:R-:W-:Y:S01]  /*1770*/  @!P4 IADD3 R23, R23, R4, RZ ;  /* 0x000000041717c210 */ /* 0x000fe20007ffe0ff */
[----:B------:R-:W-:-:S03]  /*1780*/  @!P4 IMAD R4, R21, R10, RZ ;  /* 0x0000000a1504c224 */ /* 0x000fc600078e02ff */
[----:B------:R-:W-:Y:S01]  /*1790*/  ISETP.GE.U32.AND P3, PT, R0, R3, PT ;  /* 0x000000030000720c */ /* 0x000fe20003f66070 */
[----:B------:R-:W-:Y:S01]  /*17a0*/  @!P4 IMAD R4, R20, R5, R4 ;  /* 0x000000051404c224 */ /* 0x000fe200078e0204 */
[----:B------:R-:W-:Y:S01]  /*17b0*/  LOP3.LUT R0, R208, R7, RZ, 0x3c, !PT ;  /* 0x00000007d0007212 */ /* 0x000fe200078e3cff */
[-C--:B------:R-:W-:Y:S02]  /*17c0*/  @P4 IMAD R9, R67, R6.reuse, RZ ;  /* 0x0000000643094224 */ /* 0x080fe400078e02ff */
[----:B------:R-:W-:Y:S01]  /*17d0*/  @P4 IMAD.WIDE.U32 R26, R66, R6, RZ ;  /* 0x00000006421a4225 */ /* 0x000fe200078e00ff */
[----:B------:R-:W-:-:S03]  /*17e0*/  ISETP.GE.AND P2, PT, R0, RZ, PT ;  /* 0x000000ff0000720c */ /* 0x000fc60003f46270 */
[----:B------:R-:W-:Y:S01]  /*17f0*/  @!P4 IMAD.WIDE.U32 R20, R20, R10, R22 ;  /* 0x0000000a1414c225 */ /* 0x000fe200078e0016 */
[----:B------:R-:W-:Y:S02]  /*1800*/  @!P0 IADD3 R2, R2, 0x1, RZ ;  /* 0x0000000102028810 */ /* 0x000fe40007ffe0ff */
[----:B------:R-:W-:Y:S01]  /*1810*/  ISETP.NE.AND P0, PT, R7, RZ, PT ;  /* 0x000000ff0700720c */ /* 0x000fe20003f05270 */
[----:B------:R-:W-:Y:S01]  /*1820*/  @P4 IMAD.IADD R9, R27, 0x1, R9 ;  /* 0x000000011b094824 */ /* 0x000fe200078e0209 */
[----:B------:R-:W-:Y:S01]  /*1830*/  @!P4 IADD3 R9, R21, R4, RZ ;  /* 0x000000041509c210 */ /* 0x000fe20007ffe0ff */
[----:B----4-:R-:W-:Y:S01]  /*1840*/  @!P4 IMAD R4, R65, R11, RZ ;  /* 0x0000000b4104c224 */ /* 0x010fe200078e02ff */
[----:B------:R-:W-:Y:S02]  /*1850*/  @!P4 SHF.R.S32.HI R3, RZ, 0x1f, R11 ;  /* 0x0000001fff03c819 */ /* 0x000fe4000001140b */
[----:B------:R-:W-:Y:S02]  /*1860*/  LEA R5, R134, 0xffffffc0, 0x6 ;  /* 0xffffffc086057811 */ /* 0x000fe400078e30ff */
[----:B------:R-:W-:-:S02]  /*1870*/  @P3 IADD3 R2, R2, 0x1, RZ ;  /* 0x0000000102023810 */ /* 0x000fc40007ffe0ff */
[----:B------:R-:W-:Y:S01]  /*1880*/  @P4 MOV R8, R26 ;  /* 0x0000001a00084202 */ /* 0x000fe20000000f00 */
[----:B------:R-:W-:Y:S01]  /*1890*/  @!P4 IMAD.MOV.U32 R8, RZ, RZ, R20 ;  /* 0x000000ffff08c224 */ /* 0x000fe200078e0014 */
[----:B------:R-:W-:Y:S01]  /*18a0*/  SHF.R.S32.HI R27, RZ, 0x1f, R5 ;  /* 0x0000001fff1b7819 */ /* 0x000fe20000011405 */
[----:B------:R-:W-:Y:S02]  /*18b0*/  @!P4 IMAD R3, R3, R64, R4 ;  /* 0x000000400303c224 */ /* 0x000fe400078e0204 */
[----:B------:R-:W-:-:S04]  /*18c0*/  @!P4 IMAD.WIDE.U32 R20, R64, R11, RZ ;  /* 0x0000000b4014c225 */ /* 0x000fc800078e00ff */
[----:B------:R-:W-:Y:S02]  /*18d0*/  IMAD R6, R67, R5, RZ ;  /* 0x0000000543067224 */ /* 0x000fe400078e02ff */
[----:B------:R-:W-:Y:S01]  /*18e0*/  IMAD.MOV.U32 R4, RZ, RZ, R2 ;  /* 0x000000ffff047224 */ /* 0x000fe200078e0002 */
[----:B------:R-:W-:Y:S01]  /*18f0*/  @!P4 IADD3 R21, R21, R3, RZ ;  /* 0x000000031515c210 */ /* 0x000fe20007ffe0ff */
[----:B------:R-:W-:Y:S01]  /*1900*/  IMAD R6, R27, R66, R6 ;  /* 0x000000421b067224 */ /* 0x000fe200078e0206 */
[----:B------:R-:W-:Y:S01]  /*1910*/  @!P4 SHF.R.S32.HI R3, RZ, 0x1f, R10 ;  /* 0x0000001fff03c819 */ /* 0x000fe2000001140a */
[----:B------:R-:W-:Y:S01]  /*1920*/  IMAD.WIDE.U32 R8, R66, R5, R8 ;  /* 0x0000000542087225 */ /* 0x000fe200078e0008 */
[----:B------:R-:W-:-:S03]  /*1930*/  @P4 IADD3 R11, R11, R14, RZ ;  /* 0x0000000e0b0b4210 */ /* 0x000fc60007ffe0ff */
[----:B------:R-:W-:Y:S01]  /*1940*/  @!P2 IMAD.MOV R4, RZ, RZ, -R4 ;  /* 0x000000ffff04a224 */ /* 0x000fe200078e0a04 */
[----:B------:R-:W-:Y:S01]  /*1950*/  @!P0 LOP3.LUT R4, RZ, R7, RZ, 0x33, !PT ;  /* 0x00000007ff048212 */ /* 0x000fe200078e33ff */
[----:B------:R-:W-:Y:S01]  /*1960*/  @!P4 IMAD R0, R19, R10, RZ ;  /* 0x0000000a1300c224 */ /* 0x000fe200078e02ff */
[----:B------:R-:W-:Y:S02]  /*1970*/  IADD3 R15, R9, R6, RZ ;  /* 0x00000006090f7210 */ /* 0x000fe40007ffe0ff */
[----:B------:R-:W-:Y:S01]  /*1980*/  MOV R14, R8 ;  /* 0x00000008000e7202 */ /* 0x000fe20000000f00 */
[----:B------:R-:W-:Y:S01]  /*1990*/  @!P4 IMAD R0, R18, R3, R0 ;  /* 0x000000031200c224 */ /* 0x000fe200078e0200 */
[----:B------:R-:W-:Y:S01]  /*19a0*/  SHF.R.S32.HI R8, RZ, 0x1f, R4 ;  /* 0x0000001fff087819 */ /* 0x000fe20000011404 */
[----:B------:R-:W-:Y:S02]  /*19b0*/  IMAD R3, R17, R4, RZ ;  /* 0x0000000411037224 */ /* 0x000fe400078e02ff */
        /* <DEDUP_REMOVED lines=13> */
.L_x_2706:
[----:B-1----:R-:W-:Y:S05]  /*1a90*/  BSYNC B0 ;  /* 0x0000000000007941 */ /* 0x002fea0003800000 */
.L_x_2704:
[----:B------:R-:W-:Y:S01]  /*1aa0*/  ISETP.NE.AND P0, PT, R209, -0x1, PT ;  /* 0xffffffffd100780c */ /* 0x000fe20003f05270 */
[----:B------:R-:W2:Y:S04]  /*1ab0*/  LD.E.64 R172, [R12.64+0x30] ;  /* 0x000030060cac7980 */ /* 0x000ea8000c101b00 */
[----:B------:R-:W3:Y:S04]  /*1ac0*/  LD.E.64 R22, [R12.64+0x48] ;  /* 0x000048060c167980 */ /* 0x000ee8000c101b00 */
[----:B------:R-:W4:Y:S04]  /*1ad0*/  LD.E R79, [R12.64+0xc0] ;  /* 0x0000c0060c4f7980 */ /* 0x000f28000c101900 */
[----:B------:R-:W3:Y:S04]  /*1ae0*/  @!P0 LD.E.64 R18, [R12.64+0x18] ;  /* 0x000018060c128980 */ /* 0x000ee8000c101b00 */
[----:B------:R-:W4:Y:S04]  /*1af0*/  LD.E.64 R14, [R12.64+0x10] ;  /* 0x000010060c0e7980 */ /* 0x000f28000c101b00 */
[----:B------:R1:W5:Y:S04]  /*1b00*/  @P1 LD.E R20, [R28.64] ;  /* 0x000000061c141980 */ /* 0x000368000c101900 */
[----:B------:R-:W4:Y:S04]  /*1b10*/  LD.E.64 R166, [R12.64+0x8] ;  /* 0x000008060ca67980 */ /* 0x000f28000c101b00 */
[----:B------:R1:W5:Y:S01]  /*1b20*/  LD.E.64 R174, [R12.64] ;  /* 0x000000060cae7980 */ /* 0x000362000c101b00 */
[----:B------:R-:W-:-:S04]  /*1b30*/  SHF.R.S32.HI R69, RZ, 0x1f, R72 ;  /* 0x0000001fff457819 */ /* 0x000fc80000011448 */
[----:B------:R-:W-:-:S04]  /*1b40*/  LEA.HI R158, R69, R72, RZ, 0x3 ;  /* 0x00000048459e7211 */ /* 0x000fc800078f18ff */
[----:B------:R-:W-:-:S05]  /*1b50*/  LOP3.LUT R7, R158, 0xfffffff8, RZ, 0xc0, !PT ;  /* 0xfffffff89e077812 */ /* 0x000fca00078ec0ff */
[----:B------:R-:W-:Y:S01]  /*1b60*/  IMAD.IADD R56, R72, 0x1, -R7 ;  /* 0x0000000148387824 */ /* 0x000fe200078e0a07 */
[----:B------:R-:W-:-:S04]  /*1b70*/  LEA.HI R7, R69, R72, RZ, 0x4 ;  /* 0x0000004845077211 */ /* 0x000fc800078f20ff */
[----:B------:R-:W-:Y:S01]  /*1b80*/  LOP3.LUT R21, R7, 0xfffffff0, RZ, 0xc0, !PT ;  /* 0xfffffff007157812 */ /* 0x000fe200078ec0ff */
[----:B------:R-:W-:Y:S01]  /*1b90*/  IMAD.SHL.U32 R16, R56, 0x8, RZ ;  /* 0x0000000838107824 */ /* 0x000fe200078e00ff */
[----:B------:R-:W-:-:S03]  /*1ba0*/  SHF.R.S32.HI R158, RZ, 0x3, R158 ;  /* 0x00000003ff9e7819 */ /* 0x000fc6000001149e */
[----:B------:R-:W-:Y:S01]  /*1bb0*/  IMAD.IADD R21, R72, 0x1, -R21 ;  /* 0x0000000148157824 */ /* 0x000fe200078e0a15 */
[----:B------:R-:W-:Y:S01]  /*1bc0*/  IADD3 R30, P2, R16, R2, RZ ;  /* 0x00000002101e7210 */ /* 0x000fe20007f5e0ff */
[----:B-1----:R-:W-:Y:S01]  /*1bd0*/  IMAD.SHL.U32 R29, R158, 0x40, RZ ;  /* 0x000000409e1d7824 */ /* 0x002fe200078e00ff */
[----:B------:R-:W-:Y:S02]  /*1be0*/  SHF.R.S32.HI R17, RZ, 0x1f, R16 ;  /* 0x0000001fff117819 */ /* 0x000fe40000011410 */
[----:B------:R-:W-:Y:S02]  /*1bf0*/  SHF.R.S32.HI R4, RZ, 0x1f, R21 ;  /* 0x0000001fff047819 */ /* 0x000fe40000011415 */
[----:B------:R-:W-:Y:S01]  /*1c00*/  SHF.R.S32.HI R68, RZ, 0x4, R7 ;  /* 0x00000004ff447819 */ /* 0x000fe20000011407 */
[----:B------:R-:W-:Y:S01]  /*1c10*/  IMAD.X R31, R17, 0x1, R9, P2 ;  /* 0x00000001111f7824 */ /* 0x000fe200010e0609 */
[----:B------:R-:W-:Y:S02]  /*1c20*/  LOP3.LUT R29, R29, 0x1c0, RZ, 0xc0, !PT ;  /* 0x000001c01d1d7812 */ /* 0x000fe400078ec0ff */
[----:B------:R-:W-:-:S02]  /*1c30*/  LEA.HI R9, R4, R21, RZ, 0x3 ;  /* 0x0000001504097211 */ /* 0x000fc400078f18ff */
[----:B------:R-:W-:Y:S01]  /*1c40*/  LEA.HI R4, R7, R68, RZ, 0x1 ;  /* 0x0000004407047211 */ /* 0x000fe200078f08ff */
[----:B------:R-:W-:Y:S01]  /*1c50*/  IMAD R2, R27, R64, RZ ;  /* 0x000000401b027224 */ /* 0x000fe200078e02ff */
[----:B------:R-:W-:Y:S02]  /*1c60*/  LEA.HI R7, R69, R72, RZ, 0x6 ;  /* 0x0000004845077211 */ /* 0x000fe400078f30ff */
[----:B------:R-:W-:Y:S02]  /*1c70*/  LOP3.LUT R27, R29, 0x38, R16, 0xf8, !PT ;  /* 0x000000381d1b7812 */ /* 0x000fe400078ef810 */
[----:B------:R-:W-:Y:S01]  /*1c80*/  SHF.R.U32.HI R156, RZ, 0x3, R29 ;  /* 0x00000003ff9c7819 */ /* 0x000fe2000001161d */
[----:B------:R-:W-:-:S03]  /*1c90*/  IMAD.SHL.U32 R7, R7, 0x8, RZ ;  /* 0x0000000807077824 */ /* 0x000fc600078e00ff */
[----:B------:R-:W-:Y:S01]  /*1ca0*/  LOP3.LUT R156, R27, R156, RZ, 0x3c, !PT ;  /* 0x0000009c1b9c7212 */ /* 0x000fe200078e3cff */
[C---:B------:R-:W-:Y:S02]  /*1cb0*/  IMAD R2, R6.reuse, R65, R2 ;  /* 0x0000004106027224 */ /* 0x040fe400078e0202 */
[----:B------:R-:W-:Y:S01]  /*1cc0*/  IMAD.WIDE.U32 R30, R6, R64, R30 ;  /* 0x00000040061e7225 */ /* 0x000fe200078e001e */
[----:B------:R-:W-:Y:S02]  /*1cd0*/  LOP3.LUT R156, R156, 0xfffffe00, R7, 0xf8, !PT ;  /* 0xfffffe009c9c7812 */ /* 0x000fe400078ef807 */
[----:B------:R-:W-:Y:S01]  /*1ce0*/  LOP3.LUT R6, R9, 0xfffffff8, RZ, 0xc0, !PT ;  /* 0xfffffff809067812 */ /* 0x000fe200078ec0ff */
[----:B------:R-:W-:Y:S01]  /*1cf0*/  IMAD R7, R25, R11, RZ ;  /* 0x0000000b19077224 */ /* 0x000fe200078e02ff */
[----:B------:R-:W-:Y:S01]  /*1d00*/  SHF.R.S32.HI R70, RZ, 0x1f, R205 ;  /* 0x0000001fff467819 */ /* 0x000fe200000114cd */
[----:B------:R-:W-:Y:S02]  /*1d10*/  IMAD.IADD R27, R31, 0x1, R2 ;  /* 0x000000011f1b7824 */ /* 0x000fe400078e0202 */
[----:B------:R-:W-:-:S02]  /*1d20*/  IMAD.MOV.U32 R26, RZ, RZ, R30 ;  /* 0x000000ffff1a7224 */ /* 0x000fc400078e001e */
[-C--:B------:R-:W-:Y:S02]  /*1d30*/  IMAD R2, R8, R24.reuse, R7 ;  /* 0x0000001808027224 */ /* 0x080fe400078e0207 */
[----:B------:R-:W-:Y:S01]  /*1d40*/  IMAD.IADD R6, R21, 0x1, -R6 ;  /* 0x0000000115067824 */ /* 0x000fe200078e0a06 */
[----:B------:R-:W-:Y:S01]  /*1d50*/  LOP3.LUT R21, R4, 0xfffffffe, RZ, 0xc0, !PT ;  /* 0xfffffffe04157812 */ /* 0x000fe200078ec0ff */
[----:B------:R-:W-:-:S03]  /*1d60*/  IMAD.WIDE.U32 R24, R11, R24, R26 ;  /* 0x000000180b187225 */ /* 0x000fc600078e001a */
[C---:B------:R-:W-:Y:S01]  /*1d70*/  LOP3.LUT P5, RZ, R6.reuse, 0x4, RZ, 0xc0, !PT ;  /* 0x0000000406ff7812 */ /* 0x040fe200078ac0ff */
[C---:B------:R-:W-:Y:S01]  /*1d80*/  IMAD.SHL.U32 R54, R6.reuse, 0x40, RZ ;  /* 0x0000004006367824 */ /* 0x040fe200078e00ff */
[----:B------:R-:W-:Y:S02]  /*1d90*/  LOP3.LUT P4, RZ, R6, 0x2, RZ, 0xc0, !PT ;  /* 0x0000000206ff7812 */ /* 0x000fe4000788c0ff */
[----:B------:R-:W-:Y:S01]  /*1da0*/  SHF.R.S32.HI R157, RZ, 0x1f, R208 ;  /* 0x0000001fff9d7819 */ /* 0x000fe200000114d0 */
[----:B------:R-:W-:Y:S01]  /*1db0*/  IMAD.IADD R25, R25, 0x1, R2 ;  /* 0x0000000119197824 */ /* 0x000fe200078e0202 */
[----:B------:R-:W-:Y:S01]  /*1dc0*/  SHF.R.S32.HI R159, RZ, 0x1f, R158 ;  /* 0x0000001fff9f7819 */ /* 0x000fe2000001149e */
[----:B------:R-:W-:Y:S01]  /*1dd0*/  IMAD R161, R65, R158, RZ ;  /* 0x0000009e41a17224 */ /* 0x000fe200078e02ff */
[----:B------:R-:W-:Y:S02]  /*1de0*/  IADD3 R10, R16, 0x40, RZ ;  /* 0x00000040100a7810 */ /* 0x000fe40007ffe0ff */
[----:B------:R-:W-:Y:S01]  /*1df0*/  SHF.R.S32.HI R99, RZ, 0x1f, R76 ;  /* 0x0000001fff637819 */ /* 0x000fe2000001144c */
[----:B------:R-:W-:-:S03]  /*1e00*/  IMAD R161, R159, R64, R161 ;  /* 0x000000409fa17224 */ /* 0x000fc600078e02a1 */
[----:B------:R-:W-:-:S04]  /*1e10*/  LEA.HI R99, R99, R76, RZ, 0x6 ;  /* 0x0000004c63637211 */ /* 0x000fc800078f30ff */
[----:B------:R-:W-:Y:S01]  /*1e20*/  SHF.R.S32.HI R99, RZ, 0x6, R99 ;  /* 0x00000006ff637819 */ /* 0x000fe20000011463 */
[----:B------:R-:W-:-:S03]  /*1e30*/  IMAD.IADD R68, R68, 0x1, -R21 ;  /* 0x0000000144447824 */ /* 0x000fc600078e0a15 */
[----:B------:R-:W-:Y:S01]  /*1e40*/  IMNMX R99, RZ, R99, !PT ;  /* 0x00000063ff637217 */ /* 0x000fe20007800200 */
[----:B------:R-:W-:Y:S01]  /*1e50*/  IMAD.SHL.U32 R21, R68, 0x8, RZ ;  /* 0x0000000844157824 */ /* 0x000fe200078e00ff */
[----:B------:R-:W-:Y:S01]  /*1e60*/  LOP3.LUT R54, R54, 0x1c0, RZ, 0xc0, !PT ;  /* 0x000001c036367812 */ /* 0x000fe200078ec0ff */
[----:B------:R-:W-:-:S04]  /*1e70*/  IMAD.WIDE R168, R207, 0x40, R158 ;  /* 0x00000040cfa87825 */ /* 0x000fc800078e029e */
[----:B------:R-:W-:Y:S01]  /*1e80*/  IMAD R165, R67, R158, RZ ;  /* 0x0000009e43a57224 */ /* 0x000fe200078e02ff */
[----:B------:R-:W-:Y:S02]  /*1e90*/  LOP3.LUT R21, R54, 0x8, R21, 0xf8, !PT ;  /* 0x0000000836157812 */ /* 0x000fe400078ef815 */
[----:B------:R-:W-:Y:S01]  /*1ea0*/  LEA.HI R69, R69, R72, RZ, 0x5 ;  /* 0x0000004845457211 */ /* 0x000fe200078f28ff */
[----:B------:R-:W-:Y:S01]  /*1eb0*/  IMAD R165, R159, R66, R165 ;  /* 0x000000429fa57224 */ /* 0x000fe200078e02a5 */
[----:B------:R-:W-:Y:S01]  /*1ec0*/  SHF.R.U32.HI R54, RZ, 0x3, R54 ;  /* 0x00000003ff367819 */ /* 0x000fe20000011636 */
[----:B------:R-:W-:Y:S02]  /*1ed0*/  IMAD.MOV.U32 R57, RZ, RZ, 0x10 ;  /* 0x00000010ff397424 */ /* 0x000fe400078e00ff */
[----:B------:R-:W-:Y:S01]  /*1ee0*/  IMAD.MOV.U32 R55, RZ, RZ, 0x20 ;  /* 0x00000020ff377424 */ /* 0x000fe200078e00ff */
[----:B------:R-:W-:Y:S01]  /*1ef0*/  LOP3.LUT R54, R21, R54, RZ, 0x3c, !PT ;  /* 0x0000003615367212 */ /* 0x000fe200078e3cff */
[C---:B------:R-:W-:Y:S01]  /*1f00*/  IMAD.SHL.U32 R201, R66.reuse, 0x10, RZ ;  /* 0x0000001042c97824 */ /* 0x040fe200078e00ff */
[----:B------:R-:W-:Y:S01]  /*1f10*/  SHF.L.U64.HI R202, R66, 0x4, R67 ;  /* 0x0000000442ca7819 */ /* 0x000fe20000010243 */
[C---:B------:R-:W-:Y:S01]  /*1f20*/  IMAD.SHL.U32 R199, R64.reuse, 0x10, RZ ;  /* 0x0000001040c77824 */ /* 0x040fe200078e00ff */
[----:B------:R-:W-:Y:S01]  /*1f30*/  SHF.L.U64.HI R200, R64, 0x4, R65 ;  /* 0x0000000440c87819 */ /* 0x000fe20000010241 */
[----:B------:R-:W-:Y:S01]  /*1f40*/  IMAD.SHL.U32 R77, R56, 0x4, RZ ;  /* 0x00000004384d7824 */ /* 0x000fe200078e00ff */
[----:B------:R-:W-:-:S02]  /*1f50*/  SEL R57, R57, 0xfffffff0, !P4 ;  /* 0xfffffff039397807 */ /* 0x000fc40006000000 */
[----:B------:R-:W-:Y:S01]  /*1f60*/  SEL R55, R55, 0xffffffe0, !P5 ;  /* 0xffffffe037377807 */ /* 0x000fe20006800000 */
[----:B--2---:R-:W-:-:S04]  /*1f70*/  @P0 IMAD.WIDE.U32 R28, R172, R209, RZ ;  /* 0x000000d1ac1c0225 */ /* 0x004fc800078e00ff */
[----:B------:R-:W-:Y:S02]  /*1f80*/  @P0 IMAD R7, R173, R209, RZ ;  /* 0x000000d1ad070224 */ /* 0x000fe400078e02ff */
[-C--:B---3--:R-:W-:Y:S02]  /*1f90*/  @!P0 IMAD R19, R19, R205.reuse, RZ ;  /* 0x000000cd13138224 */ /* 0x088fe400078e02ff */
[----:B------:R-:W-:-:S04]  /*1fa0*/  @!P0 IMAD.WIDE.U32 R26, R18, R205, RZ ;  /* 0x000000cd121a8225 */ /* 0x000fc800078e00ff */
[----:B------:R-:W-:Y:S02]  /*1fb0*/  @!P0 IMAD R4, R18, R70, R19 ;  /* 0x0000004612048224 */ /* 0x000fe400078e0213 */
[----:B------:R-:W-:Y:S02]  /*1fc0*/  IMAD.SHL.U32 R19, R9, 0x40, RZ ;  /* 0x0000004009137824 */ /* 0x000fe400078e00ff */
[----:B------:R-:W-:Y:S02]  /*1fd0*/  @P0 IMAD.MOV.U32 R9, RZ, RZ, R28 ;  /* 0x000000ffff090224 */ /* 0x000fe400078e001c */
[----:B------:R-:W-:Y:S02]  /*1fe0*/  @!P0 IMAD.MOV.U32 R9, RZ, RZ, R26 ;  /* 0x000000ffff098224 */ /* 0x000fe400078e001a */
[----:B------:R-:W-:Y:S02]  /*1ff0*/  @P0 IMAD.IADD R7, R29, 0x1, R7 ;  /* 0x000000011d070824 */ /* 0x000fe400078e0207 */
[----:B------:R-:W-:Y:S01]  /*2000*/  @!P0 IMAD.IADD R7, R27, 0x1, R4 ;  /* 0x000000011b078824 */ /* 0x000fe200078e0204 */
[----:B------:R-:W-:Y:S01]  /*2010*/  IADD3 R6, P2, R16, R9, RZ ;  /* 0x0000000910067210 */ /* 0x000fe20007f5e0ff */
[----:B------:R-:W-:-:S04]  /*2020*/  IMAD R9, R23, R208, RZ ;  /* 0x000000d017097224 */ /* 0x000fc800078e02ff */
[----:B------:R-:W-:Y:S02]  /*2030*/  IMAD.X R7, R17, 0x1, R7, P2 ;  /* 0x0000000111077824 */ /* 0x000fe400010e0607 */
[----:B------:R-:W-:Y:S01]  /*2040*/  IMAD R2, R22, R157, R9 ;  /* 0x0000009d16027224 */ /* 0x000fe200078e0209 */
[----:B----4-:R-:W-:Y:S01]  /*2050*/  ISETP.GE.AND P0, PT, R10, R79, PT ;  /* 0x0000004f0a00720c */ /* 0x010fe20003f06270 */
[----:B------:R-:W-:-:S04]  /*2060*/  IMAD.WIDE.U32 R22, R208, R22, R6 ;  /* 0x00000016d0167225 */ /* 0x000fc800078e0006 */
[----:B------:R-:W-:Y:S01]  /*2070*/  IMAD.WIDE.U32 R6, R158, R64, R24 ;  /* 0x000000409e067225 */ /* 0x000fe200078e0018 */
[----:B------:R-:W-:-:S03]  /*2080*/  SEL R4, RZ, 0xffffffff, P0 ;  /* 0xffffffffff047807 */ /* 0x000fc60000000000 */
[----:B------:R-:W-:Y:S01]  /*2090*/  IMAD.IADD R161, R7, 0x1, R161 ;  /* 0x0000000107a17824 */ /* 0x000fe200078e02a1 */
[----:B------:R-:W-:Y:S01]  /*20a0*/  LEA R160, P0, R6, R14, 0x1 ;  /* 0x0000000e06a07211 */ /* 0x000fe200078008ff */
[----:B------:R-:W-:-:S03]  /*20b0*/  @!P1 IMAD.MOV.U32 R20, RZ, RZ, RZ ;  /* 0x000000ffff149224 */ /* 0x000fc600078e00ff */
[----:B------:R-:W-:Y:S02]  /*20c0*/  LEA.HI.X R161, R6, R15, R161, 0x1, P0 ;  /* 0x0000000f06a17211 */ /* 0x000fe400000f0ca1 */
[----:B------:R-:W-:Y:S02]  /*20d0*/  IADD3 R162, P0, R16, R0, RZ ;  /* 0x0000000010a27210 */ /* 0x000fe40007f1e0ff */
[----:B------:R-:W-:Y:S02]  /*20e0*/  ISETP.GT.AND P1, PT, R134, R99, PT ;  /* 0x000000638600720c */ /* 0x000fe40003f24270 */
[C---:B------:R-:W-:Y:S01]  /*20f0*/  IADD3 R9, R16.reuse, 0x80, RZ ;  /* 0x0000008010097810 */ /* 0x040fe20007ffe0ff */
[----:B------:R-:W-:Y:S01]  /*2100*/  IMAD.X R163, R17, 0x1, R3, P0 ;  /* 0x0000000111a37824 */ /* 0x000fe200000e0603 */
[-C--:B------:R-:W-:Y:S01]  /*2110*/  ISETP.GE.AND P3, PT, R16, R79.reuse, PT ;  /* 0x0000004f1000720c */ /* 0x080fe20003f66270 */
[----:B------:R-:W-:Y:S01]  /*2120*/  IMAD.SHL.U32 R4, R4, 0x2, RZ ;  /* 0x0000000204047824 */ /* 0x000fe200078e00ff */
[----:B------:R-:W-:Y:S01]  /*2130*/  ISETP.GE.AND P2, PT, R9, R79, PT ;  /* 0x0000004f0900720c */ /* 0x000fe20003f46270 */
[----:B------:R-:W-:Y:S01]  /*2140*/  IMAD R171, R169, R172, RZ ;  /* 0x000000aca9ab7224 */ /* 0x000fe200078e02ff */
[----:B------:R-:W-:Y:S01]  /*2150*/  SEL R7, RZ, 0x1, P3 ;  /* 0x00000001ff077807 */ /* 0x000fe20001800000 */
[----:B------:R-:W-:Y:S01]  /*2160*/  IMAD.WIDE.U32 R162, R158, R66, R162 ;  /* 0x000000429ea27225 */ /* 0x000fe200078e00a2 */
[----:B------:R-:W-:-:S03]  /*2170*/  LOP3.LUT R3, R69, 0xffffffe0, RZ, 0xc0, !PT ;  /* 0xffffffe045037812 */ /* 0x000fc600078ec0ff */
[----:B------:R-:W-:Y:S01]  /*2180*/  IMAD.IADD R23, R23, 0x1, R2 ;  /* 0x0000000117177824 */ /* 0x000fe200078e0202 */
[----:B------:R-:W-:Y:S01]  /*2190*/  LOP3.LUT R4, R4, 0x2, R7, 0xe2, !PT ;  /* 0x0000000204047812 */ /* 0x000fe200078ee207 */
[----:B------:R-:W-:Y:S01]  /*21a0*/  IMAD R171, R168, R173, R171 ;  /* 0x000000ada8ab7224 */ /* 0x000fe200078e02ab */
[----:B------:R-:W-:Y:S01]  /*21b0*/  SEL R75, RZ, 0x4, P2 ;  /* 0x00000004ff4b7807 */ /* 0x000fe20001000000 */
[----:B------:R-:W-:Y:S01]  /*21c0*/  IMAD.IADD R165, R163, 0x1, R165 ;  /* 0x00000001a3a57824 */ /* 0x000fe200078e02a5 */
[----:B------:R-:W-:Y:S01]  /*21d0*/  LEA R204, P0, R162, R166, 0x1 ;  /* 0x000000a6a2cc7211 */ /* 0x000fe200078008ff */
[----:B------:R-:W-:Y:S01]  /*21e0*/  IMAD.WIDE.U32 R168, R168, R172, R22 ;  /* 0x000000aca8a87225 */ /* 0x000fe200078e0016 */
[----:B------:R-:W-:Y:S02]  /*21f0*/  LOP3.LUT R54, R54, 0xfffffe00, R19, 0xf8, !PT ;  /* 0xfffffe0036367812 */ /* 0x000fe400078ef813 */
[----:B------:R-:W-:Y:S01]  /*2200*/  LOP3.LUT R75, R4, R75, RZ, 0xfc, !PT ;  /* 0x0000004b044b7212 */ /* 0x000fe200078efcff */
[----:B------:R-:W-:Y:S01]  /*2210*/  IMAD.IADD R74, R72, 0x1, -R3 ;  /* 0x00000001484a7824 */ /* 0x000fe200078e0a03 */
[----:B------:R-:W-:Y:S01]  /*2220*/  SHF.R.S32.HI R69, RZ, 0x5, R69 ;  /* 0x00000005ff457819 */ /* 0x000fe20000011445 */
[----:B------:R-:W-:Y:S01]  /*2230*/  IMAD.IADD R171, R169, 0x1, R171 ;  /* 0x00000001a9ab7824 */ /* 0x000fe200078e02ab */
[----:B------:R-:W-:Y:S01]  /*2240*/  LEA.HI.X R203, R162, R167, R165, 0x1, P0 ;  /* 0x000000a7a2cb7211 */ /* 0x000fe200000f0ca5 */
        /* <DEDUP_REMOVED lines=14> */
[C---:B------:R-:W-:Y:S01]  /*2330*/  IMAD.WIDE.U32 R176, R64.reuse, 0x60, RZ ;  /* 0x0000006040b07825 */ /* 0x040fe200078e00ff */
        /* <DEDUP_REMOVED lines=92> */
[C---:B------:R-:W-:Y:S01]  /*2900*/  SHF.L.U64.HI R100, R180.reuse, 0x4, R181 ;  /* 0x00000004b4647819 */ /* 0x040fe200000102b5 */
        /* <DEDUP_REMOVED lines=17> */
[----:B------:R-:W-:Y:S01]  /*2a20*/  IADD3 R113, P1, R111, R102, RZ ;  /* 0x000000666f717210 */ /* 0x000fe20007f3e0ff */
        /* <DEDUP_REMOVED lines=27> */
.L_x_2801:
        /* <DEDUP_REMOVED lines=19> */
.L_x_2709:
[----:B------:R-:W-:Y:S05]  /*2d10*/  BSYNC B0 ;  /* 0x0000000000007941 */ /* 0x000fea0003800000 */
.L_x_2708:
        /* <DEDUP_REMOVED lines=18> */
.L_x_2711:
[----:B------:R-:W-:Y:S05]  /*2e40*/  BSYNC B0 ;  /* 0x0000000000007941 */ /* 0x000fea0003800000 */
.L_x_2710:
        /* <DEDUP_REMOVED lines=18> */
.L_x_2713:
[----:B------:R-:W-:Y:S05]  /*2f70*/  BSYNC B0 ;  /* 0x0000000000007941 */ /* 0x000fea0003800000 */
.L_x_2712:
        /* <DEDUP_REMOVED lines=18> */
.L_x_2715:
[----:B------:R-:W-:Y:S05]  /*30a0*/  BSYNC B0 ;  /* 0x0000000000007941 */ /* 0x000fea0003800000 */
.L_x_2714:
        /* <DEDUP_REMOVED lines=65> */
.L_x_2722:
[----:B------:R-:W-:Y:S05]  /*34c0*/  BSYNC B0 ;  /* 0x0000000000007941 */ /* 0x000fea0003800000 */
.L_x_2721:
        /* <DEDUP_REMOVED lines=50> */
.L_x_2724:
[----:B------:R-:W-:Y:S05]  /*37f0*/  BSYNC B0 ;  /* 0x0000000000007941 */ /* 0x000fea0003800000 */
.L_x_2723:
        /* <DEDUP_REMOVED lines=49> */
.L_x_2720:
[----:B------:R-:W-:Y:S05]  /*3b10*/  BSYNC B1 ;  /* 0x0000000000017941 */ /* 0x000fea0003800000 */
.L_x_2719:
        /* <DEDUP_REMOVED lines=63> */
.L_x_2728:
[----:B------:R-:W-:Y:S05]  /*3f10*/  BSYNC B0 ;  /* 0x0000000000007941 */ /* 0x000fea0003800000 */
.L_x_2727:
        /* <DEDUP_REMOVED lines=53> */
.L_x_2730:
[----:B------:R-:W-:Y:S05]  /*4270*/  BSYNC B0 ;  /* 0x0000000000007941 */ /* 0x000fea0003800000 */
.L_x_2729:
        /* <DEDUP_REMOVED lines=52> */
.L_x_2726:
[----:B------:R-:W-:Y:S05]  /*45c0*/  BSYNC B1 ;  /* 0x0000000000017941 */ /* 0x000fea0003800000 */
.L_x_2725:
        /* <DEDUP_REMOVED lines=63> */
.L_x_2734:
[----:B------:R-:W-:Y:S05]  /*49c0*/  BSYNC B0 ;  /* 0x0000000000007941 */ /* 0x000fea0003800000 */
.L_x_2733:
        /* <DEDUP_REMOVED lines=53> */
.L_x_2736:
[----:B------:R-:W-:Y:S05]  /*4d20*/  BSYNC B0 ;  /* 0x0000000000007941 */ /* 0x000fea0003800000 */
.L_x_2735:
        /* <DEDUP_REMOVED lines=52> */
.L_x_2732:
[----:B------:R-:W-:Y:S05]  /*5070*/  BSYNC B1 ;  /* 0x0000000000017941 */ /* 0x000fea0003800000 */
.L_x_2731:
        /* <DEDUP_REMOVED lines=65> */
.L_x_2740:
[----:B------:R-:W-:Y:S05]  /*5490*/  BSYNC B0 ;  /* 0x0000000000007941 */ /* 0x000fea0003800000 */
.L_x_2739:
        /* <DEDUP_REMOVED lines=53> */
.L_x_2742:
[----:B------:R-:W-:Y:S05]  /*57f0*/  BSYNC B0 ;  /* 0x0000000000007941 */ /* 0x000fea0003800000 */
.L_x_2741:
        /* <DEDUP_REMOVED lines=52> */
.L_x_2738:
[----:B------:R-:W-:Y:S05]  /*5b40*/  BSYNC B1 ;  /* 0x0000000000017941 */ /* 0x000fea0003800000 */
.L_x_2737:
[----:B------:R-:W2:Y:S02]  /*5b50*/  LD.E R3, [R12.64+0xd0] ;  /* 0x0000d0060c037980 */ /* 0x000ea4000c101900 */
[----:B--2---:R-:W-:Y:S05]  /*5b60*/  IMAD.U32 R3, R3, -0x20, RZ ;  /* 0xffffffe003037824 */ /* 0x004fea00078e00ff */
[C---:B------:R-:W-:Y:S02]  /*5b70*/  LEA R18, P1, R3.reuse, R18, 0x1 ;  /* 0x0000001203127211 */ /* 0x040fe400078208ff */
[C---:B------:R-:W-:Y:S02]  /*5b80*/  LEA R58, P0, R3.reuse, R58, 0x1 ;  /* 0x0000003a033a7211 */ /* 0x040fe400078008ff */
[C---:B------:R-:W-:Y:S02]  /*5b90*/  LEA.HI.X.SX32 R19, R3.reuse, R19, 0x1, P1 ;  /* 0x0000001303137211 */ /* 0x040fe400008f0eff */
[----:B------:R-:W-:Y:S01]  /*5ba0*/  LEA.HI.X.SX32 R59, R3, R59, 0x1, P0 ;  /* 0x0000003b033b7211 */ /* 0x000fe200000f0eff */
[----:B------:R-:W-:-:S05]  /*5bb0*/  BRA `(.L_x_2743) ;  /* 0x00004ec000007947 */ /* 0x000fca0003800000 */
.L_x_2718:
        /* <DEDUP_REMOVED lines=89> */
.L_x_2749:
[----:B------:R-:W-:Y:S05]  /*6150*/  BSYNC B0 ;  /* 0x0000000000007941 */ /* 0x000fea0003800000 */
.L_x_2748:
[----:B-----5:R2:W-:Y:S02]  /*6160*/  ST.E.128 [R130.64], R48 ;  /* 0x0000003082007985 */ /* 0x0205e4000c101d06 */
.L_x_2747:
[----:B------:R-:W-:Y:S05]  /*6170*/  BSYNC B1 ;  /* 0x0000000000017941 */ /* 0x000fea0003800000 */
.L_x_2746:
        /* <DEDUP_REMOVED lines=87> */
.L_x_2753:
[----:B------:R-:W-:Y:S05]  /*66f0*/  BSYNC B0 ;  /* 0x0000000000007941 */ /* 0x000fea0003800000 */
.L_x_2752:
[----:B-----5:R3:W-:Y:S02]  /*6700*/  ST.E.128 [R130.64+0x80], R48 ;  /* 0x0000803082007985 */ /* 0x0207e4000c101d06 */
.L_x_2751:
[----:B------:R-:W-:Y:S05]  /*6710*/  BSYNC B1 ;  /* 0x0000000000017941 */ /* 0x000fea0003800000 */
.L_x_2750:
        /* <DEDUP_REMOVED lines=86> */
.L_x_2755:
[----:B------:R-:W-:Y:S05]  /*6c80*/  BSYNC B0 ;  /* 0x0000000000007941 */ /* 0x000fea0003800000 */
.L_x_2754:
[----:B-----5:R3:W-:Y:S02]  /*6c90*/  ST.E.128 [R130.64+0x100], R48 ;  /* 0x0001003082007985 */ /* 0x0207e4000c101d06 */
.L_x_2745:
[----:B------:R-:W-:Y:S05]  /*6ca0*/  BSYNC B2 ;  /* 0x0000000000027941 */ /* 0x000fea0003800000 */
.L_x_2744:
        /* <DEDUP_REMOVED lines=97> */
.L_x_2761:
[----:B------:R-:W-:Y:S05]  /*72c0*/  BSYNC B0 ;  /* 0x0000000000007941 */ /* 0x000fea0003800000 */
.L_x_2760:
[C---:B------:R-:W-:Y:S04]  /*72d0*/  LEA R2, P0, R201.reuse, R130, 0x1 ;  /* 0x00000082c9027211 */ /* 0x040fe800078008ff */
[----:B------:R-:W-:Y:S05]  /*72e0*/  LEA.HI.X R3, R201, R131, R202, 0x1, P0 ;  /* 0x00000083c9037211 */ /* 0x000fea00000f0cca */
[----:B-----5:R3:W-:Y:S04]  /*72f0*/  ST.E.128 [R2.64], R48 ;  /* 0x0000003002007985 */ /* 0x0207e8000c101d06 */
.L_x_2759:
[----:B------:R-:W-:Y:S05]  /*7300*/  BSYNC B1 ;  /* 0x0000000000017941 */ /* 0x000fea0003800000 */
.L_x_2758:
        /* <DEDUP_REMOVED lines=92> */
.L_x_2765:
[----:B------:R-:W-:Y:S05]  /*78d0*/  BSYNC B0 ;  /* 0x0000000000007941 */ /* 0x000fea0003800000 */
.L_x_2764:
[C---:B------:R-:W-:Y:S04]  /*78e0*/  LEA R2, P0, R96.reuse, R130, 0x1 ;  /* 0x0000008260027211 */ /* 0x040fe800078008ff */
[----:B------:R-:W-:Y:S05]  /*78f0*/  LEA.HI.X R3, R96, R131, R95, 0x1, P0 ;  /* 0x0000008360037211 */ /* 0x000fea00000f0c5f */
[----:B-----5:R3:W-:Y:S04]  /*7900*/  ST.E.128 [R2.64], R48 ;  /* 0x0000003002007985 */ /* 0x0207e8000c101d06 */
.L_x_2763:
[----:B------:R-:W-:Y:S05]  /*7910*/  BSYNC B1 ;  /* 0x0000000000017941 */ /* 0x000fea0003800000 */
.L_x_2762:
        /* <DEDUP_REMOVED lines=91> */
.L_x_2767:
[----:B------:R-:W-:Y:S05]  /*7ed0*/  BSYNC B0 ;  /* 0x0000000000007941 */ /* 0x000fea0003800000 */
.L_x_2766:
[C---:B------:R-:W-:Y:S04]  /*7ee0*/  LEA R2, P0, R92.reuse, R130, 0x1 ;  /* 0x000000825c027211 */ /* 0x040fe800078008ff */
[----:B------:R-:W-:Y:S05]  /*7ef0*/  LEA.HI.X R3, R92, R131, R91, 0x1, P0 ;  /* 0x000000835c037211 */ /* 0x000fea00000f0c5b */
[----:B-----5:R3:W-:Y:S04]  /*7f00*/  ST.E.128 [R2.64], R48 ;  /* 0x0000003002007985 */ /* 0x0207e8000c101d06 */
.L_x_2757:
[----:B------:R-:W-:Y:S05]  /*7f10*/  BSYNC B2 ;  /* 0x0000000000027941 */ /* 0x000fea0003800000 */
.L_x_2756:
        /* <DEDUP_REMOVED lines=97> */
.L_x_2773:
[----:B------:R-:W-:Y:S05]  /*8530*/  BSYNC B0 ;  /* 0x0000000000007941 */ /* 0x000fea0003800000 */
.L_x_2772:
[C---:B------:R-:W-:Y:S04]  /*8540*/  LEA R2, P0, R97.reuse, R130, 0x1 ;  /* 0x0000008261027211 */ /* 0x040fe800078008ff */
[----:B------:R-:W-:Y:S05]  /*8550*/  LEA.HI.X R3, R97, R131, R98, 0x1, P0 ;  /* 0x0000008361037211 */ /* 0x000fea00000f0c62 */
[----:B-----5:R3:W-:Y:S04]  /*8560*/  ST.E.128 [R2.64], R48 ;  /* 0x0000003002007985 */ /* 0x0207e8000c101d06 */
.L_x_2771:
[----:B------:R-:W-:Y:S05]  /*8570*/  BSYNC B1 ;  /* 0x0000000000017941 */ /* 0x000fea0003800000 */
.L_x_2770:
        /* <DEDUP_REMOVED lines=92> */
.L_x_2777:
[----:B------:R-:W-:Y:S05]  /*8b40*/  BSYNC B0 ;  /* 0x0000000000007941 */ /* 0x000fea0003800000 */
.L_x_2776:
[C---:B------:R-:W-:Y:S04]  /*8b50*/  LEA R2, P0, R94.reuse, R130, 0x1 ;  /* 0x000000825e027211 */ /* 0x040fe800078008ff */
[----:B------:R-:W-:Y:S05]  /*8b60*/  LEA.HI.X R3, R94, R131, R93, 0x1, P0 ;  /* 0x000000835e037211 */ /* 0x000fea00000f0c5d */
[----:B-----5:R3:W-:Y:S04]  /*8b70*/  ST.E.128 [R2.64], R48 ;  /* 0x0000003002007985 */ /* 0x0207e8000c101d06 */
.L_x_2775:
[----:B------:R-:W-:Y:S05]  /*8b80*/  BSYNC B1 ;  /* 0x0000000000017941 */ /* 0x000fea0003800000 */
.L_x_2774:
        /* <DEDUP_REMOVED lines=91> */
.L_x_2779:
[----:B------:R-:W-:Y:S05]  /*9140*/  BSYNC B0 ;  /* 0x0000000000007941 */ /* 0x000fea0003800000 */
.L_x_2778:
[C---:B------:R-:W-:Y:S04]  /*9150*/  LEA R2, P0, R90.reuse, R130, 0x1 ;  /* 0x000000825a027211 */ /* 0x040fe800078008ff */
[----:B------:R-:W-:Y:S05]  /*9160*/  LEA.HI.X R3, R90, R131, R89, 0x1, P0 ;  /* 0x000000835a037211 */ /* 0x000fea00000f0c59 */
[----:B-----5:R3:W-:Y:S04]  /*9170*/  ST.E.128 [R2.64], R48 ;  /* 0x0000003002007985 */ /* 0x0207e8000c101d06 */
.L_x_2769:
[----:B------:R-:W-:Y:S05]  /*9180*/  BSYNC B2 ;  /* 0x0000000000027941 */ /* 0x000fea0003800000 */
.L_x_2768:
        /* <DEDUP_REMOVED lines=98> */
.L_x_2785:
[----:B------:R-:W-:Y:S05]  /*97b0*/  BSYNC B0 ;  /* 0x0000000000007941 */ /* 0x000fea0003800000 */
.L_x_2784:
[----:B------:R-:W-:Y:S02]  /*97c0*/  IMAD R0, R67, 0x60, RZ ;  /* 0x0000006043007824 */ /* 0x000fe400078e02ff */
[----:B------:R-:W-:Y:S05]  /*97d0*/  IMAD.WIDE.U32 R2, R66, 0x60, R130 ;  /* 0x0000006042027825 */ /* 0x000fea00078e0082 */
[----:B------:R-:W-:Y:S05]  /*97e0*/  IADD3 R3, R3, R0, RZ ;  /* 0x0000000003037210 */ /* 0x000fea0007ffe0ff */
[----:B-----5:R3:W-:Y:S02]  /*97f0*/  ST.E.128 [R2.64], R48 ;  /* 0x0000003002007985 */ /* 0x0207e4000c101d06 */
.L_x_2783:
[----:B------:R-:W-:Y:S05]  /*9800*/  BSYNC B1 ;  /* 0x0000000000017941 */ /* 0x000fea0003800000 */
.L_x_2782:
        /* <DEDUP_REMOVED lines=92> */
.L_x_2789:
[----:B------:R-:W-:Y:S05]  /*9dd0*/  BSYNC B0 ;  /* 0x0000000000007941 */ /* 0x000fea0003800000 */
.L_x_2788:
[C---:B------:R-:W-:Y:S04]  /*9de0*/  LEA R2, P0, R88.reuse, R130, 0x1 ;  /* 0x0000008258027211 */ /* 0x040fe800078008ff */
[----:B------:R-:W-:Y:S05]  /*9df0*/  LEA.HI.X R3, R88, R131, R87, 0x1, P0 ;  /* 0x0000008358037211 */ /* 0x000fea00000f0c57 */
[----:B-----5:R3:W-:Y:S04]  /*9e00*/  ST.E.128 [R2.64], R48 ;  /* 0x0000003002007985 */ /* 0x0207e8000c101d06 */
.L_x_2787:
[----:B------:R-:W-:Y:S05]  /*9e10*/  BSYNC B1 ;  /* 0x0000000000017941 */ /* 0x000fea0003800000 */
.L_x_2786:
        /* <DEDUP_REMOVED lines=26> */
[----:B------:R-:W-:Y:S01]  /*9fc0*/  LEA.HI.X.SX32 R21, R183, R187, 0x1, P0 ;  /* 0x000000bbb7157211 */ /* 0x000fe200000f0eff */
[----:B------:R-:W-:Y:S01]  /*9fd0*/  IMAD.MOV.U32 R183, RZ, RZ, RZ ;  /* 0x000000ffffb77224 */ /* 0x000fe200078e00ff */
[----:B------:R-:W-:Y:S02]  /*9fe0*/  LEA.HI.X.SX32 R184, R184, R135, 0x1, P2 ;  /* 0x00000087b8b87211 */ /* 0x000fe400010f0eff */
[C---:B--2---:R-:W-:Y:S02]  /*9ff0*/  LEA R186, P0, R123.reuse, R126, 0x1 ;  /* 0x0000007e7bba7211 */ /* 0x044fe400078008ff */
[----:B------:R-:W-:Y:S01]  /*a000*/  @P1 IADD3 R183, -R182, RZ, RZ ;  /* 0x000000ffb6b71210 */ /* 0x000fe20007ffe1ff */
[----:B------:R-:W2:Y:S01]  /*a010*/  LD.E.128 R20, [R20.64] ;  /* 0x0000000614147980 */ /* 0x000ea2000c101d00 */
[----:B------:R-:W-:Y:S02]  /*a020*/  LEA.HI.X R187, R123, R127, R184, 0x1, P0 ;  /* 0x0000007f7bbb7211 */ /* 0x000fe400000f0cb8 */
[----:B------:R-:W-:Y:S04]  /*a030*/  IADD3 R123, P0, R144, R183, RZ ;  /* 0x000000b7907b7210 */ /* 0x000fe80007f1e0ff */
[----:B------:R-:W-:Y:S01]  /*a040*/  LEA.HI.X.SX32 R182, R183, R135, 0x1, P0 ;  /* 0x00000087b7b67211 */ /* 0x000fe200000f0eff */
[----:B------:R-:W3:Y:S01]  /*a050*/  LD.E.128 R184, [R186.64] ;  /* 0x00000006bab87980 */ /* 0x000ee2000c101d00 */
        /* <DEDUP_REMOVED lines=55> */
.L_x_2791:
[----:B------:R-:W-:Y:S05]  /*a3d0*/  BSYNC B0 ;  /* 0x0000000000007941 */ /* 0x000fea0003800000 */
.L_x_2790:
[C---:B------:R-:W-:Y:S04]  /*a3e0*/  LEA R2, P0, R86.reuse, R130, 0x1 ;  /* 0x0000008256027211 */ /* 0x040fe800078008ff */
[----:B------:R-:W-:Y:S05]  /*a3f0*/  LEA.HI.X R3, R86, R131, R85, 0x1, P0 ;  /* 0x0000008356037211 */ /* 0x000fea00000f0c55 */
[----:B-----5:R3:W-:Y:S04]  /*a400*/  ST.E.128 [R2.64], R48 ;  /* 0x0000003002007985 */ /* 0x0207e8000c101d06 */
.L_x_2781:
[----:B------:R-:W-:Y:S05]  /*a410*/  BSYNC B2 ;  /* 0x0000000000027941 */ /* 0x000fea0003800000 */
.L_x_2780:
[----:B---3--:R-:W3:Y:S02]  /*a420*/  LD.E R3, [R12.64+0xd0] ;  /* 0x0000d0060c037980 */ /* 0x008ee4000c101900 */
[----:B---3--:R-:W-:Y:S05]  /*a430*/  IMAD.U32 R3, R3, -0x20, RZ ;  /* 0xffffffe003037824 */ /* 0x008fea00078e00ff */
[C---:B------:R-:W-:Y:S02]  /*a440*/  LEA R128, P1, R3.reuse, R128, 0x1 ;  /* 0x0000008003807211 */ /* 0x040fe400078208ff */
[C---:B------:R-:W-:Y:S02]  /*a450*/  LEA R126, P0, R3.reuse, R126, 0x1 ;  /* 0x0000007e037e7211 */ /* 0x040fe400078008ff */
[C---:B------:R-:W-:Y:S02]  /*a460*/  LEA.HI.X.SX32 R129, R3.reuse, R129, 0x1, P1 ;  /* 0x0000008103817211 */ /* 0x040fe400008f0eff */
[----:B------:R-:W-:Y:S01]  /*a470*/  LEA.HI.X.SX32 R127, R3, R127, 0x1, P0 ;  /* 0x0000007f037f7211 */ /* 0x000fe200000f0eff */
[----:B------:R-:W-:-:S05]  /*a480*/  BRA `(.L_x_2743) ;  /* 0x000005f000007947 */ /* 0x000fca0003800000 */
.L_x_2717:
        /* <DEDUP_REMOVED lines=11> */
.L_x_2793:
[----:B------:R-:W-:Y:S05]  /*a540*/  BSYNC B0 ;  /* 0x0000000000007941 */ /* 0x000fea0003800000 */
.L_x_2792:
        /* <DEDUP_REMOVED lines=27> */
.L_x_2795:
[----:B------:R-:W-:Y:S05]  /*a700*/  BSYNC B0 ;  /* 0x0000000000007941 */ /* 0x000fea0003800000 */
.L_x_2794:
        /* <DEDUP_REMOVED lines=27> */
.L_x_2797:
[----:B------:R-:W-:Y:S05]  /*a8c0*/  BSYNC B0 ;  /* 0x0000000000007941 */ /* 0x000fea0003800000 */
.L_x_2796:
        /* <DEDUP_REMOVED lines=27> */
.L_x_2743:
[----:B------:R-:W-:Y:S05]  /*aa80*/  BSYNC B3 ;  /* 0x0000000000037941 */ /* 0x000fea0003800000 */
.L_x_2716:
        /* <DEDUP_REMOVED lines=89> */
.L_x_2799:
        /* <DEDUP_REMOVED lines=8> */
.L_x_2800:
[----:B------:R-:W-:Y:S05]  /*b0a0*/  BSYNC B0 ;  /* 0x0000000000007941 */ /* 0x000fea0003800000 */
.L_x_2798:
[----:B------:R-:W-:Y:S04]  /*b0b0*/  IADD3 R11, R11, -0x1, RZ ;  /* 0xffffffff0b0b7810 */ /* 0x000fe80007ffe0ff */
[----:B------:R-:W-:Y:S11]  /*b0c0*/  ISETP.GT.AND P0, PT, R11, R99, PT ;  /* 0x000000630b00720c */ /* 0x000ff60003f04270 */
[----:B------:R-:W-:Y:S02]  /*b0d0*/  @!UPT UIADD3 URZ, URZ, URZ, URZ ;  /* 0x0000003f3f3ff290 */ /* 0x000fe4000fffe03f */
[----:B------:R-:W-:-:S05]  /*b0e0*/  @P0 BRA `(.L_x_2801) ;  /* 0xffff7af000000947 */ /* 0x000fca000383ffff */
.L_x_2707:
        /* <DEDUP_REMOVED lines=20> */
[----:B------:R-:W-:Y:S02]  /*b230*/  IADD3 R3, P1, R3, R168, RZ ;  /* 0x000000a803037210 */ /* 0x000fe40007f3e0ff */
[----:B---3--:R-:W-:Y:S01]  /*b240*/  ISETP.NE.AND P4, PT, R0, RZ, PT ;  /* 0x000000ff0000720c */ /* 0x008fe20003f85270 */
[----:B------:R-:W-:Y:S01]  /*b250*/  IMAD.MOV.U32 R170, RZ, RZ, R168 ;  /* 0x000000ffffaa7224 */ /* 0x000fe200078e00a8 */
[----:B-----5:R-:W-:Y:S02]  /*b260*/  LEA R48, P2, R168, R174, 0x1 ;  /* 0x000000aea8307211 */ /* 0x020fe400078408ff */
[----:B------:R-:W-:Y:S01]  /*b270*/  LEA R5, P0, R172, R168, 0x5 ;  /* 0x000000a8ac057211 */ /* 0x000fe200078028ff */
[--C-:B------:R-:W-:Y:S01]  /*b280*/  IMAD.X R6, R19, 0x1, R171.reuse, P1 ;  /* 0x0000000113067824 */ /* 0x100fe200008e06ab */
[----:B------:R-:W-:Y:S01]  /*b290*/  LEA.HI.X R49, R168, R175, R171, 0x1, P2 ;  /* 0x000000afa8317211 */ /* 0x000fe200010f0cab */
[----:B------:R-:W-:Y:S01]  /*b2a0*/  IMAD R4, R173, 0x30, RZ ;  /* 0x00000030ad047824 */ /* 0x000fe200078e02ff */
[C---:B------:R-:W-:Y:S01]  /*b2b0*/  LEA.HI.X R8, R172.reuse, R171, R173, 0x5, P0 ;  /* 0x000000abac087211 */ /* 0x040fe200000f2cad */
[----:B------:R-:W-:Y:S01]  /*b2c0*/  IMAD.WIDE.U32 R170, R172, 0x30, R170 ;  /* 0x00000030acaa7825 */ /* 0x000fe200078e00aa */
[----:B------:R-:W-:-:S02]  /*b2d0*/  LEA R46, P1, R3, R174, 0x1 ;  /* 0x000000ae032e7211 */ /* 0x000fc400078208ff */
[----:B--2---:R-:W-:-:S04]  /*b2e0*/  LEA.HI R15, R7, R7, RZ, 0x1 ;  /* 0x00000007070f7211 */ /* 0x004fc800078f08ff */
[----:B------:R-:W-:Y:S01]  /*b2f0*/  SHF.R.S32.HI R15, RZ, 0x1, R15 ;  /* 0x00000001ff0f7819 */ /* 0x000fe2000001140f */
[----:B------:R-:W-:-:S04]  /*b300*/  IMAD.IADD R19, R210, 0x1, -R71 ;  /* 0x00000001d2137824 */ /* 0x000fc800078e0a47 */
[C---:B------:R-:W-:Y:S01]  /*b310*/  IMAD R18, R158.reuse, R15, R77 ;  /* 0x0000000f9e127224 */ /* 0x040fe200078e024d */
[-C--:B------:R-:W-:Y:S02]  /*b320*/  LEA R42, P0, R5, R174.reuse, 0x1 ;  /* 0x000000ae052a7211 */ /* 0x080fe400078008ff */
[-C--:B------:R-:W-:Y:S01]  /*b330*/  LEA.HI.X R47, R3, R175.reuse, R6, 0x1, P1 ;  /* 0x000000af032f7211 */ /* 0x080fe200008f0c06 */
[----:B------:R-:W-:Y:S01]  /*b340*/  IMAD.IADD R3, R171, 0x1, R4 ;  /* 0x00000001ab037824 */ /* 0x000fe200078e0204 */
[----:B------:R-:W-:Y:S02]  /*b350*/  LEA.HI.X R43, R5, R175, R8, 0x1, P0 ;  /* 0x000000af052b7211 */ /* 0x000fe400000f0c08 */
[----:B------:R-:W-:Y:S02]  /*b360*/  ISETP.GE.AND P0, PT, R158, R19, PT ;  /* 0x000000139e00720c */ /* 0x000fe40003f06270 */
[----:B------:R-:W-:Y:S01]  /*b370*/  LEA R40, P1, R170, R174, 0x1 ;  /* 0x000000aeaa287211 */ /* 0x000fe200078208ff */
[----:B------:R-:W-:Y:S01]  /*b380*/  IMAD.SHL.U32 R45, R15, 0x10, RZ ;  /* 0x000000100f2d7824 */ /* 0x000fe200078e00ff */
[----:B------:R-:W-:-:S02]  /*b390*/  ISETP.GT.AND P0, PT, R72, -0x8, !P0 ;  /* 0xfffffff84800780c */ /* 0x000fc40004704270 */
[----:B------:R-:W-:Y:S02]  /*b3a0*/  LEA.HI.X R41, R170, R175, R3, 0x1, P1 ;  /* 0x000000afaa297211 */ /* 0x000fe400008f0c03 */
[----:B----4-:R-:W-:-:S05]  /*b3b0*/  IADD3 R2, R2, R76, R71 ;  /* 0x0000004c02027210 */ /* 0x010fca0007ffe047 */
[----:B------:R-:W-:Y:S02]  /*b3c0*/  IMAD R21, R2, R15, RZ ;  /* 0x0000000f02157224 */ /* 0x000fe400078e02ff */
[----:B------:R-:W-:-:S03]  /*b3d0*/  IMAD.IADD R2, R77, 0x1, R18 ;  /* 0x000000014d027824 */ /* 0x000fc600078e0212 */
        /* <DEDUP_REMOVED lines=61> */
.L_x_2810:
[----:B------:R-:W-:Y:S05]  /*b7b0*/  BSYNC B0 ;  /* 0x0000000000007941 */ /* 0x000fea0003800000 */
.L_x_2809:
[----:B-----5:R3:W-:Y:S02]  /*b7c0*/  STS.128 [R211], R20 ;  /* 0x00000014d3007388 */ /* 0x0207e40000000c00 */
.L_x_2808:
[----:B------:R-:W-:Y:S05]  /*b7d0*/  BSYNC B1 ;  /* 0x0000000000017941 */ /* 0x000fea0003800000 */
.L_x_2807:
        /* <DEDUP_REMOVED lines=47> */
.L_x_2814:
[----:B------:R-:W-:Y:S05]  /*bad0*/  BSYNC B0 ;  /* 0x0000000000007941 */ /* 0x000fea0003800000 */
.L_x_2813:
[----:B-----5:R1:W-:Y:S02]  /*bae0*/  STS.128 [R211+0x2000], R20 ;  /* 0x00200014d3007388 */ /* 0x0203e40000000c00 */
.L_x_2812:
[----:B------:R-:W-:Y:S05]  /*baf0*/  BSYNC B1 ;  /* 0x0000000000017941 */ /* 0x000fea0003800000 */
.L_x_2811:
        /* <DEDUP_REMOVED lines=46> */
.L_x_2816:
[----:B------:R-:W-:Y:S05]  /*bde0*/  BSYNC B0 ;  /* 0x0000000000007941 */ /* 0x000fea0003800000 */
.L_x_2815:
[----:B-----5:R3:W-:Y:S02]  /*bdf0*/  STS.128 [R211+0x4000], R20 ;  /* 0x00400014d3007388 */ /* 0x0207e40000000c00 */
.L_x_2806:
[----:B------:R-:W-:Y:S05]  /*be00*/  BSYNC B2 ;  /* 0x0000000000027941 */ /* 0x000fea0003800000 */
.L_x_2805:
        /* <DEDUP_REMOVED lines=61> */
.L_x_2822:
[----:B------:R-:W-:Y:S05]  /*c1e0*/  BSYNC B0 ;  /* 0x0000000000007941 */ /* 0x000fea0003800000 */
.L_x_2821:
[----:B-----5:R3:W-:Y:S02]  /*c1f0*/  STS.128 [R211+0x800], R20 ;  /* 0x00080014d3007388 */ /* 0x0207e40000000c00 */
.L_x_2820:
[----:B------:R-:W-:Y:S05]  /*c200*/  BSYNC B1 ;  /* 0x0000000000017941 */ /* 0x000fea0003800000 */
.L_x_2819:
        /* <DEDUP_REMOVED lines=48> */
.L_x_2826:
[----:B------:R-:W-:Y:S05]  /*c510*/  BSYNC B0 ;  /* 0x0000000000007941 */ /* 0x000fea0003800000 */
.L_x_2825:
[----:B-----5:R3:W-:Y:S02]  /*c520*/  STS.128 [R211+0x2800], R20 ;  /* 0x00280014d3007388 */ /* 0x0207e40000000c00 */
.L_x_2824:
[----:B------:R-:W-:Y:S05]  /*c530*/  BSYNC B1 ;  /* 0x0000000000017941 */ /* 0x000fea0003800000 */
.L_x_2823:
[----:B------:R-:W-:-:S13]  /*c540*/  ISETP.GE.AND P0, PT, R9, R11, PT ;  /* 0x0000000b0900720c */ /* 0x000fda0003f06270 */
[----:B------:R1:W-:Y:S01]  /*c550*/  @P0 STS.128 [R211+0x4800], RZ ;  /* 0x004800ffd3000388 */ /* 0x0003e20000000c00 */
[----:B------:R-:W-:Y:S05]  /*c560*/  @P0 BRA `(.L_x_2818) ;  /* 0x000002c000000947 */ /* 0x000fea0003800000 */
[----:B-1----:R-:W5:Y:S01]  /*c570*/  LD.E.128 R44, [R46.64+0x100] ;  /* 0x000100062e2c7980 */ /* 0x002f62000c101d00 */
[----:B------:R-:W-:Y:S01]  /*c580*/  ISETP.GE.AND P0, PT, R9, R7, PT ;  /* 0x000000070900720c */ /* 0x000fe20003f06270 */
[----:B------:R-:W-:-:S12]  /*c590*/  BSSY B0, `(.L_x_2827) ;  /* 0x0000028000007945 */ /* 0x000fd80003800000 */
[----:B------:R-:W-:Y:S05]  /*c5a0*/  @P0 BRA `(.L_x_2828) ;  /* 0x0000026000000947 */ /* 0x000fea0003800000 */
[----:B--2---:R-:W2:Y:S04]  /*c5b0*/  LD.E.64 R2, [R34.64+0x80] ;  /* 0x0000800622027980 */ /* 0x004ea8000c101b00 */
[----:B---3--:R-:W3:Y:S01]  /*c5c0*/  LD.E.64 R4, [R32.64+0x80] ;  /* 0x0000800620047980 */ /* 0x008ee2000c101b00 */
        /* <DEDUP_REMOVED lines=36> */
.L_x_2828:
[----:B------:R-:W-:Y:S05]  /*c810*/  BSYNC B0 ;  /* 0x0000000000007941 */ /* 0x000fea0003800000 */
.L_x_2827:
[----:B-----5:R1:W-:Y:S02]  /*c820*/  STS.128 [R211+0x4800], R44 ;  /* 0x0048002cd3007388 */ /* 0x0203e40000000c00 */
.L_x_2818:
[----:B------:R-:W-:Y:S05]  /*c830*/  BSYNC B2 ;  /* 0x0000000000027941 */ /* 0x000fea0003800000 */
.L_x_2817:
        /* <DEDUP_REMOVED lines=24> */
[C---:B-----5:R-:W-:Y:S01]  /*c9c0*/  SHF.L.U32 R24, R21.reuse, 0x10, RZ ;  /* 0x0000001015187819 */ /* 0x060fe200000006ff */
[----:B------:R-:W-:Y:S01]  /*c9d0*/  IMAD.U32 R28, R22, 0x10000, RZ ;  /* 0x00010000161c7824 */ /* 0x000fe200078e00ff */
[----:B------:R-:W-:Y:S02]  /*c9e0*/  LOP3.LUT R0, R21, 0xffff0000, RZ, 0xc0, !PT ;  /* 0xffff000015007812 */ /* 0x000fe400078ec0ff */
[C---:B------:R-:W-:Y:S02]  /*c9f0*/  SHF.L.U32 R21, R20.reuse, 0x10, RZ ;  /* 0x0000001014157819 */ /* 0x040fe400000006ff */
[----:B------:R-:W-:-:S02]  /*ca00*/  LOP3.LUT R30, R20, 0xffff0000, RZ, 0xc0, !PT ;  /* 0xffff0000141e7812 */ /* 0x000fc400078ec0ff */
[C---:B------:R-:W-:Y:S02]  /*ca10*/  LOP3.LUT R29, R23.reuse, 0xffff0000, RZ, 0xc0, !PT ;  /* 0xffff0000171d7812 */ /* 0x040fe400078ec0ff */
[----:B------:R-:W-:Y:S02]  /*ca20*/  LOP3.LUT R34, R22, 0xffff0000, RZ, 0xc0, !PT ;  /* 0xffff000016227812 */ /* 0x000fe400078ec0ff */
[----:B------:R-:W-:Y:S02]  /*ca30*/  SHF.L.U32 R31, R23, 0x10, RZ ;  /* 0x00000010171f7819 */ /* 0x000fe400000006ff */
[C---:B--2---:R-:W-:Y:S01]  /*ca40*/  LOP3.LUT R20, R3.reuse, 0xffff0000, RZ, 0xc0, !PT ;  /* 0xffff000003147812 */ /* 0x044fe200078ec0ff */
[----:B------:R-:W-:Y:S01]  /*ca50*/  IMAD.U32 R3, R3, 0x10000, RZ ;  /* 0x0001000003037824 */ /* 0x000fe200078e00ff */
[----:B------:R-:W-:Y:S02]  /*ca60*/  LOP3.LUT R25, R2, 0xffff0000, RZ, 0xc0, !PT ;  /* 0xffff000002197812 */ /* 0x000fe400078ec0ff */
[----:B---3--:R-:W-:Y:S01]  /*ca70*/  LOP3.LUT R26, R5, 0xffff0000, RZ, 0xc0, !PT ;  /* 0xffff0000051a7812 */ /* 0x008fe200078ec0ff */
        /* <DEDUP_REMOVED lines=25> */
.L_x_2834:
[----:B------:R-:W-:Y:S05]  /*cc10*/  BSYNC B0 ;  /* 0x0000000000007941 */ /* 0x000fea0003800000 */
.L_x_2833:
[----:B-----5:R1:W-:Y:S02]  /*cc20*/  STS.128 [R211+0x1000], R20 ;  /* 0x00100014d3007388 */ /* 0x0203e40000000c00 */
.L_x_2832:
[----:B------:R-:W-:Y:S05]  /*cc30*/  BSYNC B1 ;  /* 0x0000000000017941 */ /* 0x000fea0003800000 */
.L_x_2831:
        /* <DEDUP_REMOVED lines=18> */
[C---:B---3--:R-:W-:Y:S01]  /*cd60*/  LOP3.LUT R20, R3.reuse, 0xffff0000, RZ, 0xc0, !PT ;  /* 0xffff000003147812 */ /* 0x048fe200078ec0ff */
[----:B------:R-:W-:Y:S01]  /*cd70*/  IMAD.U32 R3, R3, 0x10000, RZ ;  /* 0x0001000003037824 */ /* 0x000fe200078e00ff */
[----:B------:R-:W-:Y:S02]  /*cd80*/  LOP3.LUT R25, R2, 0xffff0000, RZ, 0xc0, !PT ;  /* 0xffff000002197812 */ /* 0x000fe400078ec0ff */
[----:B--2---:R-:W-:Y:S01]  /*cd90*/  LOP3.LUT R26, R5, 0xffff0000, RZ, 0xc0, !PT ;  /* 0xffff0000051a7812 */ /* 0x004fe200078ec0ff */
        /* <DEDUP_REMOVED lines=25> */
.L_x_2838:
[----:B------:R-:W-:Y:S05]  /*cf30*/  BSYNC B0 ;  /* 0x0000000000007941 */ /* 0x000fea0003800000 */
.L_x_2837:
[----:B-----5:R3:W-:Y:S02]  /*cf40*/  STS.128 [R211+0x3000], R20 ;  /* 0x00300014d3007388 */ /* 0x0207e40000000c00 */
.L_x_2836:
[----:B------:R-:W-:Y:S05]  /*cf50*/  BSYNC B1 ;  /* 0x0000000000017941 */ /* 0x000fea0003800000 */
.L_x_2835:
        /* <DEDUP_REMOVED lines=8> */
[----:B--2---:R1:W2:Y:S01]  /*cfe0*/  LD.E.64 R4, [R32.64+0x80] ;  /* 0x0000800620047980 */ /* 0x0042a2000c101b00 */
[C---:B-----5:R-:W-:Y:S01]  /*cff0*/  SHF.L.U32 R24, R21.reuse, 0x10, RZ ;  /* 0x0000001015187819 */ /* 0x060fe200000006ff */
[----:B------:R-:W-:Y:S01]  /*d000*/  IMAD.U32 R28, R22, 0x10000, RZ ;  /* 0x00010000161c7824 */ /* 0x000fe200078e00ff */
[----:B------:R-:W-:Y:S02]  /*d010*/  LOP3.LUT R0, R21, 0xffff0000, RZ, 0xc0, !PT ;  /* 0xffff000015007812 */ /* 0x000fe400078ec0ff */
[C---:B------:R-:W-:Y:S02]  /*d020*/  SHF.L.U32 R21, R20.reuse, 0x10, RZ ;  /* 0x0000001014157819 */ /* 0x040fe400000006ff */
[----:B------:R-:W-:-:S02]  /*d030*/  LOP3.LUT R30, R20, 0xffff0000, RZ, 0xc0, !PT ;  /* 0xffff0000141e7812 */ /* 0x000fc400078ec0ff */
[C---:B------:R-:W-:Y:S02]  /*d040*/  LOP3.LUT R29, R23.reuse, 0xffff0000, RZ, 0xc0, !PT ;  /* 0xffff0000171d7812 */ /* 0x040fe400078ec0ff */
[----:B------:R-:W-:Y:S02]  /*d050*/  SHF.L.U32 R31, R23, 0x10, RZ ;  /* 0x00000010171f7819 */ /* 0x000fe400000006ff */
[----:B-1----:R-:W-:Y:S02]  /*d060*/  LOP3.LUT R32, R22, 0xffff0000, RZ, 0xc0, !PT ;  /* 0xffff000016207812 */ /* 0x002fe400078ec0ff */
        /* <DEDUP_REMOVED lines=29> */
.L_x_2840:
[----:B------:R-:W-:Y:S05]  /*d240*/  BSYNC B0 ;  /* 0x0000000000007941 */ /* 0x000fea0003800000 */
.L_x_2839:
[----:B-----5:R3:W-:Y:S02]  /*d250*/  STS.128 [R211+0x5000], R20 ;  /* 0x00500014d3007388 */ /* 0x0207e40000000c00 */
.L_x_2830:
[----:B------:R-:W-:Y:S05]  /*d260*/  BSYNC B2 ;  /* 0x0000000000027941 */ /* 0x000fea0003800000 */
.L_x_2829:
        /* <DEDUP_REMOVED lines=44> */
[----:B------:R-:W-:Y:S02]  /*d530*/  FMUL.FTZ R2, R22, R3 ;  /* 0x0000000316027220 */ /* 0x000fe40000410000 */
[C---:B------:R-:W-:Y:S02]  /*d540*/  FMUL.FTZ R0, R28.reuse, R19 ;  /* 0x000000131c007220 */ /* 0x040fe40000410000 */
[----:B------:R-:W-:Y:S02]  /*d550*/  FMUL.FTZ R23, R23, R20 ;  /* 0x0000001417177220 */ /* 0x000fe40000410000 */
[----:B------:R-:W-:-:S02]  /*d560*/  FMUL.FTZ R28, R28, R21 ;  /* 0x000000151c1c7220 */ /* 0x000fc40000410000 */
[----:B------:R-:W-:Y:S02]  /*d570*/  FMUL.FTZ R22, R22, R15 ;  /* 0x0000000f16167220 */ /* 0x000fe40000410000 */
[C---:B------:R-:W-:Y:S02]  /*d580*/  FFMA.FTZ R29, R26.reuse, R20, -R29 ;  /* 0x000000141a1d7223 */ /* 0x040fe4000001081d */
[----:B------:R-:W-:Y:S02]  /*d590*/  FFMA.FTZ R26, R26, R17, R23 ;  /* 0x000000111a1a7223 */ /* 0x000fe40000010017 */
[C---:B------:R-:W-:Y:S01]  /*d5a0*/  FFMA.FTZ R0, R16.reuse, R21, -R0 ;  /* 0x0000001510007223 */ /* 0x040fe20000010800 */
[----:B------:R-:W-:Y:S01]  /*d5b0*/  F2FP.BF16.PACK_AB R21, R5, R18 ;  /* 0x000000120515723e */ /* 0x000fe200000010ff */
[----:B------:R-:W-:Y:S01]  /*d5c0*/  FFMA.FTZ R19, R16, R19, R28 ;  /* 0x0000001310137223 */ /* 0x000fe2000001001c */
[----:B------:R-:W-:Y:S01]  /*d5d0*/  F2FP.BF16.PACK_AB R23, R26, R29 ;  /* 0x0000001d1a17723e */ /* 0x000fe200000010ff */
[----:B------:R-:W-:-:S02]  /*d5e0*/  FFMA.FTZ R2, R27, R15, -R2 ;  /* 0x0000000f1b027223 */ /* 0x000fc40000010802 */
[----:B------:R-:W-:Y:S01]  /*d5f0*/  FFMA.FTZ R3, R27, R3, R22 ;  /* 0x000000031b037223 */ /* 0x000fe20000010016 */
[----:B------:R-:W-:-:S04]  /*d600*/  F2FP.BF16.PACK_AB R20, R19, R0 ;  /* 0x000000001314723e */ /* 0x000fc800000010ff */
[----:B------:R-:W-:Y:S02]  /*d610*/  F2FP.BF16.PACK_AB R22, R3, R2 ;  /* 0x000000020316723e */ /* 0x000fe400000010ff */
.L_x_2845:
[----:B------:R-:W-:Y:S05]  /*d620*/  BSYNC B0 ;  /* 0x0000000000007941 */ /* 0x000fea0003800000 */
.L_x_2844:
[----:B-----5:R3:W-:Y:S02]  /*d630*/  STS.128 [R211+0x1800], R20 ;  /* 0x00180014d3007388 */ /* 0x0207e40000000c00 */
.L_x_2843:
[----:B------:R-:W-:Y:S05]  /*d640*/  BSYNC B1 ;  /* 0x0000000000017941 */ /* 0x000fea0003800000 */
.L_x_2842:
[----:B------:R-:W-:Y:S01]  /*d650*/  ISETP.GE.AND P0, PT, R10, R11, PT ;  /* 0x0000000b0a00720c */ /* 0x000fe20003f06270 */
[----:B------:R-:W-:-:S12]  /*d660*/  BSSY B1, `(.L_x_2846) ;  /* 0x0000031000017945 */ /* 0x000fd80003800000 */
[----:B------:R1:W-:Y:S01]  /*d670*/  @P0 STS.128 [R211+0x3800], RZ ;  /* 0x003800ffd3000388 */ /* 0x0003e20000000c00 */
[----:B------:R-:W-:Y:S05]  /*d680*/  @P0 BRA `(.L_x_2847) ;  /* 0x000002e000000947 */ /* 0x000fea0003800000 */
[----:B------:R1:W5:Y:S01]  /*d690*/  LD.E.128 R16, [R40.64+0x80] ;  /* 0x0000800628107980 */ /* 0x000362000c101d00 */
[----:B------:R-:W-:Y:S01]  /*d6a0*/  ISETP.GE.AND P0, PT, R10, R7, PT ;  /* 0x000000070a00720c */ /* 0x000fe20003f06270 */
[----:B------:R-:W-:-:S12]  /*d6b0*/  BSSY B0, `(.L_x_2848) ;  /* 0x000002a000007945 */ /* 0x000fd80003800000 */
[----:B------:R-:W-:Y:S05]  /*d6c0*/  @P0 BRA `(.L_x_2849) ;  /* 0x0000028000000947 */ /* 0x000fea0003800000 */
[----:B--2---:R-:W2:Y:S04]  /*d6d0*/  LD.E.64 R2, [R30.64+0x40] ;  /* 0x000040061e027980 */ /* 0x004ea8000c101b00 */
[----:B---3--:R-:W3:Y:S01]  /*d6e0*/  LD.E.64 R14, [R24.64+0x40] ;  /* 0x00004006180e7980 */ /* 0x008ee2000c101b00 */
[C---:B-1---5:R-:W-:Y:S01]  /*d6f0*/  IMAD.U32 R23, R19.reuse, 0x10000, RZ ;  /* 0x0001000013177824 */ /* 0x062fe200078e00ff */
[----:B------:R-:W-:Y:S02]  /*d700*/  LOP3.LUT R22, R19, 0xffff0000, RZ, 0xc0, !PT ;  /* 0xffff000013167812 */ /* 0x000fe400078ec0ff */
[C---:B------:R-:W-:Y:S02]  /*d710*/  LOP3.LUT R0, R17.reuse, 0xffff0000, RZ, 0xc0, !PT ;  /* 0xffff000011007812 */ /* 0x040fe400078ec0ff */
[----:B------:R-:W-:-:S02]  /*d720*/  SHF.L.U32 R5, R17, 0x10, RZ ;  /* 0x0000001011057819 */ /* 0x000fc400000006ff */
[C---:B------:R-:W-:Y:S02]  /*d730*/  SHF.L.U32 R10, R16.reuse, 0x10, RZ ;  /* 0x00000010100a7819 */ /* 0x040fe400000006ff */
[----:B------:R-:W-:Y:S02]  /*d740*/  LOP3.LUT R27, R16, 0xffff0000, RZ, 0xc0, !PT ;  /* 0xffff0000101b7812 */ /* 0x000fe400078ec0ff */
[C---:B------:R-:W-:Y:S02]  /*d750*/  SHF.L.U32 R26, R18.reuse, 0x10, RZ ;  /* 0x00000010121a7819 */ /* 0x040fe400000006ff */
[----:B------:R-:W-:Y:S02]  /*d760*/  LOP3.LUT R28, R18, 0xffff0000, RZ, 0xc0, !PT ;  /* 0xffff0000121c7812 */ /* 0x000fe400078ec0ff */
[C---:B--2---:R-:W-:Y:S01]  /*d770*/  LOP3.LUT R19, R2.reuse, 0xffff0000, RZ, 0xc0, !PT ;  /* 0xffff000002137812 */ /* 0x044fe200078ec0ff */
[----:B------:R-:W-:Y:S01]  /*d780*/  IMAD.U32 R2, R2, 0x10000, RZ ;  /* 0x0001000002027824 */ /* 0x000fe200078e00ff */
[----:B------:R-:W-:-:S02]  /*d790*/  LOP3.LUT R17, R3, 0xffff0000, RZ, 0xc0, !PT ;  /* 0xffff000003117812 */ /* 0x000fc400078ec0ff */
[----:B---3--:R-:W-:Y:S01]  /*d7a0*/  LOP3.LUT R21, R14, 0xffff0000, RZ, 0xc0, !PT ;  /* 0xffff00000e157812 */ /* 0x008fe200078ec0ff */
[----:B------:R-:W-:Y:S01]  /*d7b0*/  FMUL.FTZ R16, R0, R19 ;  /* 0x0000001300107220 */ /* 0x000fe20000410000 */
[----:B------:R-:W-:Y:S01]  /*d7c0*/  LOP3.LUT R20, R15, 0xffff0000, RZ, 0xc0, !PT ;  /* 0xffff00000f147812 */ /* 0x000fe200078ec0ff */
[----:B------:R-:W-:Y:S01]  /*d7d0*/  FMUL.FTZ R18, R22, R17 ;  /* 0x0000001116127220 */ /* 0x000fe20000410000 */
[----:B------:R-:W-:Y:S01]  /*d7e0*/  SHF.L.U32 R14, R14, 0x10, RZ ;  /* 0x000000100e0e7819 */ /* 0x000fe200000006ff */
[-C--:B------:R-:W-:Y:S01]  /*d7f0*/  FMUL.FTZ R0, R0, R21.reuse ;  /* 0x0000001500007220 */ /* 0x080fe20000410000 */
[----:B------:R-:W-:Y:S01]  /*d800*/  SHF.L.U32 R3, R3, 0x10, RZ ;  /* 0x0000001003037819 */ /* 0x000fe200000006ff */
[----:B------:R-:W-:Y:S02]  /*d810*/  FFMA.FTZ R16, R5, R21, -R16 ;  /* 0x0000001505107223 */ /* 0x000fe40000010810 */
[----:B------:R-:W-:Y:S02]  /*d820*/  FMUL.FTZ R22, R22, R20 ;  /* 0x0000001416167220 */ /* 0x000fe40000410000 */
[----:B------:R-:W-:-:S02]  /*d830*/  IMAD.U32 R15, R15, 0x10000, RZ ;  /* 0x000100000f0f7824 */ /* 0x000fc400078e00ff */
[----:B------:R-:W-:Y:S02]  /*d840*/  FFMA.FTZ R5, R5, R19, R0 ;  /* 0x0000001305057223 */ /* 0x000fe40000010000 */
[C---:B------:R-:W-:Y:S02]  /*d850*/  FMUL.FTZ R19, R27.reuse, R2 ;  /* 0x000000021b137220 */ /* 0x040fe40000410000 */
[----:B------:R-:W-:Y:S02]  /*d860*/  FMUL.FTZ R27, R27, R14 ;  /* 0x0000000e1b1b7220 */ /* 0x000fe40000410000 */
[----:B------:R-:W-:Y:S02]  /*d870*/  FMUL.FTZ R0, R28, R3 ;  /* 0x000000031c007220 */ /* 0x000fe40000410000 */
[C---:B------:R-:W-:Y:S02]  /*d880*/  FFMA.FTZ R18, R23.reuse, R20, -R18 ;  /* 0x0000001417127223 */ /* 0x040fe40000010812 */
[----:B------:R-:W-:-:S02]  /*d890*/  FFMA.FTZ R17, R23, R17, R22 ;  /* 0x0000001117117223 */ /* 0x000fc40000010016 */
[-C--:B------:R-:W-:Y:S02]  /*d8a0*/  FMUL.FTZ R28, R28, R15.reuse ;  /* 0x0000000f1c1c7220 */ /* 0x080fe40000410000 */
[C---:B------:R-:W-:Y:S02]  /*d8b0*/  FFMA.FTZ R19, R10.reuse, R14, -R19 ;  /* 0x0000000e0a137223 */ /* 0x040fe40000010813 */
[----:B------:R-:W-:Y:S01]  /*d8c0*/  FFMA.FTZ R2, R10, R2, R27 ;  /* 0x000000020a027223 */ /* 0x000fe2000001001b */
[----:B------:R-:W-:Y:S01]  /*d8d0*/  F2FP.BF16.PACK_AB R10, R5, R16 ;  /* 0x00000010050a723e */ /* 0x000fe200000010ff */
[C---:B------:R-:W-:Y:S01]  /*d8e0*/  FFMA.FTZ R0, R26.reuse, R15, -R0 ;  /* 0x0000000f1a007223 */ /* 0x040fe20000010800 */
[----:B------:R-:W-:Y:S01]  /*d8f0*/  F2FP.BF16.PACK_AB R5, R17, R18 ;  /* 0x000000121105723e */ /* 0x000fe200000010ff */
[----:B------:R-:W-:Y:S01]  /*d900*/  FFMA.FTZ R3, R26, R3, R28 ;  /* 0x000000031a037223 */ /* 0x000fe2000001001c */
[----:B------:R-:W-:Y:S02]  /*d910*/  F2FP.BF16.PACK_AB R16, R2, R19 ;  /* 0x000000130210723e */ /* 0x000fe400000010ff */
[----:B------:R-:W-:-:S02]  /*d920*/  MOV R17, R10 ;  /* 0x0000000a00117202 */ /* 0x000fc40000000f00 */
[----:B------:R-:W-:Y:S02]  /*d930*/  F2FP.BF16.PACK_AB R18, R3, R0 ;  /* 0x000000000312723e */ /* 0x000fe400000010ff */
[----:B------:R-:W-:Y:S02]  /*d940*/  MOV R19, R5 ;  /* 0x0000000500137202 */ /* 0x000fe40000000f00 */
.L_x_2849:
[----:B------:R-:W-:Y:S05]  /*d950*/  BSYNC B0 ;  /* 0x0000000000007941 */ /* 0x000fea0003800000 */
.L_x_2848:
[----:B-----5:R1:W-:Y:S02]  /*d960*/  STS.128 [R211+0x3800], R16 ;  /* 0x00380010d3007388 */ /* 0x0203e40000000c00 */
.L_x_2847:
[----:B------:R-:W-:Y:S05]  /*d970*/  BSYNC B1 ;  /* 0x0000000000017941 */ /* 0x000fea0003800000 */
.L_x_2846:
        /* <DEDUP_REMOVED lines=40> */
[----:B------:R-:W-:Y:S01]  /*dc00*/  FFMA.FTZ R9, R20, R11, -R9 ;  /* 0x0000000b14097223 */ /* 0x000fe20000010809 */
[----:B------:R-:W-:Y:S01]  /*dc10*/  F2FP.BF16.PACK_AB R43, R18, R21 ;  /* 0x00000015122b723e */ /* 0x000fe200000010ff */
[----:B------:R-:W-:Y:S01]  /*dc20*/  FFMA.FTZ R42, R20, R3, R42 ;  /* 0x00000003142a7223 */ /* 0x000fe2000001002a */
[----:B------:R-:W-:-:S04]  /*dc30*/  F2FP.BF16.PACK_AB R40, R7, R0 ;  /* 0x000000000728723e */ /* 0x000fc800000010ff */
[----:B------:R-:W-:Y:S02]  /*dc40*/  F2FP.BF16.PACK_AB R42, R42, R9 ;  /* 0x000000092a2a723e */ /* 0x000fe400000010ff */
.L_x_2851:
[----:B------:R-:W-:Y:S05]  /*dc50*/  BSYNC B0 ;  /* 0x0000000000007941 */ /* 0x000fea0003800000 */
.L_x_2850:
[----:B-----5:R1:W-:Y:S01]  /*dc60*/  STS.128 [R211+0x5800], R40 ;  /* 0x00580028d3007388 */ /* 0x0203e20000000c00 */
[----:B------:R-:W-:Y:S05]  /*dc70*/  BRA `(.L_x_2841) ;  /* 0x00004de000007947 */ /* 0x000fea0003800000 */
.L_x_2804:
        /* <DEDUP_REMOVED lines=32> */
[----:B------:R-:W-:Y:S02]  /*de80*/  LOP3.LUT R8, R34, 0xffff0000, RZ, 0xc0, !PT ;  /* 0xffff000022087812 */ /* 0x000fe400078ec0ff */
[C---:B------:R-:W-:Y:S02]  /*de90*/  LOP3.LUT R3, R33.reuse, 0xffff0000, RZ, 0xc0, !PT ;  /* 0xffff000021037812 */ /* 0x040fe400078ec0ff */
[----:B------:R-:W-:Y:S02]  /*dea0*/  SHF.L.U32 R32, R33, 0x10, RZ ;  /* 0x0000001021207819 */ /* 0x000fe400000006ff */
[----:B------:R-:W-:-:S02]  /*deb0*/  LOP3.LUT R6, R35, 0xffff0000, RZ, 0xc0, !PT ;  /* 0xffff000023067812 */ /* 0x000fc400078ec0ff */
[----:B------:R-:W-:Y:S02]  /*dec0*/  SHF.L.U32 R34, R35, 0x10, RZ ;  /* 0x0000001023227819 */ /* 0x000fe400000006ff */
[C---:B---3--:R-:W-:Y:S01]  /*ded0*/  SHF.L.U32 R18, R21.reuse, 0x10, RZ ;  /* 0x0000001015127819 */ /* 0x048fe200000006ff */
[----:B------:R-:W-:Y:S01]  /*dee0*/  IMAD.U32 R33, R20, 0x10000, RZ ;  /* 0x0001000014217824 */ /* 0x000fe200078e00ff */
[----:B------:R-:W-:Y:S01]  /*def0*/  LOP3.LUT R44, R21, 0xffff0000, RZ, 0xc0, !PT ;  /* 0xffff0000152c7812 */ /* 0x000fe200078ec0ff */
[----:B------:R-:W-:Y:S01]  /*df00*/  IMAD.U32 R35, R22, 0x10000, RZ ;  /* 0x0001000016237824 */ /* 0x000fe200078e00ff */
[C---:B------:R-:W-:Y:S02]  /*df10*/  SHF.L.U32 R21, R23.reuse, 0x10, RZ ;  /* 0x0000001017157819 */ /* 0x040fe400000006ff */
[----:B------:R-:W-:Y:S02]  /*df20*/  LOP3.LUT R52, R23, 0xffff0000, RZ, 0xc0, !PT ;  /* 0xffff000017347812 */ /* 0x000fe400078ec0ff */
[----:B------:R-:W-:-:S02]  /*df30*/  LOP3.LUT R20, R20, 0xffff0000, RZ, 0xc0, !PT ;  /* 0xffff000014147812 */ /* 0x000fc400078ec0ff */
[C---:B----4-:R-:W-:Y:S01]  /*df40*/  SHF.L.U32 R23, R25.reuse, 0x10, RZ ;  /* 0x0000001019177819 */ /* 0x050fe200000006ff */
[----:B------:R-:W-:Y:S01]  /*df50*/  IMAD.U32 R50, R24, 0x10000, RZ ;  /* 0x0001000018327824 */ /* 0x000fe200078e00ff */
[----:B------:R-:W-:Y:S01]  /*df60*/  LOP3.LUT R53, R25, 0xffff0000, RZ, 0xc0, !PT ;  /* 0xffff000019357812 */ /* 0x000fe200078ec0ff */
        /* <DEDUP_REMOVED lines=11> */
[----:B------:R-:W-:Y:S01]  /*e020*/  @!P1 FADD.FTZ R53, -R53, -RZ ;  /* 0x800000ff35359221 */ /* 0x000fe20000010100 */
[----:B--2---:R-:W-:Y:S01]  /*e030*/  LOP3.LUT R26, R30, 0xffff0000, RZ, 0xc0, !PT ;  /* 0xffff00001e1a7812 */ /* 0x004fe200078ec0ff */
[----:B------:R-:W-:Y:S01]  /*e040*/  FMUL.FTZ R51, R20, R51 ;  /* 0x0000003314337220 */ /* 0x000fe20000410000 */
[----:B------:R-:W-:Y:S01]  /*e050*/  LOP3.LUT R20, R28, 0xffff0000, RZ, 0xc0, !PT ;  /* 0xffff00001c147812 */ /* 0x000fe200078ec0ff */
[----:B------:R-:W-:Y:S02]  /*e060*/  @!P1 FADD.FTZ R58, -R58, -RZ ;  /* 0x800000ff3a3a9221 */ /* 0x000fe40000010100 */
[----:B------:R-:W-:Y:S02]  /*e070*/  @!P1 FADD.FTZ R27, -R27, -RZ ;  /* 0x800000ff1b1b9221 */ /* 0x000fe40000010100 */
[----:B------:R-:W-:Y:S02]  /*e080*/  FMUL.FTZ R25, R22, R25 ;  /* 0x0000001916197220 */ /* 0x000fe40000410000 */
[----:B------:R-:W-:Y:S01]  /*e090*/  FMUL.FTZ R23, R18, R23 ;  /* 0x0000001712177220 */ /* 0x000fe20000410000 */
[C---:B------:R-:W-:Y:S01]  /*e0a0*/  SHF.L.U32 R18, R29.reuse, 0x10, RZ ;  /* 0x000000101d127819 */ /* 0x040fe200000006ff */
        /* <DEDUP_REMOVED lines=19> */
[----:B------:R-:W-:-:S03]  /*e1e0*/  FFMA.FTZ R25, R8, R26, R25 ;  /* 0x0000001a08197223 */ /* 0x000fc60000010019 */
[----:B------:R-:W-:Y:S02]  /*e1f0*/  F2FP.BF16.PACK_AB R35, R6, R21 ;  /* 0x000000150623723e */ /* 0x000fe400000010ff */
[----:B------:R-:W-:Y:S02]  /*e200*/  F2FP.BF16.PACK_AB R34, R25, R14 ;  /* 0x0000000e1922723e */ /* 0x000fe400000010ff */
.L_x_2857:
[----:B------:R-:W-:Y:S05]  /*e210*/  BSYNC B0 ;  /* 0x0000000000007941 */ /* 0x000fea0003800000 */
.L_x_2856:
[----:B-----5:R3:W-:Y:S02]  /*e220*/  STS.128 [R211], R32 ;  /* 0x00000020d3007388 */ /* 0x0207e40000000c00 */
.L_x_2855:
[----:B------:R-:W-:Y:S05]  /*e230*/  BSYNC B1 ;  /* 0x0000000000017941 */ /* 0x000fea0003800000 */
.L_x_2854:
        /* <DEDUP_REMOVED lines=35> */
[C---:B--2---:R-:W-:Y:S01]  /*e470*/  SHF.L.U32 R18, R21.reuse, 0x10, RZ ;  /* 0x0000001015127819 */ /* 0x044fe200000006ff */
[----:B------:R-:W-:Y:S01]  /*e480*/  IMAD.U32 R33, R20, 0x10000, RZ ;  /* 0x0001000014217824 */ /* 0x000fe200078e00ff */
[----:B------:R-:W-:Y:S01]  /*e490*/  LOP3.LUT R44, R21, 0xffff0000, RZ, 0xc0, !PT ;  /* 0xffff0000152c7812 */ /* 0x000fe200078ec0ff */
[----:B------:R-:W-:Y:S01]  /*e4a0*/  IMAD.U32 R35, R22, 0x10000, RZ ;  /* 0x0001000016237824 */ /* 0x000fe200078e00ff */
[C---:B------:R-:W-:Y:S02]  /*e4b0*/  SHF.L.U32 R21, R23.reuse, 0x10, RZ ;  /* 0x0000001017157819 */ /* 0x040fe400000006ff */
[----:B------:R-:W-:Y:S02]  /*e4c0*/  LOP3.LUT R52, R23, 0xffff0000, RZ, 0xc0, !PT ;  /* 0xffff000017347812 */ /* 0x000fe400078ec0ff */
[----:B------:R-:W-:-:S02]  /*e4d0*/  LOP3.LUT R20, R20, 0xffff0000, RZ, 0xc0, !PT ;  /* 0xffff000014147812 */ /* 0x000fc400078ec0ff */
[C---:B---3--:R-:W-:Y:S01]  /*e4e0*/  SHF.L.U32 R23, R25.reuse, 0x10, RZ ;  /* 0x0000001019177819 */ /* 0x048fe200000006ff */
        /* <DEDUP_REMOVED lines=14> */
[----:B----4-:R-:W-:Y:S01]  /*e5d0*/  LOP3.LUT R26, R30, 0xffff0000, RZ, 0xc0, !PT ;  /* 0xffff00001e1a7812 */ /* 0x010fe200078ec0ff */
        /* <DEDUP_REMOVED lines=29> */
.L_x_2861:
[----:B------:R-:W-:Y:S05]  /*e7b0*/  BSYNC B0 ;  /* 0x0000000000007941 */ /* 0x000fea0003800000 */
.L_x_2860:
[----:B-----5:R1:W-:Y:S02]  /*e7c0*/  STS.128 [R211+0x2000], R32 ;  /* 0x00200020d3007388 */ /* 0x0203e40000000c00 */
.L_x_2859:
[----:B------:R-:W-:Y:S05]  /*e7d0*/  BSYNC B1 ;  /* 0x0000000000017941 */ /* 0x000fea0003800000 */
.L_x_2858:
        /* <DEDUP_REMOVED lines=41> */
[C---:B--2---:R-:W-:Y:S01]  /*ea70*/  SHF.L.U32 R23, R25.reuse, 0x10, RZ ;  /* 0x0000001019177819 */ /* 0x044fe200000006ff */
[----:B-1----:R-:W-:Y:S01]  /*ea80*/  IMAD.U32 R48, R24, 0x10000, RZ ;  /* 0x0001000018307824 */ /* 0x002fe200078e00ff */
        /* <DEDUP_REMOVED lines=43> */
.L_x_2863:
[----:B------:R-:W-:Y:S05]  /*ed40*/  BSYNC B0 ;  /* 0x0000000000007941 */ /* 0x000fea0003800000 */
.L_x_2862:
[----:B-----5:R3:W-:Y:S02]  /*ed50*/  STS.128 [R211+0x4000], R32 ;  /* 0x00400020d3007388 */ /* 0x0207e40000000c00 */
.L_x_2853:
[----:B------:R-:W-:Y:S05]  /*ed60*/  BSYNC B2 ;  /* 0x0000000000027941 */ /* 0x000fea0003800000 */
.L_x_2852:
        /* <DEDUP_REMOVED lines=19> */
[----:B------:R-:W-:-:S03]  /*eea0*/  @P0 IMAD.MOV R5, RZ, RZ, -R15 ;  /* 0x000000ffff050224 */ /* 0x000fc600078e0a0f */
[----:B------:R-:W-:-:S04]  /*eeb0*/  IADD3 R23, P1, R21, R4, RZ ;  /* 0x0000000415177210 */ /* 0x000fc80007f3e0ff */
[----:B------:R-:W-:Y:S02]  /*eec0*/  LEA.HI.X.SX32 R21, R21, R3, 0x1, P1 ;  /* 0x0000000315157211 */ /* 0x000fe400008f0eff */
[----:B------:R-:W-:-:S04]  /*eed0*/  LEA R24, P1, R23, R36, 0x1 ;  /* 0x0000002417187211 */ /* 0x000fc800078208ff */
[----:B------:R-:W-:Y:S01]  /*eee0*/  LEA.HI.X R25, R23, R37, R21, 0x1, P1 ;  /* 0x0000002517197211 */ /* 0x000fe200008f0c15 */
[----:B------:R-:W-:-:S04]  /*eef0*/  IMAD.WIDE R20, R5, 0x2, R46 ;  /* 0x0000000205147825 */ /* 0x000fc800078e022e */
[----:B------:R-:W-:Y:S01]  /*ef00*/  IMAD.MOV.U32 R5, RZ, RZ, RZ ;  /* 0x000000ffff057224 */ /* 0x000fe200078e00ff */
[----:B------:R-:W-:Y:S01]  /*ef10*/  @P0 IADD3 R5, -R15, RZ, RZ ;  /* 0x000000ff0f050210 */ /* 0x000fe20007ffe1ff */
[----:B------:R-:W3:Y:S03]  /*ef20*/  LD.E.128 R24, [R24.64] ;  /* 0x0000000618187980 */ /* 0x000ee6000c101d00 */
[C---:B------:R-:W-:Y:S01]  /*ef30*/  IADD3 R29, P1, R5.reuse, R4, RZ ;  /* 0x00000004051d7210 */ /* 0x040fe20007f3e0ff */
[----:B--2---:R-:W2:Y:S03]  /*ef40*/  LD.E.128 R20, [R20.64] ;  /* 0x0000000614147980 */ /* 0x004ea6000c101d00 */
[----:B------:R-:W-:Y:S02]  /*ef50*/  LEA.HI.X.SX32 R3, R5, R3, 0x1, P1 ;  /* 0x0000000305037211 */ /* 0x000fe400008f0eff */
[----:B------:R-:W-:-:S04]  /*ef60*/  LEA R28, P1, R29, R38, 0x1 ;  /* 0x000000261d1c7211 */ /* 0x000fc800078208ff */
[----:B------:R-:W-:-:S06]  /*ef70*/  LEA.HI.X R29, R29, R39, R3, 0x1, P1 ;  /* 0x000000271d1d7211 */ /* 0x000fcc00008f0c03 */
[----:B----4-:R-:W4:Y:S01]  /*ef80*/  LD.E.128 R28, [R28.64] ;  /* 0x000000061c1c7980 */ /* 0x010f22000c101d00 */
        /* <DEDUP_REMOVED lines=28> */
[----:B------:R-:W-:Y:S01]  /*f150*/  FMUL.FTZ R49, R49, R24 ;  /* 0x0000001831317220 */ /* 0x000fe20000410000 */
[C---:B------:R-:W-:Y:S01]  /*f160*/  SHF.L.U32 R22, R23.reuse, 0x10, RZ ;  /* 0x0000001017167819 */ /* 0x040fe200000006ff */
[----:B------:R-:W-:Y:S01]  /*f170*/  @!P0 FADD.FTZ R44, -R44, -RZ ;  /* 0x800000ff2c2c8221 */ /* 0x000fe20000010100 */
[----:B------:R-:W-:Y:S01]  /*f180*/  LOP3.LUT R50, R23, 0xffff0000, RZ, 0xc0, !PT ;  /* 0xffff000017327812 */ /* 0x000fe200078ec0ff */
[----:B------:R-:W-:Y:S01]  /*f190*/  @!P0 FADD.FTZ R27, -R27, -RZ ;  /* 0x800000ff1b1b8221 */ /* 0x000fe20000010100 */
[----:B----4-:R-:W-:Y:S01]  /*f1a0*/  LOP3.LUT R23, R28, 0xffff0000, RZ, 0xc0, !PT ;  /* 0xffff00001c177812 */ /* 0x010fe200078ec0ff */
        /* <DEDUP_REMOVED lines=26> */
.L_x_2869:
[----:B------:R-:W-:Y:S05]  /*f350*/  BSYNC B0 ;  /* 0x0000000000007941 */ /* 0x000fea0003800000 */
.L_x_2868:
[----:B-----5:R3:W-:Y:S02]  /*f360*/  STS.128 [R211+0x800], R32 ;  /* 0x00080020d3007388 */ /* 0x0207e40000000c00 */
.L_x_2867:
[----:B------:R-:W-:Y:S05]  /*f370*/  BSYNC B1 ;  /* 0x0000000000017941 */ /* 0x000fea0003800000 */
.L_x_2866:
        /* <DEDUP_REMOVED lines=25> */
[----:B--2---:R-:W2:Y:S03]  /*f510*/  LD.E.128 R20, [R20.64+0x80] ;  /* 0x0000800614147980 */ /* 0x004ea6000c101d00 */
        /* <DEDUP_REMOVED lines=64> */
.L_x_2873:
[----:B------:R-:W-:Y:S05]  /*f920*/  BSYNC B0 ;  /* 0x0000000000007941 */ /* 0x000fea0003800000 */
.L_x_2872:
[----:B-----5:R3:W-:Y:S02]  /*f930*/  STS.128 [R211+0x2800], R32 ;  /* 0x00280020d3007388 */ /* 0x0207e40000000c00 */
.L_x_2871:
[----:B------:R-:W-:Y:S05]  /*f940*/  BSYNC B1 ;  /* 0x0000000000017941 */ /* 0x000fea0003800000 */
.L_x_2870:
        /* <DEDUP_REMOVED lines=15> */
[----:B------:R-:W-:Y:S01]  /*fa40*/  IADD3 R27, P1, R25, R4, RZ ;  /* 0x00000004191b7210 */ /* 0x000fe20007f3e0ff */
[----:B------:R-:W-:-:S03]  /*fa50*/  IMAD.WIDE R28, R5, 0x2, R46 ;  /* 0x00000002051c7825 */ /* 0x000fc600078e022e */
[----:B------:R-:W-:Y:S01]  /*fa60*/  LEA.HI.X.SX32 R25, R25, R3, 0x1, P1 ;  /* 0x0000000319197211 */ /* 0x000fe200008f0eff */
[----:B------:R-:W-:Y:S01]  /*fa70*/  IMAD.MOV.U32 R5, RZ, RZ, RZ ;  /* 0x000000ffff057224 */ /* 0x000fe200078e00ff */
[----:B------:R-:W-:Y:S01]  /*fa80*/  LEA R24, P1, R27, R36, 0x1 ;  /* 0x000000241b187211 */ /* 0x000fe200078208ff */
[----:B--2---:R-:W2:Y:S01]  /*fa90*/  LD.E.128 R28, [R28.64+0x100] ;  /* 0x000100061c1c7980 */ /* 0x004ea2000c101d00 */
[----:B------:R-:W-:Y:S02]  /*faa0*/  @P0 IADD3 R5, -R15, RZ, RZ ;  /* 0x000000ff0f050210 */ /* 0x000fe40007ffe1ff */
[----:B------:R-:W-:Y:S02]  /*fab0*/  LEA.HI.X R25, R27, R37, R25, 0x1, P1 ;  /* 0x000000251b197211 */ /* 0x000fe400008f0c19 */
[----:B-1-3--:R-:W-:-:S04]  /*fac0*/  IADD3 R33, P1, R5, R4, RZ ;  /* 0x0000000405217210 */ /* 0x00afc80007f3e0ff */
[----:B------:R-:W-:Y:S01]  /*fad0*/  LEA.HI.X.SX32 R3, R5, R3, 0x1, P1 ;  /* 0x0000000305037211 */ /* 0x000fe200008f0eff */
[----:B------:R-:W3:Y:S01]  /*fae0*/  LD.E.128 R24, [R24.64] ;  /* 0x0000000618187980 */ /* 0x000ee2000c101d00 */
[----:B------:R-:W-:-:S04]  /*faf0*/  LEA R32, P1, R33, R38, 0x1 ;  /* 0x0000002621207211 */ /* 0x000fc800078208ff */
        /* <DEDUP_REMOVED lines=10> */
[----:B--2---:R-:W-:Y:S02]  /*fba0*/  SHF.L.U32 R48, R28, 0x10, RZ ;  /* 0x000000101c307819 */ /* 0x004fe400000006ff */
[----:B------:R-:W-:Y:S02]  /*fbb0*/  LOP3.LUT R47, R29, 0xffff0000, RZ, 0xc0, !PT ;  /* 0xffff00001d2f7812 */ /* 0x000fe400078ec0ff */
[----:B------:R-:W-:Y:S01]  /*fbc0*/  SHF.L.U32 R50, R30, 0x10, RZ ;  /* 0x000000101e327819 */ /* 0x000fe200000006ff */
[C---:B---3--:R-:W-:Y:S01]  /*fbd0*/  IMAD.U32 R23, R24.reuse, 0x10000, RZ ;  /* 0x0001000018177824 */ /* 0x048fe200078e00ff */
[----:B------:R-:W-:Y:S01]  /*fbe0*/  LOP3.LUT R22, R24, 0xffff0000, RZ, 0xc0, !PT ;  /* 0xffff000018167812 */ /* 0x000fe200078ec0ff */
[----:B------:R-:W-:Y:S01]  /*fbf0*/  IMAD.U32 R45, R26, 0x10000, RZ ;  /* 0x000100001a2d7824 */ /* 0x000fe200078e00ff */
[----:B------:R-:W-:Y:S01]  /*fc00*/  SHF.L.U32 R21, R25, 0x10, RZ ;  /* 0x0000001019157819 */ /* 0x000fe200000006ff */
[----:B------:R-:W-:Y:S01]  /*fc10*/  IMAD.U32 R24, R27, 0x10000, RZ ;  /* 0x000100001b187824 */ /* 0x000fe200078e00ff */
[----:B------:R-:W-:-:S02]  /*fc20*/  LOP3.LUT R46, R25, 0xffff0000, RZ, 0xc0, !PT ;  /* 0xffff0000192e7812 */ /* 0x000fc400078ec0ff */
[----:B------:R-:W-:Y:S02]  /*fc30*/  LOP3.LUT R25, R26, 0xffff0000, RZ, 0xc0, !PT ;  /* 0xffff00001a197812 */ /* 0x000fe400078ec0ff */
[----:B------:R-:W-:Y:S02]  /*fc40*/  LOP3.LUT R26, R27, 0xffff0000, RZ, 0xc0, !PT ;  /* 0xffff00001b1a7812 */ /* 0x000fe400078ec0ff */
[----:B------:R-:W-:Y:S01]  /*fc50*/  LOP3.LUT R27, R28, 0xffff0000, RZ, 0xc0, !PT ;  /* 0xffff00001c1b7812 */ /* 0x000fe200078ec0ff */
[----:B------:R-:W-:Y:S02]  /*fc60*/  IMAD.U32 R28, R29, 0x10000, RZ ;  /* 0x000100001d1c7824 */ /* 0x000fe400078e00ff */
[----:B------:R-:W-:Y:S02]  /*fc70*/  IMAD.U32 R29, R31, 0x10000, RZ ;  /* 0x000100001f1d7824 */ /* 0x000fe400078e00ff */
[----:B------:R-:W-:Y:S02]  /*fc80*/  @!P0 FADD.FTZ R23, -R23, -RZ ;  /* 0x800000ff17178221 */ /* 0x000fe40000010100 */
[----:B------:R-:W-:Y:S01]  /*fc90*/  @!P0 FADD.FTZ R24, -R24, -RZ ;  /* 0x800000ff18188221 */ /* 0x000fe20000010100 */
[----:B------:R-:W-:Y:S01]  /*fca0*/  LOP3.LUT R30, R30, 0xffff0000, RZ, 0xc0, !PT ;  /* 0xffff00001e1e7812 */ /* 0x000fe200078ec0ff */
[----:B------:R-:W-:Y:S01]  /*fcb0*/  @!P0 FADD.FTZ R22, -R22, -RZ ;  /* 0x800000ff16168221 */ /* 0x000fe20000010100 */
[----:B------:R-:W-:Y:S01]  /*fcc0*/  LOP3.LUT R31, R31, 0xffff0000, RZ, 0xc0, !PT ;  /* 0xffff00001f1f7812 */ /* 0x000fe200078ec0ff */
[----:B------:R-:W-:-:S02]  /*fcd0*/  @!P0 FADD.FTZ R21, -R21, -RZ ;  /* 0x800000ff15158221 */ /* 0x000fc40000010100 */
[----:B------:R-:W-:Y:S02]  /*fce0*/  @!P0 FADD.FTZ R25, -R25, -RZ ;  /* 0x800000ff19198221 */ /* 0x000fe40000010100 */
[----:B------:R-:W-:Y:S01]  /*fcf0*/  FMUL.FTZ R48, R48, R23 ;  /* 0x0000001730307220 */ /* 0x000fe20000410000 */
[C---:B----4-:R-:W-:Y:S01]  /*fd00*/  LOP3.LUT R23, R32.reuse, 0xffff0000, RZ, 0xc0, !PT ;  /* 0xffff000020177812 */ /* 0x050fe200078ec0ff */
[----:B------:R-:W-:Y:S01]  /*fd10*/  FMUL.FTZ R29, R29, R24 ;  /* 0x000000181d1d7220 */ /* 0x000fe20000410000 */
[----:B------:R-:W-:Y:S01]  /*fd20*/  SHF.L.U32 R24, R32, 0x10, RZ ;  /* 0x0000001020187819 */ /* 0x000fe200000006ff */
[----:B------:R-:W-:Y:S02]  /*fd30*/  @!P0 FADD.FTZ R46, -R46, -RZ ;  /* 0x800000ff2e2e8221 */ /* 0x000fe40000010100 */
[----:B------:R-:W-:Y:S02]  /*fd40*/  @!P0 FADD.FTZ R26, -R26, -RZ ;  /* 0x800000ff1a1a8221 */ /* 0x000fe40000010100 */
[----:B------:R-:W-:-:S02]  /*fd50*/  FMUL.FTZ R27, R27, R22 ;  /* 0x000000161b1b7220 */ /* 0x000fc40000410000 */
        /* <DEDUP_REMOVED lines=9> */
[----:B------:R-:W-:-:S02]  /*fdf0*/  IMAD.U32 R22, R33, 0x10000, RZ ;  /* 0x0001000021167824 */ /* 0x000fc400078e00ff */
        /* <DEDUP_REMOVED lines=8> */
[----:B------:R-:W-:Y:S02]  /*fe80*/  FFMA.FTZ R25, R14, R28, R25 ;  /* 0x0000001c0e197223 */ /* 0x000fe40000010019 */
[----:B------:R-:W-:Y:S02]  /*fe90*/  FFMA.FTZ R26, R44, R26, R29 ;  /* 0x0000001a2c1a7223 */ /* 0x000fe4000001001d */
[----:B------:R-:W-:Y:S01]  /*fea0*/  FFMA.FTZ R31, R8, R34, R31 ;  /* 0x00000022081f7223 */ /* 0x000fe2000001001f */
[----:B------:R-:W-:Y:S02]  /*feb0*/  F2FP.BF16.PACK_AB R21, R3, R20 ;  /* 0x000000140315723e */ /* 0x000fe400000010ff */
[----:B------:R-:W-:Y:S02]  /*fec0*/  F2FP.BF16.PACK_AB R22, R25, R18 ;  /* 0x000000121916723e */ /* 0x000fe400000010ff */
[----:B------:R-:W-:Y:S02]  /*fed0*/  F2FP.BF16.PACK_AB R23, R31, R26 ;  /* 0x0000001a1f17723e */ /* 0x000fe400000010ff */
[----:B------:R-:W-:-:S02]  /*fee0*/  MOV R20, R4 ;  /* 0x0000000400147202 */ /* 0x000fc40000000f00 */
.L_x_2875:
[----:B------:R-:W-:Y:S05]  /*fef0*/  BSYNC B0 ;  /* 0x0000000000007941 */ /* 0x000fea0003800000 */
.L_x_2874:
[----:B-----5:R1:W-:Y:S02]  /*ff00*/  STS.128 [R211+0x4800], R20 ;  /* 0x00480014d3007388 */ /* 0x0203e40000000c00 */
.L_x_2865:
[----:B------:R-:W-:Y:S05]  /*ff10*/  BSYNC B2 ;  /* 0x0000000000027941 */ /* 0x000fea0003800000 */
.L_x_2864:
        /* <DEDUP_REMOVED lines=23> */
[----:B------:R-:W-:-:S04]  /*10090*/  LEA R24, P1, R23, R36, 0x1 ;  /* 0x0000002417187211 */ /* 0x000fc800078208ff */
[----:B------:R-:W-:Y:S01]  /*100a0*/  LEA.HI.X R25, R23, R37, R21, 0x1, P1 ;  /* 0x0000002517197211 */ /* 0x000fe200008f0c15 */
[----:B------:R-:W-:Y:S01]  /*100b0*/  IMAD.WIDE R20, R5, 0x2, R42 ;  /* 0x0000000205147825 */ /* 0x000fe200078e022a */
[----:B------:R-:W-:-:S03]  /*100c0*/  MOV R5, RZ ;  /* 0x000000ff00057202 */ /* 0x000fc60000000f00 */
[----:B------:R-:W-:Y:S01]  /*100d0*/  @P0 IMAD.MOV R5, RZ, RZ, -R15 ;  /* 0x000000ffff050224 */ /* 0x000fe200078e0a0f */
[----:B------:R-:W3:Y:S04]  /*100e0*/  LD.E.128 R24, [R24.64] ;  /* 0x0000000618187980 */ /* 0x000ee8000c101d00 */
        /* <DEDUP_REMOVED lines=66> */
.L_x_2881:
[----:B------:R-:W-:Y:S05]  /*10510*/  BSYNC B0 ;  /* 0x0000000000007941 */ /* 0x000fea0003800000 */
.L_x_2880:
[----:B-----5:R3:W-:Y:S02]  /*10520*/  STS.128 [R211+0x1000], R32 ;  /* 0x00100020d3007388 */ /* 0x0207e40000000c00 */
.L_x_2879:
[----:B------:R-:W-:Y:S05]  /*10530*/  BSYNC B1 ;  /* 0x0000000000017941 */ /* 0x000fea0003800000 */
.L_x_2878:
        /* <DEDUP_REMOVED lines=90> */
.L_x_2885:
[----:B------:R-:W-:Y:S05]  /*10ae0*/  BSYNC B0 ;  /* 0x0000000000007941 */ /* 0x000fea0003800000 */
.L_x_2884:
[----:B-----5:R3:W-:Y:S02]  /*10af0*/  STS.128 [R211+0x3000], R32 ;  /* 0x00300020d3007388 */ /* 0x0207e40000000c00 */
.L_x_2883:
[----:B------:R-:W-:Y:S05]  /*10b00*/  BSYNC B1 ;  /* 0x0000000000017941 */ /* 0x000fea0003800000 */
.L_x_2882:
[----:B------:R-:W-:-:S13]  /*10b10*/  ISETP.GE.AND P0, PT, R9, R11, PT ;  /* 0x0000000b0900720c */ /* 0x000fda0003f06270 */
        /* <DEDUP_REMOVED lines=30> */
[C---:B-1----:R-:W-:Y:S01]  /*10d00*/  IMAD.U32 R42, R35.reuse, 0x10000, RZ ;  /* 0x00010000232a7824 */ /* 0x042fe200078e00ff */
        /* <DEDUP_REMOVED lines=57> */
.L_x_2887:
[----:B------:R-:W-:Y:S05]  /*110a0*/  BSYNC B0 ;  /* 0x0000000000007941 */ /* 0x000fea0003800000 */
.L_x_2886:
[----:B-----5:R3:W-:Y:S02]  /*110b0*/  STS.128 [R211+0x5000], R32 ;  /* 0x00500020d3007388 */ /* 0x0207e40000000c00 */
.L_x_2877:
[----:B------:R-:W-:Y:S05]  /*110c0*/  BSYNC B2 ;  /* 0x0000000000027941 */ /* 0x000fea0003800000 */
.L_x_2876:
        /* <DEDUP_REMOVED lines=20> */
[----:B------:R-:W-:-:S04]  /*11210*/  IADD3 R25, P1, R14, R5, RZ ;  /* 0x000000050e197210 */ /* 0x000fc80007f3e0ff */
[----:B------:R-:W-:Y:S01]  /*11220*/  LEA.HI.X.SX32 R19, R14, R3, 0x1, P1 ;  /* 0x000000030e137211 */ /* 0x000fe200008f0eff */
[----:B------:R-:W-:Y:S01]  /*11230*/  IMAD.MOV.U32 R14, RZ, RZ, RZ ;  /* 0x000000ffff0e7224 */ /* 0x000fe200078e00ff */
[----:B------:R-:W-:Y:S02]  /*11240*/  LEA R24, P1, R25, R36, 0x1 ;  /* 0x0000002419187211 */ /* 0x000fe400078208ff */
[----:B------:R-:W-:Y:S02]  /*11250*/  @P0 IADD3 R14, -R15, RZ, RZ ;  /* 0x000000ff0f0e0210 */ /* 0x000fe40007ffe1ff */
[----:B------:R-:W-:Y:S02]  /*11260*/  LEA.HI.X R25, R25, R37, R19, 0x1, P1 ;  /* 0x0000002519197211 */ /* 0x000fe400008f0c13 */
[----:B------:R-:W-:Y:S01]  /*11270*/  IADD3 R5, P1, R14, R5, RZ ;  /* 0x000000050e057210 */ /* 0x000fe20007f3e0ff */
[----:B------:R-:W-:-:S03]  /*11280*/  IMAD.WIDE R16, R17, 0x2, R40 ;  /* 0x0000000211107825 */ /* 0x000fc600078e0228 */
[----:B------:R-:W-:Y:S01]  /*11290*/  LEA.HI.X.SX32 R3, R14, R3, 0x1, P1 ;  /* 0x000000030e037211 */ /* 0x000fe200008f0eff */
[----:B--2---:R-:W2:Y:S01]  /*112a0*/  LD.E.128 R24, [R24.64] ;  /* 0x0000000618187980 */ /* 0x004ea2000c101d00 */
[----:B------:R-:W-:-:S03]  /*112b0*/  LEA R28, P1, R5, R38, 0x1 ;  /* 0x00000026051c7211 */ /* 0x000fc600078208ff */
[----:B---3--:R-:W3:Y:S01]  /*112c0*/  LD.E.128 R16, [R16.64] ;  /* 0x0000000610107980 */ /* 0x008ee2000c101d00 */
        /* <DEDUP_REMOVED lines=9> */
[----:B------:R-:W-:-:S02]  /*11360*/  LOP3.LUT R21, R22, 0xffff0000, RZ, 0xc0, !PT ;  /* 0xffff000016157812 */ /* 0x000fc400078ec0ff */
[C---:B--2---:R-:W-:Y:S01]  /*11370*/  SHF.L.U32 R34, R24.reuse, 0x10, RZ ;  /* 0x0000001018227819 */ /* 0x044fe200000006ff */
[----:B------:R-:W-:Y:S01]  /*11380*/  IMAD.U32 R22, R25, 0x10000, RZ ;  /* 0x0001000019167824 */ /* 0x000fe200078e00ff */
        /* <DEDUP_REMOVED lines=8> */
[----:B------:R-:W-:Y:S01]  /*11410*/  LOP3.LUT R26, R27, 0xffff0000, RZ, 0xc0, !PT ;  /* 0xffff00001b1a7812 */ /* 0x000fe200078ec0ff */
[C---:B---3--:R-:W-:Y:S01]  /*11420*/  IMAD.U32 R27, R17.reuse, 0x10000, RZ ;  /* 0x00010000111b7824 */ /* 0x048fe200078e00ff */
[----:B------:R-:W-:Y:S01]  /*11430*/  LOP3.LUT R44, R17, 0xffff0000, RZ, 0xc0, !PT ;  /* 0xffff0000112c7812 */ /* 0x000fe200078ec0ff */
[----:B------:R-:W-:Y:S01]  /*11440*/  IMAD.U32 R17, R19, 0x10000, RZ ;  /* 0x0001000013117824 */ /* 0x000fe200078e00ff */
[----:B------:R-:W-:Y:S01]  /*11450*/  SHF.L.U32 R45, R16, 0x10, RZ ;  /* 0x00000010102d7819 */ /* 0x000fe200000006ff */
[----:B------:R-:W-:Y:S01]  /*11460*/  @!P0 FADD.FTZ R43, -R43, -RZ ;  /* 0x800000ff2b2b8221 */ /* 0x000fe20000010100 */
[----:B------:R-:W-:Y:S01]  /*11470*/  SHF.L.U32 R47, R18, 0x10, RZ ;  /* 0x00000010122f7819 */ /* 0x000fe200000006ff */
[----:B------:R-:W-:Y:S01]  /*11480*/  @!P0 FADD.FTZ R25, -R25, -RZ ;  /* 0x800000ff19198221 */ /* 0x000fe20000010100 */
[----:B------:R-:W-:Y:S01]  /*11490*/  LOP3.LUT R16, R16, 0xffff0000, RZ, 0xc0, !PT ;  /* 0xffff000010107812 */ /* 0x000fe200078ec0ff */
[----:B------:R-:W-:Y:S01]  /*114a0*/  FMUL.FTZ R24, R17, R24 ;  /* 0x0000001811187220 */ /* 0x000fe20000410000 */
[----:B------:R-:W-:Y:S01]  /*114b0*/  LOP3.LUT R18, R18, 0xffff0000, RZ, 0xc0, !PT ;  /* 0xffff000012127812 */ /* 0x000fe200078ec0ff */
[----:B----4-:R-:W-:Y:S01]  /*114c0*/  IMAD.U32 R17, R29, 0x10000, RZ ;  /* 0x000100001d117824 */ /* 0x010fe200078e00ff */
[----:B------:R-:W-:Y:S01]  /*114d0*/  LOP3.LUT R19, R19, 0xffff0000, RZ, 0xc0, !PT ;  /* 0xffff000013137812 */ /* 0x000fe200078ec0ff */
[----:B------:R-:W-:Y:S01]  /*114e0*/  @!P0 FADD.FTZ R42, -R42, -RZ ;  /* 0x800000ff2a2a8221 */ /* 0x000fe20000010100 */
[----:B------:R-:W-:Y:S01]  /*114f0*/  LOP3.LUT R29, R29, 0xffff0000, RZ, 0xc0, !PT ;  /* 0xffff00001d1d7812 */ /* 0x000fe200078ec0ff */
[----:B------:R-:W-:-:S02]  /*11500*/  @!P0 FADD.FTZ R26, -R26, -RZ ;  /* 0x800000ff1a1a8221 */ /* 0x000fc40000010100 */
[----:B------:R-:W-:Y:S02]  /*11510*/  @!P0 FADD.FTZ R34, -R34, -RZ ;  /* 0x800000ff22228221 */ /* 0x000fe40000010100 */
[----:B------:R-:W-:Y:S01]  /*11520*/  FMUL.FTZ R16, R16, R23 ;  /* 0x0000001710107220 */ /* 0x000fe20000410000 */
[----:B------:R-:W-:Y:S01]  /*11530*/  LOP3.LUT R23, R28, 0xffff0000, RZ, 0xc0, !PT ;  /* 0xffff00001c177812 */ /* 0x000fe200078ec0ff */
[----:B------:R-:W-:Y:S01]  /*11540*/  FMUL.FTZ R22, R27, R22 ;  /* 0x000000161b167220 */ /* 0x000fe20000410000 */
[----:B------:R-:W-:Y:S01]  /*11550*/  LOP3.LUT R27, R30, 0xffff0000, RZ, 0xc0, !PT ;  /* 0xffff00001e1b7812 */ /* 0x000fe200078ec0ff */
[----:B------:R-:W-:Y:S02]  /*11560*/  FMUL.FTZ R44, R44, R43 ;  /* 0x0000002b2c2c7220 */ /* 0x000fe40000410000 */
[----:B------:R-:W-:Y:S01]  /*11570*/  FMUL.FTZ R18, R18, R25 ;  /* 0x0000001912127220 */ /* 0x000fe20000410000 */
[----:B------:R-:W-:Y:S01]  /*11580*/  SHF.L.U32 R25, R28, 0x10, RZ ;  /* 0x000000101c197819 */ /* 0x000fe200000006ff */
[----:B------:R-:W-:Y:S01]  /*11590*/  FMUL.FTZ R47, R47, R42 ;  /* 0x0000002a2f2f7220 */ /* 0x000fe20000410000 */
[----:B------:R-:W-:Y:S01]  /*115a0*/  SHF.L.U32 R28, R30, 0x10, RZ ;  /* 0x000000101e1c7819 */ /* 0x000fe200000006ff */
[----:B------:R-:W-:Y:S01]  /*115b0*/  FMUL.FTZ R19, R19, R26 ;  /* 0x0000001a13137220 */ /* 0x000fe20000410000 */
[----:B------:R-:W-:Y:S01]  /*115c0*/  LOP3.LUT R30, R31, 0xffff0000, RZ, 0xc0, !PT ;  /* 0xffff00001f1e7812 */ /* 0x000fe200078ec0ff */
[----:B------:R-:W-:-:S02]  /*115d0*/  FMUL.FTZ R45, R45, R34 ;  /* 0x000000222d2d7220 */ /* 0x000fc40000410000 */
        /* <DEDUP_REMOVED lines=14> */
.L_x_2891:
[----:B------:R-:W-:Y:S05]  /*116c0*/  BSYNC B0 ;  /* 0x0000000000007941 */ /* 0x000fea0003800000 */
.L_x_2890:
[----:B-----5:R1:W-:Y:S02]  /*116d0*/  STS.128 [R211+0x1800], R20 ;  /* 0x00180014d3007388 */ /* 0x0203e40000000c00 */
.L_x_2889:
[----:B------:R-:W-:Y:S05]  /*116e0*/  BSYNC B1 ;  /* 0x0000000000017941 */ /* 0x000fea0003800000 */
.L_x_2888:
        /* <DEDUP_REMOVED lines=8> */
[----:B------:R-:W-:Y:S01]  /*11770*/  ISETP.GE.AND P0, PT, R10, R15, PT ;  /* 0x0000000f0a00720c */ /* 0x000fe20003f06270 */
[----:B------:R-:W-:Y:S02]  /*11780*/  IMAD.MOV.U32 R10, RZ, RZ, 0x30 ;  /* 0x00000030ff0a7424 */ /* 0x000fe400078e00ff */
[----:B-1----:R-:W-:Y:S02]  /*11790*/  IMAD.MOV.U32 R21, RZ, RZ, R15 ;  /* 0x000000ffff157224 */ /* 0x002fe400078e000f */
[----:B------:R-:W-:Y:S02]  /*117a0*/  IMAD R3, R15, R10, 0x40 ;  /* 0x000000400f037424 */ /* 0x000fe400078e020a */
[----:B------:R-:W-:-:S03]  /*117b0*/  IMAD.MOV.U32 R10, RZ, RZ, RZ ;  /* 0x000000ffff0a7224 */ /* 0x000fc600078e00ff */
[----:B------:R-:W-:-:S03]  /*117c0*/  IADD3 R5, P1, R3, R0, RZ ;  /* 0x0000000003057210 */ /* 0x000fc60007f3e0ff */
[----:B------:R-:W-:Y:S01]  /*117d0*/  @P0 IADD3 R10, -R15, RZ, RZ ;  /* 0x000000ff0f0a0210 */ /* 0x000fe20007ffe1ff */
[----:B------:R-:W-:Y:S01]  /*117e0*/  @P0 IMAD.MOV R21, RZ, RZ, -R15 ;  /* 0x000000ffff150224 */ /* 0x000fe200078e0a0f */
[----:B------:R-:W-:Y:S02]  /*117f0*/  LEA.HI.X.SX32 R3, R3, R2, 0x1, P1 ;  /* 0x0000000203037211 */ /* 0x000fe400008f0eff */
[----:B------:R-:W-:-:S04]  /*11800*/  IADD3 R25, P1, R10, R5, RZ ;  /* 0x000000050a197210 */ /* 0x000fc80007f3e0ff */
[----:B------:R-:W-:Y:S02]  /*11810*/  LEA.HI.X.SX32 R23, R10, R3, 0x1, P1 ;  /* 0x000000030a177211 */ /* 0x000fe400008f0eff */
[----:B------:R-:W-:Y:S01]  /*11820*/  MOV R10, RZ ;  /* 0x000000ff000a7202 */ /* 0x000fe20000000f00 */
[----:B------:R-:W-:Y:S01]  /*11830*/  @P0 IMAD.MOV R10, RZ, RZ, -R15 ;  /* 0x000000ffff0a0224 */ /* 0x000fe200078e0a0f */
[----:B------:R-:W-:Y:S01]  /*11840*/  LEA R24, P1, R25, R36, 0x1 ;  /* 0x0000002419187211 */ /* 0x000fe200078208ff */
[----:B------:R-:W-:-:S03]  /*11850*/  IMAD.WIDE R20, R21, 0x2, R40 ;  /* 0x0000000215147825 */ /* 0x000fc600078e0228 */
[----:B------:R-:W-:Y:S02]  /*11860*/  LEA.HI.X R25, R25, R37, R23, 0x1, P1 ;  /* 0x0000002519197211 */ /* 0x000fe400008f0c17 */
[C---:B------:R-:W-:Y:S01]  /*11870*/  IADD3 R5, P1, R10.reuse, R5, RZ ;  /* 0x000000050a057210 */ /* 0x040fe20007f3e0ff */
[----:B--2---:R-:W2:Y:S03]  /*11880*/  LD.E.128 R20, [R20.64+0x80] ;  /* 0x0000800614147980 */ /* 0x004ea6000c101d00 */
[----:B------:R-:W-:Y:S01]  /*11890*/  LEA.HI.X.SX32 R3, R10, R3, 0x1, P1 ;  /* 0x000000030a037211 */ /* 0x000fe200008f0eff */
[----:B---3--:R-:W3:Y:S01]  /*118a0*/  LD.E.128 R24, [R24.64] ;  /* 0x0000000618187980 */ /* 0x008ee2000c101d00 */
[----:B------:R-:W-:-:S04]  /*118b0*/  LEA R28, P1, R5, R38, 0x1 ;  /* 0x00000026051c7211 */ /* 0x000fc800078208ff */
[----:B------:R-:W-:-:S06]  /*118c0*/  LEA.HI.X R29, R5, R39, R3, 0x1, P1 ;  /* 0x00000027051d7211 */ /* 0x000fcc00008f0c03 */
[----:B----4-:R-:W4:Y:S01]  /*118d0*/  LD.E.128 R28, [R28.64] ;  /* 0x000000061c1c7980 */ /* 0x010f22000c101d00 */
[C---:B-----5:R-:W-:Y:S01]  /*118e0*/  IMAD.U32 R10, R16.reuse, 0x10000, RZ ;  /* 0x00010000100a7824 */ /* 0x060fe200078e00ff */
[----:B------:R-:W-:Y:S02]  /*118f0*/  LOP3.LUT R5, R16, 0xffff0000, RZ, 0xc0, !PT ;  /* 0xffff000010057812 */ /* 0x000fe400078ec0ff */
[C---:B------:R-:W-:Y:S02]  /*11900*/  LOP3.LUT R3, R17.reuse, 0xffff0000, RZ, 0xc0, !PT ;  /* 0xffff000011037812 */ /* 0x040fe400078ec0ff */
[----:B------:R-:W-:Y:S01]  /*11910*/  SHF.L.U32 R32, R17, 0x10, RZ ;  /* 0x0000001011207819 */ /* 0x000fe200000006ff */
[C---:B------:R-:W-:Y:S01]  /*11920*/  IMAD.U32 R17, R18.reuse, 0x10000, RZ ;  /* 0x0001000012117824 */ /* 0x040fe200078e00ff */
[----:B------:R-:W-:Y:S02]  /*11930*/  LOP3.LUT R16, R18, 0xffff0000, RZ, 0xc0, !PT ;  /* 0xffff000012107812 */ /* 0x000fe400078ec0ff */
[----:B------:R-:W-:-:S02]  /*11940*/  LOP3.LUT R14, R19, 0xffff0000, RZ, 0xc0, !PT ;  /* 0xffff0000130e7812 */ /* 0x000fc400078ec0ff */
[----:B------:R-:W-:Y:S01]  /*11950*/  SHF.L.U32 R34, R19, 0x10, RZ ;  /* 0x0000001013227819 */ /* 0x000fe200000006ff */
[----:B--2---:R-:W-:Y:S01]  /*11960*/  IMAD.U32 R44, R20, 0x10000, RZ ;  /* 0x00010000142c7824 */ /* 0x004fe200078e00ff */
[C---:B---3--:R-:W-:Y:S02]  /*11970*/  LOP3.LUT R19, R24.reuse, 0xffff0000, RZ, 0xc0, !PT ;  /* 0xffff000018137812 */ /* 0x048fe400078ec0ff */
[C---:B------:R-:W-:Y:S02]  /*11980*/  SHF.L.U32 R18, R25.reuse, 0x10, RZ ;  /* 0x0000001019127819 */ /* 0x040fe400000006ff */
[----:B------:R-:W-:Y:S01]  /*11990*/  LOP3.LUT R42, R25, 0xffff0000, RZ, 0xc0, !PT ;  /* 0xffff0000192a7812 */ /* 0x000fe200078ec0ff */
[----:B------:R-:W-:Y:S01]  /*119a0*/  IMAD.U32 R33, R24, 0x10000, RZ ;  /* 0x0001000018217824 */ /* 0x000fe200078e00ff */
[C---:B------:R-:W-:Y:S01]  /*119b0*/  LOP3.LUT R25, R26.reuse, 0xffff0000, RZ, 0xc0, !PT ;  /* 0xffff00001a197812 */ /* 0x040fe200078ec0ff */
[----:B------:R-:W-:Y:S01]  /*119c0*/  IMAD.U32 R35, R26, 0x10000, RZ ;  /* 0x000100001a237824 */ /* 0x000fe200078e00ff */
        /* <DEDUP_REMOVED lines=15> */
[----:B------:R-:W-:Y:S01]  /*11ac0*/  FMUL.FTZ R27, R27, R18 ;  /* 0x000000121b1b7220 */ /* 0x000fe20000410000 */
[----:B----4-:R-:W-:Y:S01]  /*11ad0*/  LOP3.LUT R19, R28, 0xffff0000, RZ, 0xc0, !PT ;  /* 0xffff00001c137812 */ /* 0x010fe200078ec0ff */
[----:B------:R-:W-:Y:S01]  /*11ae0*/  @!P0 FADD.FTZ R26, -R26, -RZ ;  /* 0x800000ff1a1a8221 */ /* 0x000fe20000010100 */
[C---:B------:R-:W-:Y:S01]  /*11af0*/  SHF.L.U32 R18, R29.reuse, 0x10, RZ ;  /* 0x000000101d127819 */ /* 0x040fe200000006ff */
[----:B------:R-:W-:Y:S01]  /*11b00*/  @!P0 FADD.FTZ R24, -R24, -RZ ;  /* 0x800000ff18188221 */ /* 0x000fe20000010100 */
[----:B------:R-:W-:Y:S01]  /*11b10*/  LOP3.LUT R29, R29, 0xffff0000, RZ, 0xc0, !PT ;  /* 0xffff00001d1d7812 */ /* 0x000fe200078ec0ff */
[----:B------:R-:W-:-:S02]  /*11b20*/  FMUL.FTZ R25, R22, R25 ;  /* 0x0000001916197220 */ /* 0x000fc40000410000 */
[----:B------:R-:W-:Y:S02]  /*11b30*/  FMUL.FTZ R33, R44, R33 ;  /* 0x000000212c217220 */ /* 0x000fe40000410000 */
[----:B------:R-:W-:Y:S02]  /*11b40*/  @!P0 FADD.FTZ R35, -R35, -RZ ;  /* 0x800000ff23238221 */ /* 0x000fe40000010100 */
[----:B------:R-:W-:Y:S02]  /*11b50*/  IMAD.U32 R22, R28, 0x10000, RZ ;  /* 0x000100001c167824 */ /* 0x000fe400078e00ff */
[----:B------:R-:W-:Y:S02]  /*11b60*/  FMUL.FTZ R42, R43, R42 ;  /* 0x0000002a2b2a7220 */ /* 0x000fe40000410000 */
[----:B------:R-:W-:Y:S01]  /*11b70*/  FMUL.FTZ R23, R23, R26 ;  /* 0x0000001a17177220 */ /* 0x000fe20000410000 */
[C---:B------:R-:W-:Y:S01]  /*11b80*/  LOP3.LUT R26, R30.reuse, 0xffff0000, RZ, 0xc0, !PT ;  /* 0xffff00001e1a7812 */ /* 0x040fe200078ec0ff */
[----:B------:R-:W-:Y:S01]  /*11b90*/  FMUL.FTZ R21, R21, R24 ;  /* 0x0000001815157220 */ /* 0x000fe20000410000 */
[C---:B------:R-:W-:Y:S01]  /*11ba0*/  SHF.L.U32 R24, R31.reuse, 0x10, RZ ;  /* 0x000000101f187819 */ /* 0x040fe200000006ff */
[----:B------:R-:W-:Y:S01]  /*11bb0*/  IMAD.U32 R28, R30, 0x10000, RZ ;  /* 0x000100001e1c7824 */ /* 0x000fe200078e00ff */
[----:B------:R-:W-:Y:S01]  /*11bc0*/  LOP3.LUT R30, R31, 0xffff0000, RZ, 0xc0, !PT ;  /* 0xffff00001f1e7812 */ /* 0x000fe200078ec0ff */
        /* <DEDUP_REMOVED lines=15> */
.L_x_2895:
[----:B------:R-:W-:Y:S05]  /*11cc0*/  BSYNC B0 ;  /* 0x0000000000007941 */ /* 0x000fea0003800000 */
.L_x_2894:
[----:B-----5:R1:W-:Y:S02]  /*11cd0*/  STS.128 [R211+0x3800], R16 ;  /* 0x00380010d3007388 */ /* 0x0203e40000000c00 */
.L_x_2893:
[----:B------:R-:W-:Y:S05]  /*11ce0*/  BSYNC B1 ;  /* 0x0000000000017941 */ /* 0x000fea0003800000 */
.L_x_2892:
        /* <DEDUP_REMOVED lines=40> */
[C---:B--2---:R-:W-:Y:S01]  /*11f70*/  IMAD.U32 R14, R20.reuse, 0x10000, RZ ;  /* 0x00010000140e7824 */ /* 0x044fe200078e00ff */
[----:B------:R-:W-:Y:S01]  /*11f80*/  LOP3.LUT R11, R20, 0xffff0000, RZ, 0xc0, !PT ;  /* 0xffff0000140b7812 */ /* 0x000fe200078ec0ff */
[C---:B------:R-:W-:Y:S01]  /*11f90*/  IMAD.U32 R19, R22.reuse, 0x10000, RZ ;  /* 0x0001000016137824 */ /* 0x040fe200078e00ff */
[C---:B------:R-:W-:Y:S02]  /*11fa0*/  SHF.L.U32 R10, R21.reuse, 0x10, RZ ;  /* 0x00000010150a7819 */ /* 0x040fe400000006ff */
[----:B------:R-:W-:Y:S02]  /*11fb0*/  LOP3.LUT R20, R21, 0xffff0000, RZ, 0xc0, !PT ;  /* 0xffff000015147812 */ /* 0x000fe400078ec0ff */
[----:B------:R-:W-:Y:S01]  /*11fc0*/  LOP3.LUT R17, R22, 0xffff0000, RZ, 0xc0, !PT ;  /* 0xffff000016117812 */ /* 0x000fe200078ec0ff */
[----:B---3--:R-:W-:Y:S01]  /*11fd0*/  IMAD.U32 R34, R26, 0x10000, RZ ;  /* 0x000100001a227824 */ /* 0x008fe200078e00ff */
[----:B------:R-:W-:-:S02]  /*11fe0*/  SHF.L.U32 R15, R23, 0x10, RZ ;  /* 0x00000010170f7819 */ /* 0x000fc400000006ff */
[----:B------:R-:W-:Y:S01]  /*11ff0*/  LOP3.LUT R32, R23, 0xffff0000, RZ, 0xc0, !PT ;  /* 0xffff000017207812 */ /* 0x000fe200078ec0ff */
        /* <DEDUP_REMOVED lines=12> */
[----:B------:R-:W-:-:S02]  /*120c0*/  @!P0 FADD.FTZ R25, -R25, -RZ ;  /* 0x800000ff19198221 */ /* 0x000fc40000010100 */
[----:B------:R-:W-:Y:S02]  /*120d0*/  @!P0 FADD.FTZ R24, -R24, -RZ ;  /* 0x800000ff18188221 */ /* 0x000fe40000010100 */
[----:B------:R-:W-:Y:S02]  /*120e0*/  @!P0 FADD.FTZ R27, -R27, -RZ ;  /* 0x800000ff1b1b8221 */ /* 0x000fe40000010100 */
[----:B------:R-:W-:Y:S02]  /*120f0*/  FMUL.FTZ R14, R14, R23 ;  /* 0x000000170e0e7220 */ /* 0x000fe40000410000 */
[----:B------:R-:W-:Y:S01]  /*12100*/  FMUL.FTZ R11, R11, R22 ;  /* 0x000000160b0b7220 */ /* 0x000fe20000410000 */
[----:B----4-:R-:W-:Y:S01]  /*12110*/  LOP3.LUT R22, R30, 0xffff0000, RZ, 0xc0, !PT ;  /* 0xffff00001e167812 */ /* 0x010fe200078ec0ff */
[----:B------:R-:W-:Y:S02]  /*12120*/  FMUL.FTZ R34, R19, R34 ;  /* 0x0000002213227220 */ /* 0x000fe40000410000 */
[----:B------:R-:W-:Y:S01]  /*12130*/  FMUL.FTZ R26, R17, R26 ;  /* 0x0000001a111a7220 */ /* 0x000fe20000410000 */
[----:B------:R-:W-:Y:S01]  /*12140*/  LOP3.LUT R17, R28, 0xffff0000, RZ, 0xc0, !PT ;  /* 0xffff00001c117812 */ /* 0x000fe200078ec0ff */
        /* <DEDUP_REMOVED lines=22> */
.L_x_2897:
[----:B------:R-:W-:Y:S05]  /*122b0*/  BSYNC B0 ;  /* 0x0000000000007941 */ /* 0x000fea0003800000 */
.L_x_2896:
[----:B-----5:R1:W-:Y:S01]  /*122c0*/  STS.128 [R211+0x5800], R16 ;  /* 0x00580010d3007388 */ /* 0x0203e20000000c00 */
[----:B------:R-:W-:Y:S05]  /*122d0*/  BRA `(.L_x_2841) ;  /* 0x0000078000007947 */ /* 0x000fea0003800000 */
.L_x_2803:
        /* <DEDUP_REMOVED lines=29> */
.L_x_2899:
[----:B------:R-:W-:Y:S05]  /*124b0*/  BSYNC B0 ;  /* 0x0000000000007941 */ /* 0x000fea0003800000 */
.L_x_2898:
[----:B-1----:R-:W-:Y:S01]  /*124c0*/  IADD3 R6, R158, 0x10, RZ ;  /* 0x000000109e067810 */ /* 0x002fe20007ffe0ff */
[----:B------:R-:W-:Y:S03]  /*124d0*/  BSSY B0, `(.L_x_2900) ;  /* 0x000001c000007945 */ /* 0x000fe60003800000 */
[----:B------:R-:W-:-:S13]  /*124e0*/  ISETP.GE.AND P2, PT, R6, R5, PT ;  /* 0x000000050600720c */ /* 0x000fda0003f46270 */
[----:B------:R-:W-:Y:S05]  /*124f0*/  @P2 BRA `(.L_x_2901) ;  /* 0x0000019000002947 */ /* 0x000fea0003800000 */
[----:B------:R-:W-:Y:S02]  /*12500*/  ISETP.GE.AND P3, PT, R16, R79, PT ;  /* 0x0000004f1000720c */ /* 0x000fe40003f66270 */
[----:B------:R-:W-:-:S05]  /*12510*/  IADD3 R3, P2, R3, R168, RZ ;  /* 0x000000a803037210 */ /* 0x000fca0007f5e0ff */
[----:B------:R-:W-:Y:S01]  /*12520*/  IMAD.X R19, R19, 0x1, R171, P2 ;  /* 0x0000000113137824 */ /* 0x000fe200010e06ab */
        /* <DEDUP_REMOVED lines=22> */
.L_x_2901:
[----:B------:R-:W-:Y:S05]  /*12690*/  BSYNC B0 ;  /* 0x0000000000007941 */ /* 0x000fea0003800000 */
.L_x_2900:
        /* <DEDUP_REMOVED lines=29> */
.L_x_2903:
[----:B------:R-:W-:Y:S05]  /*12870*/  BSYNC B0 ;  /* 0x0000000000007941 */ /* 0x000fea0003800000 */
.L_x_2902:
[----:B------:R-:W-:-:S04]  /*12880*/  IADD3 R4, R158, 0x30, RZ ;  /* 0x000000309e047810 */ /* 0x000fc80007ffe0ff */
[----:B------:R-:W-:-:S13]  /*12890*/  ISETP.GE.AND P2, PT, R4, R5, PT ;  /* 0x000000050400720c */ /* 0x000fda0003f46270 */
[----:B------:R-:W-:Y:S05]  /*128a0*/  @P2 BRA `(.L_x_2841) ;  /* 0x000001b000002947 */ /* 0x000fea0003800000 */
[----:B------:R-:W-:Y:S01]  /*128b0*/  ISETP.GE.AND P3, PT, R16, R79, PT ;  /* 0x0000004f1000720c */ /* 0x000fe20003f66270 */
[----:B------:R-:W-:Y:S02]  /*128c0*/  IMAD.MOV.U32 R169, RZ, RZ, R171 ;  /* 0x000000ffffa97224 */ /* 0x000fe400078e00ab */
[----:B------:R-:W-:Y:S02]  /*128d0*/  IMAD R0, R173, 0x30, RZ ;  /* 0x00000030ad007824 */ /* 0x000fe400078e02ff */
[----:B------:R-:W-:-:S04]  /*128e0*/  IMAD.WIDE.U32 R172, R172, 0x30, R168 ;  /* 0x00000030acac7825 */ /* 0x000fc800078e00a8 */
[----:B--2---:R-:W-:Y:S01]  /*128f0*/  IMAD.IADD R3, R0, 0x1, R173 ;  /* 0x0000000100037824 */ /* 0x004fe200078e02ad */
        /* <DEDUP_REMOVED lines=22> */
.L_x_2841:
[----:B------:R-:W-:Y:S05]  /*12a60*/  BSYNC B3 ;  /* 0x0000000000037941 */ /* 0x000fea0003800000 */
.L_x_2802:
[----:B------:R-:W-:Y:S01]  /*12a70*/  IADD3 R214, R134, -0x1, RZ ;  /* 0xffffffff86d67810 */ /* 0x000fe20007ffe0ff */
[----:B------:R-:W-:Y:S01]  /*12a80*/  BSSY B0, `(.L_x_2904) ;  /* 0x0000020000007945 */ /* 0x000fe20003800000 */
[----:B------:R-:W-:-:S03]  /*12a90*/  LOP3.LUT R215, R75, 0xff, RZ, 0xc0, !PT ;  /* 0x000000ff4bd77812 */ /* 0x000fc600078ec0ff */
[----:B-1----:R-:W-:-:S04]  /*12aa0*/  IMAD.SHL.U32 R14, R214, 0x40, RZ ;  /* 0x00000040d60e7824 */ /* 0x002fc800078e00ff */
[----:B------:R-:W-:-:S05]  /*12ab0*/  IMAD.IADD R5, R73, 0x1, -R14 ;  /* 0x0000000149057824 */ /* 0x000fca00078e0a0e */
[----:B------:R-:W-:-:S13]  /*12ac0*/  ISETP.GE.AND P0, PT, R158, R5, PT ;  /* 0x000000059e00720c */ /* 0x000fda0003f06270 */
[----:B------:R-:W-:Y:S05]  /*12ad0*/  @P0 BRA `(.L_x_2905) ;  /* 0x000001a000000947 */ /* 0x000fea0003800000 */
[C---:B------:R-:W-:Y:S02]  /*12ae0*/  LOP3.LUT R0, R215.reuse, 0x1, RZ, 0xc0, !PT ;  /* 0x00000001d7007812 */ /* 0x040fe400078ec0ff */
[----:B------:R-:W-:Y:S02]  /*12af0*/  R2P PR, R215, 0x6 ;  /* 0x00000006d7007804 */ /* 0x000fe40000000000 */
[----:B------:R-:W-:-:S11]  /*12b00*/  ISETP.NE.U32.AND P0, PT, R0, 0x1, PT ;  /* 0x000000010000780c */ /* 0x000fd60003f05070 */
[----:B--2---:R-:W-:Y:S02]  /*12b10*/  @P1 IMAD.MOV.U32 R2, RZ, RZ, R204 ;  /* 0x000000ffff021224 */ /* 0x004fe400078e00cc */
        /* <DEDUP_REMOVED lines=21> */
.L_x_2906:
[----:B------:R2:W-:Y:S02]  /*12c70*/  STS.128 [R211+0xa000], RZ ;  /* 0x00a000ffd3007388 */ /* 0x0005e40000000c00 */
.L_x_2905:
[----:B------:R-:W-:Y:S05]  /*12c80*/  BSYNC B0 ;  /* 0x0000000000007941 */ /* 0x000fea0003800000 */
.L_x_2904:
[----:B------:R-:W-:Y:S01]  /*12c90*/  ISETP.GE.AND P0, PT, R6, R5, PT ;  /* 0x000000050600720c */ /* 0x000fe20003f06270 */
[----:B------:R-:W-:-:S12]  /*12ca0*/  BSSY B0, `(.L_x_2907) ;  /* 0x000001f000007945 */ /* 0x000fd80003800000 */
[----:B------:R-:W-:Y:S05]  /*12cb0*/  @P0 BRA `(.L_x_2908) ;  /* 0x000001d000000947 */ /* 0x000fea0003800000 */
[C---:B------:R-:W-:Y:S02]  /*12cc0*/  LOP3.LUT R0, R215.reuse, 0x1, RZ, 0xc0, !PT ;  /* 0x00000001d7007812 */ /* 0x040fe400078ec0ff */
[----:B------:R-:W-:Y:S02]  /*12cd0*/  LOP3.LUT P0, RZ, R215, 0x2, RZ, 0xc0, !PT ;  /* 0x00000002d7ff7812 */ /* 0x000fe4000780c0ff */
[----:B------:R-:W-:Y:S02]  /*12ce0*/  ISETP.NE.U32.AND P1, PT, R0, 0x1, PT ;  /* 0x000000010000780c */ /* 0x000fe40003f25070 */
[----:B------:R-:W-:-:S05]  /*12cf0*/  IADD3 R7, P2, R201, R162, RZ ;  /* 0x000000a2c9077210 */ /* 0x000fca0007f5e0ff */
[----:B-12---:R-:W-:-:S04]  /*12d00*/  IMAD.X R3, R202, 0x1, R165, P2 ;  /* 0x00000001ca037824 */ /* 0x006fc800010e06a5 */
        /* <DEDUP_REMOVED lines=23> */
.L_x_2909:
[----:B------:R2:W-:Y:S02]  /*12e80*/  STS.128 [R211+0xa800], RZ ;  /* 0x00a800ffd3007388 */ /* 0x0005e40000000c00 */
.L_x_2908:
[----:B------:R-:W-:Y:S05]  /*12e90*/  BSYNC B0 ;  /* 0x0000000000007941 */ /* 0x000fea0003800000 */
.L_x_2907:
[----:B------:R-:W-:Y:S01]  /*12ea0*/  ISETP.GE.AND P0, PT, R8, R5, PT ;  /* 0x000000050800720c */ /* 0x000fe20003f06270 */
[----:B------:R-:W-:-:S12]  /*12eb0*/  BSSY B0, `(.L_x_2910) ;  /* 0x0000021000007945 */ /* 0x000fd80003800000 */
[----:B------:R-:W-:Y:S05]  /*12ec0*/  @P0 BRA `(.L_x_2911) ;  /* 0x000001f000000947 */ /* 0x000fea0003800000 */
[C---:B------:R-:W-:Y:S02]  /*12ed0*/  LOP3.LUT R0, R215.reuse, 0x1, RZ, 0xc0, !PT ;  /* 0x00000001d7007812 */ /* 0x040fe400078ec0ff */
[----:B------:R-:W-:Y:S02]  /*12ee0*/  LOP3.LUT P0, RZ, R215, 0x2, RZ, 0xc0, !PT ;  /* 0x00000002d7ff7812 */ /* 0x000fe4000780c0ff */
[----:B------:R-:W-:Y:S01]  /*12ef0*/  ISETP.NE.U32.AND P1, PT, R0, 0x1, PT ;  /* 0x000000010000780c */ /* 0x000fe20003f25070 */
[C---:B------:R-:W-:Y:S01]  /*12f00*/  IMAD.SHL.U32 R0, R66.reuse, 0x20, RZ ;  /* 0x0000002042007824 */ /* 0x040fe200078e00ff */
[C---:B------:R-:W-:Y:S02]  /*12f10*/  LEA R7, P2, R66.reuse, R162, 0x5 ;  /* 0x000000a242077211 */ /* 0x040fe400078428ff */
[C-C-:B-12---:R-:W-:Y:S02]  /*12f20*/  SHF.L.U64.HI R2, R66.reuse, 0x5, R67.reuse ;  /* 0x0000000542027819 */ /* 0x146fe40000010243 */
        /* <DEDUP_REMOVED lines=24> */
.L_x_2912:
[----:B------:R2:W-:Y:S02]  /*130b0*/  STS.128 [R211+0xb000], RZ ;  /* 0x00b000ffd3007388 */ /* 0x0005e40000000c00 */
.L_x_2911:
[----:B------:R-:W-:Y:S05]  /*130c0*/  BSYNC B0 ;  /* 0x0000000000007941 */ /* 0x000fea0003800000 */
.L_x_2910:
        /* <DEDUP_REMOVED lines=9> */
[----:B------:R-:W-:-:S08]  /*13160*/  IMAD.WIDE.U32 R164, R66, 0x30, R164 ;  /* 0x0000003042a47825 */ /* 0x000fd000078e00a4 */
[-C--:B-1----:R-:W-:Y:S02]  /*13170*/  @P2 LEA R16, P4, R164, R166.reuse, 0x1 ;  /* 0x000000a6a4102211 */ /* 0x082fe400078808ff */
[----:B--2---:R-:W-:Y:S01]  /*13180*/  @!P3 MOV R3, R203 ;  /* 0x000000cb0003b202 */ /* 0x004fe20000000f00 */
[----:B------:R-:W-:Y:S02]  /*13190*/  @!P3 IMAD.MOV.U32 R2, RZ, RZ, R204 ;  /* 0x000000ffff02b224 */ /* 0x000fe400078e00cc */
[----:B------:R-:W-:Y:S02]  /*131a0*/  @!P3 IMAD R67, R67, 0x60, RZ ;  /* 0x000000604343b824 */ /* 0x000fe400078e02ff */
[----:B------:R-:W-:Y:S01]  /*131b0*/  @!P3 IMAD.WIDE.U32 R10, R66, 0x60, R2 ;  /* 0x00000060420ab825 */ /* 0x000fe200078e0002 */
[----:B------:R-:W-:-:S03]  /*131c0*/  @P1 LEA R2, P0, R164, R166, 0x1 ;  /* 0x000000a6a4021211 */ /* 0x000fc600078008ff */
[----:B------:R-:W-:Y:S01]  /*131d0*/  IMAD.IADD R3, R165, 0x1, R0 ;  /* 0x00000001a5037824 */ /* 0x000fe200078e0200 */
[----:B------:R-:W-:-:S04]  /*131e0*/  @!P3 IADD3 R11, R67, R11, RZ ;  /* 0x0000000b430bb210 */ /* 0x000fc80007ffe0ff */
[CCC-:B------:R-:W-:Y:S01]  /*131f0*/  @P2 LEA.HI.X R17, R164.reuse, R167.reuse, R3.reuse, 0x1, P4 ;  /* 0x000000a7a4112211 */ /* 0x1c0fe200020f0c03 */
[----:B------:R-:W-:Y:S01]  /*13200*/  @!PT LDS RZ, [RZ] ;  /* 0x00000000fffff984 */ /* 0x000fe20000000800 */
[----:B------:R-:W-:Y:S01]  /*13210*/  @!PT LDS RZ, [RZ] ;  /* 0x00000000fffff984 */ /* 0x000fe20000000800 */
[----:B------:R-:W-:Y:S01]  /*13220*/  @!PT LDS RZ, [RZ] ;  /* 0x00000000fffff984 */ /* 0x000fe20000000800 */
[----:B------:R1:W-:Y:S01]  /*13230*/  @!P3 LDGSTS.E.BYPASS.LTC128B.128 [R211+0x7800], [R10.64] ;  /* 0x078000000ad3bfae */ /* 0x0003e2000b901d46 */
[----:B------:R-:W-:-:S03]  /*13240*/  @P1 LEA.HI.X R3, R164, R167, R3, 0x1, P0 ;  /* 0x000000a7a4031211 */ /* 0x000fc600000f0c03 */
        /* <DEDUP_REMOVED lines=11> */
.L_x_2914:
[----:B------:R-:W-:Y:S05]  /*13300*/  BSYNC B0 ;  /* 0x0000000000007941 */ /* 0x000fea0003800000 */
.L_x_2913:
[----:B--2---:R-:W2:Y:S04]  /*13310*/  LD.E.64 R18, [R12.64+0x1c0] ;  /* 0x0001c0060c127980 */ /* 0x004ea8000c101b00 */
[----:B-1-3--:R-:W3:Y:S01]  /*13320*/  LD.E.64 R10, [R12.64+0x1b8] ;  /* 0x0001b8060c0a7980 */ /* 0x00aee2000c101b00 */
[----:B------:R-:W-:-:S03]  /*13330*/  IMAD.MOV.U32 R156, RZ, RZ, R208 ;  /* 0x000000ffff9c7224 */ /* 0x000fc600078e00d0 */
[----:B----4-:R-:W4:Y:S04]  /*13340*/  LD.E R2, [R12.64+0xd8] ;  /* 0x0000d8060c027980 */ /* 0x010f28000c101900 */
[----:B------:R-:W0:Y:S01]  /*13350*/  LDGDEPBAR ;  /* 0x00000000000079af */ /* 0x000e220000000000 */
[----:B--2---:R-:W-:Y:S02]  /*13360*/  IMAD R3, R19, R205, RZ ;  /* 0x000000cd13037224 */ /* 0x004fe400078e02ff */
[----:B------:R-:W-:-:S04]  /*13370*/  IMAD.WIDE.U32 R16, R205, R18, R156 ;  /* 0x00000012cd107225 */ /* 0x000fc800078e009c */
[----:B------:R-:W-:Y:S01]  /*13380*/  IMAD R3, R18, R70, R3 ;  /* 0x0000004612037224 */ /* 0x000fe200078e0203 */
[----:B---3--:R-:W-:-:S03]  /*13390*/  LEA R10, P0, R16, R10, 0x2 ;  /* 0x0000000a100a7211 */ /* 0x008fc600078010ff */
[----:B------:R-:W-:-:S05]  /*133a0*/  IMAD.IADD R3, R17, 0x1, R3 ;  /* 0x0000000111037824 */ /* 0x000fca00078e0203 */
[----:B------:R-:W-:Y:S02]  /*133b0*/  LEA.HI.X R11, R16, R11, R3, 0x2, P0 ;  /* 0x0000000b100b7211 */ /* 0x000fe400000f1403 */
[----:B------:R1:W5:Y:S04]  /*133c0*/  LD.E R3, [R12.64+0x188] ;  /* 0x000188060c037980 */ /* 0x000368000c101900 */
[----:B------:R-:W2:Y:S01]  /*133d0*/  LD.E R0, [R10.64] ;  /* 0x000000060a007980 */ /* 0x000ea2000c101900 */
[----:B------:R-:W-:-:S04]  /*133e0*/  DEPBAR.LE SB0, 0x0 ;  /* 0x000080000000791a */ /* 0x000fc80000000000 */
[----:B------:R-:W-:Y:S01]  /*133f0*/  BAR.SYNC.DEFER_BLOCKING 0x0 ;  /* 0x0000000000007b1d */ /* 0x000fe20000010000 */
[----:B------:R-:W-:-:S05]  /*13400*/  ISETP.GE.AND P0, PT, R158, R5, PT ;  /* 0x000000059e00720c */ /* 0x000fca0003f06270 */
[----:B----4-:R-:W2:Y:S01]  /*13410*/  MUFU.RCP R7, R2 ;  /* 0x0000000200077308 */ /* 0x010ea20000001000 */
[----:B------:R-:W-:Y:S01]  /*13420*/  SHF.R.S32.HI R9, RZ, 0x1f, R74 ;  /* 0x0000001fff097819 */ /* 0x000fe2000001144a */
[----:B------:R-:W-:-:S06]  /*13430*/  IMAD.SHL.U32 R135, R72, 0x2, RZ ;  /* 0x0000000248877824 */ /* 0x000fcc00078e00ff */
[----:B------:R1:W-:Y:S04]  /*13440*/  @P0 STS.128 [R211+0xc000], RZ ;  /* 0x00c000ffd3000388 */ /* 0x0003e80000000c00 */
[----:B------:R1:W-:Y:S04]  /*13450*/  @P0 STS.128 [R211+0xe000], RZ ;  /* 0x00e000ffd3000388 */ /* 0x0003e80000000c00 */
[----:B------:R1:W-:Y:S01]  /*13460*/  @P0 STS.128 [R211+0x10000], RZ ;  /* 0x010000ffd3000388 */ /* 0x0003e20000000c00 */
[----:B------:R-:W-:Y:S01]  /*13470*/  LEA.HI R52, R9, R74, RZ, 0x2 ;  /* 0x0000004a09347211 */ /* 0x000fe200078f10ff */
[----:B------:R-:W-:Y:S01]  /*13480*/  BSSY B0, `(.L_x_2915) ;  /* 0x000001b000007945 */ /* 0x000fe20003800000 */
[----:B------:R-:W-:-:S02]  /*13490*/  LOP3.LUT R135, R135, 0x6, RZ, 0xc0, !PT ;  /* 0x0000000687877812 */ /* 0x000fc400078ec0ff */
[----:B------:R-:W-:Y:S01]  /*134a0*/  SHF.R.S32.HI R52, RZ, 0x2, R52 ;  /* 0x00000002ff347819 */ /* 0x000fe20000011434 */
[----:B--2---:R-:W-:Y:S01]  /*134b0*/  FMUL.FTZ R0, R0, R7 ;  /* 0x0000000700007220 */ /* 0x004fe20000410000 */
[----:B------:R-:W-:Y:S05]  /*134c0*/  @P0 BRA `(.L_x_2916) ;  /* 0x0000016000000947 */ /* 0x000fea0003800000 */
[C---:B-1----:R-:W-:Y:S02]  /*134d0*/  LOP3.LUT R2, R215.reuse, 0x1, RZ, 0xc0, !PT ;  /* 0x00000001d7027812 */ /* 0x042fe400078ec0ff */
        /* <DEDUP_REMOVED lines=20> */
.L_x_2917:
[----:B------:R2:W-:Y:S02]  /*13620*/  STS.128 [R211+0x10000], RZ ;  /* 0x010000ffd3007388 */ /* 0x0005e40000000c00 */
.L_x_2916:
[----:B-1----:R-:W-:Y:S05]  /*13630*/  BSYNC B0 ;  /* 0x0000000000007941 */ /* 0x002fea0003800000 */
.L_x_2915:
        /* <DEDUP_REMOVED lines=9> */
[CC--:B------:R-:W-:Y:S02]  /*136d0*/  @P1 LEA R6, P0, R199.reuse, R160.reuse, 0x1 ;  /* 0x000000a0c7061211 */ /* 0x0c0fe400078008ff */
        /* <DEDUP_REMOVED lines=15> */
[----:B---3--:R-:W-:-:S04]  /*137d0*/  LEA R6, P0, R199, R160, 0x1 ;  /* 0x000000a0c7067211 */ /* 0x008fc800078008ff */
[----:B------:R-:W-:-:S05]  /*137e0*/  LEA.HI.X R7, R199, R161, R200, 0x1, P0 ;  /* 0x000000a1c7077211 */ /* 0x000fca00000f0cc8 */
[----:B------:R-:W-:Y:S01]  /*137f0*/  @!PT LDS RZ, [RZ] ;  /* 0x00000000fffff984 */ /* 0x000fe20000000800 */
[----:B------:R-:W-:Y:S01]  /*13800*/  @!PT LDS RZ, [RZ] ;  /* 0x00000000fffff984 */ /* 0x000fe20000000800 */
[----:B------:R-:W-:Y:S01]  /*13810*/  @!PT LDS RZ, [RZ] ;  /* 0x00000000fffff984 */ /* 0x000fe20000000800 */
[----:B------:R3:W-:Y:S01]  /*13820*/  LDGSTS.E.BYPASS.LTC128B.128 [R211+0x10800], [R6.64+0x100] ;  /* 0x1080010006d37fae */ /* 0x0007e2000b901d46 */
[----:B------:R-:W-:Y:S05]  /*13830*/  BRA `(.L_x_2919) ;  /* 0x0000001000007947 */ /* 0x000fea0003800000 */
.L_x_2920:
[----:B------:R4:W-:Y:S02]  /*13840*/  STS.128 [R211+0x10800], RZ ;  /* 0x010800ffd3007388 */ /* 0x0009e40000000c00 */
.L_x_2919:
[----:B------:R-:W-:Y:S05]  /*13850*/  BSYNC B0 ;  /* 0x0000000000007941 */ /* 0x000fea0003800000 */
.L_x_2918:
        /* <DEDUP_REMOVED lines=10> */
[----:B---3--:R-:W-:-:S09]  /*13900*/  SHF.L.U64.HI R6, R64, 0x5, R65 ;  /* 0x0000000540067819 */ /* 0x008fd20000010241 */
        /* <DEDUP_REMOVED lines=23> */
.L_x_2923:
[----:B------:R1:W-:Y:S02]  /*13a80*/  STS.128 [R211+0x11000], RZ ;  /* 0x011000ffd3007388 */ /* 0x0003e40000000c00 */
.L_x_2922:
[----:B------:R-:W-:Y:S05]  /*13a90*/  BSYNC B0 ;  /* 0x0000000000007941 */ /* 0x000fea0003800000 */
.L_x_2921:
        /* <DEDUP_REMOVED lines=11> */
[----:B---3--:R-:W-:-:S04]  /*13b50*/  @!P0 IMAD.WIDE.U32 R8, R64, 0x60, R160 ;  /* 0x0000006040088825 */ /* 0x008fc800078e00a0 */
        /* <DEDUP_REMOVED lines=16> */
[----:B---3--:R-:W-:-:S05]  /*13c60*/  IMAD.WIDE.U32 R4, R64, 0x60, R160 ;  /* 0x0000006040047825 */ /* 0x008fca00078e00a0 */
[----:B------:R-:W-:-:S05]  /*13c70*/  IADD3 R5, R65, R5, RZ ;  /* 0x0000000541057210 */ /* 0x000fca0007ffe0ff */
[----:B------:R-:W-:Y:S01]  /*13c80*/  @!PT LDS RZ, [RZ] ;  /* 0x00000000fffff984 */ /* 0x000fe20000000800 */
[----:B------:R-:W-:Y:S01]  /*13c90*/  @!PT LDS RZ, [RZ] ;  /* 0x00000000fffff984 */ /* 0x000fe20000000800 */
[----:B------:R-:W-:Y:S01]  /*13ca0*/  @!PT LDS RZ, [RZ] ;  /* 0x00000000fffff984 */ /* 0x000fe20000000800 */
[----:B------:R3:W-:Y:S01]  /*13cb0*/  LDGSTS.E.BYPASS.LTC128B.128 [R211+0x11800], [R4.64+0x100] ;  /* 0x1180010004d37fae */ /* 0x0007e2000b901d46 */
[----:B------:R-:W-:Y:S05]  /*13cc0*/  BRA `(.L_x_2925) ;  /* 0x0000001000007947 */ /* 0x000fea0003800000 */
.L_x_2926:
[----:B------:R1:W-:Y:S02]  /*13cd0*/  STS.128 [R211+0x11800], RZ ;  /* 0x011800ffd3007388 */ /* 0x0003e40000000c00 */
.L_x_2925:
[----:B------:R-:W-:Y:S05]  /*13ce0*/  BSYNC B0 ;  /* 0x0000000000007941 */ /* 0x000fea0003800000 */
.L_x_2924:
[C---:B------:R-:W-:Y:S01]  /*13cf0*/  IMAD.SHL.U32 R2, R56.reuse, 0x40, RZ ;  /* 0x0000004038027824 */ /* 0x040fe200078e00ff */
[----:B------:R-:W-:Y:S01]  /*13d00*/  R2P PR, R56, 0x6 ;  /* 0x0000000638007804 */ /* 0x000fe20000000000 */
[----:B------:R-:W-:Y:S01]  /*13d10*/  IMAD.SHL.U32 R158, R158, 0x8, RZ ;  /* 0x000000089e9e7824 */ /* 0x000fe200078e00ff */
[----:B------:R-:W0:Y:S01]  /*13d20*/  LDGDEPBAR ;  /* 0x00000000000079af */ /* 0x000e220000000000 */
[C---:B------:R-:W-:Y:S01]  /*13d30*/  IMAD R194, R69.reuse, 0x400, R54 ;  /* 0x0000040045c27824 */ /* 0x040fe200078e0236 */
[----:B---3--:R-:W-:Y:S01]  /*13d40*/  LOP3.LUT R5, R2, 0x1c0, RZ, 0xc0, !PT ;  /* 0x000001c002057812 */ /* 0x008fe200078ec0ff */
[----:B------:R-:W-:Y:S01]  /*13d50*/  IMAD R52, R69, 0x10, R52 ;  /* 0x0000001045347824 */ /* 0x000fe200078e0234 */
[----:B------:R-:W-:Y:S01]  /*13d60*/  BSSY B1, `(.L_x_2927) ;  /* 0x00001e5000017945 */ /* 0x000fe20003800000 */
[----:B------:R-:W-:Y:S01]  /*13d70*/  IMAD.SHL.U32 R194, R194, 0x2, RZ ;  /* 0x00000002c2c27824 */ /* 0x000fe200078e00ff */
[----:B------:R-:W-:-:S02]  /*13d80*/  LOP3.LUT R158, R5, 0x8, R158, 0xf8, !PT ;  /* 0x00000008059e7812 */ /* 0x000fc400078ef89e */
[----:B------:R-:W-:Y:S01]  /*13d90*/  SHF.R.U32.HI R193, RZ, 0x3, R5 ;  /* 0x00000003ffc17819 */ /* 0x000fe20000011605 */
[--C-:B------:R-:W-:Y:S01]  /*13da0*/  IMAD R192, R57, 0x2, R194.reuse ;  /* 0x0000000239c07824 */ /* 0x100fe200078e02c2 */
[----:B------:R-:W-:Y:S01]  /*13db0*/  LDSM.16.M88.4 R16, [R194] ;  /* 0x00000000c210783b */ /* 0x000fe20000000200 */
[C---:B------:R-:W-:Y:S01]  /*13dc0*/  IMAD R190, R55.reuse, 0x2, R194 ;  /* 0x0000000237be7824 */ /* 0x040fe200078e02c2 */
[----:B------:R-:W-:Y:S01]  /*13dd0*/  LOP3.LUT R193, R158, R193, RZ, 0x3c, !PT ;  /* 0x000000c19ec17212 */ /* 0x000fe200078e3cff */
[----:B------:R-:W-:Y:S01]  /*13de0*/  IMAD R189, R55, 0x2, R192 ;  /* 0x0000000237bd7824 */ /* 0x000fe200078e02c0 */
[----:B------:R-:W-:Y:S01]  /*13df0*/  LDSM.16.M88.4 R64, [R192] ;  /* 0x00000000c040783b */ /* 0x000fe20000000200 */
[----:B------:R-:W-:Y:S02]  /*13e00*/  IADD3 R71, R52, 0x1, R71 ;  /* 0x0000000134477810 */ /* 0x000fe40007ffe047 */
[----:B------:R-:W-:Y:S01]  /*13e10*/  IMAD R193, R68, 0x200, R193 ;  /* 0x0000020044c17824 */ /* 0x000fe200078e02c1 */
[----:B------:R-:W-:Y:S03]  /*13e20*/  LDSM.16.M88.4 R80, [R190] ;  /* 0x00000000be50783b */ /* 0x000fe60000000200 */
[----:B------:R-:W-:Y:S01]  /*13e30*/  IMAD.SHL.U32 R193, R193, 0x2, RZ ;  /* 0x00000002c1c17824 */ /* 0x000fe200078e00ff */
[----:B------:R-:W-:Y:S04]  /*13e40*/  LDSM.16.M88.4 R96, [R189] ;  /* 0x00000000bd60783b */ /* 0x000fe80000000200 */
[----:B------:R-:W3:Y:S01]  /*13e50*/  LDSM.16.M88.4 R36, [R193+0x6000] ;  /* 0x00600000c124783b */ /* 0x000ee20000000200 */
[----:B------:R-:W-:-:S02]  /*13e60*/  IADD3 R2, R193, 0x6000, RZ ;  /* 0x00006000c1027810 */ /* 0x000fc40007ffe0ff */
[----:B------:R-:W-:Y:S01]  /*13e70*/  IADD3 R191, R193, 0x6020, RZ ;  /* 0x00006020c1bf7810 */ /* 0x000fe20007ffe0ff */
[----:B------:R-:W1:Y:S01]  /*13e80*/  LDSM.16.M88.4 R28, [R193+0x6800] ;  /* 0x00680000c11c783b */ /* 0x000e620000000200 */
[----:B------:R-:W-:Y:S01]  /*13e90*/  @P1 IADD3 R191, R2, -0x20, RZ ;  /* 0xffffffe002bf1810 */ /* 0x000fe20007ffe0ff */
[----:B------:R-:W-:Y:S02]  /*13ea0*/  IMAD.MOV.U32 R2, RZ, RZ, 0x40 ;  /* 0x00000040ff027424 */ /* 0x000fe400078e00ff */
[----:B------:R-:W2:Y:S01]  /*13eb0*/  LDSM.16.M88.4 R88, [R193+0x7000] ;  /* 0x00700000c158783b */ /* 0x000ea20000000200 */
[C---:B------:R-:W-:Y:S02]  /*13ec0*/  IADD3 R187, R191.reuse, 0x800, RZ ;  /* 0x00000800bfbb7810 */ /* 0x040fe40007ffe0ff */
[----:B------:R-:W-:Y:S01]  /*13ed0*/  SEL R2, R2, 0xffffffc0, !P2 ;  /* 0xffffffc002027807 */ /* 0x000fe20005000000 */
[----:B-----5:R-:W4:Y:S01]  /*13ee0*/  LDSM.16.M88.4 R20, [R193+0x7800] ;  /* 0x00780000c114783b */ /* 0x020f220000000200 */
[----:B------:R-:W-:-:S02]  /*13ef0*/  IADD3 R186, R191, 0x1000, RZ ;  /* 0x00001000bfba7810 */ /* 0x000fc40007ffe0ff */
[----:B------:R-:W-:Y:S01]  /*13f00*/  IADD3 R185, R191, 0x1800, RZ ;  /* 0x00001800bfb97810 */ /* 0x000fe20007ffe0ff */
[----:B------:R-:W2:Y:S01]  /*13f10*/  LDSM.16.M88.4 R8, [R191] ;  /* 0x00000000bf08783b */ /* 0x000ea20000000200 */
[----:B------:R-:W-:Y:S01]  /*13f20*/  IMAD.IADD R188, R193, 0x1, R2 ;  /* 0x00000001c1bc7824 */ /* 0x000fe200078e0202 */
[----:B------:R-:W-:Y:S01]  /*13f30*/  IADD3 R183, R191, 0x2000, RZ ;  /* 0x00002000bfb77810 */ /* 0x000fe20007ffe0ff */
[----:B------:R-:W-:Y:S01]  /*13f40*/  IMAD.IADD R184, R2, 0x1, R191 ;  /* 0x0000000102b87824 */ /* 0x000fe200078e02bf */
[----:B------:R-:W2:Y:S01]  /*13f50*/  LDSM.16.M88.4 R4, [R191+0x800] ;  /* 0x00080000bf04783b */ /* 0x000ea20000000200 */
[----:B------:R-:W-:Y:S02]  /*13f60*/  IADD3 R2, R73, R71, -R210 ;  /* 0x0000004749027210 */ /* 0x000fe40007ffe8d2 */
[C---:B------:R-:W-:Y:S01]  /*13f70*/  IADD3 R182, R191.reuse, 0x2800, RZ ;  /* 0x00002800bfb67810 */ /* 0x040fe20007ffe0ff */
[----:B------:R-:W2:Y:S01]  /*13f80*/  LDSM.16.M88.4 R92, [R191+0x1000] ;  /* 0x00100000bf5c783b */ /* 0x000ea20000000200 */
[----:B------:R-:W-:Y:S01]  /*13f90*/  IADD3 R181, R191, 0x3000, RZ ;  /* 0x00003000bfb57810 */ /* 0x000fe20007ffe0ff */
[----:B------:R-:W-:Y:S01]  /*13fa0*/  IMAD.IADD R2, R3, 0x1, R2 ;  /* 0x0000000103027824 */ /* 0x000fe200078e0202 */
[C---:B------:R-:W-:Y:S01]  /*13fb0*/  IADD3 R180, R191.reuse, 0x3800, RZ ;  /* 0x00003800bfb47810 */ /* 0x040fe20007ffe0ff */
[----:B------:R-:W2:Y:S01]  /*13fc0*/  LDSM.16.M88.4 R76, [R191+0x1800] ;  /* 0x00180000bf4c783b */ /* 0x000ea20000000200 */
[----:B------:R-:W-:-:S02]  /*13fd0*/  IADD3 R179, R191, 0x4000, RZ ;  /* 0x00004000bfb37810 */ /* 0x000fc40007ffe0ff */
[C---:B------:R-:W-:Y:S01]  /*13fe0*/  IADD3 R178, R191.reuse, 0x4800, RZ ;  /* 0x00004800bfb27810 */ /* 0x040fe20007ffe0ff */
[----:B------:R-:W2:Y:S01]  /*13ff0*/  LDSM.16.M88.4 R60, [R188+0x6000] ;  /* 0x00600000bc3c783b */ /* 0x000ea20000000200 */
[C---:B------:R-:W-:Y:S02]  /*14000*/  IADD3 R177, R191.reuse, 0x5000, RZ ;  /* 0x00005000bfb17810 */ /* 0x040fe40007ffe0ff */
[----:B------:R-:W-:Y:S01]  /*14010*/  IADD3 R176, R191, 0x5800, RZ ;  /* 0x00005800bfb07810 */ /* 0x000fe20007ffe0ff */
[----:B------:R-:W4:Y:S01]  /*14020*/  LDSM.16.M88.4 R48, [R188+0x6800] ;  /* 0x00680000bc30783b */ /* 0x000f220000000200 */
[C---:B---3--:R-:W-:Y:S03]  /*14030*/  HMMA.16816.F32.BF16 R40, R16.reuse, R36, RZ ;  /* 0x000000241028723c */ /* 0x048fe600000418ff */
[----:B------:R-:W3:Y:S04]  /*14040*/  LDSM.16.M88.4 R44, [R188+0x7000] ;  /* 0x00700000bc2c783b */ /* 0x000ee80000000200 */
[----:B------:R-:W-:Y:S01]  /*14050*/  LDSM.16.M88.4 R100, [R184+0x1000] ;  /* 0x00100000b864783b */ /* 0x000fe20000000200 */
[C---:B-1----:R-:W-:Y:S08]  /*14060*/  HMMA.16816.F32.BF16 R32, R16.reuse, R28, RZ ;  /* 0x0000001c1020723c */ /* 0x042ff000000418ff */
[C---:B------:R-:W-:Y:S08]  /*14070*/  HMMA.16816.F32.BF16 R36, R16.reuse, R38, RZ ;  /* 0x000000261024723c */ /* 0x040ff000000418ff */
[C---:B------:R-:W-:Y:S08]  /*14080*/  HMMA.16816.F32.BF16 R28, R16.reuse, R30, RZ ;  /* 0x0000001e101c723c */ /* 0x040ff000000418ff */
[C---:B--2---:R-:W-:Y:S08]  /*14090*/  HMMA.16816.F32.BF16 R24, R16.reuse, R88, RZ ;  /* 0x000000581018723c */ /* 0x044ff000000418ff */
[C---:B------:R-:W-:Y:S08]  /*140a0*/  HMMA.16816.F32.BF16 R88, R16.reuse, R90, RZ ;  /* 0x0000005a1058723c */ /* 0x040ff000000418ff */
[C---:B----4-:R-:W-:Y:S08]  /*140b0*/  HMMA.16816.F32.BF16 R84, R16.reuse, R20, RZ ;  /* 0x000000141054723c */ /* 0x050ff000000418ff */
[----:B------:R-:W-:Y:S01]  /*140c0*/  HMMA.16816.F32.BF16 R16, R16, R22, RZ ;  /* 0x000000161010723c */ /* 0x000fe200000418ff */
[----:B------:R-:W1:Y:S07]  /*140d0*/  LDSM.16.M88.4 R20, [R188+0x7800] ;  /* 0x00780000bc14783b */ /* 0x000e6e0000000200 */
[C---:B------:R-:W-:Y:S08]  /*140e0*/  HMMA.16816.F32.BF16 R40, R64.reuse, R8, R40 ;  /* 0x000000084028723c */ /* 0x040ff00000041828 */
[C---:B------:R-:W-:Y:S01]  /*140f0*/  HMMA.16816.F32.BF16 R36, R64.reuse, R10, R36 ;  /* 0x0000000a4024723c */ /* 0x040fe20000041824 */
[----:B------:R-:W2:Y:S07]  /*14100*/  LDSM.16.M88.4 R8, [R184] ;  /* 0x00000000b808783b */ /* 0x000eae0000000200 */
[C---:B------:R-:W-:Y:S08]  /*14110*/  HMMA.16816.F32.BF16 R32, R64.reuse, R4, R32 ;  /* 0x000000044020723c */ /* 0x040ff00000041820 */
[C---:B------:R-:W-:Y:S01]  /*14120*/  HMMA.16816.F32.BF16 R28, R64.reuse, R6, R28 ;  /* 0x00000006401c723c */ /* 0x040fe2000004181c */
[----:B------:R-:W4:Y:S07]  /*14130*/  LDSM.16.M88.4 R4, [R184+0x800] ;  /* 0x00080000b804783b */ /* 0x000f2e0000000200 */
[C---:B------:R-:W-:Y:S08]  /*14140*/  HMMA.16816.F32.BF16 R24, R64.reuse, R92, R24 ;  /* 0x0000005c4018723c */ /* 0x040ff00000041818 */
[C---:B------:R-:W-:Y:S01]  /*14150*/  HMMA.16816.F32.BF16 R88, R64.reuse, R94, R88 ;  /* 0x0000005e4058723c */ /* 0x040fe20000041858 */
[----:B------:R-:W1:Y:S07]  /*14160*/  LDSM.16.M88.4 R92, [R184+0x1800] ;  /* 0x00180000b85c783b */ /* 0x000e6e0000000200 */
[C---:B------:R-:W-:Y:S08]  /*14170*/  HMMA.16816.F32.BF16 R84, R64.reuse, R76, R84 ;  /* 0x0000004c4054723c */ /* 0x040ff00000041854 */
[----:B------:R-:W-:Y:S01]  /*14180*/  HMMA.16816.F32.BF16 R16, R64, R78, R16 ;  /* 0x0000004e4010723c */ /* 0x000fe20000041810 */
[----:B------:R-:W-:Y:S04]  /*14190*/  LDSM.16.M88.4 R76, [R194+0x2000] ;  /* 0x00200000c24c783b */ /* 0x000fe80000000200 */
[----:B------:R-:W1:Y:S03]  /*141a0*/  LDSM.16.M88.4 R64, [R193+0x8000] ;  /* 0x00800000c140783b */ /* 0x000e660000000200 */
[C---:B------:R-:W-:Y:S08]  /*141b0*/  HMMA.16816.F32.BF16 R40, R80.reuse, R60, R40 ;  /* 0x0000003c5028723c */ /* 0x040ff00000041828 */
[C---:B------:R-:W-:Y:S01]  /*141c0*/  HMMA.16816.F32.BF16 R36, R80.reuse, R62, R36 ;  /* 0x0000003e5024723c */ /* 0x040fe20000041824 */
[----:B------:R-:W2:Y:S07]  /*141d0*/  LDSM.16.M88.4 R60, [R193+0x8800] ;  /* 0x00880000c13c783b */ /* 0x000eae0000000200 */
[C---:B------:R-:W-:Y:S08]  /*141e0*/  HMMA.16816.F32.BF16 R32, R80.reuse, R48, R32 ;  /* 0x000000305020723c */ /* 0x040ff00000041820 */
[C---:B------:R-:W-:Y:S01]  /*141f0*/  HMMA.16816.F32.BF16 R28, R80.reuse, R50, R28 ;  /* 0x00000032501c723c */ /* 0x040fe2000004181c */
[----:B------:R-:W4:Y:S07]  /*14200*/  LDSM.16.M88.4 R48, [R193+0x9000] ;  /* 0x00900000c130783b */ /* 0x000f2e0000000200 */
[C---:B---3--:R-:W-:Y:S08]  /*14210*/  HMMA.16816.F32.BF16 R24, R80.reuse, R44, R24 ;  /* 0x0000002c5018723c */ /* 0x048ff00000041818 */
[C---:B------:R-:W-:Y:S01]  /*14220*/  HMMA.16816.F32.BF16 R88, R80.reuse, R46, R88 ;  /* 0x0000002e5058723c */ /* 0x040fe20000041858 */
[----:B------:R-:W3:Y:S07]  /*14230*/  LDSM.16.M88.4 R44, [R193+0x9800] ;  /* 0x00980000c12c783b */ /* 0x000eee0000000200 */
[C---:B-1----:R-:W-:Y:S08]  /*14240*/  HMMA.16816.F32.BF16 R84, R80.reuse, R20, R84 ;  /* 0x000000145054723c */ /* 0x042ff00000041854 */
[----:B------:R-:W-:Y:S01]  /*14250*/  HMMA.16816.F32.BF16 R80, R80, R22, R16 ;  /* 0x000000165050723c */ /* 0x000fe20000041810 */
[----:B------:R-:W-:Y:S04]  /*14260*/  LDSM.16.M88.4 R20, [R192+0x2000] ;  /* 0x00200000c014783b */ /* 0x000fe80000000200 */
[----:B------:R-:W1:Y:S03]  /*14270*/  LDSM.16.M88.4 R16, [R191+0x2000] ;  /* 0x00200000bf10783b */ /* 0x000e660000000200 */
[C---:B--2---:R-:W-:Y:S08]  /*14280*/  HMMA.16816.F32.BF16 R40, R96.reuse, R8, R40 ;  /* 0x000000086028723c */ /* 0x044ff00000041828 */
[C---:B------:R-:W-:Y:S01]  /*14290*/  HMMA.16816.F32.BF16 R36, R96.reuse, R10, R36 ;  /* 0x0000000a6024723c */ /* 0x040fe20000041824 */
[----:B------:R-:W2:Y:S07]  /*142a0*/  LDSM.16.M88.4 R8, [R191+0x2800] ;  /* 0x00280000bf08783b */ /* 0x000eae0000000200 */
[C---:B----4-:R-:W-:Y:S08]  /*142b0*/  HMMA.16816.F32.BF16 R32, R96.reuse, R4, R32 ;  /* 0x000000046020723c */ /* 0x050ff00000041820 */
[C---:B------:R-:W-:Y:S01]  /*142c0*/  HMMA.16816.F32.BF16 R28, R96.reuse, R6, R28 ;  /* 0x00000006601c723c */ /* 0x040fe2000004181c */
[----:B------:R-:W4:Y:S07]  /*142d0*/  LDSM.16.M88.4 R4, [R191+0x3000] ;  /* 0x00300000bf04783b */ /* 0x000f2e0000000200 */
[C---:B------:R-:W-:Y:S08]  /*142e0*/  HMMA.16816.F32.BF16 R24, R96.reuse, R100, R24 ;  /* 0x000000646018723c */ /* 0x040ff00000041818 */
[C---:B------:R-:W-:Y:S08]  /*142f0*/  HMMA.16816.F32.BF16 R88, R96.reuse, R102, R88 ;  /* 0x000000666058723c */ /* 0x040ff00000041858 */
[C---:B------:R-:W-:Y:S08]  /*14300*/  HMMA.16816.F32.BF16 R84, R96.reuse, R92, R84 ;  /* 0x0000005c6054723c */ /* 0x040ff00000041854 */
[----:B------:R-:W-:Y:S01]  /*14310*/  HMMA.16816.F32.BF16 R80, R96, R94, R80 ;  /* 0x0000005e6050723c */ /* 0x000fe20000041850 */
[----:B------:R-:W1:Y:S07]  /*14320*/  LDSM.16.M88.4 R92, [R191+0x3800] ;  /* 0x00380000bf5c783b */ /* 0x000e6e0000000200 */
[C---:B------:R-:W-:Y:S08]  /*14330*/  HMMA.16816.F32.BF16 R40, R76.reuse, R64, R40 ;  /* 0x000000404c28723c */ /* 0x040ff00000041828 */
[C---:B------:R-:W-:Y:S08]  /*14340*/  HMMA.16816.F32.BF16 R36, R76.reuse, R66, R36 ;  /* 0x000000424c24723c */ /* 0x040ff00000041824 */
[C---:B------:R-:W-:Y:S08]  /*14350*/  HMMA.16816.F32.BF16 R32, R76.reuse, R60, R32 ;  /* 0x0000003c4c20723c */ /* 0x040ff00000041820 */
[C---:B------:R-:W-:Y:S01]  /*14360*/  HMMA.16816.F32.BF16 R28, R76.reuse, R62, R28 ;  /* 0x0000003e4c1c723c */ /* 0x040fe2000004181c */
[----:B------:R-:W-:Y:S07]  /*14370*/  LDSM.16.M88.4 R60, [R190+0x2000] ;  /* 0x00200000be3c783b */ /* 0x000fee0000000200 */
[C---:B------:R-:W-:Y:S01]  /*14380*/  HMMA.16816.F32.BF16 R64, R76.reuse, R48, R24 ;  /* 0x000000304c40723c */ /* 0x040fe20000041818 */
[----:B------:R-:W2:Y:S07]  /*14390*/  LDSM.16.M88.4 R24, [R188+0x8000] ;  /* 0x00800000bc18783b */ /* 0x000eae0000000200 */
[C---:B------:R-:W-:Y:S01]  /*143a0*/  HMMA.16816.F32.BF16 R88, R76.reuse, R50, R88 ;  /* 0x000000324c58723c */ /* 0x040fe20000041858 */
[----:B------:R-:W-:Y:S07]  /*143b0*/  LDSM.16.M88.4 R48, [R189+0x2000] ;  /* 0x00200000bd30783b */ /* 0x000fee0000000200 */
[C---:B---3--:R-:W-:Y:S08]  /*143c0*/  HMMA.16816.F32.BF16 R84, R76.reuse, R44, R84 ;  /* 0x0000002c4c54723c */ /* 0x048ff00000041854 */
[----:B------:R-:W-:Y:S01]  /*143d0*/  HMMA.16816.F32.BF16 R80, R76, R46, R80 ;  /* 0x0000002e4c50723c */ /* 0x000fe20000041850 */
[----:B------:R-:W-:Y:S04]  /*143e0*/  LDSM.16.M88.4 R44, [R188+0x9000] ;  /* 0x00900000bc2c783b */ /* 0x000fe80000000200 */
[----:B------:R-:W-:Y:S03]  /*143f0*/  LDSM.16.M88.4 R76, [R184+0x3000] ;  /* 0x00300000b84c783b */ /* 0x000fe60000000200 */
[C---:B-1----:R-:W-:Y:S08]  /*14400*/  HMMA.16816.F32.BF16 R40, R20.reuse, R16, R40 ;  /* 0x000000101428723c */ /* 0x042ff00000041828 */
[C---:B------:R-:W-:Y:S01]  /*14410*/  HMMA.16816.F32.BF16 R36, R20.reuse, R18, R36 ;  /* 0x000000121424723c */ /* 0x040fe20000041824 */
[----:B------:R-:W-:Y:S07]  /*14420*/  LDSM.16.M88.4 R16, [R188+0x9800] ;  /* 0x00980000bc10783b */ /* 0x000fee0000000200 */
[C---:B--2---:R-:W-:Y:S08]  /*14430*/  HMMA.16816.F32.BF16 R32, R20.reuse, R8, R32 ;  /* 0x000000081420723c */ /* 0x044ff00000041820 */
[C---:B------:R-:W-:Y:S01]  /*14440*/  HMMA.16816.F32.BF16 R28, R20.reuse, R10, R28 ;  /* 0x0000000a141c723c */ /* 0x040fe2000004181c */
[----:B------:R-:W1:Y:S07]  /*14450*/  LDSM.16.M88.4 R8, [R188+0x8800] ;  /* 0x00880000bc08783b */ /* 0x000e6e0000000200 */
[C---:B----4-:R-:W-:Y:S08]  /*14460*/  HMMA.16816.F32.BF16 R64, R20.reuse, R4, R64 ;  /* 0x000000041440723c */ /* 0x050ff00000041840 */
[C---:B------:R-:W-:Y:S01]  /*14470*/  HMMA.16816.F32.BF16 R88, R20.reuse, R6, R88 ;  /* 0x000000061458723c */ /* 0x040fe20000041858 */
[----:B------:R-:W2:Y:S07]  /*14480*/  LDSM.16.M88.4 R4, [R184+0x2000] ;  /* 0x00200000b804783b */ /* 0x000eae0000000200 */
[C---:B------:R-:W-:Y:S08]  /*14490*/  HMMA.16816.F32.BF16 R84, R20.reuse, R92, R84 ;  /* 0x0000005c1454723c */ /* 0x040ff00000041854 */
[----:B------:R-:W-:Y:S01]  /*144a0*/  HMMA.16816.F32.BF16 R80, R20, R94, R80 ;  /* 0x0000005e1450723c */ /* 0x000fe20000041850 */
[----:B------:R-:W3:Y:S04]  /*144b0*/  LDSM.16.M88.4 R92, [R184+0x2800] ;  /* 0x00280000b85c783b */ /* 0x000ee80000000200 */
[----:B------:R-:W4:Y:S03]  /*144c0*/  LDSM.16.M88.4 R20, [R184+0x3800] ;  /* 0x00380000b814783b */ /* 0x000f260000000200 */
        /* <DEDUP_REMOVED lines=18> */
[C---:B------:R-:W-:Y:S08]  /*145f0*/  HMMA.16816.F32.BF16 R64, R48.reuse, R76, R64 ;  /* 0x0000004c3040723c */ /* 0x040ff00000041840 */
[C---:B------:R-:W-:Y:S01]  /*14600*/  HMMA.16816.F32.BF16 R88, R48.reuse, R78, R88 ;  /* 0x0000004e3058723c */ /* 0x040fe20000041858 */
[----:B------:R-:W3:Y:S07]  /*14610*/  LDSM.16.M88.4 R76, [R192+0x4000] ;  /* 0x00400000c04c783b */ /* 0x000eee0000000200 */
[C---:B----4-:R-:W-:Y:S08]  /*14620*/  HMMA.16816.F32.BF16 R84, R48.reuse, R20, R84 ;  /* 0x000000143054723c */ /* 0x050ff00000041854 */
[----:B------:R-:W-:Y:S01]  /*14630*/  HMMA.16816.F32.BF16 R80, R48, R22, R80 ;  /* 0x000000163050723c */ /* 0x000fe20000041850 */
[----:B------:R-:W4:Y:S07]  /*14640*/  LDSM.16.M88.4 R20, [R191+0x4800] ;  /* 0x00480000bf14783b */ /* 0x000f2e0000000200 */
[C---:B-1----:R-:W-:Y:S08]  /*14650*/  HMMA.16816.F32.BF16 R40, R16.reuse, R8, R40 ;  /* 0x000000081028723c */ /* 0x042ff00000041828 */
[C---:B------:R-:W-:Y:S01]  /*14660*/  HMMA.16816.F32.BF16 R36, R16.reuse, R10, R36 ;  /* 0x0000000a1024723c */ /* 0x040fe20000041824 */
        /* <DEDUP_REMOVED lines=9> */
[----:B------:R-:W-:Y:S04]  /*14700*/  LDSM.16.M88.4 R4, [R190+0x4000] ;  /* 0x00400000be04783b */ /* 0x000fe80000000200 */
[----:B------:R-:W2:Y:S03]  /*14710*/  LDSM.16.M88.4 R16, [R188+0xa000] ;  /* 0x00a00000bc10783b */ /* 0x000ea60000000200 */
[C---:B---3--:R-:W-:Y:S08]  /*14720*/  HMMA.16816.F32.BF16 R40, R76.reuse, R60, R40 ;  /* 0x0000003c4c28723c */ /* 0x048ff00000041828 */
[C---:B------:R-:W-:Y:S08]  /*14730*/  HMMA.16816.F32.BF16 R36, R76.reuse, R62, R36 ;  /* 0x0000003e4c24723c */ /* 0x040ff00000041824 */
[C---:B----4-:R-:W-:Y:S01]  /*14740*/  HMMA.16816.F32.BF16 R48, R76.reuse, R20, R32 ;  /* 0x000000144c30723c */ /* 0x050fe20000041820 */
[----:B------:R-:W-:Y:S07]  /*14750*/  LDSM.16.M88.4 R32, [R188+0xb000] ;  /* 0x00b00000bc20783b */ /* 0x000fee0000000200 */
[C---:B------:R-:W-:Y:S01]  /*14760*/  HMMA.16816.F32.BF16 R60, R76.reuse, R22, R28 ;  /* 0x000000164c3c723c */ /* 0x040fe2000004181c */
[----:B------:R-:W-:Y:S04]  /*14770*/  LDSM.16.M88.4 R20, [R189+0x4000] ;  /* 0x00400000bd14783b */ /* 0x000fe80000000200 */
[----:B------:R-:W3:Y:S03]  /*14780*/  LDSM.16.M88.4 R28, [R184+0x4000] ;  /* 0x00400000b81c783b */ /* 0x000ee60000000200 */
[C---:B-1----:R-:W-:Y:S08]  /*14790*/  HMMA.16816.F32.BF16 R64, R76.reuse, R8, R64 ;  /* 0x000000084c40723c */ /* 0x042ff00000041840 */
[----:B------:R-:W-:Y:S01]  /*147a0*/  HMMA.16816.F32.BF16 R88, R76, R10, R88 ;  /* 0x0000000a4c58723c */ /* 0x000fe20000041858 */
[----:B------:R-:W1:Y:S07]  /*147b0*/  LDSM.16.M88.4 R8, [R184+0x4800] ;  /* 0x00480000b808783b */ /* 0x000e6e0000000200 */
[C---:B--2---:R-:W-:Y:S08]  /*147c0*/  HMMA.16816.F32.BF16 R40, R4.reuse, R16, R40 ;  /* 0x000000100428723c */ /* 0x044ff00000041828 */
[C---:B------:R-:W-:Y:S01]  /*147d0*/  HMMA.16816.F32.BF16 R36, R4.reuse, R18, R36 ;  /* 0x000000120424723c */ /* 0x040fe20000041824 */
[----:B------:R-:W2:Y:S07]  /*147e0*/  LDSM.16.M88.4 R16, [R188+0xb800] ;  /* 0x00b80000bc10783b */ /* 0x000eae0000000200 */
[----:B------:R-:W-:Y:S07]  /*147f0*/  HMMA.16816.F32.BF16 R48, R4, R44, R48 ;  /* 0x0000002c0430723c */ /* 0x000fee0000041830 */
[----:B------:R-:W-:Y:S01]  /*14800*/  IMAD.IADD R44, R14, 0x1, R135 ;  /* 0x000000010e2c7824 */ /* 0x000fe200078e0287 */
[----:B---3--:R-:W-:Y:S08]  /*14810*/  HMMA.16816.F32.BF16 R40, R20, R28, R40 ;  /* 0x0000001c1428723c */ /* 0x008ff00000041828 */
[----:B------:R-:W-:Y:S07]  /*14820*/  HMMA.16816.F32.BF16 R84, R76, R24, R84 ;  /* 0x000000184c54723c */ /* 0x000fee0000041854 */
[C---:B------:R-:W-:Y:S01]  /*14830*/  IADD3 R24, R44.reuse, 0x1, RZ ;  /* 0x000000012c187810 */ /* 0x040fe20007ffe0ff */
[----:B------:R-:W-:Y:S03]  /*14840*/  HMMA.16816.F32.BF16 R36, R20, R30, R36 ;  /* 0x0000001e1424723c */ /* 0x000fe60000041824 */
[----:B------:R-:W3:Y:S04]  /*14850*/  I2F R15, R24 ;  /* 0x00000018000f7306 */ /* 0x000ee80000201400 */
[----:B------:R-:W-:Y:S01]  /*14860*/  IADD3 R30, R44, 0x9, RZ ;  /* 0x000000092c1e7810 */ /* 0x000fe20007ffe0ff */
[C---:B------:R-:W-:Y:S03]  /*14870*/  HMMA.16816.F32.BF16 R60, R4.reuse, R46, R60 ;  /* 0x0000002e043c723c */ /* 0x040fe6000004183c */
[----:B------:R-:W-:Y:S05]  /*14880*/  I2F R28, R30 ;  /* 0x0000001e001c7306 */ /* 0x000fea0000201400 */
[----:B------:R-:W-:Y:S01]  /*14890*/  HMMA.16816.F32.BF16 R64, R4, R32, R64 ;  /* 0x000000200440723c */ /* 0x000fe20000041840 */
[----:B---3--:R-:W-:-:S02]  /*148a0*/  FFMA.FTZ R31, R0, R15, R41 ;  /* 0x0000000f001f7223 */ /* 0x008fc40000010029 */
[----:B------:R-:W-:Y:S04]  /*148b0*/  I2F R33, R44 ;  /* 0x0000002c00217306 */ /* 0x000fe80000201400 */
[C---:B------:R-:W-:Y:S01]  /*148c0*/  IADD3 R32, R44.reuse, 0x8, RZ ;  /* 0x000000082c207810 */ /* 0x040fe20007ffe0ff */
[----:B-1----:R-:W-:Y:S03]  /*148d0*/  HMMA.16816.F32.BF16 R48, R20, R8, R48 ;  /* 0x000000081430723c */ /* 0x002fe60000041830 */
[----:B------:R-:W1:Y:S04]  /*148e0*/  I2F R29, R32 ;  /* 0x00000020001d7306 */ /* 0x000e680000201400 */
[C---:B------:R-:W-:Y:S01]  /*148f0*/  IADD3 R8, R44.reuse, 0x11, RZ ;  /* 0x000000112c087810 */ /* 0x040fe20007ffe0ff */
[----:B------:R-:W-:Y:S03]  /*14900*/  HMMA.16816.F32.BF16 R88, R4, R34, R88 ;  /* 0x000000220458723c */ /* 0x000fe60000041858 */
[----:B------:R-:W3:Y:S04]  /*14910*/  I2F R41, R8 ;  /* 0x0000000800297306 */ /* 0x000ee80000201400 */
[----:B------:R-:W-:Y:S01]  /*14920*/  IADD3 R34, R44, 0x10, RZ ;  /* 0x000000102c227810 */ /* 0x000fe20007ffe0ff */
[----:B------:R-:W-:Y:S03]  /*14930*/  HMMA.16816.F32.BF16 R80, R76, R26, R80 ;  /* 0x0000001a4c50723c */ /* 0x000fe60000041850 */
[----:B------:R-:W4:Y:S01]  /*14940*/  I2F R9, R34 ;  /* 0x0000002200097306 */ /* 0x000f220000201400 */
[-C--:B-1----:R-:W-:Y:S01]  /*14950*/  FFMA.FTZ R35, R0, R29.reuse, R36 ;  /* 0x0000001d00237223 */ /* 0x082fe20000010024 */
[----:B------:R-:W-:Y:S01]  /*14960*/  IADD3 R36, R44, 0x19, RZ ;  /* 0x000000192c247810 */ /* 0x000fe20007ffe0ff */
[----:B------:R-:W-:Y:S01]  /*14970*/  FFMA.FTZ R29, R0, R29, R38 ;  /* 0x0000001d001d7223 */ /* 0x000fe20000010026 */
[C---:B------:R-:W-:Y:S01]  /*14980*/  IADD3 R26, R2.reuse, 0x8, RZ ;  /* 0x00000008021a7810 */ /* 0x040fe20007ffe0ff */
[----:B------:R-:W-:Y:S01]  /*14990*/  HMMA.16816.F32.BF16 R60, R20, R10, R60 ;  /* 0x0000000a143c723c */ /* 0x000fe2000004183c */
[----:B------:R-:W-:-:S02]  /*149a0*/  IMNMX R2, R2, R73, PT ;  /* 0x0000004902027217 */ /* 0x000fc40003800200 */
[----:B------:R-:W-:Y:S01]  /*149b0*/  IMNMX R3, R26, R73, PT ;  /* 0x000000491a037217 */ /* 0x000fe20003800200 */
[-C--:B---3--:R-:W-:Y:S01]  /*149c0*/  FFMA.FTZ R49, R0, R41.reuse, R49 ;  /* 0x0000002900317223 */ /* 0x088fe20000010031 */
[-C--:B------:R-:W-:Y:S01]  /*149d0*/  ISETP.GE.AND P6, PT, R24, R2.reuse, PT ;  /* 0x000000021800720c */ /* 0x080fe20003fc6270 */
[----:B------:R-:W-:Y:S01]  /*149e0*/  FFMA.FTZ R51, R0, R41, R51 ;  /* 0x0000002900337223 */ /* 0x000fe20000010033 */
[-C--:B------:R-:W-:Y:S01]  /*149f0*/  ISETP.GE.AND P4, PT, R24, R3.reuse, PT ;  /* 0x000000031800720c */ /* 0x080fe20003f86270 */
[C---:B--2---:R-:W-:Y:S01]  /*14a00*/  HMMA.16816.F32.BF16 R84, R4.reuse, R16, R84 ;  /* 0x000000100454723c */ /* 0x044fe20000041854 */
[----:B------:R-:W1:Y:S01]  /*14a10*/  LDSM.16.M88.4 R24, [R184+0x5000] ;  /* 0x00500000b818783b */ /* 0x000e620000000200 */
[----:B------:R-:W-:Y:S01]  /*14a20*/  FSEL R31, R31, -INF , !P6 ;  /* 0xff8000001f1f7808 */ /* 0x000fe20007000000 */
[----:B------:R-:W2:Y:S01]  /*14a30*/  I2F R17, R36 ;  /* 0x0000002400117306 */ /* 0x000ea20000201400 */
[CC--:B------:R-:W-:Y:S02]  /*14a40*/  ISETP.GE.AND P5, PT, R32.reuse, R2.reuse, PT ;  /* 0x000000022000720c */ /* 0x0c0fe40003fa6270 */
[----:B------:R-:W-:Y:S01]  /*14a50*/  ISETP.GE.AND P2, PT, R32, R3, PT ;  /* 0x000000032000720c */ /* 0x000fe20003f46270 */
[----:B------:R-:W-:Y:S01]  /*14a60*/  FFMA.FTZ R32, R0, R15, R43 ;  /* 0x0000000f00207223 */ /* 0x000fe2000001002b */
[----:B------:R-:W-:Y:S01]  /*14a70*/  ISETP.GE.AND P3, PT, R34, R2, PT ;  /* 0x000000022200720c */ /* 0x000fe20003f66270 */
[----:B----4-:R-:W-:Y:S01]  /*14a80*/  FFMA.FTZ R16, R0, R9, R50 ;  /* 0x0000000900107223 */ /* 0x010fe20000010032 */
[----:B------:R-:W-:Y:S01]  /*14a90*/  ISETP.GE.AND P6, PT, R34, R3, PT ;  /* 0x000000032200720c */ /* 0x000fe20003fc6270 */
[----:B------:R-:W-:Y:S01]  /*14aa0*/  FFMA.FTZ R34, R0, R28, R37 ;  /* 0x0000001c00227223 */ /* 0x000fe20000010025 */
[----:B------:R-:W-:Y:S01]  /*14ab0*/  ISETP.GE.AND P0, PT, R30, R2, PT ;  /* 0x000000021e00720c */ /* 0x000fe20003f06270 */
[----:B------:R-:W-:Y:S01]  /*14ac0*/  HMMA.16816.F32.BF16 R80, R4, R18, R80 ;  /* 0x000000120450723c */ /* 0x000fe20000041850 */
[----:B------:R-:W-:-:S02]  /*14ad0*/  IADD3 R10, R44, 0x18, RZ ;  /* 0x000000182c0a7810 */ /* 0x000fc40007ffe0ff */
[----:B------:R-:W-:Y:S01]  /*14ae0*/  ISETP.GE.AND P1, PT, R30, R3, PT ;  /* 0x000000031e00720c */ /* 0x000fe20003f26270 */
[----:B------:R-:W-:Y:S01]  /*14af0*/  FFMA.FTZ R30, R0, R28, R39 ;  /* 0x0000001c001e7223 */ /* 0x000fe20000010027 */
[----:B------:R-:W-:Y:S01]  /*14b00*/  FSEL R32, R32, -INF , !P4 ;  /* 0xff80000020207808 */ /* 0x000fe20006000000 */
[----:B------:R3:W4:Y:S01]  /*14b10*/  I2F R15, R10 ;  /* 0x0000000a000f7306 */ /* 0x0007220000201400 */
[----:B------:R-:W-:Y:S01]  /*14b20*/  FSEL R35, R35, -INF , !P5 ;  /* 0xff80000023237808 */ /* 0x000fe20006800000 */
[C---:B------:R-:W-:Y:S01]  /*14b30*/  FFMA.FTZ R28, R0.reuse, R9, R48 ;  /* 0x00000009001c7223 */ /* 0x040fe20000010030 */
[----:B------:R-:W-:Y:S01]  /*14b40*/  FSEL R29, R29, -INF , !P2 ;  /* 0xff8000001d1d7808 */ /* 0x000fe20005000000 */
[----:B--2---:R-:W-:Y:S01]  /*14b50*/  FFMA.FTZ R5, R0, R17, R61 ;  /* 0x0000001100057223 */ /* 0x004fe2000001003d */
[----:B------:R-:W-:Y:S02]  /*14b60*/  FSEL R34, R34, -INF , !P0 ;  /* 0xff80000022227808 */ /* 0x000fe40004000000 */
[----:B------:R-:W-:-:S02]  /*14b70*/  ISETP.GE.AND P4, PT, R8, R2, PT ;  /* 0x000000020800720c */ /* 0x000fc40003f86270 */
[-C--:B------:R-:W-:Y:S02]  /*14b80*/  ISETP.GE.AND P5, PT, R8, R3.reuse, PT ;  /* 0x000000030800720c */ /* 0x080fe40003fa6270 */
[CC--:B------:R-:W-:Y:S02]  /*14b90*/  ISETP.GE.AND P2, PT, R10.reuse, R2.reuse, PT ;  /* 0x000000020a00720c */ /* 0x0c0fe40003f46270 */
[----:B------:R-:W-:Y:S02]  /*14ba0*/  ISETP.GE.AND P0, PT, R10, R3, PT ;  /* 0x000000030a00720c */ /* 0x000fe40003f06270 */
[----:B------:R-:W-:Y:S01]  /*14bb0*/  FSEL R30, R30, -INF , !P1 ;  /* 0xff8000001e1e7808 */ /* 0x000fe20004800000 */
[----:B---3--:R-:W2:Y:S01]  /*14bc0*/  LDSM.16.M88.4 R8, [R184+0x5800] ;  /* 0x00580000b808783b */ /* 0x008ea20000000200 */
[----:B------:R-:W-:Y:S01]  /*14bd0*/  FSEL R28, R28, -INF , !P3 ;  /* 0xff8000001c1c7808 */ /* 0x000fe20005800000 */
[-C--:B----4-:R-:W-:Y:S01]  /*14be0*/  FFMA.FTZ R4, R0, R15.reuse, R60 ;  /* 0x0000000f00047223 */ /* 0x090fe2000001003c */
[----:B------:R-:W-:Y:S01]  /*14bf0*/  ISETP.GE.AND P1, PT, R36, R2, PT ;  /* 0x000000022400720c */ /* 0x000fe20003f26270 */
[----:B------:R-:W-:Y:S01]  /*14c00*/  FFMA.FTZ R62, R0, R15, R62 ;  /* 0x0000000f003e7223 */ /* 0x000fe2000001003e */
[----:B------:R-:W-:Y:S01]  /*14c10*/  ISETP.GE.AND P3, PT, R36, R3, PT ;  /* 0x000000032400720c */ /* 0x000fe20003f66270 */
[----:B-1----:R-:W-:Y:S01]  /*14c20*/  HMMA.16816.F32.BF16 R64, R20, R24, R64 ;  /* 0x000000181440723c */ /* 0x002fe20000041840 */
[----:B------:R-:W-:Y:S01]  /*14c30*/  IADD3 R36, R44, 0x21, RZ ;  /* 0x000000212c247810 */ /* 0x000fe20007ffe0ff */
[----:B------:R-:W-:Y:S01]  /*14c40*/  FFMA.FTZ R15, R0, R17, R63 ;  /* 0x00000011000f7223 */ /* 0x000fe2000001003f */
[----:B------:R-:W-:Y:S01]  /*14c50*/  IADD3 R38, R44, 0x28, RZ ;  /* 0x000000282c267810 */ /* 0x000fe20007ffe0ff */
[----:B------:R-:W-:-:S04]  /*14c60*/  DEPBAR.LE SB0, 0x0 ;  /* 0x000080000000791a */ /* 0x000fc80000000000 */
[----:B------:R-:W-:Y:S01]  /*14c70*/  HMMA.16816.F32.BF16 R88, R20, R26, R88 ;  /* 0x0000001a1458723c */ /* 0x000fe20000041858 */
[----:B------:R-:W1:Y:S01]  /*14c80*/  I2F R6, R36 ;  /* 0x0000002400067306 */ /* 0x000e620000201400 */
[----:B------:R-:W-:Y:S02]  /*14c90*/  IADD3 R37, R44, 0x20, RZ ;  /* 0x000000202c257810 */ /* 0x000fe40007ffe0ff */
[----:B------:R-:W-:Y:S02]  /*14ca0*/  FSEL R4, R4, -INF , !P2 ;  /* 0xff80000004047808 */ /* 0x000fe40005000000 */
[----:B------:R-:W-:Y:S02]  /*14cb0*/  FSEL R17, R62, -INF , !P0 ;  /* 0xff8000003e117808 */ /* 0x000fe40004000000 */
[----:B------:R-:W-:Y:S01]  /*14cc0*/  IADD3 R26, R44, 0x30, RZ ;  /* 0x000000302c1a7810 */ /* 0x000fe20007ffe0ff */
[----:B------:R-:W3:Y:S01]  /*14cd0*/  I2F R19, R38 ;  /* 0x0000002600137306 */ /* 0x000ee20000201400 */
[----:B------:R-:W-:-:S02]  /*14ce0*/  ISETP.GE.AND P2, PT, R36, R3, PT ;  /* 0x000000032400720c */ /* 0x000fc40003f46270 */
[----:B------:R-:W-:Y:S02]  /*14cf0*/  ISETP.GE.AND P0, PT, R38, R2, PT ;  /* 0x000000022600720c */ /* 0x000fe40003f06270 */
[----:B------:R-:W-:Y:S02]  /*14d00*/  IADD3 R27, R44, 0x29, RZ ;  /* 0x000000292c1b7810 */ /* 0x000fe40007ffe0ff */
[----:B------:R-:W-:Y:S01]  /*14d10*/  FSEL R5, R5, -INF , !P1 ;  /* 0xff80000005057808 */ /* 0x000fe20004800000 */
[CC--:B-1----:R-:W-:Y:S01]  /*14d20*/  FFMA.FTZ R67, R0.reuse, R6.reuse, R67 ;  /* 0x0000000600437223 */ /* 0x0c2fe20000010043 */
[----:B------:R-:W1:Y:S01]  /*14d30*/  I2F R25, R37 ;  /* 0x0000002500197306 */ /* 0x000e620000201400 */
[----:B------:R-:W-:Y:S01]  /*14d40*/  FFMA.FTZ R65, R0, R6, R65 ;  /* 0x0000000600417223 */ /* 0x000fe20000010041 */
[----:B------:R-:W-:Y:S02]  /*14d50*/  ISETP.GE.AND P1, PT, R38, R3, PT ;  /* 0x000000032600720c */ /* 0x000fe40003f26270 */
[----:B------:R-:W-:-:S02]  /*14d60*/  FSEL R170, R67, -INF , !P2 ;  /* 0xff80000043aa7808 */ /* 0x000fc40005000000 */
[----:B------:R-:W-:Y:S01]  /*14d70*/  FSEL R16, R16, -INF , !P6 ;  /* 0xff80000010107808 */ /* 0x000fe20007000000 */
[CC--:B---3--:R-:W-:Y:S01]  /*14d80*/  FFMA.FTZ R88, R0.reuse, R19.reuse, R88 ;  /* 0x0000001300587223 */ /* 0x0c8fe20000010058 */
[C---:B--2---:R-:W-:Y:S01]  /*14d90*/  HMMA.16816.F32.BF16 R84, R20.reuse, R8, R84 ;  /* 0x000000081454723c */ /* 0x044fe20000041854 */
[----:B------:R-:W2:Y:S01]  /*14da0*/  I2F R9, R26 ;  /* 0x0000001a00097306 */ /* 0x000ea20000201400 */
[----:B------:R-:W-:Y:S01]  /*14db0*/  FFMA.FTZ R90, R0, R19, R90 ;  /* 0x00000013005a7223 */ /* 0x000fe2000001005a */
[----:B------:R-:W-:Y:S02]  /*14dc0*/  FSEL R24, R49, -INF , !P4 ;  /* 0xff80000031187808 */ /* 0x000fe40006000000 */
[----:B------:R-:W-:Y:S02]  /*14dd0*/  FSEL R163, R88, -INF , !P0 ;  /* 0xff80000058a37808 */ /* 0x000fe40004000000 */
[----:B------:R-:W-:Y:S01]  /*14de0*/  IADD3 R8, R44, 0x31, RZ ;  /* 0x000000312c087810 */ /* 0x000fe20007ffe0ff */
[----:B------:R-:W-:Y:S01]  /*14df0*/  HMMA.16816.F32.BF16 R80, R20, R10, R80 ;  /* 0x0000000a1450723c */ /* 0x000fe20000041850 */
[----:B------:R-:W3:Y:S01]  /*14e00*/  I2F R7, R27 ;  /* 0x0000001b00077306 */ /* 0x000ee20000201400 */
[----:B------:R-:W-:Y:S01]  /*14e10*/  FSEL R172, R90, -INF , !P1 ;  /* 0xff8000005aac7808 */ /* 0x000fe20004800000 */
[-C--:B-1----:R-:W-:Y:S01]  /*14e20*/  FFMA.FTZ R64, R0, R25.reuse, R64 ;  /* 0x0000001900407223 */ /* 0x082fe20000010040 */
[----:B------:R-:W-:Y:S01]  /*14e30*/  ISETP.GE.AND P2, PT, R8, R2, PT ;  /* 0x000000020800720c */ /* 0x000fe20003f46270 */
[----:B------:R-:W-:Y:S01]  /*14e40*/  FFMA.FTZ R66, R0, R25, R66 ;  /* 0x0000001900427223 */ /* 0x000fe20000010042 */
[----:B------:R-:W-:-:S02]  /*14e50*/  ISETP.GE.AND P0, PT, R8, R3, PT ;  /* 0x000000030800720c */ /* 0x000fc40003f06270 */
[----:B------:R-:W-:Y:S01]  /*14e60*/  IADD3 R10, R44, 0x38, RZ ;  /* 0x000000382c0a7810 */ /* 0x000fe20007ffe0ff */
[----:B------:R1:W4:Y:S01]  /*14e70*/  I2F R6, R8 ;  /* 0x0000000800067306 */ /* 0x0003220000201400 */
[----:B------:R-:W-:Y:S02]  /*14e80*/  FSEL R18, R51, -INF , !P5 ;  /* 0xff80000033127808 */ /* 0x000fe40006800000 */
[-C--:B------:R-:W-:Y:S02]  /*14e90*/  ISETP.GE.AND P1, PT, R10, R2.reuse, PT ;  /* 0x000000020a00720c */ /* 0x080fe40003f26270 */
[CC--:B------:R-:W-:Y:S02]  /*14ea0*/  ISETP.GE.AND P6, PT, R37.reuse, R2.reuse, PT ;  /* 0x000000022500720c */ /* 0x0c0fe40003fc6270 */
[CC--:B--2---:R-:W-:Y:S01]  /*14eb0*/  FFMA.FTZ R84, R0.reuse, R9.reuse, R84 ;  /* 0x0000000900547223 */ /* 0x0c4fe20000010054 */
[----:B------:R-:W2:Y:S01]  /*14ec0*/  I2F R11, R10 ;  /* 0x0000000a000b7306 */ /* 0x000ea20000201400 */
[C---:B------:R-:W-:Y:S01]  /*14ed0*/  FFMA.FTZ R86, R0.reuse, R9, R86 ;  /* 0x0000000900567223 */ /* 0x040fe20000010056 */
[----:B------:R-:W-:Y:S01]  /*14ee0*/  ISETP.GE.AND P4, PT, R37, R3, PT ;  /* 0x000000032500720c */ /* 0x000fe20003f86270 */
[-C--:B---3--:R-:W-:Y:S01]  /*14ef0*/  FFMA.FTZ R89, R0, R7.reuse, R89 ;  /* 0x0000000700597223 */ /* 0x088fe20000010059 */
[----:B------:R-:W-:Y:S01]  /*14f00*/  ISETP.GE.AND P5, PT, R36, R2, PT ;  /* 0x000000022400720c */ /* 0x000fe20003fa6270 */
[C---:B------:R-:W-:Y:S01]  /*14f10*/  FFMA.FTZ R91, R0.reuse, R7, R91 ;  /* 0x00000007005b7223 */ /* 0x040fe2000001005b */
[----:B------:R-:W-:Y:S01]  /*14f20*/  FSEL R15, R15, -INF , !P3 ;  /* 0xff8000000f0f7808 */ /* 0x000fe20005800000 */
[-C--:B------:R-:W-:Y:S01]  /*14f30*/  FFMA.FTZ R7, R0, R33.reuse, R42 ;  /* 0x0000002100077223 */ /* 0x080fe2000001002a */
[----:B-1----:R-:W-:Y:S01]  /*14f40*/  IADD3 R8, R44, 0x39, RZ ;  /* 0x000000392c087810 */ /* 0x002fe20007ffe0ff */
[-C--:B----4-:R-:W-:Y:S01]  /*14f50*/  FFMA.FTZ R85, R0, R6.reuse, R85 ;  /* 0x0000000600557223 */ /* 0x090fe20000010055 */
[----:B------:R-:W-:Y:S01]  /*14f60*/  FSEL R162, R64, -INF , !P6 ;  /* 0xff80000040a27808 */ /* 0x000fe20007000000 */
[----:B------:R-:W-:Y:S01]  /*14f70*/  FFMA.FTZ R87, R0, R6, R87 ;  /* 0x0000000600577223 */ /* 0x000fe20000010057 */
[----:B------:R-:W1:Y:S01]  /*14f80*/  I2F R9, R8 ;  /* 0x0000000800097306 */ /* 0x000e620000201400 */
[----:B------:R-:W-:Y:S01]  /*14f90*/  FSEL R169, R66, -INF , !P4 ;  /* 0xff80000042a97808 */ /* 0x000fe20006000000 */
[C---:B------:R-:W-:Y:S01]  /*14fa0*/  FFMA.FTZ R6, R0.reuse, R33, R40 ;  /* 0x0000002100067223 */ /* 0x040fe20000010028 */
[----:B------:R-:W-:Y:S01]  /*14fb0*/  FSEL R165, R65, -INF , !P5 ;  /* 0xff80000041a57808 */ /* 0x000fe20006800000 */
[CC--:B--2---:R-:W-:Y:S01]  /*14fc0*/  FFMA.FTZ R80, R0.reuse, R11.reuse, R80 ;  /* 0x0000000b00507223 */ /* 0x0c4fe20000010050 */
[C---:B------:R-:W-:Y:S01]  /*14fd0*/  ISETP.GE.AND P3, PT, R27.reuse, R2, PT ;  /* 0x000000021b00720c */ /* 0x040fe20003f66270 */
[----:B------:R-:W-:Y:S01]  /*14fe0*/  FFMA.FTZ R82, R0, R11, R82 ;  /* 0x0000000b00527223 */ /* 0x000fe20000010052 */
[----:B------:R-:W-:-:S02]  /*14ff0*/  ISETP.GE.AND P6, PT, R27, R3, PT ;  /* 0x000000031b00720c */ /* 0x000fc40003fc6270 */
[----:B------:R-:W-:Y:S02]  /*15000*/  FSEL R173, R80, -INF , !P1 ;  /* 0xff80000050ad7808 */ /* 0x000fe40004800000 */
[----:B------:R-:W-:Y:S02]  /*15010*/  ISETP.GE.AND P1, PT, R134, 0x2, PT ;  /* 0x000000028600780c */ /* 0x000fe40003f26270 */
[C---:B------:R-:W-:Y:S02]  /*15020*/  ISETP.GE.AND P4, PT, R26.reuse, R2, PT ;  /* 0x000000021a00720c */ /* 0x040fe40003f86270 */
[----:B------:R-:W-:Y:S01]  /*15030*/  ISETP.GE.AND P5, PT, R26, R3, PT ;  /* 0x000000031a00720c */ /* 0x000fe20003fa6270 */
[CC--:B-1----:R-:W-:Y:S01]  /*15040*/  FFMA.FTZ R81, R0.reuse, R9.reuse, R81 ;  /* 0x0000000900517223 */ /* 0x0c2fe20000010051 */
[----:B------:R-:W-:Y:S01]  /*15050*/  FSEL R164, R89, -INF , !P3 ;  /* 0xff80000059a47808 */ /* 0x000fe20005800000 */
[----:B------:R-:W-:Y:S01]  /*15060*/  FFMA.FTZ R83, R0, R9, R83 ;  /* 0x0000000900537223 */ /* 0x000fe20000010053 */
[----:B------:R-:W-:-:S02]  /*15070*/  FSEL R175, R91, -INF , !P6 ;  /* 0xff8000005baf7808 */ /* 0x000fc40007000000 */
[----:B------:R-:W-:Y:S02]  /*15080*/  FSEL R216, R84, -INF , !P4 ;  /* 0xff80000054d87808 */ /* 0x000fe40006000000 */
[----:B------:R-:W-:Y:S02]  /*15090*/  FSEL R142, R86, -INF , !P5 ;  /* 0xff800000568e7808 */ /* 0x000fe40006800000 */
[----:B------:R-:W-:Y:S02]  /*150a0*/  FSEL R174, R85, -INF , !P2 ;  /* 0xff80000055ae7808 */ /* 0x000fe40005000000 */
[----:B------:R-:W-:Y:S01]  /*150b0*/  FSEL R141, R87, -INF , !P0 ;  /* 0xff800000578d7808 */ /* 0x000fe20004000000 */
[----:B------:R-:W-:Y:S01]  /*150c0*/  BAR.SYNC.DEFER_BLOCKING 0x0 ;  /* 0x0000000000007b1d */ /* 0x000fe20000010000 */
[----:B------:R-:W-:Y:S02]  /*150d0*/  ISETP.GE.AND P3, PT, R10, R3, PT ;  /* 0x000000030a00720c */ /* 0x000fe40003f66270 */
[----:B------:R-:W-:-:S02]  /*150e0*/  ISETP.GE.AND P6, PT, R44, R2, PT ;  /* 0x000000022c00720c */ /* 0x000fc40003fc6270 */
[-C--:B------:R-:W-:Y:S02]  /*150f0*/  ISETP.GE.AND P4, PT, R44, R3.reuse, PT ;  /* 0x000000032c00720c */ /* 0x080fe40003f86270 */
[C---:B------:R-:W-:Y:S02]  /*15100*/  ISETP.GE.AND P5, PT, R8.reuse, R2, PT ;  /* 0x000000020800720c */ /* 0x040fe40003fa6270 */
[----:B------:R-:W-:Y:S02]  /*15110*/  ISETP.GE.AND P2, PT, R8, R3, PT ;  /* 0x000000030800720c */ /* 0x000fe40003f46270 */
[----:B------:R-:W-:Y:S02]  /*15120*/  ISETP.NE.U32.AND P0, PT, R212, RZ, PT ;  /* 0x000000ffd400720c */ /* 0x000fe40003f05070 */
[----:B------:R-:W-:Y:S02]  /*15130*/  FSEL R140, R82, -INF , !P3 ;  /* 0xff800000528c7808 */ /* 0x000fe40005800000 */
[----:B------:R-:W-:-:S02]  /*15140*/  ISETP.NE.AND.EX P0, PT, R213, RZ, PT, P0 ;  /* 0x000000ffd500720c */ /* 0x000fc40003f05300 */
[----:B------:R-:W-:Y:S02]  /*15150*/  FSEL R6, R6, -INF , !P6 ;  /* 0xff80000006067808 */ /* 0x000fe40007000000 */
[----:B------:R-:W-:Y:S02]  /*15160*/  FSEL R7, R7, -INF , !P4 ;  /* 0xff80000007077808 */ /* 0x000fe40006000000 */
[----:B------:R-:W-:Y:S02]  /*15170*/  FSEL R143, R81, -INF , !P5 ;  /* 0xff800000518f7808 */ /* 0x000fe40006800000 */
[----:B------:R-:W-:Y:S01]  /*15180*/  FSEL R166, R83, -INF , !P2 ;  /* 0xff80000053a67808 */ /* 0x000fe20005000000 */
        /* <DEDUP_REMOVED lines=21> */
[----:B------:R-:W2:Y:S04]  /*152e0*/  LD.E.64 R26, [R12.64+0x20] ;  /* 0x000020060c1a7980 */ /* 0x000ea8000c101b00 */
[----:B------:R-:W-:-:S04]  /*152f0*/  IMAD.HI.U32 R21, R19, R10, RZ ;  /* 0x0000000a13157227 */ /* 0x000fc800078e00ff */
[----:B------:R-:W-:-:S04]  /*15300*/  IMAD.HI.U32 R19, R19, R8, RZ ;  /* 0x0000000813137227 */ /* 0x000fc800078e00ff */
[-C--:B------:R-:W-:Y:S02]  /*15310*/  IMAD R8, R19, R9.reuse, R8 ;  /* 0x0000000913087224 */ /* 0x080fe400078e0208 */
[----:B------:R-:W-:-:S03]  /*15320*/  IMAD R10, R21, R9, R10 ;  /* 0x00000009150a7224 */ /* 0x000fc600078e020a */
[C---:B------:R-:W-:Y:S02]  /*15330*/  ISETP.GT.U32.AND P3, PT, R11.reuse, R8, PT ;  /* 0x000000080b00720c */ /* 0x040fe40003f64070 */
[----:B------:R-:W-:-:S11]  /*15340*/  ISETP.GT.U32.AND P2, PT, R11, R10, PT ;  /* 0x0000000a0b00720c */ /* 0x000fd60003f44070 */
[--C-:B------:R-:W-:Y:S01]  /*15350*/  @!P3 IMAD.IADD R8, R8, 0x1, -R11.reuse ;  /* 0x000000010808b824 */ /* 0x100fe200078e0a0b */
[----:B------:R-:W-:Y:S01]  /*15360*/  @!P3 IADD3 R19, R19, 0x1, RZ ;  /* 0x000000011313b810 */ /* 0x000fe20007ffe0ff */
[----:B------:R-:W-:Y:S01]  /*15370*/  @!P2 IMAD.IADD R10, R10, 0x1, -R11 ;  /* 0x000000010a0aa824 */ /* 0x000fe200078e0a0b */
[----:B------:R-:W-:Y:S02]  /*15380*/  @!P2 IADD3 R21, R21, 0x1, RZ ;  /* 0x000000011515a810 */ /* 0x000fe40007ffe0ff */
[-C--:B------:R-:W-:Y:S02]  /*15390*/  ISETP.GE.U32.AND P5, PT, R8, R11.reuse, PT ;  /* 0x0000000b0800720c */ /* 0x080fe40003fa6070 */
[----:B------:R-:W-:Y:S02]  /*153a0*/  ISETP.GE.U32.AND P6, PT, R10, R11, PT ;  /* 0x0000000b0a00720c */ /* 0x000fe40003fc6070 */
[----:B------:R-:W-:Y:S02]  /*153b0*/  ISETP.GE.AND P2, PT, R20, RZ, PT ;  /* 0x000000ff1400720c */ /* 0x000fe40003f46270 */
[----:B------:R-:W-:-:S02]  /*153c0*/  ISETP.NE.AND P3, PT, R23, RZ, PT ;  /* 0x000000ff1700720c */ /* 0x000fc40003f65270 */
[----:B------:R-:W-:-:S05]  /*153d0*/  LOP3.LUT R10, RZ, R23, RZ, 0x33, !PT ;  /* 0x00000017ff0a7212 */ /* 0x000fca00078e33ff */
        /* <DEDUP_REMOVED lines=25> */
.L_x_2930:
[----:B------:R-:W2:Y:S02]  /*15570*/  LD.E R10, [R12.64+0x38] ;  /* 0x000038060c0a7980 */ /* 0x000ea4000c101900 */
[----:B--2---:R-:W-:-:S04]  /*15580*/  LEA R10, -R10, RZ, 0x6 ;  /* 0x000000ff0a0a7211 */ /* 0x004fc800078e31ff */
[----:B------:R-:W-:Y:S02]  /*15590*/  SHF.R.S32.HI R8, RZ, 0x1f, R10 ;  /* 0x0000001fff087819 */ /* 0x000fe4000001140a */
.L_x_2931:
[----:B------:R-:W-:Y:S05]  /*155a0*/  BSYNC B0 ;  /* 0x0000000000007941 */ /* 0x000fea0003800000 */
.L_x_2929:
[C---:B------:R-:W-:Y:S02]  /*155b0*/  LOP3.LUT P6, RZ, R215.reuse, 0x1, RZ, 0xc0, !PT ;  /* 0x00000001d7ff7812 */ /* 0x040fe400078cc0ff */
[C---:B------:R-:W-:Y:S02]  /*155c0*/  LOP3.LUT P5, RZ, R215.reuse, 0x2, RZ, 0xc0, !PT ;  /* 0x00000002d7ff7812 */ /* 0x040fe400078ac0ff */
[----:B------:R-:W-:Y:S02]  /*155d0*/  LOP3.LUT P4, RZ, R215, 0x4, RZ, 0xc0, !PT ;  /* 0x00000004d7ff7812 */ /* 0x000fe4000788c0ff */
[C---:B------:R-:W-:Y:S02]  /*155e0*/  LEA R36, P3, R10.reuse, R204, 0x1 ;  /* 0x000000cc0a247211 */ /* 0x040fe400078608ff */
[C---:B------:R-:W-:Y:S02]  /*155f0*/  IADD3 R11, P2, R10.reuse, R201, RZ ;  /* 0x000000c90a0b7210 */ /* 0x040fe40007f5e0ff */
[----:B------:R-:W-:-:S03]  /*15600*/  LEA.HI.X R37, R10, R203, R8, 0x1, P3 ;  /* 0x000000cb0a257211 */ /* 0x000fc600018f0c08 */
        /* <DEDUP_REMOVED lines=9> */
[C---:B------:R-:W-:Y:S02]  /*156a0*/  @P5 LEA.HI.X R23, R11.reuse, R203, R10, 0x1, P3 ;  /* 0x000000cb0b175211 */ /* 0x040fe400018f0c0a */
[C---:B------:R-:W-:Y:S02]  /*156b0*/  @P4 LEA R20, P2, R11.reuse, R204, 0x1 ;  /* 0x000000cc0b144211 */ /* 0x040fe400078408ff */
[----:B------:R-:W-:-:S02]  /*156c0*/  IADD3 R9, P3, R11, R201, RZ ;  /* 0x000000c90b097210 */ /* 0x000fc40007f7e0ff */
        /* <DEDUP_REMOVED lines=78> */
.L_x_2928:
[----:B------:R-:W-:Y:S05]  /*15bb0*/  BSYNC B1 ;  /* 0x0000000000017941 */ /* 0x000fea0003800000 */
.L_x_2927:
[----:B------:R-:W2:Y:S01]  /*15bc0*/  LD.E R168, [R12.64+0xdc] ;  /* 0x0000dc060ca87980 */ /* 0x000ea2000c101900 */
[----:B-1----:R-:W-:-:S02]  /*15bd0*/  FMNMX.FTZ R8, R6, R31, !PT ;  /* 0x0000001f06087209 */ /* 0x002fc40007810000 */
[----:B------:R-:W-:Y:S02]  /*15be0*/  FMNMX.FTZ R10, R7, R32, !PT ;  /* 0x00000020070a7209 */ /* 0x000fe40007810000 */
[----:B------:R-:W-:Y:S02]  /*15bf0*/  FMNMX.FTZ R9, R35, R8, !PT ;  /* 0x0000000823097209 */ /* 0x000fe40007810000 */
[----:B------:R-:W-:Y:S02]  /*15c00*/  SHF.L.U32 R198, R54, 0x1, RZ ;  /* 0x0000000136c67819 */ /* 0x000fe400000006ff */
[----:B------:R-:W-:Y:S02]  /*15c10*/  FMNMX.FTZ R9, R34, R9, !PT ;  /* 0x0000000922097209 */ /* 0x000fe40007810000 */
[----:B------:R-:W-:Y:S01]  /*15c20*/  LEA R196, R55, R198, 0x1 ;  /* 0x000000c637c47211 */ /* 0x000fe200078e08ff */
[----:B------:R-:W-:Y:S01]  /*15c30*/  LDSM.16.MT88.4 R64, [R198+0xe000] ;  /* 0x00e00000c640783b */ /* 0x000fe20000004200 */
[----:B------:R-:W-:-:S02]  /*15c40*/  FMNMX.FTZ R9, R28, R9, !PT ;  /* 0x000000091c097209 */ /* 0x000fc40007810000 */
[----:B------:R-:W-:Y:S01]  /*15c50*/  LEA R197, R57, R198, 0x1 ;  /* 0x000000c639c57211 */ /* 0x000fe200078e08ff */
[----:B------:R-:W-:Y:S01]  /*15c60*/  LDSM.16.MT88.4 R80, [R196+0xe000] ;  /* 0x00e00000c450783b */ /* 0x000fe20000004200 */
[----:B------:R-:W-:Y:S02]  /*15c70*/  FMNMX.FTZ R9, R24, R9, !PT ;  /* 0x0000000918097209 */ /* 0x000fe40007810000 */
[----:B------:R-:W-:Y:S01]  /*15c80*/  LEA R195, R55, R197, 0x1 ;  /* 0x000000c537c37211 */ /* 0x000fe200078e08ff */
        /* <DEDUP_REMOVED lines=60> */
[----:B------:R-:W1:Y:S01]  /*16050*/  MUFU.EX2 R155, R155 ;  /* 0x0000009b009b7308 */ /* 0x000e620000000800 */
[-CC-:B------:R-:W-:Y:S02]  /*16060*/  FFMA.FTZ R148, R4, R168.reuse, -R171.reuse ;  /* 0x000000a804947223 */ /* 0x180fe400000108ab */
[-C--:B------:R-:W-:Y:S02]  /*16070*/  FFMA.FTZ R145, R5, R168.reuse, -R171 ;  /* 0x000000a805917223 */ /* 0x080fe400000108ab */
[----:B------:R-:W2:Y:S01]  /*16080*/  LDSM.16.MT88.4 R4, [R195+0x10000] ;  /* 0x01000000c304783b */ /* 0x000ea20000004200 */
[-CC-:B------:R-:W-:Y:S02]  /*16090*/  FFMA.FTZ R153, R16, R168.reuse, -R167.reuse ;  /* 0x000000a810997223 */ /* 0x180fe400000108a7 */
[----:B------:R-:W-:Y:S01]  /*160a0*/  MUFU.EX2 R154, R154 ;  /* 0x0000009a009a7308 */ /* 0x000fe20000000800 */
[----:B------:R-:W-:-:S02]  /*160b0*/  FFMA.FTZ R146, R18, R168, -R167 ;  /* 0x000000a812927223 */ /* 0x000fc400000108a7 */
[-C--:B------:R-:W-:Y:S02]  /*160c0*/  FFMA.FTZ R151, R17, R168.reuse, -R167 ;  /* 0x000000a811977223 */ /* 0x080fe400000108a7 */
[----:B------:R-:W3:Y:S01]  /*160d0*/  LDSM.16.MT88.4 R16, [R196+0xe800] ;  /* 0x00e80000c410783b */ /* 0x000ee20000004200 */
[--C-:B------:R-:W-:Y:S02]  /*160e0*/  FFMA.FTZ R152, R28, R168, -R171.reuse ;  /* 0x000000a81c987223 */ /* 0x100fe400000108ab */
[----:B------:R-:W4:Y:S01]  /*160f0*/  MUFU.EX2 R149, R149 ;  /* 0x0000009500957308 */ /* 0x000f220000000800 */
[----:B-1----:R-:W-:Y:S01]  /*16100*/  F2FP.BF16.PACK_AB R112, R155, R156 ;  /* 0x0000009c9b70723e */ /* 0x002fe200000010ff */
[-C--:B------:R-:W-:Y:S01]  /*16110*/  FFMA.FTZ R147, R24, R168.reuse, -R171 ;  /* 0x000000a818937223 */ /* 0x080fe200000108ab */
[----:B------:R-:W-:Y:S01]  /*16120*/  LDSM.16.MT88.4 R28, [R195+0xc800] ;  /* 0x00c80000c31c783b */ /* 0x000fe20000004200 */
[-C--:B------:R-:W-:Y:S02]  /*16130*/  FFMA.FTZ R144, R15, R168.reuse, -R167 ;  /* 0x000000a80f907223 */ /* 0x080fe400000108a7 */
[-CC-:B------:R-:W-:Y:S01]  /*16140*/  FFMA.FTZ R162, R162, R168.reuse, -R171.reuse ;  /* 0x000000a8a2a27223 */ /* 0x180fe200000108ab */
[----:B------:R-:W1:Y:S01]  /*16150*/  LDSM.16.MT88.4 R12, [R195+0xe800] ;  /* 0x00e80000c30c783b */ /* 0x000e620000004200 */
[----:B------:R-:W-:Y:S01]  /*16160*/  MUFU.EX2 R157, R157 ;  /* 0x0000009d009d7308 */ /* 0x000fe20000000800 */
[----:B------:R-:W-:-:S02]  /*16170*/  FFMA.FTZ R165, R165, R168, -R171 ;  /* 0x000000a8a5a57223 */ /* 0x000fc400000108ab */
[----:B------:R-:W-:Y:S01]  /*16180*/  LDSM.16.MT88.4 R24, [R197+0xe800] ;  /* 0x00e80000c518783b */ /* 0x000fe20000004200 */
[-CC-:B------:R-:W-:Y:S02]  /*16190*/  FFMA.FTZ R163, R163, R168.reuse, -R171.reuse ;  /* 0x000000a8a3a37223 */ /* 0x180fe400000108ab */
[----:B------:R-:W-:Y:S02]  /*161a0*/  FFMA.FTZ R164, R164, R168, -R171 ;  /* 0x000000a8a4a47223 */ /* 0x000fe400000108ab */
[----:B------:R-:W5:Y:S01]  /*161b0*/  MUFU.EX2 R158, R158 ;  /* 0x0000009e009e7308 */ /* 0x000f620000000800 */
[----:B----4-:R-:W-:Y:S01]  /*161c0*/  F2FP.BF16.PACK_AB R114, R149, R154 ;  /* 0x0000009a9572723e */ /* 0x010fe200000010ff */
[-CC-:B------:R-:W-:Y:S02]  /*161d0*/  FFMA.FTZ R169, R169, R168.reuse, -R167.reuse ;  /* 0x000000a8a9a97223 */ /* 0x180fe400000108a7 */
[-CC-:B------:R-:W-:Y:S02]  /*161e0*/  FFMA.FTZ R170, R170, R168.reuse, -R167.reuse ;  /* 0x000000a8aaaa7223 */ /* 0x180fe400000108a7 */
[----:B------:R-:W-:-:S02]  /*161f0*/  FFMA.FTZ R172, R172, R168, -R167 ;  /* 0x000000a8acac7223 */ /* 0x000fc400000108a7 */
[----:B------:R-:W-:Y:S01]  /*16200*/  MUFU.EX2 R159, R159 ;  /* 0x0000009f009f7308 */ /* 0x000fe20000000800 */
[-C--:B------:R-:W-:Y:S02]  /*16210*/  FFMA.FTZ R175, R175, R168.reuse, -R167 ;  /* 0x000000a8afaf7223 */ /* 0x080fe400000108a7 */
[-CC-:B------:R-:W-:Y:S02]  /*16220*/  FFMA.FTZ R217, R174, R168.reuse, -R171.reuse ;  /* 0x000000a8aed97223 */ /* 0x180fe400000108ab */
[-CC-:B------:R-:W-:Y:S02]  /*16230*/  FFMA.FTZ R216, R216, R168.reuse, -R171.reuse ;  /* 0x000000a8d8d87223 */ /* 0x180fe400000108ab */
[-CC-:B------:R-:W-:Y:S01]  /*16240*/  FFMA.FTZ R173, R173, R168.reuse, -R171.reuse ;  /* 0x000000a8adad7223 */ /* 0x180fe200000108ab */
[----:B------:R-:W4:Y:S01]  /*16250*/  MUFU.EX2 R150, R150 ;  /* 0x0000009600967308 */ /* 0x000f220000000800 */
        /* <DEDUP_REMOVED lines=10> */
[----:B----4-:R-:W-:Y:S01]  /*16300*/  F2FP.BF16.PACK_AB R115, R150, R159 ;  /* 0x0000009f9673723e */ /* 0x010fe200000010ff */
[----:B------:R-:W4:Y:S01]  /*16310*/  MUFU.EX2 R147, R147 ;  /* 0x0000009300937308 */ /* 0x000f220000000800 */
        /* <DEDUP_REMOVED lines=48> */
[C---:B--2---:R-:W-:Y:S07]  /*16620*/  HMMA.16816.F32.BF16 R116, R112.reuse, R4, RZ ;  /* 0x000000047074723c */ /* 0x044fee00000418ff */
        /* <DEDUP_REMOVED lines=16> */
[C---:B---3--:R-:W-:Y:S08]  /*16730*/  HMMA.16816.F32.BF16 R76, R4.reuse, R16, R76 ;  /* 0x00000010044c723c */ /* 0x048ff0000004184c */
        /* <DEDUP_REMOVED lines=192> */
.L_x_2934:
[----:B------:R-:W-:Y:S02]  /*17340*/  ULDC.64 UR4, c[0x0][0x118] ;  /* 0x0000460000047ab9 */ /* 0x000fe40000000a00 */
[----:B------:R-:W2:Y:S02]  /*17350*/  LD.E R8, [R218.64+0x40] ;  /* 0x00004004da087980 */ /* 0x000ea4000c101900 */
[----:B--2---:R-:W-:-:S04]  /*17360*/  LEA R8, -R8, RZ, 0x6 ;  /* 0x000000ff08087211 */ /* 0x004fc800078e31ff */
[----:B------:R-:W-:Y:S02]  /*17370*/  SHF.R.S32.HI R4, RZ, 0x1f, R8 ;  /* 0x0000001fff047819 */ /* 0x000fe40000011408 */
.L_x_2935:
[----:B------:R-:W-:Y:S05]  /*17380*/  BSYNC B0 ;  /* 0x0000000000007941 */ /* 0x000fea0003800000 */
.L_x_2933:
[C---:B------:R-:W-:Y:S01]  /*17390*/  LOP3.LUT P5, RZ, R215.reuse, 0x1, RZ, 0xc0, !PT ;  /* 0x00000001d7ff7812 */ /* 0x040fe200078ac0ff */
[----:B------:R-:W-:Y:S01]  /*173a0*/  ULDC.64 UR4, c[0x0][0x118] ;  /* 0x0000460000047ab9 */ /* 0x000fe20000000a00 */
[C---:B------:R-:W-:Y:S01]  /*173b0*/  LOP3.LUT P2, RZ, R215.reuse, 0x2, RZ, 0xc0, !PT ;  /* 0x00000002d7ff7812 */ /* 0x040fe2000784c0ff */
[----:B------:R-:W-:Y:S01]  /*173c0*/  IMAD R135, R214, 0x40, R135 ;  /* 0x00000040d6877824 */ /* 0x000fe200078e0287 */
        /* <DEDUP_REMOVED lines=97> */
[----:B------:R-:W3:Y:S04]  /*179e0*/  LDSM.16.M88.4 R20, [R193+0x7800] ;  /* 0x00780000c114783b */ /* 0x000ee80000000200 */
[----:B------:R-:W-:Y:S04]  /*179f0*/  LDSM.16.M88.4 R164, [R192] ;  /* 0x00000000c0a4783b */ /* 0x000fe80000000200 */
[----:B----4-:R-:W4:Y:S04]  /*17a00*/  LDSM.16.M88.4 R8, [R191] ;  /* 0x00000000bf08783b */ /* 0x010f280000000200 */
[----:B------:R-:W4:Y:S04]  /*17a10*/  LDSM.16.M88.4 R136, [R187] ;  /* 0x00000000bb88783b */ /* 0x000f280000000200 */
[----:B--2---:R-:W2:Y:S04]  /*17a20*/  LDSM.16.M88.4 R4, [R186] ;  /* 0x00000000ba04783b */ /* 0x004ea80000000200 */
[----:B------:R-:W2:Y:S04]  /*17a30*/  LDSM.16.M88.4 R168, [R185] ;  /* 0x00000000b9a8783b */ /* 0x000ea80000000200 */
[----:B------:R-:W-:Y:S01]  /*17a40*/  LDSM.16.M88.4 R32, [R188+0x6000] ;  /* 0x00600000bc20783b */ /* 0x000fe20000000200 */
[C---:B-----5:R-:W-:Y:S03]  /*17a50*/  HMMA.16816.F32.BF16 R16, R140.reuse, R12, RZ ;  /* 0x0000000c8c10723c */ /* 0x060fe600000418ff */
[----:B-1----:R-:W-:Y:S04]  /*17a60*/  LDSM.16.M88.4 R28, [R188+0x6800] ;  /* 0x00680000bc1c783b */ /* 0x002fe80000000200 */
[----:B------:R-:W-:Y:S01]  /*17a70*/  LDSM.16.M88.4 R24, [R188+0x7800] ;  /* 0x00780000bc18783b */ /* 0x000fe20000000200 */
[C---:B------:R-:W-:Y:S03]  /*17a80*/  HMMA.16816.F32.BF16 R12, R140.reuse, R14, RZ ;  /* 0x0000000e8c0c723c */ /* 0x040fe600000418ff */
[----:B------:R-:W-:Y:S04]  /*17a90*/  LDSM.16.M88.4 R172, [R184+0x800] ;  /* 0x00080000b8ac783b */ /* 0x000fe80000000200 */
[----:B------:R-:W-:Y:S01]  /*17aa0*/  LDSM.16.M88.4 R220, [R192+0x2000] ;  /* 0x00200000c0dc783b */ /* 0x000fe20000000200 */
[C---:B---3--:R-:W-:Y:S03]  /*17ab0*/  HMMA.16816.F32.BF16 R160, R140.reuse, R156, RZ ;  /* 0x0000009c8ca0723c */ /* 0x048fe600000418ff */
[----:B------:R-:W0:Y:S05]  /*17ac0*/  LDGDEPBAR ;  /* 0x00000000000079af */ /* 0x000e2a0000000000 */
[C---:B------:R-:W-:Y:S08]  /*17ad0*/  HMMA.16816.F32.BF16 R152, R140.reuse, R148, RZ ;  /* 0x000000948c98723c */ /* 0x040ff000000418ff */
[C---:B------:R-:W-:Y:S08]  /*17ae0*/  HMMA.16816.F32.BF16 R156, R140.reuse, R158, RZ ;  /* 0x0000009e8c9c723c */ /* 0x040ff000000418ff */
[C---:B------:R-:W-:Y:S08]  /*17af0*/  HMMA.16816.F32.BF16 R148, R140.reuse, R150, RZ ;  /* 0x000000968c94723c */ /* 0x040ff000000418ff */
[C---:B------:R-:W-:Y:S08]  /*17b00*/  HMMA.16816.F32.BF16 R144, R140.reuse, R20, RZ ;  /* 0x000000148c90723c */ /* 0x040ff000000418ff */
[----:B------:R-:W-:Y:S01]  /*17b10*/  HMMA.16816.F32.BF16 R140, R140, R22, RZ ;  /* 0x000000168c8c723c */ /* 0x000fe200000418ff */
[----:B------:R-:W1:Y:S07]  /*17b20*/  LDSM.16.M88.4 R20, [R190] ;  /* 0x00000000be14783b */ /* 0x000e6e0000000200 */
[C---:B----4-:R-:W-:Y:S08]  /*17b30*/  HMMA.16816.F32.BF16 R16, R164.reuse, R8, R16 ;  /* 0x00000008a410723c */ /* 0x050ff00000041810 */
[C---:B------:R-:W-:Y:S01]  /*17b40*/  HMMA.16816.F32.BF16 R12, R164.reuse, R10, R12 ;  /* 0x0000000aa40c723c */ /* 0x040fe2000004180c */
[----:B------:R-:W3:Y:S07]  /*17b50*/  LDSM.16.M88.4 R8, [R188+0x7000] ;  /* 0x00700000bc08783b */ /* 0x000eee0000000200 */
[C---:B------:R-:W-:Y:S08]  /*17b60*/  HMMA.16816.F32.BF16 R160, R164.reuse, R136, R160 ;  /* 0x00000088a4a0723c */ /* 0x040ff000000418a0 */
[C---:B------:R-:W-:Y:S01]  /*17b70*/  HMMA.16816.F32.BF16 R156, R164.reuse, R138, R156 ;  /* 0x0000008aa49c723c */ /* 0x040fe2000004189c */
[----:B------:R-:W-:Y:S07]  /*17b80*/  LDSM.16.M88.4 R136, [R189] ;  /* 0x00000000bd88783b */ /* 0x000fee0000000200 */
[C---:B--2---:R-:W-:Y:S08]  /*17b90*/  HMMA.16816.F32.BF16 R152, R164.reuse, R4, R152 ;  /* 0x00000004a498723c */ /* 0x044ff00000041898 */
[C---:B------:R-:W-:Y:S01]  /*17ba0*/  HMMA.16816.F32.BF16 R148, R164.reuse, R6, R148 ;  /* 0x00000006a494723c */ /* 0x040fe20000041894 */
[----:B------:R-:W2:Y:S07]  /*17bb0*/  LDSM.16.M88.4 R4, [R184] ;  /* 0x00000000b804783b */ /* 0x000eae0000000200 */
[C---:B------:R-:W-:Y:S08]  /*17bc0*/  HMMA.16816.F32.BF16 R144, R164.reuse, R168, R144 ;  /* 0x000000a8a490723c */ /* 0x040ff00000041890 */
[----:B------:R-:W-:Y:S01]  /*17bd0*/  HMMA.16816.F32.BF16 R140, R164, R170, R140 ;  /* 0x000000aaa48c723c */ /* 0x000fe2000004188c */
[----:B------:R-:W4:Y:S04]  /*17be0*/  LDSM.16.M88.4 R168, [R184+0x1000] ;  /* 0x00100000b8a8783b */ /* 0x000f280000000200 */
[----:B------:R-:W5:Y:S03]  /*17bf0*/  LDSM.16.M88.4 R164, [R184+0x1800] ;  /* 0x00180000b8a4783b */ /* 0x000f660000000200 */
[C---:B-1----:R-:W-:Y:S08]  /*17c00*/  HMMA.16816.F32.BF16 R16, R20.reuse, R32, R16 ;  /* 0x000000201410723c */ /* 0x042ff00000041810 */
[C---:B------:R-:W-:Y:S01]  /*17c10*/  HMMA.16816.F32.BF16 R12, R20.reuse, R34, R12 ;  /* 0x00000022140c723c */ /* 0x040fe2000004180c */
[----:B------:R-:W-:Y:S07]  /*17c20*/  LDSM.16.M88.4 R32, [R193+0x8000] ;  /* 0x00800000c120783b */ /* 0x000fee0000000200 */
[C---:B---3--:R-:W-:Y:S08]  /*17c30*/  HMMA.16816.F32.BF16 R152, R20.reuse, R8, R152 ;  /* 0x000000081498723c */ /* 0x048ff00000041898 */
[C---:B------:R-:W-:Y:S01]  /*17c40*/  HMMA.16816.F32.BF16 R148, R20.reuse, R10, R148 ;  /* 0x0000000a1494723c */ /* 0x040fe20000041894 */
[----:B------:R-:W1:Y:S07]  /*17c50*/  LDSM.16.M88.4 R8, [R194+0x2000] ;  /* 0x00200000c208783b */ /* 0x000e6e0000000200 */
[C---:B------:R-:W-:Y:S08]  /*17c60*/  HMMA.16816.F32.BF16 R160, R20.reuse, R28, R160 ;  /* 0x0000001c14a0723c */ /* 0x040ff000000418a0 */
[C---:B------:R-:W-:Y:S01]  /*17c70*/  HMMA.16816.F32.BF16 R156, R20.reuse, R30, R156 ;  /* 0x0000001e149c723c */ /* 0x040fe2000004189c */
[----:B------:R-:W3:Y:S07]  /*17c80*/  LDSM.16.M88.4 R28, [R193+0x8800] ;  /* 0x00880000c11c783b */ /* 0x000eee0000000200 */
[C---:B------:R-:W-:Y:S08]  /*17c90*/  HMMA.16816.F32.BF16 R144, R20.reuse, R24, R144 ;  /* 0x000000181490723c */ /* 0x040ff00000041890 */
[----:B------:R-:W-:Y:S01]  /*17ca0*/  HMMA.16816.F32.BF16 R140, R20, R26, R140 ;  /* 0x0000001a148c723c */ /* 0x000fe2000004188c */
[----:B------:R-:W1:Y:S04]  /*17cb0*/  LDSM.16.M88.4 R24, [R193+0x9000] ;  /* 0x00900000c118783b */ /* 0x000e680000000200 */
[----:B------:R-:W1:Y:S03]  /*17cc0*/  LDSM.16.M88.4 R20, [R193+0x9800] ;  /* 0x00980000c114783b */ /* 0x000e660000000200 */
[C---:B--2---:R-:W-:Y:S08]  /*17cd0*/  HMMA.16816.F32.BF16 R16, R136.reuse, R4, R16 ;  /* 0x000000048810723c */ /* 0x044ff00000041810 */
[C---:B------:R-:W-:Y:S01]  /*17ce0*/  HMMA.16816.F32.BF16 R12, R136.reuse, R6, R12 ;  /* 0x00000006880c723c */ /* 0x040fe2000004180c */
[----:B------:R-:W2:Y:S07]  /*17cf0*/  LDSM.16.M88.4 R4, [R183] ;  /* 0x00000000b704783b */ /* 0x000eae0000000200 */
[C---:B------:R-:W-:Y:S08]  /*17d00*/  HMMA.16816.F32.BF16 R160, R136.reuse, R172, R160 ;  /* 0x000000ac88a0723c */ /* 0x040ff000000418a0 */
[C---:B------:R-:W-:Y:S01]  /*17d10*/  HMMA.16816.F32.BF16 R156, R136.reuse, R174, R156 ;  /* 0x000000ae889c723c */ /* 0x040fe2000004189c */
[----:B------:R-:W2:Y:S07]  /*17d20*/  LDSM.16.M88.4 R172, [R182] ;  /* 0x00000000b6ac783b */ /* 0x000eae0000000200 */
[C---:B----4-:R-:W-:Y:S08]  /*17d30*/  HMMA.16816.F32.BF16 R152, R136.reuse, R168, R152 ;  /* 0x000000a88898723c */ /* 0x050ff00000041898 */
[C---:B------:R-:W-:Y:S01]  /*17d40*/  HMMA.16816.F32.BF16 R148, R136.reuse, R170, R148 ;  /* 0x000000aa8894723c */ /* 0x040fe20000041894 */
[----:B------:R-:W4:Y:S07]  /*17d50*/  LDSM.16.M88.4 R168, [R181] ;  /* 0x00000000b5a8783b */ /* 0x000f2e0000000200 */
[C---:B-----5:R-:W-:Y:S08]  /*17d60*/  HMMA.16816.F32.BF16 R144, R136.reuse, R164, R144 ;  /* 0x000000a48890723c */ /* 0x060ff00000041890 */
[----:B------:R-:W-:Y:S01]  /*17d70*/  HMMA.16816.F32.BF16 R140, R136, R166, R140 ;  /* 0x000000a6888c723c */ /* 0x000fe2000004188c */
[----:B------:R-:W5:Y:S04]  /*17d80*/  LDSM.16.M88.4 R164, [R180] ;  /* 0x00000000b4a4783b */ /* 0x000f680000000200 */
[----:B------:R-:W-:Y:S03]  /*17d90*/  LDSM.16.M88.4 R136, [R190+0x2000] ;  /* 0x00200000be88783b */ /* 0x000fe60000000200 */
[C---:B-1----:R-:W-:Y:S08]  /*17da0*/  HMMA.16816.F32.BF16 R16, R8.reuse, R32, R16 ;  /* 0x000000200810723c */ /* 0x042ff00000041810 */
[C---:B------:R-:W-:Y:S01]  /*17db0*/  HMMA.16816.F32.BF16 R12, R8.reuse, R34, R12 ;  /* 0x00000022080c723c */ /* 0x040fe2000004180c */
[----:B------:R-:W1:Y:S07]  /*17dc0*/  LDSM.16.M88.4 R32, [R188+0x8000] ;  /* 0x00800000bc20783b */ /* 0x000e6e0000000200 */
[C---:B---3--:R-:W-:Y:S08]  /*17dd0*/  HMMA.16816.F32.BF16 R160, R8.reuse, R28, R160 ;  /* 0x0000001c08a0723c */ /* 0x048ff000000418a0 */
[C---:B------:R-:W-:Y:S01]  /*17de0*/  HMMA.16816.F32.BF16 R156, R8.reuse, R30, R156 ;  /* 0x0000001e089c723c */ /* 0x040fe2000004189c */
[----:B------:R-:W3:Y:S07]  /*17df0*/  LDSM.16.M88.4 R28, [R188+0x8800] ;  /* 0x00880000bc1c783b */ /* 0x000eee0000000200 */
[C---:B------:R-:W-:Y:S08]  /*17e00*/  HMMA.16816.F32.BF16 R152, R8.reuse, R24, R152 ;  /* 0x000000180898723c */ /* 0x040ff00000041898 */
        /* <DEDUP_REMOVED lines=9> */
[C---:B------:R-:W-:Y:S08]  /*17ea0*/  HMMA.16816.F32.BF16 R160, R220.reuse, R172, R160 ;  /* 0x000000acdca0723c */ /* 0x040ff000000418a0 */
[C---:B------:R-:W-:Y:S08]  /*17eb0*/  HMMA.16816.F32.BF16 R156, R220.reuse, R174, R156 ;  /* 0x000000aedc9c723c */ /* 0x040ff0000004189c */
[C---:B----4-:R-:W-:Y:S08]  /*17ec0*/  HMMA.16816.F32.BF16 R152, R220.reuse, R168, R152 ;  /* 0x000000a8dc98723c */ /* 0x050ff00000041898 */
[C---:B------:R-:W-:Y:S08]  /*17ed0*/  HMMA.16816.F32.BF16 R148, R220.reuse, R170, R148 ;  /* 0x000000aadc94723c */ /* 0x040ff00000041894 */
[C---:B-----5:R-:W-:Y:S08]  /*17ee0*/  HMMA.16816.F32.BF16 R144, R220.reuse, R164, R144 ;  /* 0x000000a4dc90723c */ /* 0x060ff00000041890 */
[----:B------:R-:W-:Y:S01]  /*17ef0*/  HMMA.16816.F32.BF16 R164, R220, R166, R140 ;  /* 0x000000a6dca4723c */ /* 0x000fe2000004188c */
[----:B------:R-:W4:Y:S07]  /*17f00*/  LDSM.16.M88.4 R140, [R184+0x2800] ;  /* 0x00280000b88c783b */ /* 0x000f2e0000000200 */
        /* <DEDUP_REMOVED lines=13> */
[C---:B--2---:R-:W-:Y:S08]  /*17fe0*/  HMMA.16816.F32.BF16 R16, R8.reuse, R4, R16 ;  /* 0x000000040810723c */ /* 0x044ff00000041810 */
[C---:B------:R-:W-:Y:S01]  /*17ff0*/  HMMA.16816.F32.BF16 R12, R8.reuse, R6, R12 ;  /* 0x00000006080c723c */ /* 0x040fe2000004180c */
[----:B------:R-:W2:Y:S07]  /*18000*/  LDSM.16.M88.4 R4, [R193+0xa800] ;  /* 0x00a80000c104783b */ /* 0x000eae0000000200 */
[C---:B----4-:R-:W-:Y:S08]  /*18010*/  HMMA.16816.F32.BF16 R160, R8.reuse, R140, R160 ;  /* 0x0000008c08a0723c */ /* 0x050ff000000418a0 */
[C---:B------:R-:W-:Y:S01]  /*18020*/  HMMA.16816.F32.BF16 R156, R8.reuse, R142, R156 ;  /* 0x0000008e089c723c */ /* 0x040fe2000004189c */
[----:B------:R-:W-:Y:S07]  /*18030*/  LDSM.16.M88.4 R140, [R193+0xb800] ;  /* 0x00b80000c18c783b */ /* 0x000fee0000000200 */
[C---:B-1----:R-:W-:Y:S08]  /*18040*/  HMMA.16816.F32.BF16 R152, R8.reuse, R32, R152 ;  /* 0x000000200898723c */ /* 0x042ff00000041898 */
[----:B------:R-:W-:Y:S01]  /*18050*/  HMMA.16816.F32.BF16 R168, R8, R34, R148 ;  /* 0x0000002208a8723c */ /* 0x000fe20000041894 */
[----:B------:R-:W-:Y:S04]  /*18060*/  LDSM.16.M88.4 R148, [R192+0x4000] ;  /* 0x00400000c094783b */ /* 0x000fe80000000200 */
[----:B------:R-:W1:Y:S03]  /*18070*/  LDSM.16.M88.4 R32, [R179] ;  /* 0x00000000b320783b */ /* 0x000e660000000200 */
[----:B---3--:R-:W-:Y:S08]  /*18080*/  HMMA.16816.F32.BF16 R16, R28, R24, R16 ;  /* 0x000000181c10723c */ /* 0x008ff00000041810 */
[C---:B-----5:R-:W-:Y:S08]  /*18090*/  HMMA.16816.F32.BF16 R144, R8.reuse, R20, R144 ;  /* 0x000000140890723c */ /* 0x060ff00000041890 */
[----:B------:R-:W-:Y:S01]  /*180a0*/  HMMA.16816.F32.BF16 R164, R8, R22, R164 ;  /* 0x0000001608a4723c */ /* 0x000fe200000418a4 */
[----:B------:R-:W-:Y:S04]  /*180b0*/  LDSM.16.M88.4 R8, [R190+0x4000] ;  /* 0x00400000be08783b */ /* 0x000fe80000000200 */
[----:B------:R-:W-:Y:S03]  /*180c0*/  LDSM.16.M88.4 R20, [R176] ;  /* 0x00000000b014783b */ /* 0x000fe60000000200 */
[C---:B--2---:R-:W-:Y:S08]  /*180d0*/  HMMA.16816.F32.BF16 R160, R28.reuse, R4, R160 ;  /* 0x000000041ca0723c */ /* 0x044ff000000418a0 */
[C---:B------:R-:W-:Y:S01]  /*180e0*/  HMMA.16816.F32.BF16 R156, R28.reuse, R6, R156 ;  /* 0x000000061c9c723c */ /* 0x040fe2000004189c */
[----:B------:R-:W2:Y:S07]  /*180f0*/  LDSM.16.M88.4 R4, [R188+0xa000] ;  /* 0x00a00000bc04783b */ /* 0x000eae0000000200 */
[C---:B------:R-:W-:Y:S01]  /*18100*/  HMMA.16816.F32.BF16 R12, R28.reuse, R26, R12 ;  /* 0x0000001a1c0c723c */ /* 0x040fe2000004180c */
[----:B------:R-:W-:Y:S07]  /*18110*/  LDSM.16.M88.4 R24, [R177] ;  /* 0x00000000b118783b */ /* 0x000fee0000000200 */
[C---:B------:R-:W-:Y:S08]  /*18120*/  HMMA.16816.F32.BF16 R152, R28.reuse, R136, R152 ;  /* 0x000000881c98723c */ /* 0x040ff00000041898 */
[----:B------:R-:W-:Y:S01]  /*18130*/  HMMA.16816.F32.BF16 R168, R28, R138, R168 ;  /* 0x0000008a1ca8723c */ /* 0x000fe200000418a8 */
[----:B------:R-:W3:Y:S07]  /*18140*/  LDSM.16.M88.4 R136, [R178] ;  /* 0x00000000b288783b */ /* 0x000eee0000000200 */
[----:B-1----:R-:W-:Y:S08]  /*18150*/  HMMA.16816.F32.BF16 R16, R148, R32, R16 ;  /* 0x000000209410723c */ /* 0x002ff00000041810 */
[C---:B------:R-:W-:Y:S08]  /*18160*/  HMMA.16816.F32.BF16 R144, R28.reuse, R140, R144 ;  /* 0x0000008c1c90723c */ /* 0x040ff00000041890 */
[----:B------:R-:W-:Y:S01]  /*18170*/  HMMA.16816.F32.BF16 R164, R28, R142, R164 ;  /* 0x0000008e1ca4723c */ /* 0x000fe200000418a4 */
[----:B------:R-:W-:Y:S04]  /*18180*/  LDSM.16.M88.4 R140, [R189+0x4000] ;  /* 0x00400000bd8c783b */ /* 0x000fe80000000200 */
[----:B------:R-:W1:Y:S03]  /*18190*/  LDSM.16.M88.4 R28, [R184+0x4000] ;  /* 0x00400000b81c783b */ /* 0x000e660000000200 */
[----:B------:R-:W-:Y:S01]  /*181a0*/  HMMA.16816.F32.BF16 R12, R148, R34, R12 ;  /* 0x00000022940c723c */ /* 0x000fe2000004180c */
[----:B------:R-:W4:Y:S07]  /*181b0*/  LDSM.16.M88.4 R32, [R188+0xa800] ;  /* 0x00a80000bc20783b */ /* 0x000f2e0000000200 */
[----:B--2---:R-:W-:Y:S08]  /*181c0*/  HMMA.16816.F32.BF16 R16, R8, R4, R16 ;  /* 0x000000040810723c */ /* 0x004ff00000041810 */
[----:B---3--:R-:W-:Y:S07]  /*181d0*/  HMMA.16816.F32.BF16 R160, R148, R136, R160 ;  /* 0x0000008894a0723c */ /* 0x008fee00000418a0 */
[----:B------:R-:W-:Y:S01]  /*181e0*/  IADD3 R136, R135, 0x1, RZ ;  /* 0x0000000187887810 */ /* 0x000fe20007ffe0ff */
[----:B------:R-:W-:Y:S01]  /*181f0*/  HMMA.16816.F32.BF16 R12, R8, R6, R12 ;  /* 0x00000006080c723c */ /* 0x000fe2000004180c */
[----:B------:R-:W2:Y:S02]  /*18200*/  LDSM.16.M88.4 R4, [R184+0x4800] ;  /* 0x00480000b804783b */ /* 0x000ea40000000200 */
[----:B------:R-:W-:-:S02]  /*18210*/  ISETP.GE.AND P6, PT, R136, R2, PT ;  /* 0x000000028800720c */ /* 0x000fc40003fc6270 */
[----:B------:R-:W-:-:S03]  /*18220*/  ISETP.GE.AND P4, PT, R136, R3, PT ;  /* 0x000000038800720c */ /* 0x000fc60003f86270 */
[----:B------:R-:W-:Y:S08]  /*18230*/  HMMA.16816.F32.BF16 R156, R148, R138, R156 ;  /* 0x0000008a949c723c */ /* 0x000ff0000004189c */
[----:B-1----:R-:W-:Y:S01]  /*18240*/  HMMA.16816.F32.BF16 R16, R140, R28, R16 ;  /* 0x0000001c8c10723c */ /* 0x002fe20000041810 */
[----:B------:R1:W3:Y:S06]  /*18250*/  I2F R28, R136 ;  /* 0x00000088001c7306 */ /* 0x0002ec0000201400 */
[----:B------:R-:W-:Y:S01]  /*18260*/  IADD3 R29, R135, 0x8, RZ ;  /* 0x00000008871d7810 */ /* 0x000fe20007ffe0ff */
[----:B------:R-:W-:Y:S03]  /*18270*/  HMMA.16816.F32.BF16 R144, R148, R20, R144 ;  /* 0x000000149490723c */ /* 0x000fe60000041890 */
[----:B------:R-:W-:-:S05]  /*18280*/  ISETP.GE.AND P5, PT, R29, R2, PT ;  /* 0x000000021d00720c */ /* 0x000fca0003fa6270 */
[----:B------:R-:W-:Y:S01]  /*18290*/  HMMA.16816.F32.BF16 R164, R148, R22, R164 ;  /* 0x0000001694a4723c */ /* 0x000fe200000418a4 */
[----:B------:R-:W5:Y:S01]  /*182a0*/  LDSM.16.M88.4 R20, [R188+0xb000] ;  /* 0x00b00000bc14783b */ /* 0x000f620000000200 */
[----:B-1----:R-:W-:-:S06]  /*182b0*/  IADD3 R136, R135, 0x20, RZ ;  /* 0x0000002087887810 */ /* 0x002fcc0007ffe0ff */
[----:B----4-:R-:W-:Y:S01]  /*182c0*/  HMMA.16816.F32.BF16 R160, R8, R32, R160 ;  /* 0x0000002008a0723c */ /* 0x010fe200000418a0 */
[CC--:B---3--:R-:W-:Y:S01]  /*182d0*/  FFMA.FTZ R17, R0.reuse, R28.reuse, R17 ;  /* 0x0000001c00117223 */ /* 0x0c8fe20000010011 */
[----:B------:R1:W3:Y:S01]  /*182e0*/  I2F R33, R29 ;  /* 0x0000001d00217306 */ /* 0x0002e20000201400 */
[----:B------:R-:W-:-:S03]  /*182f0*/  FFMA.FTZ R19, R0, R28, R19 ;  /* 0x0000001c00137223 */ /* 0x000fc60000010013 */
[----:B------:R-:W-:Y:S02]  /*18300*/  FSEL R17, R17, -INF , !P6 ;  /* 0xff80000011117808 */ /* 0x000fe40007000000 */
[----:B------:R-:W-:Y:S01]  /*18310*/  HMMA.16816.F32.BF16 R12, R140, R30, R12 ;  /* 0x0000001e8c0c723c */ /* 0x000fe2000004180c */
[----:B------:R-:W-:Y:S02]  /*18320*/  IADD3 R32, R135, 0x9, RZ ;  /* 0x0000000987207810 */ /* 0x000fe40007ffe0ff */
[----:B------:R-:W-:-:S05]  /*18330*/  ISETP.GE.AND P6, PT, R29, R3, PT ;  /* 0x000000031d00720c */ /* 0x000fca0003fc6270 */
[C---:B------:R-:W-:Y:S01]  /*18340*/  HMMA.16816.F32.BF16 R152, R148.reuse, R24, R152 ;  /* 0x000000189498723c */ /* 0x040fe20000041898 */
[----:B-1----:R-:W-:Y:S07]  /*18350*/  LDSM.16.M88.4 R28, [R188+0xb800] ;  /* 0x00b80000bc1c783b */ /* 0x002fee0000000200 */
[----:B------:R-:W-:Y:S01]  /*18360*/  HMMA.16816.F32.BF16 R168, R148, R26, R168 ;  /* 0x0000001a94a8723c */ /* 0x000fe200000418a8 */
[----:B------:R-:W1:Y:S07]  /*18370*/  LDSM.16.M88.4 R24, [R184+0x5000] ;  /* 0x00500000b818783b */ /* 0x000e6e0000000200 */
[----:B------:R-:W-:Y:S01]  /*18380*/  HMMA.16816.F32.BF16 R156, R8, R34, R156 ;  /* 0x00000022089c723c */ /* 0x000fe2000004189c */
[----:B---3--:R-:W-:-:S06]  /*18390*/  FFMA.FTZ R14, R0, R33, R14 ;  /* 0x00000021000e7223 */ /* 0x008fcc000001000e */
[----:B------:R-:W-:Y:S01]  /*183a0*/  FFMA.FTZ R34, R0, R33, R12 ;  /* 0x0000002100227223 */ /* 0x000fe2000001000c */
[----:B--2---:R-:W-:Y:S01]  /*183b0*/  HMMA.16816.F32.BF16 R160, R140, R4, R160 ;  /* 0x000000048ca0723c */ /* 0x004fe200000418a0 */
[----:B------:R-:W2:Y:S01]  /*183c0*/  I2F R4, R32 ;  /* 0x0000002000047306 */ /* 0x000ea20000201400 */
[----:B------:R-:W-:Y:S02]  /*183d0*/  FSEL R12, R19, -INF , !P4 ;  /* 0xff800000130c7808 */ /* 0x000fe40006000000 */
[----:B------:R-:W-:Y:S02]  /*183e0*/  FSEL R19, R34, -INF , !P5 ;  /* 0xff80000022137808 */ /* 0x000fe40006800000 */
[----:B------:R-:W-:Y:S02]  /*183f0*/  ISETP.GE.AND P4, PT, R32, R2, PT ;  /* 0x000000022000720c */ /* 0x000fe40003f86270 */
[----:B-----5:R-:W-:Y:S01]  /*18400*/  HMMA.16816.F32.BF16 R152, R8, R20, R152 ;  /* 0x000000140898723c */ /* 0x020fe20000041898 */
[----:B------:R-:W-:-:S02]  /*18410*/  IADD3 R5, R135, 0x10, RZ ;  /* 0x0000001087057810 */ /* 0x000fc40007ffe0ff */
[C---:B------:R-:W-:Y:S02]  /*18420*/  IADD3 R35, R135.reuse, 0x18, RZ ;  /* 0x0000001887237810 */ /* 0x040fe40007ffe0ff */
[----:B------:R3:W4:Y:S01]  /*18430*/  I2F R21, R5 ;  /* 0x0000000500157306 */ /* 0x0007220000201400 */
[----:B------:R-:W-:Y:S02]  /*18440*/  ISETP.GE.AND P5, PT, R32, R3, PT ;  /* 0x000000032000720c */ /* 0x000fe40003fa6270 */
[----:B------:R-:W-:Y:S01]  /*18450*/  IADD3 R20, R135, 0x11, RZ ;  /* 0x0000001187147810 */ /* 0x000fe20007ffe0ff */
[-C--:B--2---:R-:W-:Y:S01]  /*18460*/  FFMA.FTZ R34, R0, R4.reuse, R13 ;  /* 0x0000000400227223 */ /* 0x084fe2000001000d */
[----:B------:R-:W-:Y:S01]  /*18470*/  HMMA.16816.F32.BF16 R156, R140, R6, R156 ;  /* 0x000000068c9c723c */ /* 0x000fe2000004189c */
[----:B------:R-:W-:Y:S01]  /*18480*/  FSEL R13, R14, -INF , !P6 ;  /* 0xff8000000e0d7808 */ /* 0x000fe20007000000 */
[----:B------:R-:W-:Y:S01]  /*18490*/  FFMA.FTZ R14, R0, R4, R15 ;  /* 0x00000004000e7223 */ /* 0x000fe2000001000f */
[----:B------:R-:W-:Y:S01]  /*184a0*/  ISETP.GE.AND P6, PT, R5, R2, PT ;  /* 0x000000020500720c */ /* 0x000fe20003fc6270 */
[----:B------:R-:W2:Y:S01]  /*184b0*/  I2F R134, R20 ;  /* 0x0000001400867306 */ /* 0x000ea20000201400 */
[----:B------:R-:W-:-:S02]  /*184c0*/  FSEL R34, R34, -INF , !P4 ;  /* 0xff80000022227808 */ /* 0x000fc40006000000 */
[----:B------:R-:W-:Y:S01]  /*184d0*/  ISETP.GE.AND P4, PT, R5, R3, PT ;  /* 0x000000030500720c */ /* 0x000fe20003f86270 */
[----:B------:R-:W-:Y:S01]  /*184e0*/  HMMA.16816.F32.BF16 R168, R8, R22, R168 ;  /* 0x0000001608a8723c */ /* 0x000fe200000418a8 */
[----:B------:R-:W-:Y:S01]  /*184f0*/  FSEL R14, R14, -INF , !P5 ;  /* 0xff8000000e0e7808 */ /* 0x000fe20006800000 */
[----:B---3--:R-:W3:Y:S02]  /*18500*/  LDSM.16.M88.4 R4, [R184+0x5800] ;  /* 0x00580000b804783b */ /* 0x008ee40000000200 */
[----:B------:R-:W5:Y:S01]  /*18510*/  I2F R137, R35 ;  /* 0x0000002300897306 */ /* 0x000f620000201400 */
[-C--:B----4-:R-:W-:Y:S01]  /*18520*/  FFMA.FTZ R33, R0, R21.reuse, R160 ;  /* 0x0000001500217223 */ /* 0x090fe200000100a0 */
[----:B------:R-:W-:Y:S01]  /*18530*/  ISETP.GE.AND P5, PT, R20, R2, PT ;  /* 0x000000021400720c */ /* 0x000fe20003fa6270 */
[----:B------:R-:W-:Y:S01]  /*18540*/  FFMA.FTZ R21, R0, R21, R162 ;  /* 0x0000001500157223 */ /* 0x000fe200000100a2 */
[----:B------:R-:W-:Y:S01]  /*18550*/  IADD3 R22, R135, 0x19, RZ ;  /* 0x0000001987167810 */ /* 0x000fe20007ffe0ff */
[----:B-1----:R-:W-:Y:S01]  /*18560*/  HMMA.16816.F32.BF16 R152, R140, R24, R152 ;  /* 0x000000188c98723c */ /* 0x002fe20000041898 */
[----:B------:R-:W-:Y:S01]  /*18570*/  FSEL R33, R33, -INF , !P6 ;  /* 0xff80000021217808 */ /* 0x000fe20007000000 */
[----:B------:R-:W-:-:S04]  /*18580*/  DEPBAR.LE SB0, 0x0 ;  /* 0x000080000000791a */ /* 0x000fc80000000000 */
[----:B------:R-:W1:Y:S01]  /*18590*/  I2F R15, R22 ;  /* 0x00000016000f7306 */ /* 0x000e620000201400 */
[CC--:B--2---:R-:W-:Y:S01]  /*185a0*/  FFMA.FTZ R32, R0.reuse, R134.reuse, R161 ;  /* 0x0000008600207223 */ /* 0x0c4fe200000100a1 */
[----:B------:R-:W-:Y:S01]  /*185b0*/  HMMA.16816.F32.BF16 R144, R8, R28, R144 ;  /* 0x0000001c0890723c */ /* 0x000fe20000041890 */
[----:B------:R-:W-:Y:S01]  /*185c0*/  FSEL R21, R21, -INF , !P4 ;  /* 0xff80000015157808 */ /* 0x000fe20006000000 */
[----:B------:R-:W-:Y:S01]  /*185d0*/  FFMA.FTZ R23, R0, R134, R163 ;  /* 0x0000008600177223 */ /* 0x000fe200000100a3 */
[----:B------:R-:W-:Y:S01]  /*185e0*/  ISETP.GE.AND P6, PT, R20, R3, PT ;  /* 0x000000031400720c */ /* 0x000fe20003fc6270 */
[CC--:B-----5:R-:W-:Y:S01]  /*185f0*/  FFMA.FTZ R25, R0.reuse, R137.reuse, R156 ;  /* 0x0000008900197223 */ /* 0x0e0fe2000001009c */
[C---:B------:R-:W-:Y:S01]  /*18600*/  ISETP.GE.AND P4, PT, R35.reuse, R2, PT ;  /* 0x000000022300720c */ /* 0x040fe20003f86270 */
[----:B------:R-:W-:Y:S01]  /*18610*/  FFMA.FTZ R20, R0, R137, R158 ;  /* 0x0000008900147223 */ /* 0x000fe2000001009e */
[----:B------:R-:W-:Y:S01]  /*18620*/  FSEL R32, R32, -INF , !P5 ;  /* 0xff80000020207808 */ /* 0x000fe20006800000 */
[----:B------:R-:W-:Y:S01]  /*18630*/  HMMA.16816.F32.BF16 R168, R140, R26, R168 ;  /* 0x0000001a8ca8723c */ /* 0x000fe200000418a8 */
[----:B------:R-:W-:Y:S01]  /*18640*/  ISETP.GE.AND P5, PT, R35, R3, PT ;  /* 0x000000032300720c */ /* 0x000fe20003fa6270 */
[----:B------:R-:W-:Y:S01]  /*18650*/  IMAD.MOV.U32 R160, RZ, RZ, R224 ;  /* 0x000000ffffa07224 */ /* 0x000fe200078e00e0 */
[----:B------:R-:W2:Y:S01]  /*18660*/  I2F R35, R136 ;  /* 0x0000008800237306 */ /* 0x000ea20000201400 */
[----:B------:R-:W-:Y:S01]  /*18670*/  IADD3 R29, R135, 0x21, RZ ;  /* 0x00000021871d7810 */ /* 0x000fe20007ffe0ff */
[----:B------:R-:W-:Y:S01]  /*18680*/  IMAD.MOV.U32 R161, RZ, RZ, R225 ;  /* 0x000000ffffa17224 */ /* 0x000fe200078e00e1 */
[----:B------:R-:W-:Y:S01]  /*18690*/  FSEL R23, R23, -INF , !P6 ;  /* 0xff80000017177808 */ /* 0x000fe20007000000 */
[----:B-1----:R-:W-:Y:S01]  /*186a0*/  FFMA.FTZ R24, R0, R15, R157 ;  /* 0x0000000f00187223 */ /* 0x002fe2000001009d */
[----:B------:R-:W-:Y:S01]  /*186b0*/  HMMA.16816.F32.BF16 R164, R8, R30, R164 ;  /* 0x0000001e08a4723c */ /* 0x000fe200000418a4 */
[----:B------:R-:W-:-:S02]  /*186c0*/  IADD3 R26, R135, 0x28, RZ ;  /* 0x00000028871a7810 */ /* 0x000fc40007ffe0ff */
[----:B------:R-:W-:Y:S01]  /*186d0*/  FSEL R25, R25, -INF , !P4 ;  /* 0xff80000019197808 */ /* 0x000fe20006000000 */
[----:B------:R-:W1:Y:S01]  /*186e0*/  I2F R28, R29 ;  /* 0x0000001d001c7306 */ /* 0x000e620000201400 */
[CC--:B------:R-:W-:Y:S02]  /*186f0*/  ISETP.GE.AND P6, PT, R22.reuse, R2.reuse, PT ;  /* 0x000000021600720c */ /* 0x0c0fe40003fc6270 */
[----:B------:R-:W-:Y:S01]  /*18700*/  ISETP.GE.AND P4, PT, R22, R3, PT ;  /* 0x000000031600720c */ /* 0x000fe20003f86270 */
[----:B------:R-:W-:Y:S01]  /*18710*/  FFMA.FTZ R22, R0, R15, R159 ;  /* 0x0000000f00167223 */ /* 0x000fe2000001009f */
[----:B------:R-:W-:Y:S01]  /*18720*/  IADD3 R9, R135, 0x29, RZ ;  /* 0x0000002987097810 */ /* 0x000fe20007ffe0ff */
[----:B---3--:R-:W-:Y:S01]  /*18730*/  HMMA.16816.F32.BF16 R144, R140, R4, R144 ;  /* 0x000000048c90723c */ /* 0x008fe20000041890 */
[----:B------:R-:W-:Y:S01]  /*18740*/  FSEL R20, R20, -INF , !P5 ;  /* 0xff80000014147808 */ /* 0x000fe20006800000 */
[----:B------:R-:W3:Y:S01]  /*18750*/  I2F R15, R26 ;  /* 0x0000001a000f7306 */ /* 0x000ee20000201400 */
[----:B------:R-:W-:Y:S01]  /*18760*/  FSEL R24, R24, -INF , !P6 ;  /* 0xff80000018187808 */ /* 0x000fe20007000000 */
[-C--:B--2---:R-:W-:Y:S01]  /*18770*/  FFMA.FTZ R152, R0, R35.reuse, R152 ;  /* 0x0000002300987223 */ /* 0x084fe20000010098 */
[----:B------:R-:W-:Y:S01]  /*18780*/  ISETP.GE.AND P5, PT, R136, R2, PT ;  /* 0x000000028800720c */ /* 0x000fe20003fa6270 */
[----:B------:R-:W-:Y:S01]  /*18790*/  FFMA.FTZ R154, R0, R35, R154 ;  /* 0x00000023009a7223 */ /* 0x000fe2000001009a */
[----:B------:R-:W-:-:S02]  /*187a0*/  ISETP.GE.AND P6, PT, R136, R3, PT ;  /* 0x000000038800720c */ /* 0x000fc40003fc6270 */
[C---:B------:R-:W-:Y:S01]  /*187b0*/  IADD3 R4, R135.reuse, 0x30, RZ ;  /* 0x0000003087047810 */ /* 0x040fe20007ffe0ff */
[----:B------:R-:W2:Y:S01]  /*187c0*/  I2F R8, R9 ;  /* 0x0000000900087306 */ /* 0x000ea20000201400 */
[----:B------:R-:W-:Y:S01]  /*187d0*/  IADD3 R10, R135, 0x31, RZ ;  /* 0x00000031870a7810 */ /* 0x000fe20007ffe0ff */
[-C--:B-1----:R-:W-:Y:S01]  /*187e0*/  FFMA.FTZ R155, R0, R28.reuse, R155 ;  /* 0x0000001c009b7223 */ /* 0x082fe2000001009b */
[----:B------:R-:W-:Y:S01]  /*187f0*/  FSEL R174, R152, -INF , !P5 ;  /* 0xff80000098ae7808 */ /* 0x000fe20006800000 */
[----:B------:R-:W-:Y:S01]  /*18800*/  FFMA.FTZ R153, R0, R28, R153 ;  /* 0x0000001c00997223 */ /* 0x000fe20000010099 */
[----:B------:R-:W-:Y:S01]  /*18810*/  FSEL R173, R154, -INF , !P6 ;  /* 0xff8000009aad7808 */ /* 0x000fe20007000000 */
[----:B------:R-:W-:Y:S01]  /*18820*/  HMMA.16816.F32.BF16 R164, R140, R6, R164 ;  /* 0x000000068ca4723c */ /* 0x000fe200000418a4 */
[----:B------:R-:W-:Y:S01]  /*18830*/  FSEL R22, R22, -INF , !P4 ;  /* 0xff80000016167808 */ /* 0x000fe20006000000 */
[C---:B---3--:R-:W-:Y:S01]  /*18840*/  FFMA.FTZ R168, R0.reuse, R15, R168 ;  /* 0x0000000f00a87223 */ /* 0x048fe200000100a8 */
[----:B------:R-:W-:Y:S01]  /*18850*/  BAR.SYNC.DEFER_BLOCKING 0x0 ;  /* 0x0000000000007b1d */ /* 0x000fe20000010000 */
[----:B------:R-:W-:Y:S01]  /*18860*/  ISETP.GE.AND P5, PT, R29, R3, PT ;  /* 0x000000031d00720c */ /* 0x000fe20003fa6270 */
[----:B------:R-:W-:Y:S01]  /*18870*/  FFMA.FTZ R170, R0, R15, R170 ;  /* 0x0000000f00aa7223 */ /* 0x000fe200000100aa */
[----:B------:R-:W-:-:S02]  /*18880*/  ISETP.GE.AND P6, PT, R26, R2, PT ;  /* 0x000000021a00720c */ /* 0x000fc40003fc6270 */
[----:B------:R-:W-:Y:S01]  /*18890*/  ISETP.GE.AND P4, PT, R29, R2, PT ;  /* 0x000000021d00720c */ /* 0x000fe20003f86270 */
[----:B------:R-:W1:Y:S01]  /*188a0*/  I2F R11, R4 ;  /* 0x00000004000b7306 */ /* 0x000e620000201400 */
[----:B------:R-:W-:Y:S02]  /*188b0*/  FSEL R172, R155, -INF , !P5 ;  /* 0xff8000009bac7808 */ /* 0x000fe40006800000 */
[----:B------:R-:W-:Y:S01]  /*188c0*/  FSEL R175, R168, -INF , !P6 ;  /* 0xff800000a8af7808 */ /* 0x000fe20007000000 */
[C---:B--2---:R-:W-:Y:S01]  /*188d0*/  FFMA.FTZ R168, R0.reuse, R8, R171 ;  /* 0x0000000800a87223 */ /* 0x044fe200000100ab */
[----:B------:R-:W-:Y:S02]  /*188e0*/  FSEL R220, R153, -INF , !P4 ;  /* 0xff80000099dc7808 */ /* 0x000fe40006000000 */
[C---:B------:R-:W-:Y:S01]  /*188f0*/  ISETP.GE.AND P5, PT, R9.reuse, R2, PT ;  /* 0x000000020900720c */ /* 0x040fe20003fa6270 */
[----:B------:R-:W2:Y:S01]  /*18900*/  I2F R5, R10 ;  /* 0x0000000a00057306 */ /* 0x000ea20000201400 */
[-C--:B------:R-:W-:Y:S01]  /*18910*/  ISETP.GE.AND P6, PT, R9, R3.reuse, PT ;  /* 0x000000030900720c */ /* 0x080fe20003fc6270 */
[----:B------:R-:W-:Y:S01]  /*18920*/  FFMA.FTZ R9, R0, R8, R169 ;  /* 0x0000000800097223 */ /* 0x000fe200000100a9 */
[----:B------:R-:W-:-:S02]  /*18930*/  ISETP.GE.AND P4, PT, R26, R3, PT ;  /* 0x000000031a00720c */ /* 0x000fc40003f86270 */
[----:B------:R-:W-:Y:S02]  /*18940*/  IADD3 R6, R135, 0x38, RZ ;  /* 0x0000003887067810 */ /* 0x000fe40007ffe0ff */
[----:B------:R-:W-:Y:S01]  /*18950*/  FSEL R169, R170, -INF , !P4 ;  /* 0xff800000aaa97808 */ /* 0x000fe20006000000 */
[CC--:B-1----:R-:W-:Y:S01]  /*18960*/  FFMA.FTZ R144, R0.reuse, R11.reuse, R144 ;  /* 0x0000000b00907223 */ /* 0x0c2fe20000010090 */
[----:B------:R-:W1:Y:S01]  /*18970*/  I2F R7, R6 ;  /* 0x0000000600077306 */ /* 0x000e620000201400 */
[----:B------:R-:W-:Y:S01]  /*18980*/  FSEL R170, R9, -INF , !P5 ;  /* 0xff80000009aa7808 */ /* 0x000fe20006800000 */
[----:B------:R-:W-:Y:S01]  /*18990*/  FFMA.FTZ R138, R0, R11, R146 ;  /* 0x0000000b008a7223 */ /* 0x000fe20000010092 */
[CC--:B------:R-:W-:Y:S02]  /*189a0*/  ISETP.GE.AND P4, PT, R4.reuse, R2.reuse, PT ;  /* 0x000000020400720c */ /* 0x0c0fe40003f86270 */
[----:B------:R-:W-:Y:S02]  /*189b0*/  ISETP.GE.AND P5, PT, R4, R3, PT ;  /* 0x000000030400720c */ /* 0x000fe40003fa6270 */
[----:B------:R-:W-:Y:S01]  /*189c0*/  IADD3 R4, R135, 0x39, RZ ;  /* 0x0000003987047810 */ /* 0x000fe20007ffe0ff */
[----:B------:R-:W3:Y:S01]  /*189d0*/  I2F R9, R135 ;  /* 0x0000008700097306 */ /* 0x000ee20000201400 */
[-C--:B--2---:R-:W-:Y:S01]  /*189e0*/  FFMA.FTZ R145, R0, R5.reuse, R145 ;  /* 0x0000000500917223 */ /* 0x084fe20000010091 */
[----:B------:R-:W-:Y:S01]  /*189f0*/  FSEL R168, R168, -INF , !P6 ;  /* 0xff800000a8a87808 */ /* 0x000fe20007000000 */
[----:B------:R-:W-:Y:S01]  /*18a00*/  FFMA.FTZ R136, R0, R5, R147 ;  /* 0x0000000500887223 */ /* 0x000fe20000010093 */
[----:B------:R-:W-:-:S02]  /*18a10*/  ISETP.GE.AND P6, PT, R10, R2, PT ;  /* 0x000000020a00720c */ /* 0x000fc40003fc6270 */
[----:B------:R-:W-:Y:S02]  /*18a20*/  FSEL R154, R144, -INF , !P4 ;  /* 0xff800000909a7808 */ /* 0x000fe40006000000 */
[----:B------:R-:W2:Y:S01]  /*18a30*/  I2F R5, R4 ;  /* 0x0000000400057306 */ /* 0x000ea20000201400 */
[----:B------:R-:W-:Y:S01]  /*18a40*/  ISETP.GE.AND P4, PT, R10, R3, PT ;  /* 0x000000030a00720c */ /* 0x000fe20003f86270 */
[CC--:B-1----:R-:W-:Y:S01]  /*18a50*/  FFMA.FTZ R137, R0.reuse, R7.reuse, R166 ;  /* 0x0000000700897223 */ /* 0x0c2fe200000100a6 */
[----:B------:R-:W-:Y:S01]  /*18a60*/  FSEL R155, R145, -INF , !P6 ;  /* 0xff800000919b7808 */ /* 0x000fe20007000000 */
[----:B------:R-:W-:Y:S01]  /*18a70*/  FFMA.FTZ R139, R0, R7, R164 ;  /* 0x00000007008b7223 */ /* 0x000fe200000100a4 */
[----:B------:R-:W-:Y:S02]  /*18a80*/  ISETP.GE.AND P6, PT, R6, R3, PT ;  /* 0x000000030600720c */ /* 0x000fe40003fc6270 */
[----:B------:R-:W-:Y:S01]  /*18a90*/  FSEL R138, R138, -INF , !P5 ;  /* 0xff8000008a8a7808 */ /* 0x000fe20006800000 */
[----:B---3--:R-:W-:Y:S01]  /*18aa0*/  FFMA.FTZ R16, R0, R9, R16 ;  /* 0x0000000900107223 */ /* 0x008fe20000010010 */
[----:B------:R-:W-:-:S02]  /*18ab0*/  FSEL R136, R136, -INF , !P4 ;  /* 0xff80000088887808 */ /* 0x000fc40006000000 */
[-C--:B------:R-:W-:Y:S02]  /*18ac0*/  ISETP.GE.AND P5, PT, R6, R2.reuse, PT ;  /* 0x000000020600720c */ /* 0x080fe40003fa6270 */
[-C--:B------:R-:W-:Y:S02]  /*18ad0*/  ISETP.GE.AND P4, PT, R135, R2.reuse, PT ;  /* 0x000000028700720c */ /* 0x080fe40003f86270 */
[----:B------:R-:W-:Y:S01]  /*18ae0*/  FSEL R137, R137, -INF , !P6 ;  /* 0xff80000089897808 */ /* 0x000fe20007000000 */
[-C--:B--2---:R-:W-:Y:S01]  /*18af0*/  FFMA.FTZ R153, R0, R5.reuse, R165 ;  /* 0x0000000500997223 */ /* 0x084fe200000100a5 */
[----:B------:R-:W-:Y:S01]  /*18b00*/  ISETP.GE.AND P6, PT, R4, R2, PT ;  /* 0x000000020400720c */ /* 0x000fe20003fc6270 */
[----:B------:R-:W-:Y:S01]  /*18b10*/  FFMA.FTZ R150, R0, R5, R167 ;  /* 0x0000000500967223 */ /* 0x000fe200000100a7 */
[----:B------:R-:W-:Y:S02]  /*18b20*/  FSEL R139, R139, -INF , !P5 ;  /* 0xff8000008b8b7808 */ /* 0x000fe40006800000 */
[----:B------:R-:W-:-:S02]  /*18b30*/  FSEL R2, R16, -INF , !P4 ;  /* 0xff80000010027808 */ /* 0x000fc40006000000 */
[-C--:B------:R-:W-:Y:S02]  /*18b40*/  ISETP.GE.AND P5, PT, R135, R3.reuse, PT ;  /* 0x000000038700720c */ /* 0x080fe40003fa6270 */
[----:B------:R-:W-:Y:S01]  /*18b50*/  ISETP.GE.AND P4, PT, R4, R3, PT ;  /* 0x000000030400720c */ /* 0x000fe20003f86270 */
[----:B------:R-:W-:Y:S01]  /*18b60*/  FFMA.FTZ R3, R0, R9, R18 ;  /* 0x0000000900037223 */ /* 0x000fe20000010012 */
        /* <DEDUP_REMOVED lines=27> */
[----:B------:R-:W-:-:S04]  /*18d20*/  IMAD.HI.U32 R9, R16, R5, RZ ;  /* 0x0000000510097227 */ /* 0x000fc800078e00ff */
        /* <DEDUP_REMOVED lines=10> */
[----:B------:R-:W-:Y:S02]  /*18dd0*/  ISETP.GE.AND P0, PT, R10, RZ, PT ;  /* 0x000000ff0a00720c */ /* 0x000fe40003f06270 */
[----:B------:R-:W-:-:S02]  /*18de0*/  @!P3 IADD3 R9, R9, 0x1, RZ ;  /* 0x000000010909b810 */ /* 0x000fc40007ffe0ff */
[----:B------:R-:W-:-:S05]  /*18df0*/  ISETP.NE.AND P3, PT, R15, RZ, PT ;  /* 0x000000ff0f00720c */ /* 0x000fca0003f65270 */
[----:B------:R-:W-:Y:S02]  /*18e00*/  @P6 IADD3 R11, R11, 0x1, RZ ;  /* 0x000000010b0b6810 */ /* 0x000fe40007ffe0ff */
[----:B------:R-:W-:-:S03]  /*18e10*/  @P5 IADD3 R9, R9, 0x1, RZ ;  /* 0x0000000109095810 */ /* 0x000fc60007ffe0ff */
[----:B------:R-:W-:Y:S01]  /*18e20*/  @!P4 IMAD.MOV R11, RZ, RZ, -R11 ;  /* 0x000000ffff0bc224 */ /* 0x000fe200078e0a0b */
[----:B------:R-:W-:-:S04]  /*18e30*/  @!P0 IADD3 R9, -R9, RZ, RZ ;  /* 0x000000ff09098210 */ /* 0x000fc80007ffe1ff */
[C---:B------:R-:W-:Y:S02]  /*18e40*/  SEL R7, R6.reuse, R11, !P3 ;  /* 0x0000000b06077207 */ /* 0x040fe40005800000 */
[----:B------:R-:W-:Y:S01]  /*18e50*/  SEL R6, R6, R9, !P3 ;  /* 0x0000000906067207 */ /* 0x000fe20005800000 */
[----:B------:R-:W2:Y:S02]  /*18e60*/  LD.E.64 R10, [R218.64+0x20] ;  /* 0x00002004da0a7980 */ /* 0x000ea4000c101b00 */
[C-C-:B------:R-:W-:Y:S02]  /*18e70*/  IMAD.WIDE R30, R7.reuse, 0x4, R212.reuse ;  /* 0x00000004071e7825 */ /* 0x140fe400078e02d4 */
[----:B------:R-:W3:Y:S02]  /*18e80*/  LD.E.64 R8, [R218.64+0x38] ;  /* 0x00003804da087980 */ /* 0x000ee4000c101b00 */
[----:B------:R-:W-:Y:S02]  /*18e90*/  IMAD.WIDE R28, R6, 0x4, R212 ;  /* 0x00000004061c7825 */ /* 0x000fe400078e02d4 */
        /* <DEDUP_REMOVED lines=16> */
.L_x_2939:
[----:B------:R-:W-:Y:S02]  /*18fa0*/  ULDC.64 UR4, c[0x0][0x118] ;  /* 0x0000460000047ab9 */ /* 0x000fe40000000a00 */
[----:B------:R-:W2:Y:S02]  /*18fb0*/  LD.E R8, [R218.64+0x38] ;  /* 0x00003804da087980 */ /* 0x000ea4000c101900 */
[----:B--2---:R-:W-:-:S04]  /*18fc0*/  LEA R8, -R8, RZ, 0x6 ;  /* 0x000000ff08087211 */ /* 0x004fc800078e31ff */
[----:B------:R-:W-:Y:S02]  /*18fd0*/  SHF.R.S32.HI R9, RZ, 0x1f, R8 ;  /* 0x0000001fff097819 */ /* 0x000fe40000011408 */
.L_x_2940:
[----:B------:R-:W-:Y:S05]  /*18fe0*/  BSYNC B0 ;  /* 0x0000000000007941 */ /* 0x000fea0003800000 */
.L_x_2938:
        /* <DEDUP_REMOVED lines=22> */
[CC--:B------:R-:W-:Y:S02]  /*19150*/  IADD3 R4, P5, R5.reuse, R201.reuse, RZ ;  /* 0x000000c905047210 */ /* 0x0c0fe40007fbe0ff */
[----:B------:R-:W-:Y:S01]  /*19160*/  @!P4 LEA R140, P6, R5, R204, 0x1 ;  /* 0x000000cc058cc211 */ /* 0x000fe200078c08ff */
[----:B------:R1:W-:Y:S01]  /*19170*/  @P4 STS.128 [R211+0x6000], RZ ;  /* 0x006000ffd3004388 */ /* 0x0003e20000000c00 */
[----:B------:R-:W-:-:S02]  /*19180*/  @!P4 IADD3 R8, P3, R8, R201, RZ ;  /* 0x000000c90808c210 */ /* 0x000fc40007f7e0ff */
[CCC-:B------:R-:W-:Y:S02]  /*19190*/  @P1 LEA.HI.X R31, R5.reuse, R203.reuse, R6.reuse, 0x1, P0 ;  /* 0x000000cb051f1211 */ /* 0x1c0fe400000f0c06 */
[-C--:B------:R-:W-:Y:S01]  /*191a0*/  @!P4 LEA.HI.X R141, R5, R203.reuse, R6, 0x1, P6 ;  /* 0x000000cb058dc211 */ /* 0x080fe200030f0c06 */
        /* <DEDUP_REMOVED lines=72> */
.L_x_2937:
[----:B------:R-:W-:Y:S05]  /*19630*/  BSYNC B1 ;  /* 0x0000000000017941 */ /* 0x000fea0003800000 */
.L_x_2936:
[----:B------:R-:W-:Y:S01]  /*19640*/  ULDC.64 UR4, c[0x0][0x118] ;  /* 0x0000460000047ab9 */ /* 0x000fe20000000a00 */
[----:B-1----:R-:W-:Y:S01]  /*19650*/  FMNMX.FTZ R4, R133, R2, !PT ;  /* 0x0000000285047209 */ /* 0x002fe20007810000 */
[----:B------:R-:W2:Y:S03]  /*19660*/  LD.E R152, [R218.64+0xdc] ;  /* 0x0000dc04da987980 */ /* 0x000ea6000c101900 */
        /* <DEDUP_REMOVED lines=42> */
[----:B------:R-:W-:Y:S02]  /*19910*/  FSEL R4, R146, RZ, P1 ;  /* 0x000000ff92047208 */ /* 0x000fe40000800000 */
[----:B------:R-:W-:-:S03]  /*19920*/  FSETP.NEU.FTZ.AND P0, PT, R145, -INF , PT ;  /* 0xff8000009100780b */ /* 0x000fc60003f1d000 */
[----:B------:R-:W-:Y:S01]  /*19930*/  FADD.FTZ R5, R133, -R4 ;  /* 0x8000000485057221 */ /* 0x000fe20000010000 */
[----:B------:R-:W-:-:S05]  /*19940*/  FSEL R7, R145, RZ, P0 ;  /* 0x000000ff91077208 */ /* 0x000fca0000000000 */
[----:B------:R-:W-:Y:S02]  /*19950*/  FADD.FTZ R7, R132, -R7 ;  /* 0x8000000784077221 */ /* 0x000fe40000010000 */
[----:B------:R-:W-:Y:S01]  /*19960*/  LDSM.16.MT88.4 R132, [R197+0xc800] ;  /* 0x00c80000c584783b */ /* 0x000fe20000004200 */
[C---:B--2---:R-:W-:Y:S02]  /*19970*/  FMUL.FTZ R157, R152.reuse, R146 ;  /* 0x00000092989d7220 */ /* 0x044fe40000410000 */
[C---:B------:R-:W-:Y:S02]  /*19980*/  FMUL.FTZ R151, R152.reuse, R145 ;  /* 0x0000009198977220 */ /* 0x040fe40000410000 */
[C---:B------:R-:W-:Y:S01]  /*19990*/  FMUL.FTZ R149, R152.reuse, R5 ;  /* 0x0000000598957220 */ /* 0x040fe20000410000 */
[----:B------:R-:W-:Y:S01]  /*199a0*/  FSEL R157, R157, RZ, P1 ;  /* 0x000000ff9d9d7208 */ /* 0x000fe20000800000 */
[----:B------:R-:W-:Y:S01]  /*199b0*/  FMUL.FTZ R148, R152, R7 ;  /* 0x0000000798947220 */ /* 0x000fe20000410000 */
[----:B------:R-:W-:-:S03]  /*199c0*/  FSEL R151, R151, RZ, P0 ;  /* 0x000000ff97977208 */ /* 0x000fc60000000000 */
[-C--:B------:R-:W-:Y:S01]  /*199d0*/  FFMA.FTZ R144, R2, R152.reuse, -R157 ;  /* 0x0000009802907223 */ /* 0x080fe2000001089d */
[----:B------:R-:W1:Y:S01]  /*199e0*/  MUFU.EX2 R149, R149 ;  /* 0x0000009500957308 */ /* 0x000e620000000800 */
[-CC-:B------:R-:W-:Y:S02]  /*199f0*/  FFMA.FTZ R140, R3, R152.reuse, -R151.reuse ;  /* 0x00000098038c7223 */ /* 0x180fe40000010897 */
[-CC-:B------:R-:W-:Y:S02]  /*19a00*/  FFMA.FTZ R3, R12, R152.reuse, -R151.reuse ;  /* 0x000000980c037223 */ /* 0x180fe40000010897 */
[-CC-:B------:R-:W-:Y:S02]  /*19a10*/  FFMA.FTZ R2, R13, R152.reuse, -R151.reuse ;  /* 0x000000980d027223 */ /* 0x180fe40000010897 */
[-C--:B------:R-:W-:Y:S01]  /*19a20*/  FFMA.FTZ R147, R14, R152.reuse, -R151 ;  /* 0x000000980e937223 */ /* 0x080fe20000010897 */
[----:B------:R-:W-:Y:S01]  /*19a30*/  MUFU.EX2 R144, R144 ;  /* 0x0000009000907308 */ /* 0x000fe20000000800 */
[----:B------:R-:W2:Y:S01]  /*19a40*/  LDSM.16.MT88.4 R12, [R197+0xc000] ;  /* 0x00c00000c50c783b */ /* 0x000ea20000004200 */
[----:B------:R-:W-:-:S02]  /*19a50*/  FFMA.FTZ R143, R17, R152, -R157 ;  /* 0x00000098118f7223 */ /* 0x000fc4000001089d */
[-CC-:B------:R-:W-:Y:S02]  /*19a60*/  FFMA.FTZ R142, R19, R152.reuse, -R157.reuse ;  /* 0x00000098138e7223 */ /* 0x180fe4000001089d */
[----:B------:R-:W-:Y:S01]  /*19a70*/  FFMA.FTZ R141, R34, R152, -R157 ;  /* 0x00000098228d7223 */ /* 0x000fe2000001089d */
[----:B------:R-:W3:Y:S01]  /*19a80*/  LDSM.16.MT88.4 R16, [R198+0xc000] ;  /* 0x00c00000c610783b */ /* 0x000ee20000004200 */
[----:B------:R-:W4:Y:S01]  /*19a90*/  MUFU.EX2 R143, R143 ;  /* 0x0000008f008f7308 */ /* 0x000f220000000800 */
[-C--:B-1----:R-:W-:Y:S02]  /*19aa0*/  FMUL.FTZ R36, R36, R149.reuse ;  /* 0x0000009524247220 */ /* 0x082fe40000410000 */
        /* <DEDUP_REMOVED lines=8> */
[----:B------:R-:W1:Y:S01]  /*19b30*/  MUFU.EX2 R141, R141 ;  /* 0x0000008d008d7308 */ /* 0x000e620000000800 */
[----:B----4-:R-:W-:Y:S01]  /*19b40*/  F2FP.BF16.PACK_AB R4, R143, R144 ;  /* 0x000000908f04723e */ /* 0x010fe200000010ff */
[-C--:B------:R-:W-:Y:S02]  /*19b50*/  FMUL.FTZ R44, R44, R149.reuse ;  /* 0x000000952c2c7220 */ /* 0x080fe40000410000 */
[-C--:B------:R-:W-:Y:S02]  /*19b60*/  FMUL.FTZ R45, R45, R149.reuse ;  /* 0x000000952d2d7220 */ /* 0x080fe40000410000 */
[----:B------:R-:W-:-:S02]  /*19b70*/  FMUL.FTZ R48, R48, R149 ;  /* 0x0000009530307220 */ /* 0x000fc40000410000 */
[----:B------:R-:W-:Y:S01]  /*19b80*/  MUFU.EX2 R140, R140 ;  /* 0x0000008c008c7308 */ /* 0x000fe20000000800 */
[-C--:B------:R-:W-:Y:S02]  /*19b90*/  FMUL.FTZ R49, R49, R149.reuse ;  /* 0x0000009531317220 */ /* 0x080fe40000410000 */
[-C--:B------:R-:W-:Y:S02]  /*19ba0*/  FMUL.FTZ R60, R60, R149.reuse ;  /* 0x000000953c3c7220 */ /* 0x080fe40000410000 */
[-C--:B------:R-:W-:Y:S02]  /*19bb0*/  FMUL.FTZ R61, R61, R149.reuse ;  /* 0x000000953d3d7220 */ /* 0x080fe40000410000 */
[-C--:B------:R-:W-:Y:S01]  /*19bc0*/  FMUL.FTZ R64, R64, R149.reuse ;  /* 0x0000009540407220 */ /* 0x080fe20000410000 */
[----:B------:R-:W4:Y:S01]  /*19bd0*/  MUFU.EX2 R3, R3 ;  /* 0x0000000300037308 */ /* 0x000f220000000800 */
[----:B-1----:R-:W-:Y:S01]  /*19be0*/  F2FP.BF16.PACK_AB R6, R141, R142 ;  /* 0x0000008e8d06723e */ /* 0x002fe200000010ff */
        /* <DEDUP_REMOVED lines=8> */
[----:B------:R-:W1:Y:S01]  /*19c70*/  MUFU.EX2 R147, R147 ;  /* 0x0000009300937308 */ /* 0x000e620000000800 */
[----:B----4-:R-:W-:Y:S01]  /*19c80*/  F2FP.BF16.PACK_AB R5, R3, R140 ;  /* 0x0000008c0305723e */ /* 0x010fe200000010ff */
[----:B------:R-:W-:-:S02]  /*19c90*/  FMUL.FTZ R72, R72, R149 ;  /* 0x0000009548487220 */ /* 0x000fc40000410000 */
[-C--:B------:R-:W-:Y:S02]  /*19ca0*/  FMUL.FTZ R73, R73, R149.reuse ;  /* 0x0000009549497220 */ /* 0x080fe40000410000 */
[-C--:B------:R-:W-:Y:S02]  /*19cb0*/  FMUL.FTZ R84, R84, R149.reuse ;  /* 0x0000009554547220 */ /* 0x080fe40000410000 */
[----:B------:R-:W4:Y:S01]  /*19cc0*/  MUFU.EX2 R148, R148 ;  /* 0x0000009400947308 */ /* 0x000f220000000800 */
[-C--:B------:R-:W-:Y:S02]  /*19cd0*/  FMUL.FTZ R85, R85, R149.reuse ;  /* 0x0000009555557220 */ /* 0x080fe40000410000 */
[-C--:B------:R-:W-:Y:S02]  /*19ce0*/  FMUL.FTZ R88, R88, R149.reuse ;  /* 0x0000009558587220 */ /* 0x080fe40000410000 */
[-C--:B------:R-:W-:Y:S02]  /*19cf0*/  FMUL.FTZ R89, R89, R149.reuse ;  /* 0x0000009559597220 */ /* 0x080fe40000410000 */
[-C--:B------:R-:W-:Y:S01]  /*19d00*/  FMUL.FTZ R76, R76, R149.reuse ;  /* 0x000000954c4c7220 */ /* 0x080fe20000410000 */
[----:B-1----:R-:W-:Y:S01]  /*19d10*/  F2FP.BF16.PACK_AB R7, R147, R2 ;  /* 0x000000029307723e */ /* 0x002fe200000010ff */
[----:B------:R-:W-:-:S02]  /*19d20*/  FMUL.FTZ R77, R77, R149 ;  /* 0x000000954d4d7220 */ /* 0x000fc40000410000 */
[-C--:B------:R-:W-:Y:S02]  /*19d30*/  FMUL.FTZ R80, R80, R149.reuse ;  /* 0x0000009550507220 */ /* 0x080fe40000410000 */
[-C--:B------:R-:W-:Y:S02]  /*19d40*/  FMUL.FTZ R81, R81, R149.reuse ;  /* 0x0000009551517220 */ /* 0x080fe40000410000 */
[----:B------:R-:W-:Y:S02]  /*19d50*/  FMUL.FTZ R92, R92, R149 ;  /* 0x000000955c5c7220 */ /* 0x000fe40000410000 */
[-C--:B----4-:R-:W-:Y:S02]  /*19d60*/  FMUL.FTZ R38, R38, R148.reuse ;  /* 0x0000009426267220 */ /* 0x090fe40000410000 */
[-C--:B------:R-:W-:Y:S02]  /*19d70*/  FMUL.FTZ R39, R39, R148.reuse ;  /* 0x0000009427277220 */ /* 0x080fe40000410000 */
[----:B------:R-:W-:-:S02]  /*19d80*/  FMUL.FTZ R42, R42, R148 ;  /* 0x000000942a2a7220 */ /* 0x000fc40000410000 */
[-C--:B------:R-:W-:Y:S02]  /*19d90*/  FMUL.FTZ R43, R43, R148.reuse ;  /* 0x000000942b2b7220 */ /* 0x080fe40000410000 */
        /* <DEDUP_REMOVED lines=11> */
[C---:B---3--:R-:W-:Y:S01]  /*19e50*/  HMMA.16816.F32.BF16 R128, R4.reuse, R16, R128 ;  /* 0x000000100480723c */ /* 0x048fe20000041880 */
        /* <DEDUP_REMOVED lines=28> */
[----:B------:R-:W-:Y:S02]  /*1a020*/  FMUL.FTZ R93, R93, R149 ;  /* 0x000000955d5d7220 */ /* 0x000fe40000410000 */
[-C--:B------:R-:W-:Y:S02]  /*1a030*/  FMUL.FTZ R94, R94, R148.reuse ;  /* 0x000000945e5e7220 */ /* 0x080fe40000410000 */
        /* <DEDUP_REMOVED lines=22> */
[-CC-:B------:R-:W-:Y:S01]  /*1a1a0*/  FFMA.FTZ R158, R25, R152.reuse, -R157.reuse ;  /* 0x00000098199e7223 */ /* 0x180fe2000001089d */
[----:B------:R-:W-:Y:S01]  /*1a1b0*/  LDSM.16.MT88.4 R32, [R196+0xc800] ;  /* 0x00c80000c420783b */ /* 0x000fe20000004200 */
        /* <DEDUP_REMOVED lines=52> */
[----:B------:R-:W-:Y:S01]  /*1a500*/  MUFU.EX2 R166, R166 ;  /* 0x000000a600a67308 */ /* 0x000fe20000000800 */
        /* <DEDUP_REMOVED lines=53> */
[C---:B--2---:R-:W-:Y:S06]  /*1a860*/  HMMA.16816.F32.BF16 R76, R4.reuse, R16, R76 ;  /* 0x00000010044c723c */ /* 0x044fec000004184c */
[----:B------:R-:W-:Y:S02]  /*1a870*/  MUFU.EX2 R157, R157 ;  /* 0x0000009d009d7308 */ /* 0x000fe40000000800 */
[C---:B------:R-:W-:Y:S01]  /*1a880*/  HMMA.16816.F32.BF16 R80, R4.reuse, R18, R80 ;  /* 0x000000120450723c */ /* 0x040fe20000041850 */
[----:B------:R-:W2:Y:S05]  /*1a890*/  LDSM.16.MT88.4 R16, [R195+0x10800] ;  /* 0x01080000c310783b */ /* 0x000eaa0000004200 */
        /* <DEDUP_REMOVED lines=18> */
[C---:B-----5:R-:W-:Y:S08]  /*1a9c0*/  HMMA.16816.F32.BF16 R100, R4.reuse, R24, R100 ;  /* 0x000000180464723c */ /* 0x060ff00000041864 */
[C---:B------:R-:W-:Y:S01]  /*1a9d0*/  HMMA.16816.F32.BF16 R104, R4.reuse, R26, R104 ;  /* 0x0000001a0468723c */ /* 0x040fe20000041868 */
[----:B------:R-:W5:Y:S07]  /*1a9e0*/  LDSM.16.MT88.4 R24, [R198+0xf000] ;  /* 0x00f00000c618783b */ /* 0x000f6e0000004200 */
[C---:B-1----:R-:W-:Y:S08]  /*1a9f0*/  HMMA.16816.F32.BF16 R108, R4.reuse, R20, R108 ;  /* 0x00000014046c723c */ /* 0x042ff0000004186c */
[C---:B------:R-:W-:Y:S01]  /*1aa00*/  HMMA.16816.F32.BF16 R120, R4.reuse, R22, R120 ;  /* 0x000000160478723c */ /* 0x040fe20000041878 */
[----:B------:R-:W-:Y:S07]  /*1aa10*/  LDSM.16.MT88.4 R20, [R197+0xf000] ;  /* 0x00f00000c514783b */ /* 0x000fee0000004200 */
[C---:B--2---:R-:W-:Y:S08]  /*1aa20*/  HMMA.16816.F32.BF16 R116, R4.reuse, R16, R116 ;  /* 0x000000100474723c */ /* 0x044ff00000041874 */
        /* <DEDUP_REMOVED lines=12> */
[----:B---3--:R-:W-:Y:S01]  /*1aaf0*/  HMMA.16816.F32.BF16 R128, R4, R12, R128 ;  /* 0x0000000c0480723c */ /* 0x008fe20000041880 */
        /* <DEDUP_REMOVED lines=76> */
[----:B------:R-:W-:-:S02]  /*1afc0*/  MOV R132, R145 ;  /* 0x0000009100847202 */ /* 0x000fc40000000f00 */
[----:B------:R-:W-:Y:S02]  /*1afd0*/  MOV R133, R146 ;  /* 0x0000009200857202 */ /* 0x000fe40000000f00 */
.L_x_2932:
[----:B------:R-:W-:-:S13]  /*1afe0*/  ISETP.GE.AND P0, PT, R214, 0x1, PT ;  /* 0x00000001d600780c */ /* 0x000fda0003f06270 */
[----:B------:R-:W-:Y:S05]  /*1aff0*/  @!P0 BRA `(.L_x_2941) ;  /* 0x00003d5000008947 */ /* 0x000fea0003800000 */
[----:B------:R-:W-:Y:S02]  /*1b000*/  MOV R135, R132 ;  /* 0x0000008400877202 */ /* 0x000fe40000000f00 */
[----:B------:R-:W-:Y:S02]  /*1b010*/  MOV R3, R133 ;  /* 0x0000008500037202 */ /* 0x000fe40000000f00 */
.L_x_2950:
        /* <DEDUP_REMOVED lines=16> */
[----:B------:R-:W3:Y:S01]  /*1b120*/  LD.E.64 R14, [R132.64+0x28] ;  /* 0x00002804840e7980 */ /* 0x000ee2000c101b00 */
        /* <DEDUP_REMOVED lines=8> */
[----:B------:R-:W-:Y:S04]  /*1b1b0*/  LOP3.LUT R10, R10, R11, RZ, 0x3c, !PT ;  /* 0x0000000b0a0a7212 */ /* 0x000fe800078e3cff */
        /* <DEDUP_REMOVED lines=8> */
[----:B------:R-:W-:Y:S02]  /*1b240*/  ISETP.GE.AND P0, PT, R2, RZ, PT ;  /* 0x000000ff0200720c */ /* 0x000fe40003f06270 */
[----:B------:R-:W-:Y:S01]  /*1b250*/  LOP3.LUT R2, RZ, R11, RZ, 0x33, !PT ;  /* 0x0000000bff027212 */ /* 0x000fe200078e33ff */
        /* <DEDUP_REMOVED lines=12> */
[----:B------:R-:W-:Y:S09]  /*1b320*/  ISETP.NE.AND P1, PT, R11, RZ, PT ;  /* 0x000000ff0b00720c */ /* 0x000ff20003f25270 */
        /* <DEDUP_REMOVED lines=26> */
.L_x_2943:
[----:B------:R-:W-:Y:S02]  /*1b4d0*/  ULDC.64 UR4, c[0x0][0x118] ;  /* 0x0000460000047ab9 */ /* 0x000fe40000000a00 */
[----:B------:R-:W2:Y:S02]  /*1b4e0*/  LD.E R8, [R132.64+0x40] ;  /* 0x0000400484087980 */ /* 0x000ea4000c101900 */
[----:B--2---:R-:W-:Y:S04]  /*1b4f0*/  LEA R8, -R8, RZ, 0x6 ;  /* 0x000000ff08087211 */ /* 0x004fe800078e31ff */
[----:B------:R-:W-:Y:S02]  /*1b500*/  SHF.R.S32.HI R7, RZ, 0x1f, R8 ;  /* 0x0000001fff077819 */ /* 0x000fe40000011408 */
.L_x_2944:
[----:B------:R-:W-:Y:S05]  /*1b510*/  BSYNC B0 ;  /* 0x0000000000007941 */ /* 0x000fea0003800000 */
.L_x_2942:
        /* <DEDUP_REMOVED lines=94> */
[----:B------:R-:W3:Y:S04]  /*1bb00*/  LDSM.16.M88.4 R144, [R193+0x6800] ;  /* 0x00680000c190783b */ /* 0x000ee80000000200 */
        /* <DEDUP_REMOVED lines=11> */
[C---:B---3--:R-:W-:Y:S08]  /*1bbc0*/  HMMA.16816.F32.BF16 R12, R136.reuse, R144, RZ ;  /* 0x00000090880c723c */ /* 0x048ff000000418ff */
[C---:B----4-:R-:W-:Y:S01]  /*1bbd0*/  HMMA.16816.F32.BF16 R16, R136.reuse, R146, RZ ;  /* 0x000000928810723c */ /* 0x050fe200000418ff */
        /* <DEDUP_REMOVED lines=157> */
[-C--:B--2---:R-:W-:Y:S02]  /*1c5b0*/  IABS R139, R141.reuse ;  /* 0x0000008d008b7213 */ /* 0x084fe40000000000 */
[-C--:B------:R-:W-:Y:S02]  /*1c5c0*/  IABS R137, R141.reuse ;  /* 0x0000008d00897213 */ /* 0x080fe40000000000 */
[----:B------:R-:W1:Y:S03]  /*1c5d0*/  I2F.RP R136, R139 ;  /* 0x0000008b00887306 */ /* 0x000e660000209400 */
[----:B------:R-:W-:Y:S07]  /*1c5e0*/  IMAD.MOV R137, RZ, RZ, -R137 ;  /* 0x000000ffff897224 */ /* 0x000fee00078e0a89 */
[----:B-1----:R-:W1:Y:S02]  /*1c5f0*/  MUFU.RCP R2, R136 ;  /* 0x0000008800027308 */ /* 0x002e640000001000 */
[----:B-1----:R-:W-:Y:S02]  /*1c600*/  IADD3 R144, R2, 0xffffffe, RZ ;  /* 0x0ffffffe02907810 */ /* 0x002fe40007ffe0ff */
[----:B------:R-:W-:Y:S06]  /*1c610*/  IABS R2, R138 ;  /* 0x0000008a00027213 */ /* 0x000fec0000000000 */
[----:B------:R-:W1:Y:S01]  /*1c620*/  F2I.FTZ.U32.TRUNC.NTZ R145, R144 ;  /* 0x0000009000917305 */ /* 0x000e62000021f000 */
        /* <DEDUP_REMOVED lines=21> */
[----:B------:R-:W-:Y:S01]  /*1c780*/  LOP3.LUT R139, RZ, R141, RZ, 0x33, !PT ;  /* 0x0000008dff8b7212 */ /* 0x000fe200078e33ff */
[----:B------:R-:W2:Y:S06]  /*1c790*/  LD.E.64 R142, [R132.64+0x38] ;  /* 0x00003804848e7980 */ /* 0x000eac000c101b00 */
        /* <DEDUP_REMOVED lines=27> */
.L_x_2948:
[----:B------:R-:W-:Y:S02]  /*1c950*/  ULDC.64 UR4, c[0x0][0x118] ;  /* 0x0000460000047ab9 */ /* 0x000fe40000000a00 */
[----:B------:R-:W2:Y:S02]  /*1c960*/  LD.E R140, [R132.64+0x38] ;  /* 0x00003804848c7980 */ /* 0x000ea4000c101900 */
[----:B--2---:R-:W-:Y:S04]  /*1c970*/  LEA R140, -R140, RZ, 0x6 ;  /* 0x000000ff8c8c7211 */ /* 0x004fe800078e31ff */
[----:B------:R-:W-:Y:S02]  /*1c980*/  SHF.R.S32.HI R139, RZ, 0x1f, R140 ;  /* 0x0000001fff8b7819 */ /* 0x000fe4000001148c */
.L_x_2949:
[----:B------:R-:W-:Y:S05]  /*1c990*/  BSYNC B0 ;  /* 0x0000000000007941 */ /* 0x000fea0003800000 */
.L_x_2947:
        /* <DEDUP_REMOVED lines=90> */
.L_x_2946:
[----:B------:R-:W-:Y:S05]  /*1cf40*/  BSYNC B1 ;  /* 0x0000000000017941 */ /* 0x000fea0003800000 */
.L_x_2945:
[----:B------:R-:W-:Y:S01]  /*1cf50*/  ULDC.64 UR4, c[0x0][0x118] ;  /* 0x0000460000047ab9 */ /* 0x000fe20000000a00 */
[----:B-1----:R-:W1:Y:S01]  /*1cf60*/  S2R R136, SR_TID.X ;  /* 0x0000000000887919 */ /* 0x002e620000002100 */
[----:B------:R-:W-:Y:S07]  /*1cf70*/  IADD3 R137, R214, -0x1, RZ ;  /* 0xffffffffd6897810 */ /* 0x000fee0007ffe0ff */
[----:B------:R2:W3:Y:S04]  /*1cf80*/  LD.E R134, [R132.64+0xdc] ;  /* 0x0000dc0484867980 */ /* 0x0004e8000c101900 */
[----:B------:R-:W-:Y:S08]  /*1cf90*/  LDSM.16.MT88.4 R148, [R198+0xe800] ;  /* 0x00e80000c694783b */ /* 0x000ff00000004200 */
[----:B------:R-:W-:Y:S08]  /*1cfa0*/  LDSM.16.MT88.4 R152, [R197+0xe800] ;  /* 0x00e80000c598783b */ /* 0x000ff00000004200 */
[----:B------:R-:W-:Y:S01]  /*1cfb0*/  LDSM.16.MT88.4 R156, [R196+0xe800] ;  /* 0x00e80000c49c783b */ /* 0x000fe20000004200 */
[----:B-1----:R-:W-:Y:S04]  /*1cfc0*/  SHF.L.U32 R136, R136, 0x1, RZ ;  /* 0x0000000188887819 */ /* 0x002fe800000006ff */
[----:B------:R-:W-:Y:S04]  /*1cfd0*/  LOP3.LUT R136, R136, 0x6, RZ, 0xc0, !PT ;  /* 0x0000000688887812 */ /* 0x000fe800078ec0ff */
[----:B------:R-:W-:Y:S04]  /*1cfe0*/  LEA R2, R137, R136, 0x6 ;  /* 0x0000008889027211 */ /* 0x000fe800078e30ff */
[C---:B------:R-:W-:Y:S01]  /*1cff0*/  IADD3 R144, R2.reuse, 0x1, RZ ;  /* 0x0000000102907810 */ /* 0x040fe20007ffe0ff */
[----:B------:R-:W1:Y:S01]  /*1d000*/  I2F R147, R2 ;  /* 0x0000000200937306 */ /* 0x000e620000201400 */
[C---:B------:R-:W-:Y:S02]  /*1d010*/  IADD3 R145, R2.reuse, 0x8, RZ ;  /* 0x0000000802917810 */ /* 0x040fe40007ffe0ff */
[C---:B------:R-:W-:Y:S02]  /*1d020*/  IADD3 R138, R2.reuse, 0x9, RZ ;  /* 0x00000009028a7810 */ /* 0x040fe40007ffe0ff */
[C---:B------:R-:W-:Y:S02]  /*1d030*/  IADD3 R143, R2.reuse, 0x10, RZ ;  /* 0x00000010028f7810 */ /* 0x040fe40007ffe0ff */
[C---:B------:R-:W-:Y:S02]  /*1d040*/  IADD3 R139, R2.reuse, 0x18, RZ ;  /* 0x00000018028b7810 */ /* 0x040fe40007ffe0ff */
[C---:B------:R-:W-:Y:S01]  /*1d050*/  IADD3 R142, R2.reuse, 0x11, RZ ;  /* 0x00000011028e7810 */ /* 0x040fe20007ffe0ff */
[----:B------:R-:W4:Y:S01]  /*1d060*/  I2F R144, R144 ;  /* 0x0000009000907306 */ /* 0x000f220000201400 */
[C---:B------:R-:W-:Y:S02]  /*1d070*/  IADD3 R140, R2.reuse, 0x19, RZ ;  /* 0x00000019028c7810 */ /* 0x040fe40007ffe0ff */
[C---:B------:R-:W-:Y:S02]  /*1d080*/  IADD3 R141, R2.reuse, 0x20, RZ ;  /* 0x00000020028d7810 */ /* 0x040fe40007ffe0ff */
[C---:B------:R-:W-:Y:S02]  /*1d090*/  IADD3 R136, R2.reuse, 0x21, RZ ;  /* 0x0000002102887810 */ /* 0x040fe40007ffe0ff */
[C---:B------:R-:W-:Y:S02]  /*1d0a0*/  IADD3 R137, R2.reuse, 0x28, RZ ;  /* 0x0000002802897810 */ /* 0x040fe40007ffe0ff */
[C---:B--2---:R-:W-:Y:S01]  /*1d0b0*/  IADD3 R132, R2.reuse, 0x29, RZ ;  /* 0x0000002902847810 */ /* 0x044fe20007ffe0ff */
[----:B------:R-:W2:Y:S01]  /*1d0c0*/  I2F R145, R145 ;  /* 0x0000009100917306 */ /* 0x000ea20000201400 */
[----:B------:R-:W-:Y:S01]  /*1d0d0*/  IADD3 R133, R2, 0x30, RZ ;  /* 0x0000003002857810 */ /* 0x000fe20007ffe0ff */
[CC--:B-1----:R-:W-:Y:S02]  /*1d0e0*/  FFMA.FTZ R6, R0.reuse, R147.reuse, R6 ;  /* 0x0000009300067223 */ /* 0x0c2fe40000010006 */
[C---:B------:R-:W-:Y:S06]  /*1d0f0*/  FFMA.FTZ R4, R0.reuse, R147, R4 ;  /* 0x0000009300047223 */ /* 0x040fec0000010004 */
[----:B------:R-:W1:Y:S01]  /*1d100*/  I2F R138, R138 ;  /* 0x0000008a008a7306 */ /* 0x000e620000201400 */
[CC--:B----4-:R-:W-:Y:S02]  /*1d110*/  FFMA.FTZ R7, R0.reuse, R144.reuse, R7 ;  /* 0x0000009000077223 */ /* 0x0d0fe40000010007 */
[----:B------:R-:W-:Y:S01]  /*1d120*/  FFMA.FTZ R5, R0, R144, R5 ;  /* 0x0000009000057223 */ /* 0x000fe20000010005 */
[----:B------:R-:W-:Y:S06]  /*1d130*/  FMNMX.FTZ R144, R6, R135, !PT ;  /* 0x0000008706907209 */ /* 0x000fec0007810000 */
[----:B------:R-:W4:Y:S01]  /*1d140*/  I2F R143, R143 ;  /* 0x0000008f008f7306 */ /* 0x000f220000201400 */
[CC--:B--2---:R-:W-:Y:S02]  /*1d150*/  FFMA.FTZ R10, R0.reuse, R145.reuse, R10 ;  /* 0x00000091000a7223 */ /* 0x0c4fe4000001000a */
[----:B------:R-:W-:Y:S01]  /*1d160*/  FFMA.FTZ R8, R0, R145, R8 ;  /* 0x0000009100087223 */ /* 0x000fe20000010008 */
[----:B------:R-:W-:Y:S02]  /*1d170*/  FMNMX.FTZ R145, R7, R144, !PT ;  /* 0x0000009007917209 */ /* 0x000fe40007810000 */
[----:B------:R-:W-:Y:S04]  /*1d180*/  FMNMX.FTZ R144, R4, R3, !PT ;  /* 0x0000000304907209 */ /* 0x000fe80007810000 */
[----:B------:R-:W2:Y:S01]  /*1d190*/  I2F R139, R139 ;  /* 0x0000008b008b7306 */ /* 0x000ea20000201400 */
[----:B------:R-:W-:Y:S02]  /*1d1a0*/  FMNMX.FTZ R146, R10, R145, !PT ;  /* 0x000000910a927209 */ /* 0x000fe40007810000 */
[----:B------:R-:W-:Y:S01]  /*1d1b0*/  FMNMX.FTZ R147, R5, R144, !PT ;  /* 0x0000009005937209 */ /* 0x000fe20007810000 */
[CC--:B-1----:R-:W-:Y:S02]  /*1d1c0*/  FFMA.FTZ R11, R0.reuse, R138.reuse, R11 ;  /* 0x0000008a000b7223 */ /* 0x0c2fe4000001000b */
[----:B------:R-:W-:Y:S01]  /*1d1d0*/  FFMA.FTZ R9, R0, R138, R9 ;  /* 0x0000008a00097223 */ /* 0x000fe20000010009 */
[----:B------:R-:W-:Y:S02]  /*1d1e0*/  FMNMX.FTZ R144, R8, R147, !PT ;  /* 0x0000009308907209 */ /* 0x000fe40007810000 */
[----:B------:R-:W-:Y:S01]  /*1d1f0*/  FMNMX.FTZ R145, R11, R146, !PT ;  /* 0x000000920b917209 */ /* 0x000fe20007810000 */
[----:B------:R-:W1:Y:S01]  /*1d200*/  I2F R142, R142 ;  /* 0x0000008e008e7306 */ /* 0x000e620000201400 */
[----:B------:R-:W-:Y:S01]  /*1d210*/  IADD3 R138, R2, 0x31, RZ ;  /* 0x00000031028a7810 */ /* 0x000fe20007ffe0ff */
[CC--:B----4-:R-:W-:Y:S02]  /*1d220*/  FFMA.FTZ R14, R0.reuse, R143.reuse, R14 ;  /* 0x0000008f000e7223 */ /* 0x0d0fe4000001000e */
[----:B------:R-:W-:Y:S01]  /*1d230*/  FFMA.FTZ R12, R0, R143, R12 ;  /* 0x0000008f000c7223 */ /* 0x000fe2000001000c */
[C---:B------:R-:W-:Y:S02]  /*1d240*/  IADD3 R143, R2.reuse, 0x38, RZ ;  /* 0x00000038028f7810 */ /* 0x040fe40007ffe0ff */
[----:B------:R-:W-:Y:S03]  /*1d250*/  IADD3 R2, R2, 0x39, RZ ;  /* 0x0000003902027810 */ /* 0x000fe60007ffe0ff */
[----:B------:R-:W4:Y:S01]  /*1d260*/  I2F R140, R140 ;  /* 0x0000008c008c7306 */ /* 0x000f220000201400 */
[CC--:B--2---:R-:W-:Y:S02]  /*1d270*/  FFMA.FTZ R16, R0.reuse, R139.reuse, R16 ;  /* 0x0000008b00107223 */ /* 0x0c4fe40000010010 */
[C---:B------:R-:W-:Y:S07]  /*1d280*/  FFMA.FTZ R18, R0.reuse, R139, R18 ;  /* 0x0000008b00127223 */ /* 0x040fee0000010012 */
[----:B------:R-:W2:Y:S01]  /*1d290*/  I2F R141, R141 ;  /* 0x0000008d008d7306 */ /* 0x000ea20000201400 */
[CC--:B-1----:R-:W-:Y:S02]  /*1d2a0*/  FFMA.FTZ R15, R0.reuse, R142.reuse, R15 ;  /* 0x0000008e000f7223 */ /* 0x0c2fe4000001000f */
[----:B------:R-:W-:Y:S01]  /*1d2b0*/  FFMA.FTZ R13, R0, R142, R13 ;  /* 0x0000008e000d7223 */ /* 0x000fe2000001000d */
[----:B------:R-:W-:Y:S02]  /*1d2c0*/  FMNMX.FTZ R142, R14, R145, !PT ;  /* 0x000000910e8e7209 */ /* 0x000fe40007810000 */
[----:B------:R-:W-:Y:S04]  /*1d2d0*/  FMNMX.FTZ R145, R9, R144, !PT ;  /* 0x0000009009917209 */ /* 0x000fe80007810000 */
[----:B------:R-:W1:Y:S01]  /*1d2e0*/  I2F R136, R136 ;  /* 0x0000008800887306 */ /* 0x000e620000201400 */
[----:B------:R-:W-:Y:S01]  /*1d2f0*/  FMNMX.FTZ R147, R15, R142, !PT ;  /* 0x0000008e0f937209 */ /* 0x000fe20007810000 */
[-C--:B----4-:R-:W-:Y:S03]  /*1d300*/  FFMA.FTZ R19, R0, R140.reuse, R19 ;  /* 0x0000008c00137223 */ /* 0x090fe60000010013 */
[----:B------:R-:W-:Y:S01]  /*1d310*/  FMNMX.FTZ R142, R18, R147, !PT ;  /* 0x00000093128e7209 */ /* 0x000fe20007810000 */
[----:B------:R-:W-:Y:S01]  /*1d320*/  FFMA.FTZ R17, R0, R140, R17 ;  /* 0x0000008c00117223 */ /* 0x000fe20000010011 */
[----:B------:R-:W-:Y:S02]  /*1d330*/  FMNMX.FTZ R140, R12, R145, !PT ;  /* 0x000000910c8c7209 */ /* 0x000fe40007810000 */
[----:B------:R-:W-:Y:S01]  /*1d340*/  FMNMX.FTZ R147, R19, R142, !PT ;  /* 0x0000008e13937209 */ /* 0x000fe20007810000 */
[----:B------:R-:W4:Y:S01]  /*1d350*/  I2F R137, R137 ;  /* 0x0000008900897306 */ /* 0x000f220000201400 */
[----:B------:R-:W-:Y:S01]  /*1d360*/  FMNMX.FTZ R145, R13, R140, !PT ;  /* 0x0000008c0d917209 */ /* 0x000fe20007810000 */
[----:B--2---:R-:W-:Y:S03]  /*1d370*/  FFMA.FTZ R22, R0, R141, R22 ;  /* 0x0000008d00167223 */ /* 0x004fe60000010016 */
[----:B------:R-:W-:Y:S01]  /*1d380*/  FMNMX.FTZ R140, R16, R145, !PT ;  /* 0x00000091108c7209 */ /* 0x000fe20007810000 */
[----:B------:R-:W-:Y:S01]  /*1d390*/  FFMA.FTZ R20, R0, R141, R20 ;  /* 0x0000008d00147223 */ /* 0x000fe20000010014 */
[----:B------:R-:W-:Y:S03]  /*1d3a0*/  FMNMX.FTZ R142, R22, R147, !PT ;  /* 0x00000093168e7209 */ /* 0x000fe60007810000 */
[----:B------:R2:W5:Y:S01]  /*1d3b0*/  I2F R139, R143 ;  /* 0x0000008f008b7306 */ /* 0x0005620000201400 */
[----:B------:R-:W-:Y:S01]  /*1d3c0*/  FMNMX.FTZ R141, R17, R140, !PT ;  /* 0x0000008c118d7209 */ /* 0x000fe20007810000 */
[----:B------:R-:W-:Y:S01]  /*1d3d0*/  LDSM.16.MT88.4 R144, [R196+0xc000] ;  /* 0x00c00000c490783b */ /* 0x000fe20000004200 */
[CC--:B-1----:R-:W-:Y:S02]  /*1d3e0*/  FFMA.FTZ R23, R0.reuse, R136.reuse, R23 ;  /* 0x0000008800177223 */ /* 0x0c2fe40000010017 */
[----:B------:R-:W-:Y:S01]  /*1d3f0*/  FFMA.FTZ R21, R0, R136, R21 ;  /* 0x0000008800157223 */ /* 0x000fe20000010015 */
[----:B------:R-:W-:Y:S04]  /*1d400*/  FMNMX.FTZ R136, R20, R141, !PT ;  /* 0x0000008d14887209 */ /* 0x000fe80007810000 */
[----:B------:R-:W1:Y:S01]  /*1d410*/  I2F R132, R132 ;  /* 0x0000008400847306 */ /* 0x000e620000201400 */
[CC--:B----4-:R-:W-:Y:S02]  /*1d420*/  FFMA.FTZ R26, R0.reuse, R137.reuse, R26 ;  /* 0x00000089001a7223 */ /* 0x0d0fe4000001001a */
[C---:B------:R-:W-:Y:S01]  /*1d430*/  FFMA.FTZ R24, R0.reuse, R137, R24 ;  /* 0x0000008900187223 */ /* 0x040fe20000010018 */
[----:B------:R-:W-:Y:S06]  /*1d440*/  FMNMX.FTZ R137, R21, R136, !PT ;  /* 0x0000008815897209 */ /* 0x000fec0007810000 */
[----:B------:R-:W4:Y:S01]  /*1d450*/  I2F R133, R133 ;  /* 0x0000008500857306 */ /* 0x000f220000201400 */
[----:B--2---:R-:W-:Y:S01]  /*1d460*/  FMNMX.FTZ R143, R23, R142, !PT ;  /* 0x0000008e178f7209 */ /* 0x004fe20007810000 */
[CC--:B-----5:R-:W-:Y:S02]  /*1d470*/  FFMA.FTZ R34, R0.reuse, R139.reuse, R34 ;  /* 0x0000008b00227223 */ /* 0x0e0fe40000010022 */
[----:B------:R-:W-:Y:S01]  /*1d480*/  FFMA.FTZ R32, R0, R139, R32 ;  /* 0x0000008b00207223 */ /* 0x000fe20000010020 */
[----:B------:R-:W-:Y:S05]  /*1d490*/  FMNMX.FTZ R140, R26, R143, !PT ;  /* 0x0000008f1a8c7209 */ /* 0x000fea0007810000 */
[----:B------:R-:W2:Y:S01]  /*1d4a0*/  I2F R138, R138 ;  /* 0x0000008a008a7306 */ /* 0x000ea20000201400 */
[CC--:B-1----:R-:W-:Y:S02]  /*1d4b0*/  FFMA.FTZ R27, R0.reuse, R132.reuse, R27 ;  /* 0x00000084001b7223 */ /* 0x0c2fe4000001001b */
[----:B------:R-:W-:Y:S01]  /*1d4c0*/  FFMA.FTZ R25, R0, R132, R25 ;  /* 0x0000008400197223 */ /* 0x000fe20000010019 */
[----:B------:R-:W-:Y:S02]  /*1d4d0*/  FMNMX.FTZ R132, R24, R137, !PT ;  /* 0x0000008918847209 */ /* 0x000fe40007810000 */
[----:B------:R-:W-:Y:S04]  /*1d4e0*/  FMNMX.FTZ R141, R27, R140, !PT ;  /* 0x0000008c1b8d7209 */ /* 0x000fe80007810000 */
[----:B------:R-:W1:Y:S01]  /*1d4f0*/  I2F R2, R2 ;  /* 0x0000000200027306 */ /* 0x000e620000201400 */
[----:B------:R-:W-:Y:S01]  /*1d500*/  FMNMX.FTZ R137, R25, R132, !PT ;  /* 0x0000008419897209 */ /* 0x000fe20007810000 */
[CC--:B----4-:R-:W-:Y:S02]  /*1d510*/  FFMA.FTZ R30, R0.reuse, R133.reuse, R30 ;  /* 0x00000085001e7223 */ /* 0x0d0fe4000001001e */
[----:B------:R-:W-:Y:S03]  /*1d520*/  FFMA.FTZ R28, R0, R133, R28 ;  /* 0x00000085001c7223 */ /* 0x000fe6000001001c */
[----:B------:R-:W-:Y:S02]  /*1d530*/  FMNMX.FTZ R136, R30, R141, !PT ;  /* 0x0000008d1e887209 */ /* 0x000fe40007810000 */
[----:B------:R-:W-:Y:S01]  /*1d540*/  LDSM.16.MT88.4 R140, [R197+0xc000] ;  /* 0x00c00000c58c783b */ /* 0x000fe20000004200 */
[CC--:B--2---:R-:W-:Y:S02]  /*1d550*/  FFMA.FTZ R31, R0.reuse, R138.reuse, R31 ;  /* 0x0000008a001f7223 */ /* 0x0c4fe4000001001f */
[----:B------:R-:W-:Y:S03]  /*1d560*/  FFMA.FTZ R29, R0, R138, R29 ;  /* 0x0000008a001d7223 */ /* 0x000fe6000001001d */
[----:B------:R-:W-:Y:S02]  /*1d570*/  FMNMX.FTZ R133, R31, R136, !PT ;  /* 0x000000881f857209 */ /* 0x000fe40007810000 */
[----:B------:R-:W-:Y:S02]  /*1d580*/  FMNMX.FTZ R136, R28, R137, !PT ;  /* 0x000000891c887209 */ /* 0x000fe40007810000 */
[----:B------:R-:W-:Y:S01]  /*1d590*/  FMNMX.FTZ R132, R34, R133, !PT ;  /* 0x0000008522847209 */ /* 0x000fe20007810000 */
[C---:B-1----:R-:W-:Y:S01]  /*1d5a0*/  FFMA.FTZ R35, R0.reuse, R2, R35 ;  /* 0x0000000200237223 */ /* 0x042fe20000010023 */
[----:B------:R-:W-:Y:S01]  /*1d5b0*/  FMNMX.FTZ R133, R29, R136, !PT ;  /* 0x000000881d857209 */ /* 0x000fe20007810000 */
[----:B------:R-:W-:Y:S03]  /*1d5c0*/  FFMA.FTZ R33, R0, R2, R33 ;  /* 0x0000000200217223 */ /* 0x000fe60000010021 */
        /* <DEDUP_REMOVED lines=12> */
[----:B--2---:R-:W-:Y:S02]  /*1d690*/  FMNMX.FTZ R133, R136, R133, !PT ;  /* 0x0000008588857209 */ /* 0x004fe40007810000 */
[----:B------:R-:W1:Y:S01]  /*1d6a0*/  LDSM.16.MT88.4 R136, [R198+0xc000] ;  /* 0x00c00000c688783b */ /* 0x000e620000004200 */
[C---:B---3--:R-:W-:Y:S02]  /*1d6b0*/  FMUL.FTZ R169, R134.reuse, R132 ;  /* 0x0000008486a97220 */ /* 0x048fe40000410000 */
        /* <DEDUP_REMOVED lines=8> */
[----:B------:R-:W2:Y:S01]  /*1d740*/  MUFU.EX2 R2, R2 ;  /* 0x0000000200027308 */ /* 0x000ea20000000800 */
[-C--:B------:R-:W-:Y:S01]  /*1d750*/  FFMA.FTZ R162, R10, R134.reuse, -R169 ;  /* 0x000000860aa27223 */ /* 0x080fe200000108a9 */
[----:B------:R-:W-:Y:S01]  /*1d760*/  ISETP.GT.AND P0, PT, R214, 0x1, PT ;  /* 0x00000001d600780c */ /* 0x000fe20003f04270 */
[-CC-:B------:R-:W-:Y:S02]  /*1d770*/  FFMA.FTZ R168, R4, R134.reuse, -R171.reuse ;  /* 0x0000008604a87223 */ /* 0x180fe400000108ab */
[-CC-:B------:R-:W-:Y:S02]  /*1d780*/  FFMA.FTZ R167, R5, R134.reuse, -R171.reuse ;  /* 0x0000008605a77223 */ /* 0x180fe400000108ab */
[-CC-:B------:R-:W-:Y:S02]  /*1d790*/  FFMA.FTZ R166, R8, R134.reuse, -R171.reuse ;  /* 0x0000008608a67223 */ /* 0x180fe400000108ab */
[-C--:B------:R-:W-:Y:S01]  /*1d7a0*/  FFMA.FTZ R165, R9, R134.reuse, -R171 ;  /* 0x0000008609a57223 */ /* 0x080fe200000108ab */
[----:B------:R-:W-:Y:S01]  /*1d7b0*/  MUFU.EX2 R164, R164 ;  /* 0x000000a400a47308 */ /* 0x000fe20000000800 */
[----:B------:R-:W-:Y:S02]  /*1d7c0*/  FMUL.FTZ R3, R134, R135 ;  /* 0x0000008786037220 */ /* 0x000fe40000410000 */
[-CC-:B------:R-:W-:Y:S02]  /*1d7d0*/  FFMA.FTZ R135, R11, R134.reuse, -R169.reuse ;  /* 0x000000860b877223 */ /* 0x180fe400000108a9 */
[-CC-:B------:R-:W-:Y:S02]  /*1d7e0*/  FFMA.FTZ R220, R30, R134.reuse, -R169.reuse ;  /* 0x000000861edc7223 */ /* 0x180fe400000108a9 */
[-C--:B------:R-:W-:Y:S02]  /*1d7f0*/  FFMA.FTZ R223, R31, R134.reuse, -R169 ;  /* 0x000000861fdf7223 */ /* 0x080fe400000108a9 */
[-CC-:B------:R-:W-:Y:S01]  /*1d800*/  FFMA.FTZ R222, R28, R134.reuse, -R171.reuse ;  /* 0x000000861cde7223 */ /* 0x180fe200000108ab */
[----:B------:R-:W3:Y:S01]  /*1d810*/  MUFU.EX2 R3, R3 ;  /* 0x0000000300037308 */ /* 0x000ee20000000800 */
[--C-:B------:R-:W-:Y:S02]  /*1d820*/  FFMA.FTZ R225, R29, R134, -R171.reuse ;  /* 0x000000861de17223 */ /* 0x100fe400000108ab */
[----:B------:R-:W-:Y:S01]  /*1d830*/  LDSM.16.MT88.4 R28, [R197+0xd800] ;  /* 0x00d80000c51c783b */ /* 0x000fe20000004200 */
[C---:B--2---:R-:W-:Y:S02]  /*1d840*/  FMUL.FTZ R6, R2.reuse, R130 ;  /* 0x0000008202067220 */ /* 0x044fe40000410000 */
[C---:B------:R-:W-:Y:S02]  /*1d850*/  FMUL.FTZ R7, R2.reuse, R131 ;  /* 0x0000008302077220 */ /* 0x040fe40000410000 */
[C---:B------:R-:W-:Y:S02]  /*1d860*/  FMUL.FTZ R10, R2.reuse, R126 ;  /* 0x0000007e020a7220 */ /* 0x040fe40000410000 */
[----:B------:R-:W2:Y:S01]  /*1d870*/  MUFU.EX2 R163, R163 ;  /* 0x000000a300a37308 */ /* 0x000ea20000000800 */
[C---:B------:R-:W-:Y:S02]  /*1d880*/  FMUL.FTZ R11, R2.reuse, R127 ;  /* 0x0000007f020b7220 */ /* 0x040fe40000410000 */
[C---:B------:R-:W-:Y:S02]  /*1d890*/  FMUL.FTZ R38, R2.reuse, R38 ;  /* 0x0000002602267220 */ /* 0x040fe40000410000 */
[C---:B------:R-:W-:Y:S02]  /*1d8a0*/  FMUL.FTZ R39, R2.reuse, R39 ;  /* 0x0000002702277220 */ /* 0x040fe40000410000 */
[C---:B------:R-:W-:Y:S02]  /*1d8b0*/  FMUL.FTZ R42, R2.reuse, R42 ;  /* 0x0000002a022a7220 */ /* 0x040fe40000410000 */
[----:B------:R-:W-:Y:S01]  /*1d8c0*/  FMUL.FTZ R43, R2, R43 ;  /* 0x0000002b022b7220 */ /* 0x000fe20000410000 */
[----:B------:R-:W-:Y:S01]  /*1d8d0*/  MUFU.EX2 R162, R162 ;  /* 0x000000a200a27308 */ /* 0x000fe20000000800 */
[-C--:B------:R-:W-:Y:S02]  /*1d8e0*/  FFMA.FTZ R224, R32, R134.reuse, -R171 ;  /* 0x0000008620e07223 */ /* 0x080fe400000108ab */
[--C-:B------:R-:W-:Y:S02]  /*1d8f0*/  FFMA.FTZ R226, R34, R134, -R169.reuse ;  /* 0x0000008622e27223 */ /* 0x100fe400000108a9 */
[C---:B---3--:R-:W-:Y:S02]  /*1d900*/  FMUL.FTZ R4, R3.reuse, R128 ;  /* 0x0000008003047220 */ /* 0x048fe40000410000 */
[C---:B------:R-:W-:Y:S02]  /*1d910*/  FMUL.FTZ R5, R3.reuse, R129 ;  /* 0x0000008103057220 */ /* 0x040fe40000410000 */
[C---:B------:R-:W-:Y:S01]  /*1d920*/  FMUL.FTZ R8, R3.reuse, R124 ;  /* 0x0000007c03087220 */ /* 0x040fe20000410000 */
[----:B------:R-:W3:Y:S01]  /*1d930*/  MUFU.EX2 R135, R135 ;  /* 0x0000008700877308 */ /* 0x000ee20000000800 */
[----:B------:R-:W-:Y:S02]  /*1d940*/  FMUL.FTZ R9, R3, R125 ;  /* 0x0000007d03097220 */ /* 0x000fe40000410000 */
        /* <DEDUP_REMOVED lines=10> */
[----:B------:R-:W-:Y:S01]  /*1d9f0*/  FMUL.FTZ R45, R3, R45 ;  /* 0x0000002d032d7220 */ /* 0x000fe20000410000 */
[----:B------:R-:W2:Y:S01]  /*1da00*/  MUFU.EX2 R167, R167 ;  /* 0x000000a700a77308 */ /* 0x000ea20000000800 */
[C---:B------:R-:W-:Y:S02]  /*1da10*/  FMUL.FTZ R50, R2.reuse, R50 ;  /* 0x0000003202327220 */ /* 0x040fe40000410000 */
        /* <DEDUP_REMOVED lines=12> */
[C---:B------:R-:W-:Y:S02]  /*1dae0*/  FMUL.FTZ R56, R3.reuse, R56 ;  /* 0x0000003803387220 */ /* 0x040fe40000410000 */
[----:B------:R-:W-:Y:S01]  /*1daf0*/  FMUL.FTZ R57, R3, R57 ;  /* 0x0000003903397220 */ /* 0x000fe20000410000 */
        /* <DEDUP_REMOVED lines=10> */
[----:B------:R-:W-:Y:S01]  /*1dba0*/  MUFU.EX2 R223, R223 ;  /* 0x000000df00df7308 */ /* 0x000fe20000000800 */
[C---:B------:R-:W-:Y:S02]  /*1dbb0*/  FMUL.FTZ R70, R2.reuse, R70 ;  /* 0x0000004602467220 */ /* 0x040fe40000410000 */
[C---:B------:R-:W-:Y:S01]  /*1dbc0*/  FMUL.FTZ R71, R2.reuse, R71 ;  /* 0x0000004702477220 */ /* 0x040fe20000410000 */
        /* <DEDUP_REMOVED lines=64> */
[----:B------:R-:W-:Y:S02]  /*1dfd0*/  FMUL.FTZ R107, R2, R107 ;  /* 0x0000006b026b7220 */ /* 0x000fe40000410000 */
[C---:B------:R-:W-:Y:S02]  /*1dfe0*/  FMUL.FTZ R104, R3.reuse, R104 ;  /* 0x0000006803687220 */ /* 0x040fe40000410000 */
[C---:B--2---:R-:W-:Y:S04]  /*1dff0*/  HMMA.16816.F32.BF16 R92, R128.reuse, R140, R92 ;  /* 0x0000008c805c723c */ /* 0x044fe8000004185c */
[----:B------:R-:W-:Y:S02]  /*1e000*/  FMUL.FTZ R105, R3, R105 ;  /* 0x0000006903697220 */ /* 0x000fe40000410000 */
[--C-:B------:R-:W-:Y:S02]  /*1e010*/  FFMA.FTZ R170, R14, R134, -R169.reuse ;  /* 0x000000860eaa7223 */ /* 0x100fe400000108a9 */
[C---:B------:R-:W-:Y:S01]  /*1e020*/  HMMA.16816.F32.BF16 R96, R128.reuse, R142, R96 ;  /* 0x0000008e8060723c */ /* 0x040fe20000041860 */
[----:B------:R-:W2:Y:S03]  /*1e030*/  LDSM.16.MT88.4 R140, [R195+0x10000] ;  /* 0x01000000c38c783b */ /* 0x000ea60000004200 */
[C---:B------:R-:W-:Y:S01]  /*1e040*/  FMUL.FTZ R14, R2.reuse, R122 ;  /* 0x0000007a020e7220 */ /* 0x040fe20000410000 */
[----:B------:R-:W-:Y:S01]  /*1e050*/  MUFU.EX2 R170, R170 ;  /* 0x000000aa00aa7308 */ /* 0x000fe20000000800 */
[-C--:B------:R-:W-:Y:S02]  /*1e060*/  FFMA.FTZ R173, R15, R134.reuse, -R169 ;  /* 0x000000860fad7223 */ /* 0x080fe400000108a9 */
[----:B------:R-:W-:Y:S01]  /*1e070*/  FMUL.FTZ R15, R2, R123 ;  /* 0x0000007b020f7220 */ /* 0x000fe20000410000 */
[C---:B---3--:R-:W-:Y:S03]  /*1e080*/  HMMA.16816.F32.BF16 R100, R128.reuse, R124, R100 ;  /* 0x0000007c8064723c */ /* 0x048fe60000041864 */
[--C-:B------:R-:W-:Y:S02]  /*1e090*/  FFMA.FTZ R219, R12, R134, -R171.reuse ;  /* 0x000000860cdb7223 */ /* 0x100fe400000108ab */
[----:B------:R-:W-:Y:S01]  /*1e0a0*/  FMUL.FTZ R12, R3, R120 ;  /* 0x00000078030c7220 */ /* 0x000fe20000410000 */
[----:B------:R-:W3:Y:S01]  /*1e0b0*/  MUFU.EX2 R173, R173 ;  /* 0x000000ad00ad7308 */ /* 0x000ee20000000800 */
[----:B------:R-:W-:Y:S01]  /*1e0c0*/  FFMA.FTZ R174, R13, R134, -R171 ;  /* 0x000000860dae7223 */ /* 0x000fe200000108ab */
[C---:B------:R-:W-:Y:S01]  /*1e0d0*/  HMMA.16816.F32.BF16 R104, R128.reuse, R126, R104 ;  /* 0x0000007e8068723c */ /* 0x040fe20000041868 */
[----:B------:R-:W-:Y:S03]  /*1e0e0*/  LDSM.16.MT88.4 R124, [R197+0xc800] ;  /* 0x00c80000c57c783b */ /* 0x000fe60000004200 */
[C---:B------:R-:W-:Y:S02]  /*1e0f0*/  FMUL.FTZ R13, R3.reuse, R121 ;  /* 0x00000079030d7220 */ /* 0x040fe40000410000 */
[C---:B------:R-:W-:Y:S02]  /*1e100*/  FMUL.FTZ R110, R2.reuse, R110 ;  /* 0x0000006e026e7220 */ /* 0x040fe40000410000 */
[----:B------:R-:W-:Y:S01]  /*1e110*/  FMUL.FTZ R111, R2, R111 ;  /* 0x0000006f026f7220 */ /* 0x000fe20000410000 */
[----:B------:R-:W4:Y:S01]  /*1e120*/  LDSM.16.MT88.4 R120, [R198+0xc800] ;  /* 0x00c80000c678783b */ /* 0x000f220000004200 */
[----:B------:R-:W-:Y:S02]  /*1e130*/  MUFU.EX2 R219, R219 ;  /* 0x000000db00db7308 */ /* 0x000fe40000000800 */
[C---:B------:R-:W-:Y:S02]  /*1e140*/  FMUL.FTZ R108, R3.reuse, R108 ;  /* 0x0000006c036c7220 */ /* 0x040fe40000410000 */
[----:B------:R-:W-:Y:S02]  /*1e150*/  FMUL.FTZ R109, R3, R109 ;  /* 0x0000006d036d7220 */ /* 0x000fe40000410000 */
[-CC-:B------:R-:W-:Y:S02]  /*1e160*/  FFMA.FTZ R172, R18, R134.reuse, -R169.reuse ;  /* 0x0000008612ac7223 */ /* 0x180fe400000108a9 */
[-C--:B------:R-:W-:Y:S02]  /*1e170*/  FFMA.FTZ R175, R19, R134.reuse, -R169 ;  /* 0x0000008613af7223 */ /* 0x080fe400000108a9 */
[-CC-:B------:R-:W-:Y:S01]  /*1e180*/  FFMA.FTZ R218, R16, R134.reuse, -R171.reuse ;  /* 0x0000008610da7223 */ /* 0x180fe200000108ab */
[C---:B-1----:R-:W-:Y:S01]  /*1e190*/  HMMA.16816.F32.BF16 R108, R128.reuse, R136, R108 ;  /* 0x00000088806c723c */ /* 0x042fe2000004186c */
[----:B------:R-:W-:Y:S02]  /*1e1a0*/  MUFU.EX2 R172, R172 ;  /* 0x000000ac00ac7308 */ /* 0x000fe40000000800 */
[----:B------:R-:W-:Y:S02]  /*1e1b0*/  FFMA.FTZ R221, R17, R134, -R171 ;  /* 0x0000008611dd7223 */ /* 0x000fe400000108ab */
[C---:B------:R-:W-:Y:S02]  /*1e1c0*/  FMUL.FTZ R18, R2.reuse, R118 ;  /* 0x0000007602127220 */ /* 0x040fe40000410000 */
[C---:B------:R-:W-:Y:S01]  /*1e1d0*/  FMUL.FTZ R19, R2.reuse, R119 ;  /* 0x0000007702137220 */ /* 0x040fe20000410000 */
[C---:B------:R-:W-:Y:S01]  /*1e1e0*/  HMMA.16816.F32.BF16 R12, R128.reuse, R138, R12 ;  /* 0x0000008a800c723c */ /* 0x040fe2000004180c */
[----:B------:R-:W1:Y:S02]  /*1e1f0*/  LDSM.16.MT88.4 R136, [R196+0xc800] ;  /* 0x00c80000c488783b */ /* 0x000e640000004200 */
[----:B------:R-:W5:Y:S01]  /*1e200*/  MUFU.EX2 R175, R175 ;  /* 0x000000af00af7308 */ /* 0x000f620000000800 */
[C---:B------:R-:W-:Y:S02]  /*1e210*/  FMUL.FTZ R16, R3.reuse, R116 ;  /* 0x0000007403107220 */ /* 0x040fe40000410000 */
[----:B------:R-:W-:Y:S01]  /*1e220*/  FMUL.FTZ R17, R3, R117 ;  /* 0x0000007503117220 */ /* 0x000fe20000410000 */
[----:B---3--:R-:W-:Y:S01]  /*1e230*/  F2FP.BF16.PACK_AB R117, R173, R170 ;  /* 0x000000aaad75723e */ /* 0x008fe200000010ff */
[C---:B------:R-:W-:Y:S04]  /*1e240*/  FMUL.FTZ R114, R2.reuse, R114 ;  /* 0x0000007202727220 */ /* 0x040fe80000410000 */
[C---:B------:R-:W-:Y:S01]  /*1e250*/  FMUL.FTZ R115, R2.reuse, R115 ;  /* 0x0000007302737220 */ /* 0x040fe20000410000 */
[C---:B--2---:R-:W-:Y:S01]  /*1e260*/  HMMA.16816.F32.BF16 R16, R128.reuse, R140, R16 ;  /* 0x0000008c8010723c */ /* 0x044fe20000041810 */
[----:B------:R-:W2:Y:S02]  /*1e270*/  MUFU.EX2 R174, R174 ;  /* 0x000000ae00ae7308 */ /* 0x000ea40000000800 */
[C---:B------:R-:W-:Y:S02]  /*1e280*/  FMUL.FTZ R112, R3.reuse, R112 ;  /* 0x0000007003707220 */ /* 0x040fe40000410000 */
[C---:B------:R-:W-:Y:S02]  /*1e290*/  FMUL.FTZ R113, R3.reuse, R113 ;  /* 0x0000007103717220 */ /* 0x040fe40000410000 */
[----:B------:R-:W-:Y:S01]  /*1e2a0*/  FFMA.FTZ R168, R3, R216, R168 ;  /* 0x000000d803a87223 */ /* 0x000fe200000100a8 */
[----:B------:R-:W-:Y:S01]  /*1e2b0*/  MOV R3, R133 ;  /* 0x0000008500037202 */ /* 0x000fe20000000f00 */
[----:B------:R-:W-:Y:S02]  /*1e2c0*/  FFMA.FTZ R164, R2, R217, R164 ;  /* 0x000000d902a47223 */ /* 0x000fe400000100a4 */
[----:B------:R-:W-:Y:S01]  /*1e2d0*/  MUFU.EX2 R218, R218 ;  /* 0x000000da00da7308 */ /* 0x000fe20000000800 */
[----:B------:R-:W-:Y:S01]  /*1e2e0*/  HMMA.16816.F32.BF16 R112, R128, R142, R112 ;  /* 0x0000008e8070723c */ /* 0x000fe20000041870 */
[----:B------:R-:W-:Y:S02]  /*1e2f0*/  LDSM.16.MT88.4 R128, [R197+0x10800] ;  /* 0x01080000c580783b */ /* 0x000fe40000004200 */
[----:B-----5:R-:W-:Y:S01]  /*1e300*/  F2FP.BF16.PACK_AB R119, R175, R172 ;  /* 0x000000acaf77723e */ /* 0x020fe200000010ff */
[----:B------:R-:W-:Y:S01]  /*1e310*/  FADD.FTZ R167, R167, R168 ;  /* 0x000000a8a7a77221 */ /* 0x000fe20000010000 */
[----:B------:R-:W-:Y:S01]  /*1e320*/  IADD3 R2, R214, -0x1, RZ ;  /* 0xffffffffd6027810 */ /* 0x000fe20007ffe0ff */
[----:B------:R-:W-:Y:S02]  /*1e330*/  FADD.FTZ R163, R163, R164 ;  /* 0x000000a4a3a37221 */ /* 0x000fe40000010000 */
[----:B------:R-:W-:Y:S01]  /*1e340*/  FADD.FTZ R166, R166, R167 ;  /* 0x000000a7a6a67221 */ /* 0x000fe20000010000 */
[----:B------:R-:W3:Y:S01]  /*1e350*/  MUFU.EX2 R221, R221 ;  /* 0x000000dd00dd7308 */ /* 0x000ee20000000800 */
[----:B------:R-:W-:Y:S02]  /*1e360*/  LDSM.16.MT88.4 R140, [R197+0xd000] ;  /* 0x00d00000c58c783b */ /* 0x000fe40000004200 */
[----:B------:R-:W-:Y:S01]  /*1e370*/  FADD.FTZ R162, R162, R163 ;  /* 0x000000a3a2a27221 */ /* 0x000fe20000010000 */
[----:B--2---:R-:W-:Y:S01]  /*1e380*/  F2FP.BF16.PACK_AB R116, R174, R219 ;  /* 0x000000dbae74723e */ /* 0x004fe200000010ff */
[----:B------:R-:W-:Y:S01]  /*1e390*/  FADD.FTZ R166, R165, R166 ;  /* 0x000000a6a5a67221 */ /* 0x000fe20000010000 */
[----:B------:R-:W-:Y:S01]  /*1e3a0*/  MOV R214, R2 ;  /* 0x0000000200d67202 */ /* 0x000fe20000000f00 */
[----:B------:R-:W-:Y:S02]  /*1e3b0*/  FADD.FTZ R135, R135, R162 ;  /* 0x000000a287877221 */ /* 0x000fe40000010000 */
[----:B------:R-:W-:Y:S02]  /*1e3c0*/  FADD.FTZ R219, R219, R166 ;  /* 0x000000a6dbdb7221 */ /* 0x000fe40000010000 */
[----:B------:R-:W-:Y:S01]  /*1e3d0*/  FADD.FTZ R170, R170, R135 ;  /* 0x00000087aaaa7221 */ /* 0x000fe20000010000 */
[----:B------:R-:W-:Y:S01]  /*1e3e0*/  MOV R135, R132 ;  /* 0x0000008400877202 */ /* 0x000fe20000000f00 */
[----:B------:R-:W-:Y:S02]  /*1e3f0*/  FADD.FTZ R219, R174, R219 ;  /* 0x000000dbaedb7221 */ /* 0x000fe40000010000 */
[----:B------:R-:W-:Y:S04]  /*1e400*/  FADD.FTZ R173, R173, R170 ;  /* 0x000000aaadad7221 */ /* 0x000fe80000010000 */
[----:B------:R-:W-:Y:S04]  /*1e410*/  FADD.FTZ R172, R172, R173 ;  /* 0x000000adacac7221 */ /* 0x000fe80000010000 */
[----:B------:R-:W-:Y:S01]  /*1e420*/  FADD.FTZ R175, R175, R172 ;  /* 0x000000acafaf7221 */ /* 0x000fe20000010000 */
[C---:B---3--:R-:W-:Y:S01]  /*1e430*/  F2FP.BF16.PACK_AB R118, R221.reuse, R218 ;  /* 0x000000dadd76723e */ /* 0x048fe200000010ff */
[----:B------:R-:W-:Y:S04]  /*1e440*/  FADD.FTZ R218, R218, R219 ;  /* 0x000000dbdada7221 */ /* 0x000fe80000010000 */
[----:B------:R-:W-:Y:S02]  /*1e450*/  FADD.FTZ R221, R221, R218 ;  /* 0x000000dadddd7221 */ /* 0x000fe40000010000 */
[C---:B----4-:R-:W-:Y:S08]  /*1e460*/  HMMA.16816.F32.BF16 R4, R116.reuse, R120, R4 ;  /* 0x000000787404723c */ /* 0x050ff00000041804 */
        /* <DEDUP_REMOVED lines=17> */
[-CC-:B------:R-:W-:Y:S01]  /*1e580*/  FFMA.FTZ R153, R23, R134.reuse, -R169.reuse ;  /* 0x0000008617997223 */ /* 0x180fe200000108a9 */
[----:B------:R-:W-:Y:S02]  /*1e590*/  MUFU.EX2 R152, R152 ;  /* 0x0000009800987308 */ /* 0x000fe40000000800 */
[-CC-:B------:R-:W-:Y:S01]  /*1e5a0*/  FFMA.FTZ R154, R26, R134.reuse, -R169.reuse ;  /* 0x000000861a9a7223 */ /* 0x180fe200000108a9 */
[C---:B------:R-:W-:Y:S04]  /*1e5b0*/  HMMA.16816.F32.BF16 R76, R116.reuse, R156, R76 ;  /* 0x0000009c744c723c */ /* 0x040fe8000004184c */
[-CC-:B------:R-:W-:Y:S02]  /*1e5c0*/  FFMA.FTZ R155, R27, R134.reuse, -R169.reuse ;  /* 0x000000861b9b7223 */ /* 0x180fe400000108a9 */
[-C--:B------:R-:W-:Y:S01]  /*1e5d0*/  FFMA.FTZ R169, R35, R134.reuse, -R169 ;  /* 0x0000008623a97223 */ /* 0x080fe200000108a9 */
[----:B------:R-:W4:Y:S01]  /*1e5e0*/  MUFU.EX2 R153, R153 ;  /* 0x0000009900997308 */ /* 0x000f220000000800 */
[C---:B------:R-:W-:Y:S04]  /*1e5f0*/  HMMA.16816.F32.BF16 R80, R116.reuse, R158, R80 ;  /* 0x0000009e7450723c */ /* 0x040fe80000041850 */
[-CC-:B------:R-:W-:Y:S02]  /*1e600*/  FFMA.FTZ R156, R20, R134.reuse, -R171.reuse ;  /* 0x00000086149c7223 */ /* 0x180fe400000108ab */
[-CC-:B------:R-:W-:Y:S02]  /*1e610*/  FFMA.FTZ R157, R21, R134.reuse, -R171.reuse ;  /* 0x00000086159d7223 */ /* 0x180fe400000108ab */
[C---:B--2---:R-:W-:Y:S01]  /*1e620*/  HMMA.16816.F32.BF16 R84, R116.reuse, R120, R84 ;  /* 0x000000787454723c */ /* 0x044fe20000041854 */
[----:B------:R-:W-:Y:S03]  /*1e630*/  MUFU.EX2 R154, R154 ;  /* 0x0000009a009a7308 */ /* 0x000fe60000000800 */
[-CC-:B------:R-:W-:Y:S02]  /*1e640*/  FFMA.FTZ R158, R24, R134.reuse, -R171.reuse ;  /* 0x00000086189e7223 */ /* 0x180fe400000108ab */
[-CC-:B------:R-:W-:Y:S02]  /*1e650*/  FFMA.FTZ R159, R25, R134.reuse, -R171.reuse ;  /* 0x00000086199f7223 */ /* 0x180fe400000108ab */
[C---:B------:R-:W-:Y:S01]  /*1e660*/  HMMA.16816.F32.BF16 R88, R116.reuse, R122, R88 ;  /* 0x0000007a7458723c */ /* 0x040fe20000041858 */
[----:B------:R-:W2:Y:S02]  /*1e670*/  LDSM.16.MT88.4 R120, [R195+0x10800] ;  /* 0x01080000c378783b */ /* 0x000ea40000004200 */
[----:B------:R-:W5:Y:S01]  /*1e680*/  MUFU.EX2 R155, R155 ;  /* 0x0000009b009b7308 */ /* 0x000f620000000800 */
[----:B------:R-:W-:Y:S01]  /*1e690*/  FFMA.FTZ R171, R33, R134, -R171 ;  /* 0x0000008621ab7223 */ /* 0x000fe200000108ab */
        /* <DEDUP_REMOVED lines=107> */
.L_x_2941:
        /* <DEDUP_REMOVED lines=11> */
.L_x_2964:
[----:B--23--:R-:W-:Y:S01]  /*1ee00*/  FADD.FTZ R216, R5, R216 ;  /* 0x000000d805d87221 */ /* 0x00cfe20000010000 */
[----:B------:R-:W-:Y:S05]  /*1ee10*/  BRA.DIV ~URZ, `(.L_x_2952) ;  /* 0x00001be27f007947 */ /* 0x000fea000b800000 */
[----:B------:R-:W2:Y:S04]  /*1ee20*/  SHFL.BFLY PT, R8, R217, 0x2, 0x1f ;  /* 0x0c401f00d9087f89 */ /* 0x000ea800000e0000 */
[----:B------:R-:W3:Y:S01]  /*1ee30*/  SHFL.BFLY PT, R9, R216, 0x1, 0x1f ;  /* 0x0c201f00d8097f89 */ /* 0x000ee200000e0000 */
[----:B--2---:R-:W-:Y:S02]  /*1ee40*/  FADD.FTZ R8, R8, R217 ;  /* 0x000000d908087221 */ /* 0x004fe40000010000 */
[----:B---3--:R-:W-:-:S03]  /*1ee50*/  FADD.FTZ R9, R216, R9 ;  /* 0x00000009d8097221 */ /* 0x008fc60000010000 */
[----:B------:R2:W3:Y:S04]  /*1ee60*/  SHFL.BFLY PT, R5, R8, 0x1, 0x1f ;  /* 0x0c201f0008057f89 */ /* 0x0004e800000e0000 */
.L_x_2965:
        /* <DEDUP_REMOVED lines=13> */
[----:B------:R-:W-:Y:S01]  /*1ef40*/  FMUL.FTZ R124, R0, R124 ;  /* 0x0000007c007c7220 */ /* 0x000fe20000410000 */
[----:B------:R-:W-:Y:S01]  /*1ef50*/  LOP3.LUT R8, R8, 0x3ffffffc, RZ, 0xc0, !PT ;  /* 0x3ffffffc08087812 */ /* 0x000fe200078ec0ff */
[----:B------:R-:W-:Y:S01]  /*1ef60*/  FMUL.FTZ R125, R0, R125 ;  /* 0x0000007d007d7220 */ /* 0x000fe20000410000 */
[----:B------:R-:W-:Y:S01]  /*1ef70*/  LEA.HI R10, R10, R11, RZ, 0x3 ;  /* 0x0000000b0a0a7211 */ /* 0x000fe200078f18ff */
[----:B------:R-:W-:Y:S01]  /*1ef80*/  FMUL.FTZ R36, R0, R36 ;  /* 0x0000002400247220 */ /* 0x000fe20000410000 */
[----:B------:R-:W-:Y:S01]  /*1ef90*/  IADD3 R15, -R8, R3, RZ ;  /* 0x00000003080f7210 */ /* 0x000fe20007ffe1ff */
[----:B------:R-:W-:Y:S01]  /*1efa0*/  FMUL.FTZ R37, R0, R37 ;  /* 0x0000002500257220 */ /* 0x000fe20000410000 */
[----:B------:R-:W-:Y:S01]  /*1efb0*/  LOP3.LUT R10, R10, 0xfffffff8, RZ, 0xc0, !PT ;  /* 0xfffffff80a0a7812 */ /* 0x000fe200078ec0ff */
[C---:B------:R-:W-:Y:S01]  /*1efc0*/  FMUL.FTZ R40, R0.reuse, R40 ;  /* 0x0000002800287220 */ /* 0x040fe20000410000 */
[----:B------:R-:W-:Y:S01]  /*1efd0*/  F2FP.BF16.PACK_AB R128, R129, R128 ;  /* 0x000000808180723e */ /* 0x000fe200000010ff */
        /* <DEDUP_REMOVED lines=12> */
[----:B------:R-:W-:Y:S01]  /*1f0a0*/  FMUL.FTZ R53, R0, R53 ;  /* 0x0000003500357220 */ /* 0x000fe20000410000 */
[----:B------:R-:W-:Y:S01]  /*1f0b0*/  LEA R15, R12, R15, 0x9 ;  /* 0x0000000f0c0f7211 */ /* 0x000fe200078e48ff */
[C---:B------:R-:W-:Y:S01]  /*1f0c0*/  FMUL.FTZ R56, R0.reuse, R56 ;  /* 0x0000003800387220 */ /* 0x040fe20000410000 */
[----:B------:R-:W-:Y:S01]  /*1f0d0*/  LEA.HI R14, R13, R13, RZ, 0x1d ;  /* 0x0000000d0d0e7211 */ /* 0x000fe200078fe8ff */
[----:B------:R-:W-:Y:S01]  /*1f0e0*/  FMUL.FTZ R57, R0, R57 ;  /* 0x0000003900397220 */ /* 0x000fe20000410000 */
[----:B------:R-:W-:Y:S01]  /*1f0f0*/  ISETP.NE.U32.AND P0, PT, R8, 0x1, PT ;  /* 0x000000010800780c */ /* 0x000fe20003f05070 */
[C---:B------:R-:W-:Y:S01]  /*1f100*/  FMUL.FTZ R60, R0.reuse, R60 ;  /* 0x0000003c003c7220 */ /* 0x040fe20000410000 */
[----:B------:R-:W-:Y:S01]  /*1f110*/  LEA R14, R15, R14, 0x1 ;  /* 0x0000000e0f0e7211 */ /* 0x000fe200078e08ff */
[C---:B------:R-:W-:Y:S01]  /*1f120*/  FMUL.FTZ R61, R0.reuse, R61 ;  /* 0x0000003d003d7220 */ /* 0x040fe20000410000 */
[----:B------:R-:W-:Y:S01]  /*1f130*/  R2P PR, R11, 0x6 ;  /* 0x000000060b007804 */ /* 0x000fe20000000000 */
[----:B------:R-:W-:Y:S01]  /*1f140*/  FMUL.FTZ R64, R0, R64 ;  /* 0x0000004000407220 */ /* 0x000fe20000410000 */
[----:B------:R-:W-:Y:S01]  /*1f150*/  SHF.L.U32 R13, R14, 0x1, RZ ;  /* 0x000000010e0d7819 */ /* 0x000fe200000006ff */
[C---:B------:R-:W-:Y:S01]  /*1f160*/  FMUL.FTZ R65, R0.reuse, R65 ;  /* 0x0000004100417220 */ /* 0x040fe20000410000 */
[----:B------:R-:W-:Y:S01]  /*1f170*/  MOV R8, 0x20 ;  /* 0x0000002000087802 */ /* 0x000fe20000000f00 */
[C---:B------:R-:W-:Y:S01]  /*1f180*/  FMUL.FTZ R68, R0.reuse, R68 ;  /* 0x0000004400447220 */ /* 0x040fe20000410000 */
[----:B------:R-:W-:Y:S01]  /*1f190*/  MOV R14, 0x40 ;  /* 0x00000040000e7802 */ /* 0x000fe20000000f00 */
[C---:B------:R-:W-:Y:S01]  /*1f1a0*/  FMUL.FTZ R69, R0.reuse, R69 ;  /* 0x0000004500457220 */ /* 0x040fe20000410000 */
[C---:B------:R-:W-:Y:S01]  /*1f1b0*/  IADD3 R11, R13.reuse, -0x10, RZ ;  /* 0xfffffff00d0b7810 */ /* 0x040fe20007ffe0ff */
[----:B------:R-:W-:Y:S01]  /*1f1c0*/  FMUL.FTZ R72, R0, R72 ;  /* 0x0000004800487220 */ /* 0x000fe20000410000 */
[----:B------:R-:W-:Y:S01]  /*1f1d0*/  SEL R8, R8, 0xffffffe0, !P1 ;  /* 0xffffffe008087807 */ /* 0x000fe20004800000 */
[C---:B------:R-:W-:Y:S01]  /*1f1e0*/  FMUL.FTZ R73, R0.reuse, R73 ;  /* 0x0000004900497220 */ /* 0x040fe20000410000 */
[----:B------:R-:W-:Y:S01]  /*1f1f0*/  @P0 IADD3 R11, R13, 0x10, RZ ;  /* 0x000000100d0b0810 */ /* 0x000fe20007ffe0ff */
[----:B------:R-:W-:Y:S01]  /*1f200*/  FMUL.FTZ R76, R0, R76 ;  /* 0x0000004c004c7220 */ /* 0x000fe20000410000 */
        /* <DEDUP_REMOVED lines=146> */
[----:B------:R2:W-:Y:S01]  /*1fb30*/  STS [R15+0x2400], R70 ;  /* 0x002400460f007388 */ /* 0x0005e20000000800 */
        /* <DEDUP_REMOVED lines=29> */
[----:B------:R-:W4:Y:S04]  /*1fd10*/  LD.E.U8 R8, [R6.64+0x1c8] ;  /* 0x0001c80406087980 */ /* 0x000f28000c101100 */
[----:B------:R-:W4:Y:S04]  /*1fd20*/  @!P0 LD.E.64 R26, [R6.64+0x80] ;  /* 0x00008004061a8980 */ /* 0x000f28000c101b00 */
[----:B--2---:R-:W2:Y:S01]  /*1fd30*/  LD.E.64 R70, [R6.64+0x88] ;  /* 0x0000880406467980 */ /* 0x004ea2000c101b00 */
[----:B---3--:R-:W3:Y:S08]  /*1fd40*/  @P4 MUFU.LG2 R15, R9 ;  /* 0x00000009000f4308 */ /* 0x008ef00000000c00 */
[----:B------:R-:W1:Y:S01]  /*1fd50*/  @P3 MUFU.LG2 R5, R5 ;  /* 0x0000000500053308 */ /* 0x000e620000000c00 */
[----:B------:R-:W-:Y:S01]  /*1fd60*/  @!P0 SHF.R.S32.HI R14, RZ, 0x1f, R205 ;  /* 0x0000001fff0e8819 */ /* 0x000fe200000114cd */
[----:B------:R2:W5:Y:S01]  /*1fd70*/  LD.E.64 R68, [R6.64+0x90] ;  /* 0x0000900406447980 */ /* 0x000562000c101b00 */
[----:B------:R-:W-:Y:S01]  /*1fd80*/  BSSY B0, `(.L_x_2953) ;  /* 0x000001e000007945 */ /* 0x000fe20003800000 */
[----:B------:R-:W-:Y:S01]  /*1fd90*/  MOV R13, 0x7f800000 ;  /* 0x7f800000000d7802 */ /* 0x000fe20000000f00 */
[----:B---3--:R-:W-:-:S02]  /*1fda0*/  @P4 FMUL.FTZ R15, R15, 0.69314718246459960938 ;  /* 0x3f3172180f0f4820 */ /* 0x008fc40000410000 */
[----:B-1----:R-:W-:-:S04]  /*1fdb0*/  @P3 FMUL.FTZ R9, R5, 0.69314718246459960938 ;  /* 0x3f31721805093820 */ /* 0x002fc80000410000 */
[----:B-----5:R-:W-:Y:S01]  /*1fdc0*/  @P3 FFMA.FTZ R13, R132, R2, R9 ;  /* 0x00000002840d3223 */ /* 0x020fe20000010009 */
[----:B----4-:R-:W-:Y:S01]  /*1fdd0*/  ISETP.NE.AND P1, PT, R8, RZ, PT ;  /* 0x000000ff0800720c */ /* 0x010fe20003f25270 */
[----:B------:R-:W-:-:S04]  /*1fde0*/  @!P0 IMAD R11, R27, R205, RZ ;  /* 0x000000cd1b0b8224 */ /* 0x000fc800078e02ff */
[----:B------:R-:W-:Y:S02]  /*1fdf0*/  @!P0 IMAD R14, R26, R14, R11 ;  /* 0x0000000e1a0e8224 */ /* 0x000fe400078e020b */
[-C--:B--2---:R-:W-:Y:S02]  /*1fe00*/  @P0 IMAD R0, R71, R209.reuse, RZ ;  /* 0x000000d147000224 */ /* 0x084fe400078e02ff */
        /* <DEDUP_REMOVED lines=16> */
.L_x_2954:
[----:B------:R-:W-:Y:S02]  /*1ff10*/  ULDC.64 UR4, c[0x0][0x118] ;  /* 0x0000460000047ab9 */ /* 0x000fe40000000a00 */
[----:B------:R-:W2:Y:S04]  /*1ff20*/  LD.E R2, [R6.64+0x60] ;  /* 0x0000600406027980 */ /* 0x000ea8000c101900 */
[----:B------:R-:W3:Y:S01]  /*1ff30*/  LD.E R14, [R6.64+0xb4] ;  /* 0x0000b404060e7980 */ /* 0x000ee2000c101900 */
[----:B--2---:R-:W-:-:S04]  /*1ff40*/  IMAD R205, R2, R205, R208 ;  /* 0x000000cd02cd7224 */ /* 0x004fc800078e02d0 */
[----:B---3--:R-:W-:Y:S02]  /*1ff50*/  IMAD R14, R14, R205, RZ ;  /* 0x000000cd0e0e7224 */ /* 0x008fe400078e02ff */
.L_x_2955:
[----:B------:R-:W-:Y:S05]  /*1ff60*/  BSYNC B0 ;  /* 0x0000000000007941 */ /* 0x000fea0003800000 */
.L_x_2953:
[----:B------:R-:W-:Y:S02]  /*1ff70*/  ULDC.64 UR4, c[0x0][0x118] ;  /* 0x0000460000047ab9 */ /* 0x000fe40000000a00 */
[----:B------:R1:W5:Y:S04]  /*1ff80*/  LD.E.64 R72, [R6.64+0x70] ;  /* 0x0000700406487980 */ /* 0x000368000c101b00 */
[----:B------:R1:W5:Y:S01]  /*1ff90*/  LD.E.64 R74, [R6.64+0xa0] ;  /* 0x0000a004064a7980 */ /* 0x000362000c101b00 */
[----:B------:R-:W-:Y:S01]  /*1ffa0*/  WARPSYNC 0xffffffff ;  /* 0xffffffff00007948 */ /* 0x000fe20003800000 */
[----:B------:R-:W-:Y:S01]  /*1ffb0*/  SHF.R.S32.HI R15, RZ, 0x1f, R12 ;  /* 0x0000001fff0f7819 */ /* 0x000fe2000001140c */
[----:B------:R-:W-:Y:S01]  /*1ffc0*/  BSSY B0, `(.L_x_2956) ;  /* 0x000002b000007945 */ /* 0x000fe20003800000 */
[----:B------:R-:W-:Y:S01]  /*1ffd0*/  BAR.SYNC.DEFER_BLOCKING 0x0 ;  /* 0x0000000000007b1d */ /* 0x000fe20000010000 */
[----:B------:R-:W-:-:S02]  /*1ffe0*/  LOP3.LUT R66, R10, 0xffffffe0, RZ, 0xc0, !PT ;  /* 0xffffffe00a427812 */ /* 0x000fc400078ec0ff */
[----:B------:R-:W-:-:S03]  /*1fff0*/  LEA.HI R64, R15, R12, RZ, 0x2 ;  /* 0x0000000c0f407211 */ /* 0x000fc600078f10ff */
[----:B------:R-:W2:Y:S01]  /*20000*/  S2R R2, SR_TID.X ;  /* 0x0000000000027919 */ /* 0x000ea20000002100 */
[----:B------:R-:W-:Y:S01]  /*20010*/  IMAD.IADD R15, R3, 0x1, -R66 ;  /* 0x00000001030f7824 */ /* 0x000fe200078e0a42 */
[----:B------:R-:W-:-:S04]  /*20020*/  LOP3.LUT R65, R64, 0xffffffc, RZ, 0xc0, !PT ;  /* 0x0ffffffc40417812 */ /* 0x000fc800078ec0ff */
[----:B------:R-:W-:Y:S01]  /*20030*/  LOP3.LUT P0, RZ, R15, 0x3, RZ, 0xc0, !PT ;  /* 0x000000030fff7812 */ /* 0x000fe2000780c0ff */
[----:B------:R1:W3:Y:S04]  /*20040*/  LDS.128 R56, [R211] ;  /* 0x00000000d3387984 */ /* 0x0002e80000000c00 */
[----:B------:R1:W4:Y:S01]  /*20050*/  LDS.128 R52, [R211+0x800] ;  /* 0x00080000d3347984 */ /* 0x0003220000000c00 */
[----:B--2---:R-:W-:-:S03]  /*20060*/  SHF.R.S32.HI R9, RZ, 0x1f, R2 ;  /* 0x0000001fff097819 */ /* 0x004fc60000011402 */
[----:B------:R1:W2:Y:S01]  /*20070*/  LDS.128 R48, [R211+0x1000] ;  /* 0x00100000d3307984 */ /* 0x0002a20000000c00 */
[----:B------:R-:W-:-:S03]  /*20080*/  LEA.HI R5, R9, R2, RZ, 0x5 ;  /* 0x0000000209057211 */ /* 0x000fc600078f28ff */
[----:B------:R1:W1:Y:S01]  /*20090*/  LDS.128 R44, [R211+0x1800] ;  /* 0x00180000d32c7984 */ /* 0x0002620000000c00 */
[----:B------:R-:W-:-:S03]  /*200a0*/  LOP3.LUT R5, R5, 0xffffffe0, RZ, 0xc0, !PT ;  /* 0xffffffe005057812 */ /* 0x000fc600078ec0ff */
[----:B------:R1:W1:Y:S02]  /*200b0*/  LDS.128 R40, [R211+0x2000] ;  /* 0x00200000d3287984 */ /* 0x0002640000000c00 */
[----:B------:R-:W-:Y:S02]  /*200c0*/  IMAD.IADD R5, R2, 0x1, -R5 ;  /* 0x0000000102057824 */ /* 0x000fe400078e0a05 */
[----:B------:R1:W1:Y:S04]  /*200d0*/  LDS.128 R36, [R211+0x2800] ;  /* 0x00280000d3247984 */ /* 0x0002680000000c00 */
[----:B------:R1:W1:Y:S01]  /*200e0*/  LDS.128 R32, [R211+0x3000] ;  /* 0x00300000d3207984 */ /* 0x0002620000000c00 */
[----:B------:R-:W-:-:S03]  /*200f0*/  SHF.R.S32.HI R10, RZ, 0x1f, R5 ;  /* 0x0000001fff0a7819 */ /* 0x000fc60000011405 */
[----:B------:R1:W1:Y:S01]  /*20100*/  LDS.128 R28, [R211+0x3800] ;  /* 0x00380000d31c7984 */ /* 0x0002620000000c00 */
[----:B------:R-:W-:Y:S01]  /*20110*/  LEA.HI R10, R10, R5, RZ, 0x2 ;  /* 0x000000050a0a7211 */ /* 0x000fe200078f10ff */
[----:B------:R-:W-:Y:S02]  /*20120*/  IMAD.IADD R5, R12, 0x1, -R65 ;  /* 0x000000010c057824 */ /* 0x000fe400078e0a41 */
[----:B------:R1:W1:Y:S01]  /*20130*/  LDS.128 R24, [R211+0x4000] ;  /* 0x00400000d3187984 */ /* 0x0002620000000c00 */
[----:B------:R-:W-:-:S03]  /*20140*/  SHF.R.S32.HI R10, RZ, 0x2, R10 ;  /* 0x00000002ff0a7819 */ /* 0x000fc6000001140a */
[----:B------:R1:W1:Y:S02]  /*20150*/  LDS.128 R20, [R211+0x4800] ;  /* 0x00480000d3147984 */ /* 0x0002640000000c00 */
[----:B------:R-:W-:Y:S02]  /*20160*/  IMAD R5, R5, 0x10, R10 ;  /* 0x0000001005057824 */ /* 0x000fe400078e020a */
        /* <DEDUP_REMOVED lines=16> */
.L_x_2957:
[----:B---34-:R-:W-:Y:S05]  /*20270*/  BSYNC B0 ;  /* 0x0000000000007941 */ /* 0x018fea0003800000 */
.L_x_2956:
[----:B------:R-:W-:Y:S01]  /*20280*/  LEA.HI R4, R4, R3, RZ, 0x3 ;  /* 0x0000000304047211 */ /* 0x000fe200078f18ff */
[----:B------:R-:W-:Y:S01]  /*20290*/  ULDC.64 UR4, c[0x0][0x118] ;  /* 0x0000460000047ab9 */ /* 0x000fe20000000a00 */
[----:B------:R-:W-:Y:S01]  /*202a0*/  IMAD.SHL.U32 R207, R207, 0x40, RZ ;  /* 0x00000040cfcf7824 */ /* 0x000fe200078e00ff */
[----:B------:R-:W-:Y:S01]  /*202b0*/  LEA.HI R9, R9, R2, RZ, 0x3 ;  /* 0x0000000209097211 */ /* 0x000fe200078f18ff */
[----:B-1----:R1:W5:Y:S01]  /*202c0*/  LD.E R6, [R6.64+0xc0] ;  /* 0x0000c00406067980 */ /* 0x002362000c101900 */
[----:B------:R-:W-:Y:S01]  /*202d0*/  LOP3.LUT R4, R4, 0xfffffff8, RZ, 0xc0, !PT ;  /* 0xfffffff804047812 */ /* 0x000fe200078ec0ff */
[----:B------:R-:W-:Y:S01]  /*202e0*/  IMAD R5, R71, R207, RZ ;  /* 0x000000cf47057224 */ /* 0x000fe200078e02ff */
[----:B------:R-:W-:Y:S03]  /*202f0*/  BSSY B0, `(.L_x_2958) ;  /* 0x0000026000007945 */ /* 0x000fe60003800000 */
[----:B------:R-:W-:Y:S01]  /*20300*/  IMAD.IADD R4, R3, 0x1, -R4 ;  /* 0x0000000103047824 */ /* 0x000fe200078e0a04 */
[----:B------:R-:W-:-:S02]  /*20310*/  LOP3.LUT R3, R9, 0xfffffff8, RZ, 0xc0, !PT ;  /* 0xfffffff809037812 */ /* 0x000fc400078ec0ff */
[----:B------:R-:W-:Y:S01]  /*20320*/  SHF.R.S32.HI R9, RZ, 0x3, R9 ;  /* 0x00000003ff097819 */ /* 0x000fe20000011409 */
[----:B------:R-:W-:Y:S01]  /*20330*/  IMAD.SHL.U32 R12, R4, 0x8, RZ ;  /* 0x00000008040c7824 */ /* 0x000fe200078e00ff */
[----:B------:R-:W-:Y:S01]  /*20340*/  SHF.R.S32.HI R4, RZ, 0x1f, R207 ;  /* 0x0000001fff047819 */ /* 0x000fe200000114cf */
[----:B------:R-:W-:Y:S01]  /*20350*/  IMAD.IADD R3, R2, 0x1, -R3 ;  /* 0x0000000102037824 */ /* 0x000fe200078e0a03 */
[----:B------:R-:W-:Y:S02]  /*20360*/  SHF.R.S32.HI R2, RZ, 0x1f, R208 ;  /* 0x0000001fff027819 */ /* 0x000fe400000114d0 */
[--C-:B------:R-:W-:Y:S01]  /*20370*/  SHF.R.S32.HI R13, RZ, 0x1f, R12.reuse ;  /* 0x0000001fff0d7819 */ /* 0x100fe2000001140c */
[C---:B------:R-:W-:Y:S02]  /*20380*/  IMAD R5, R70.reuse, R4, R5 ;  /* 0x0000000446057224 */ /* 0x040fe400078e0205 */
[----:B------:R-:W-:Y:S02]  /*20390*/  IMAD.SHL.U32 R3, R3, 0x8, RZ ;  /* 0x0000000803037824 */ /* 0x000fe400078e00ff */
[----:B------:R-:W-:-:S04]  /*203a0*/  IMAD.WIDE.U32 R10, R70, R207, R12 ;  /* 0x000000cf460a7225 */ /* 0x000fc800078e000c */
[----:B------:R-:W-:Y:S01]  /*203b0*/  IMAD.IADD R207, R210, 0x1, -R207 ;  /* 0x00000001d2cf7824 */ /* 0x000fe200078e0acf */
[----:B------:R-:W-:Y:S01]  /*203c0*/  IADD3 R4, P0, R8, R10, RZ ;  /* 0x0000000a08047210 */ /* 0x000fe20007f1e0ff */
[----:B-1----:R-:W-:-:S03]  /*203d0*/  IMAD R7, R69, R208, RZ ;  /* 0x000000d045077224 */ /* 0x002fc600078e02ff */
[----:B------:R-:W-:Y:S01]  /*203e0*/  IADD3.X R5, R0, R11, R5, P0, !PT ;  /* 0x0000000b00057210 */ /* 0x000fe200007fe405 */
[C---:B------:R-:W-:Y:S01]  /*203f0*/  IMAD R2, R68.reuse, R2, R7 ;  /* 0x0000000244027224 */ /* 0x040fe200078e0207 */
[----:B------:R-:W-:Y:S02]  /*20400*/  ISETP.GE.AND P0, PT, R9, R207, PT ;  /* 0x000000cf0900720c */ /* 0x000fe40003f06270 */
[C---:B------:R-:W-:Y:S01]  /*20410*/  IADD3 R7, R3.reuse, 0x40, RZ ;  /* 0x0000004003077810 */ /* 0x040fe20007ffe0ff */
[----:B------:R-:W-:Y:S01]  /*20420*/  IMAD.WIDE.U32 R68, R68, R208, R4 ;  /* 0x000000d044447225 */ /* 0x000fe200078e0004 */
[----:B------:R-:W-:Y:S02]  /*20430*/  SHF.R.S32.HI R5, RZ, 0x1f, R9 ;  /* 0x0000001fff057819 */ /* 0x000fe40000011409 */
        /* <DEDUP_REMOVED lines=14> */
[----:B------:R1:W-:Y:S04]  /*20520*/  @!P3 ST.E.128 [R14.64], R56 ;  /* 0x000000380e00b985 */ /* 0x0003e8000c101d04 */
[----:B------:R1:W-:Y:S04]  /*20530*/  @!P2 ST.E.128 [R14.64+0x80], R40 ;  /* 0x000080280e00a985 */ /* 0x0003e8000c101d04 */
[----:B------:R1:W-:Y:S02]  /*20540*/  @!P1 ST.E.128 [R14.64+0x100], R24 ;  /* 0x000100180e009985 */ /* 0x0003e4000c101d04 */
.L_x_2959:
[----:B------:R-:W-:Y:S05]  /*20550*/  BSYNC B0 ;  /* 0x0000000000007941 */ /* 0x000fea0003800000 */
.L_x_2958:
        /* <DEDUP_REMOVED lines=21> */
.L_x_2961:
[----:B------:R-:W-:Y:S05]  /*206b0*/  BSYNC B0 ;  /* 0x0000000000007941 */ /* 0x000fea0003800000 */
.L_x_2960:
        /* <DEDUP_REMOVED lines=18> */
[----:B--2---:R1:W-:Y:S04]  /*207e0*/  @!P2 ST.E.128 [R10.64], R48 ;  /* 0x000000300a00a985 */ /* 0x0043e8000c101d04 */
[----:B------:R1:W-:Y:S04]  /*207f0*/  @!P1 ST.E.128 [R10.64+0x80], R32 ;  /* 0x000080200a009985 */ /* 0x0003e8000c101d04 */
[----:B------:R1:W-:Y:S02]  /*20800*/  @!P0 ST.E.128 [R10.64+0x100], R16 ;  /* 0x000100100a008985 */ /* 0x0003e4000c101d04 */
.L_x_2963:
[----:B------:R-:W-:Y:S05]  /*20810*/  BSYNC B0 ;  /* 0x0000000000007941 */ /* 0x000fea0003800000 */
.L_x_2962:
[----:B------:R-:W-:-:S04]  /*20820*/  IADD3 R0, R9, 0x30, RZ ;  /* 0x0000003009007810 */ /* 0x000fc80007ffe0ff */
[----:B------:R-:W-:Y:S01]  /*20830*/  ISETP.GE.AND P0, PT, R0, R207, PT ;  /* 0x000000cf0000720c */ /* 0x000fe20003f06270 */
[----:B------:R-:W-:-:S12]  /*20840*/  IMAD.MOV.U32 R207, RZ, RZ, 0x0 ;  /* 0x00000000ffcf7424 */ /* 0x000fd800078e00ff */
[----:B------:R-:W-:Y:S05]  /*20850*/  @P0 RET.REL.NODEC R206 `(_ZN5flash24flash_fwd_splitkv_kernelI23Flash_fwd_kernel_traitsILi192ELi64ELi64ELi4ELb0ELb0EN7cutlass10bfloat16_tE19Flash_kernel_traitsILi192ELi64ELi64ELi4ES3_EELb1ELb0ELb1ELb0ELb0ELb0ELb0ELb1EEEvNS_16Flash_fwd_paramsE) ;  /* 0xfffdf7a0ce000950 */ /* 0x000fea0003c3ffff */
[----:B------:R-:W-:Y:S01]  /*20860*/  IADD3 R9, P0, R9, 0x30, RZ ;  /* 0x0000003009097810 */ /* 0x000fe20007f1e0ff */
[----:B-1----:R-:W-:Y:S01]  /*20870*/  IMAD.MOV.U32 R10, RZ, RZ, R68 ;  /* 0x000000ffff0a7224 */ /* 0x002fe200078e0044 */
        /* <DEDUP_REMOVED lines=12> */
[----:B------:R1:W-:Y:S01]  /*20940*/  @!P0 ST.E.128 [R4.64+0x80], R28 ;  /* 0x0000801c04008985 */ /* 0x0003e2000c101d04 */
[----:B------:R-:W-:-:S03]  /*20950*/  ISETP.GE.AND P0, PT, R3, R6, PT ;  /* 0x000000060300720c */ /* 0x000fc60003f06270 */
[----:B------:R1:W-:Y:S10]  /*20960*/  @!P1 ST.E.128 [R4.64], R44 ;  /* 0x0000002c04009985 */ /* 0x0003f4000c101d04 */
[----:B------:R-:W-:Y:S05]  /*20970*/  @P0 RET.REL.NODEC R206 `(_ZN5flash24flash_fwd_splitkv_kernelI23Flash_fwd_kernel_traitsILi192ELi64ELi64ELi4ELb0ELb0EN7cutlass10bfloat16_tE19Flash_kernel_traitsILi192ELi64ELi64ELi4ES3_EELb1ELb0ELb1ELb0ELb0ELb0ELb0ELb1EEEvNS_16Flash_fwd_paramsE) ;  /* 0xfffdf680ce000950 */ /* 0x000fea0003c3ffff */
[----:B------:R-:W-:Y:S01]  /*20980*/  MOV R207, 0x0 ;  /* 0x0000000000cf7802 */ /* 0x000fe20000000f00 */
[----:B------:R-:W-:-:S02]  /*20990*/  ULDC.64 UR4, c[0x0][0x118] ;  /* 0x0000460000047ab9 */ /* 0x000fc40000000a00 */
[----:B------:R3:W-:Y:S01]  /*209a0*/  ST.E.128 [R4.64+0x100], R60 ;  /* 0x0001003c04007985 */ /* 0x0007e2000c101d04 */
[----:B------:R-:W-:Y:S05]  /*209b0*/  RET.REL.NODEC R206 `(_ZN5flash24flash_fwd_splitkv_kernelI23Flash_fwd_kernel_traitsILi192ELi64ELi64ELi4ELb0ELb0EN7cutlass10bfloat16_tE19Flash_kernel_traitsILi192ELi64ELi64ELi4ES3_EELb1ELb0ELb1ELb0ELb0ELb0ELb0ELb1EEEvNS_16Flash_fwd_paramsE) ;  /* 0xfffdf640ce007950 */ /* 0x000fea0003c3ffff */
.L_x_2951:
[----:B------:R-:W-:Y:S02]  /*209c0*/  MOV R5, 0x2 ;  /* 0x0000000200057802 */ /* 0x000fe40000000f00 */
[----:B------:R-:W-:Y:S02]  /*209d0*/  MOV R4, 0x209f0 ;  /* 0x000209f000047802 */ /* 0x000fe40000000f00 */
[----:B-1---5:R-:W-:Y:S05]  /*209e0*/  CALL.REL.NOINC `($__internal_20_$__cuda_sm70_shflsync_bfly_p) ;  /* 0x000000f000007944 */ /* 0x022fea0003c00000 */
[----:B-12---:R-:W-:Y:S05]  /*209f0*/  BRA `(.L_x_2964) ;  /* 0xffffe40000007947 */ /* 0x006fea000383ffff */
.L_x_2952:
[----:B------:R-:W-:Y:S02]  /*20a00*/  MOV R5, 0x1 ;  /* 0x0000000100057802 */ /* 0x000fe40000000f00 */
[----:B------:R-:W-:Y:S02]  /*20a10*/  MOV R4, 0x20a30 ;  /* 0x00020a3000047802 */ /* 0x000fe40000000f00 */
[----:B-1---5:R-:W-:Y:S05]  /*20a20*/  CALL.REL.NOINC `($__internal_20_$__cuda_sm70_shflsync_bfly_p) ;  /* 0x000000b000007944 */ /* 0x022fea0003c00000 */
[----:B--2---:R-:W-:Y:S01]  /*20a30*/  FADD.FTZ R9, R216, R5 ;  /* 0x00000005d8097221 */ /* 0x004fe20000010000 */
[----:B-1----:R-:W-:Y:S02]  /*20a40*/  MOV R216, R217 ;  /* 0x000000d900d87202 */ /* 0x002fe40000000f00 */
[----:B------:R-:W-:Y:S02]  /*20a50*/  MOV R5, 0x2 ;  /* 0x0000000200057802 */ /* 0x000fe40000000f00 */
[----:B------:R-:W-:-:S02]  /*20a60*/  MOV R4, 0x20a80 ;  /* 0x00020a8000047802 */ /* 0x000fc40000000f00 */
[----:B------:R-:W-:Y:S05]  /*20a70*/  CALL.REL.NOINC `($__internal_20_$__cuda_sm70_shflsync_bfly_p) ;  /* 0x0000006000007944 */ /* 0x000fea0003c00000 */
[----:B--2---:R-:W-:Y:S01]  /*20a80*/  FADD.FTZ R8, R217, R5 ;  /* 0x00000005d9087221 */ /* 0x004fe20000010000 */
[----:B------:R-:W-:-:S02]  /*20a90*/  MOV R5, 0x1 ;  /* 0x0000000100057802 */ /* 0x000fc40000000f00 */
[----:B------:R-:W-:Y:S02]  /*20aa0*/  MOV R4, 0x20ad0 ;  /* 0x00020ad000047802 */ /* 0x000fe40000000f00 */
[----:B-1----:R-:W-:Y:S02]  /*20ab0*/  MOV R216, R8 ;  /* 0x0000000800d87202 */ /* 0x002fe40000000f00 */
[----:B------:R-:W-:Y:S05]  /*20ac0*/  CALL.REL.NOINC `($__internal_20_$__cuda_sm70_shflsync_bfly_p) ;  /* 0x0000001000007944 */ /* 0x000fea0003c00000 */
[----:B-12---:R-:W-:Y:S05]  /*20ad0*/  BRA `(.L_x_2965) ;  /* 0xffffe39000007947 */ /* 0x006fea000383ffff */
        .weak           $__internal_20_$__cuda_sm70_shflsync_bfly_p
        .type           $__internal_20_$__cuda_sm70_shflsync_bfly_p,@function
        .size           $__internal_20_$__cuda_sm70_shflsync_bfly_p,(.L_x_4395 - $__internal_20_$__cuda_sm70_shflsync_bfly_p)
$__internal_20_$__cuda_sm70_shflsync_bfly_p:
[----:B------:R-:W-:Y:S01]  /*20ae0*/  MOV R10, R4 ;  /* 0x00000004000a7202 */ /* 0x000fe20000000f00 */
[----:B------:R-:W-:Y:S04]  /*20af0*/  WARPSYNC R0 ;  /* 0x0000000000007348 */ /* 0x000fe80003800000 */
[----:B------:R-:W-:Y:S01]  /*20b00*/  MOV R11, 0x0 ;  /* 0x00000000000b7802 */ /* 0x000fe20000000f00 */
[----:B------:R1:W2:Y:S03]  /*20b10*/  SHFL.BFLY PT, R5, R216, R5, R3 ;  /* 0x0c000005d8057389 */ /* 0x0002a600000e0003 */
[----:B------:R-:W-:Y:S05]  /*20b20*/  RET.REL.NODEC R10 `(_ZN5flash24flash_fwd_splitkv_kernelI23Flash_fwd_kernel_traitsILi192ELi64ELi64ELi4ELb0ELb0EN7cutlass10bfloat16_tE19Flash_kernel_traitsILi192ELi64ELi64ELi4ES3_EELb1ELb0ELb1ELb0ELb0ELb0ELb0ELb1EEEvNS_16Flash_fwd_paramsE) ;  /* 0xfffdf4d00a007950 */ /* 0x000fea0003c3ffff */
.L_x_2966:
        /* <DEDUP_REMOVED lines=13> */
.L_x_4395:


//--------------------- .text._ZN5flash24flash_fwd_splitkv_kernelI23Flash_fwd_kernel_traitsILi192ELi64ELi64ELi4ELb0ELb0EN7cutlass10bfloat16_tE19Flash_kernel_traitsILi192ELi64ELi64ELi4ES3_EELb1ELb0ELb1ELb0ELb0ELb1ELb0ELb1EEEvNS_16Flash_fwd_paramsE --------------------------
	.section	.text._ZN5flash24flash_fwd_splitkv_kernelI23Flash_fwd_kernel_traitsILi192ELi64ELi64ELi4ELb0ELb0EN7cutlass10bfloat16_tE19Flash_kernel_traitsILi192ELi64ELi64ELi4ES3_EELb1ELb0ELb1ELb0ELb0ELb1ELb0ELb1EEEvNS_16Flash_fwd_paramsE,"ax",@progbits
	.sectioninfo	@"SHI_REGISTERS=248"
	.align	128
        .global         _ZN5flash24flash_fwd_splitkv_kernelI23Flash_fwd_kernel_traitsILi192ELi64ELi64ELi4ELb0ELb0EN7cutlass10bfloat16_tE19Flash_kernel_traitsILi192ELi64ELi64ELi4ES3_EELb1ELb0ELb1ELb0ELb0ELb1ELb0ELb1EEEvNS_16Flash_fwd_paramsE
        .type           _ZN5flash24flash_fwd_splitkv_kernelI23Flash_fwd_kernel_traitsILi192ELi64ELi64ELi4ELb0ELb0EN7cutlass10bfloat16_tE19Flash_kernel_traitsILi192ELi64ELi64ELi4ES3_EELb1ELb0ELb1ELb0ELb0ELb1ELb0ELb1EEEvNS_16Flash_fwd_paramsE,@function
        .size           _ZN5flash24flash_fwd_splitkv_kernelI23Flash_fwd_kernel_traitsILi192ELi64ELi64ELi4ELb0ELb0EN7cutlass10bfloat16_tE19Flash_kernel_traitsILi192ELi64ELi64ELi4ES3_EELb1ELb0ELb1ELb0ELb0ELb1ELb0ELb1EEEvNS_16Flash_fwd_paramsE,(.L_x_4397 - _ZN5flash24flash_fwd_splitkv_kernelI23Flash_fwd_kernel_traitsILi192ELi64ELi64ELi4ELb0ELb0EN7cutlass10bfloat16_tE19Flash_kernel_traitsILi192ELi64ELi64ELi4ES3_EELb1ELb0ELb1ELb0ELb0ELb1ELb0ELb1EEEvNS_16Flash_fwd_paramsE)
        .other          _ZN5flash24flash_fwd_splitkv_kernelI23Flash_fwd_kernel_traitsILi192ELi64ELi64ELi4ELb0ELb0EN7cutlass10bfloat16_tE19Flash_kernel_traitsILi192ELi64ELi64ELi4ES3_EELb1ELb0ELb1ELb0ELb0ELb1ELb0ELb1EEEvNS_16Flash_fwd_paramsE,@"STO_CUDA_ENTRY STV_DEFAULT"
_ZN5flash24flash_fwd_splitkv_kernelI23Flash_fwd_kernel_traitsILi192ELi64ELi64ELi4ELb0ELb0EN7cutlass10bfloat16_tE19Flash_kernel_traitsILi192ELi64ELi64ELi4ES3_EELb1ELb0ELb1ELb0ELb0ELb1ELb0ELb1EEEvNS_16Flash_fwd_paramsE:
.text._ZN5flash24flash_fwd_splitkv_kernelI23Flash_fwd_kernel_traitsILi192ELi64ELi64ELi4ELb0ELb0EN7cutlass10bfloat16_tE19Flash_kernel_traitsILi192ELi64ELi64ELi4ES3_EELb1ELb0ELb1ELb0ELb0ELb1ELb0ELb1EEEvNS_16Flash_fwd_paramsE:
        /* <DEDUP_REMOVED lines=9> */
[----:B-123--:R-:W-:Y:S05]  /*0090*/  CALL.REL.NOINC `($_ZN5flash24flash_fwd_splitkv_kernelI23Flash_fwd_kernel_traitsILi192ELi64ELi64ELi4ELb0ELb0EN7cutlass10bfloat16_tE19Flash_kernel_traitsILi192ELi64ELi64ELi4ES3_EELb1ELb0ELb1ELb0ELb0ELb1ELb0ELb1EEEvNS_16Flash_fwd_paramsE$_ZN5flash30compute_attn_1rowblock_splitkvI23Flash_fwd_kernel_traitsILi192ELi64ELi64ELi4ELb0ELb0EN7cutlass10bfloat16_tE19Flash_kernel_traitsILi192ELi64ELi64ELi4ES3_EELb1ELb0ELb1ELb0ELb0ELb1ELb0ELb1ENS_16Flash_fwd_paramsEEEvRKT8_iiiii) ;  /* 0x0000002000007944 */ /* 0x00efea0003c00000 */
[----:B------:R-:W-:Y:S05]  /*00a0*/  BSYNC B4 ;  /* 0x0000000000047941 */ /* 0x000fea0003800000 */
.L_x_2967:
[----:B------:R-:W-:Y:S05]  /*00b0*/  EXIT ;  /* 0x000000000000794d */ /* 0x000fea0003800000 */
        .type           $_ZN5flash24flash_fwd_splitkv_kernelI23Flash_fwd_kernel_traitsILi192ELi64ELi64ELi4ELb0ELb0EN7cutlass10bfloat16_tE19Flash_kernel_traitsILi192ELi64ELi64ELi4ES3_EELb1ELb0ELb1ELb0ELb0ELb1ELb0ELb1EEEvNS_16Flash_fwd_paramsE$_ZN5flash30compute_attn_1rowblock_splitkvI23Flash_fwd_kernel_traitsILi192ELi64ELi64ELi4ELb0ELb0EN7cutlass10bfloat16_tE19Flash_kernel_traitsILi192ELi64ELi64ELi4ES3_EELb1ELb0ELb1ELb0ELb0ELb1ELb0ELb1ENS_16Flash_fwd_paramsEEEvRKT8_iiiii,@function
        .size           $_ZN5flash24flash_fwd_splitkv_kernelI23Flash_fwd_kernel_traitsILi192ELi64ELi64ELi4ELb0ELb0EN7cutlass10bfloat16_tE19Flash_kernel_traitsILi192ELi64ELi64ELi4ES3_EELb1ELb0ELb1ELb0ELb0ELb1ELb0ELb1EEEvNS_16Flash_fwd_paramsE$_ZN5flash30compute_attn_1rowblock_splitkvI23Flash_fwd_kernel_traitsILi192ELi64ELi64ELi4ELb0ELb0EN7cutlass10bfloat16_tE19Flash_kernel_traitsILi192ELi64ELi64ELi4ES3_EELb1ELb0ELb1ELb0ELb0ELb1ELb0ELb1ENS_16Flash_fwd_paramsEEEvRKT8_iiiii,($__internal_21_$__cuda_sm70_shflsync_bfly_p - $_ZN5flash24flash_fwd_splitkv_kernelI23Flash_fwd_kernel_traitsILi192ELi64ELi64ELi4ELb0ELb0EN7cutlass10bfloat16_tE19Flash_kernel_traitsILi192ELi64ELi64ELi4ES3_EELb1ELb0ELb1ELb0ELb0ELb1ELb0ELb1EEEvNS_16Flash_fwd_paramsE$_ZN5flash30compute_attn_1rowblock_splitkvI23Flash_fwd_kernel_traitsILi192ELi64ELi64ELi4ELb0ELb0EN7cutlass10bfloat16_tE19Flash_kernel_traitsILi192ELi64ELi64ELi4ES3_EELb1ELb0ELb1ELb0ELb0ELb1ELb0ELb1ENS_16Flash_fwd_paramsEEEvRKT8_iiiii)
$_ZN5flash24flash_fwd_splitkv_kernelI23Flash_fwd_kernel_traitsILi192ELi64ELi64ELi4ELb0ELb0EN7cutlass10bfloat16_tE19Flash_kernel_traitsILi192ELi64ELi64ELi4ES3_EELb1ELb0ELb1ELb0ELb0ELb1ELb0ELb1EEEvNS_16Flash_fwd_paramsE$_ZN5flash30compute_attn_1rowblock_splitkvI23Flash_fwd_kernel_traitsILi192ELi64ELi64ELi4ELb0ELb0EN7cutlass10bfloat16_tE19Flash_kernel_traitsILi192ELi64ELi64ELi4ES3_EELb1ELb0ELb1ELb0ELb0ELb1ELb0ELb1ENS_16Flash_fwd_paramsEEEvRKT8_iiiii:
        /* <DEDUP_REMOVED lines=20> */
.L_x_2969:
[----:B------:R-:W-:Y:S05]  /*0200*/  BSYNC B0 ;  /* 0x0000000000007941 */ /* 0x000fea0003800000 */
.L_x_2968:
        /* <DEDUP_REMOVED lines=17> */
.L_x_2971:
[----:B------:R4:W5:Y:S02]  /*0320*/  LD.E R76, [R12.64+0xb8] ;  /* 0x0000b8060c4c7980 */ /* 0x000964000c101900 */
.L_x_2972:
[----:B------:R-:W-:Y:S05]  /*0330*/  BSYNC B0 ;  /* 0x0000000000007941 */ /* 0x000fea0003800000 */
.L_x_2970:
        /* <DEDUP_REMOVED lines=10> */
.L_x_2974:
[----:B------:R-:W2:Y:S01]  /*03e0*/  LD.E.64 R2, [R12.64+0x108] ;  /* 0x000108060c027980 */ /* 0x000ea2000c101b00 */
[----:B------:R-:W-:Y:S01]  /*03f0*/  BSSY B0, `(.L_x_2976) ;  /* 0x0000006000007945 */ /* 0x000fe20003800000 */
[----:B------:R-:W-:Y:S01]  /*0400*/  IMAD.MOV.U32 R73, RZ, RZ, RZ ;  /* 0x000000ffff497224 */ /* 0x000fe200078e00ff */
[----:B--2---:R-:W-:-:S04]  /*0410*/  ISETP.NE.U32.AND P0, PT, R2, RZ, PT ;  /* 0x000000ff0200720c */ /* 0x004fc80003f05070 */
[----:B------:R-:W-:-:S13]  /*0420*/  ISETP.NE.AND.EX P0, PT, R3, RZ, PT, P0 ;  /* 0x000000ff0300720c */ /* 0x000fda0003f05300 */
[----:B------:R-:W-:Y:S05]  /*0430*/  @!P0 BRA `(.L_x_2977) ;  /* 0x0000001000008947 */ /* 0x000fea0003800000 */
[----:B------:R1:W5:Y:S02]  /*0440*/  LD.E R73, [R12.64+0xbc] ;  /* 0x0000bc060c497980 */ /* 0x000364000c101900 */
.L_x_2977:
[----:B------:R-:W-:Y:S05]  /*0450*/  BSYNC B0 ;  /* 0x0000000000007941 */ /* 0x000fea0003800000 */
.L_x_2976:
[----:B-----5:R-:W-:Y:S02]  /*0460*/  IADD3 R73, R76, R73, RZ ;  /* 0x000000494c497210 */ /* 0x020fe40007ffe0ff */
.L_x_2975:
[----:B------:R-:W-:Y:S05]  /*0470*/  BSYNC B1 ;  /* 0x0000000000017941 */ /* 0x000fea0003800000 */
.L_x_2973:
[----:B------:R-:W-:Y:S01]  /*0480*/  IMAD.SHL.U32 R71, R219, 0x40, RZ ;  /* 0x00000040db477824 */ /* 0x000fe200078e00ff */
[----:B------:R-:W-:Y:S01]  /*0490*/  MOV R2, R218 ;  /* 0x000000da00027202 */ /* 0x000fe20000000f00 */
[----:B------:R-:W-:-:S03]  /*04a0*/  IMAD.MOV.U32 R3, RZ, RZ, 0x0 ;  /* 0x00000000ff037424 */ /* 0x000fc600078e00ff */
[----:B------:R-:W-:-:S13]  /*04b0*/  ISETP.GT.AND P0, PT, R222, R71, PT ;  /* 0x00000047de00720c */ /* 0x000fda0003f04270 */
[----:B------:R-:W-:Y:S05]  /*04c0*/  @!P0 RET.REL.NODEC R2 `(_ZN5flash24flash_fwd_splitkv_kernelI23Flash_fwd_kernel_traitsILi192ELi64ELi64ELi4ELb0ELb0EN7cutlass10bfloat16_tE19Flash_kernel_traitsILi192ELi64ELi64ELi4ES3_EELb1ELb0ELb1ELb0ELb0ELb1ELb0ELb1EEEvNS_16Flash_fwd_paramsE) ;  /* 0xfffffb3002008950 */ /* 0x000fea0003c3ffff */
        /* <DEDUP_REMOVED lines=79> */
.L_x_2980:
[----:B------:R-:W-:Y:S05]  /*09c0*/  BSYNC B0 ;  /* 0x0000000000007941 */ /* 0x000fea0003800000 */
.L_x_2979:
        /* <DEDUP_REMOVED lines=20> */
.L_x_2982:
[----:B------:R-:W-:Y:S05]  /*0b10*/  BSYNC B0 ;  /* 0x0000000000007941 */ /* 0x000fea0003800000 */
.L_x_2981:
        /* <DEDUP_REMOVED lines=20> */
.L_x_2984:
[----:B------:R-:W-:Y:S05]  /*0c60*/  BSYNC B0 ;  /* 0x0000000000007941 */ /* 0x000fea0003800000 */
.L_x_2983:
        /* <DEDUP_REMOVED lines=19> */
.L_x_2986:
[----:B------:R-:W-:Y:S05]  /*0da0*/  BSYNC B0 ;  /* 0x0000000000007941 */ /* 0x000fea0003800000 */
.L_x_2985:
        /* <DEDUP_REMOVED lines=16> */
[----:B------:R-:W-:Y:S05]  /*0eb0*/  @P4 RET.REL.NODEC R218 `(_ZN5flash24flash_fwd_splitkv_kernelI23Flash_fwd_kernel_traitsILi192ELi64ELi64ELi4ELb0ELb0EN7cutlass10bfloat16_tE19Flash_kernel_traitsILi192ELi64ELi64ELi4ES3_EELb1ELb0ELb1ELb0ELb0ELb1ELb0ELb1EEEvNS_16Flash_fwd_paramsE) ;  /* 0xfffff140da004950 */ /* 0x000fea0003c3ffff */
[----:B-1----:R-:W-:Y:S02]  /*0ec0*/  MOV R5, 0x7f800000 ;  /* 0x7f80000000057802 */ /* 0x002fe40000000f00 */
[----:B------:R-:W-:-:S03]  /*0ed0*/  MOV R219, 0x0 ;  /* 0x0000000000db7802 */ /* 0x000fc60000000f00 */
[----:B------:R1:W-:Y:S01]  /*0ee0*/  ST.E [R2.64+0xc0], R5 ;  /* 0x0000c00502007985 */ /* 0x0003e2000c101906 */
[----:B------:R-:W-:Y:S05]  /*0ef0*/  RET.REL.NODEC R218 `(_ZN5flash24flash_fwd_splitkv_kernelI23Flash_fwd_kernel_traitsILi192ELi64ELi64ELi4ELb0ELb0EN7cutlass10bfloat16_tE19Flash_kernel_traitsILi192ELi64ELi64ELi4ES3_EELb1ELb0ELb1ELb0ELb0ELb1ELb0ELb1EEEvNS_16Flash_fwd_paramsE) ;  /* 0xfffff100da007950 */ /* 0x000fea0003c3ffff */
.L_x_2978:
        /* <DEDUP_REMOVED lines=105> */
.L_x_2988:
        /* <DEDUP_REMOVED lines=80> */
.L_x_2989:
[----:B-1----:R-:W-:Y:S05]  /*1a90*/  BSYNC B0 ;  /* 0x0000000000007941 */ /* 0x002fea0003800000 */
.L_x_2987:
        /* <DEDUP_REMOVED lines=276> */
.L_x_3084:
        /* <DEDUP_REMOVED lines=19> */
.L_x_2992:
[----:B------:R-:W-:Y:S05]  /*2d10*/  BSYNC B0 ;  /* 0x0000000000007941 */ /* 0x000fea0003800000 */
.L_x_2991:
        /* <DEDUP_REMOVED lines=18> */
.L_x_2994:
[----:B------:R-:W-:Y:S05]  /*2e40*/  BSYNC B0 ;  /* 0x0000000000007941 */ /* 0x000fea0003800000 */
.L_x_2993:
        /* <DEDUP_REMOVED lines=18> */
.L_x_2996:
[----:B------:R-:W-:Y:S05]  /*2f70*/  BSYNC B0 ;  /* 0x0000000000007941 */ /* 0x000fea0003800000 */
.L_x_2995:
        /* <DEDUP_REMOVED lines=18> */
.L_x_2998:
[----:B------:R-:W-:Y:S05]  /*30a0*/  BSYNC B0 ;  /* 0x0000000000007941 */ /* 0x000fea0003800000 */
.L_x_2997:
        /* <DEDUP_REMOVED lines=65> */
.L_x_3005:
[----:B------:R-:W-:Y:S05]  /*34c0*/  BSYNC B0 ;  /* 0x0000000000007941 */ /* 0x000fea0003800000 */
.L_x_3004:
        /* <DEDUP_REMOVED lines=50> */
.L_x_3007:
[----:B------:R-:W-:Y:S05]  /*37f0*/  BSYNC B0 ;  /* 0x0000000000007941 */ /* 0x000fea0003800000 */
.L_x_3006:
        /* <DEDUP_REMOVED lines=49> */
.L_x_3003:
[----:B------:R-:W-:Y:S05]  /*3b10*/  BSYNC B1 ;  /* 0x0000000000017941 */ /* 0x000fea0003800000 */
.L_x_3002:
        /* <DEDUP_REMOVED lines=63> */
.L_x_3011:
[----:B------:R-:W-:Y:S05]  /*3f10*/  BSYNC B0 ;  /* 0x0000000000007941 */ /* 0x000fea0003800000 */
.L_x_3010:
        /* <DEDUP_REMOVED lines=53> */
.L_x_3013:
[----:B------:R-:W-:Y:S05]  /*4270*/  BSYNC B0 ;  /* 0x0000000000007941 */ /* 0x000fea0003800000 */
.L_x_3012:
        /* <DEDUP_REMOVED lines=52> */
.L_x_3009:
[----:B------:R-:W-:Y:S05]  /*45c0*/  BSYNC B1 ;  /* 0x0000000000017941 */ /* 0x000fea0003800000 */
.L_x_3008:
        /* <DEDUP_REMOVED lines=63> */
.L_x_3017:
[----:B------:R-:W-:Y:S05]  /*49c0*/  BSYNC B0 ;  /* 0x0000000000007941 */ /* 0x000fea0003800000 */
.L_x_3016:
        /* <DEDUP_REMOVED lines=53> */
.L_x_3019:
[----:B------:R-:W-:Y:S05]  /*4d20*/  BSYNC B0 ;  /* 0x0000000000007941 */ /* 0x000fea0003800000 */
.L_x_3018:
        /* <DEDUP_REMOVED lines=52> */
.L_x_3015:
[----:B------:R-:W-:Y:S05]  /*5070*/  BSYNC B1 ;  /* 0x0000000000017941 */ /* 0x000fea0003800000 */
.L_x_3014:
        /* <DEDUP_REMOVED lines=65> */
.L_x_3023:
[----:B------:R-:W-:Y:S05]  /*5490*/  BSYNC B0 ;  /* 0x0000000000007941 */ /* 0x000fea0003800000 */
.L_x_3022:
        /* <DEDUP_REMOVED lines=53> */
.L_x_3025:
[----:B------:R-:W-:Y:S05]  /*57f0*/  BSYNC B0 ;  /* 0x0000000000007941 */ /* 0x000fea0003800000 */
.L_x_3024:
        /* <DEDUP_REMOVED lines=52> */
.L_x_3021:
[----:B------:R-:W-:Y:S05]  /*5b40*/  BSYNC B1 ;  /* 0x0000000000017941 */ /* 0x000fea0003800000 */
.L_x_3020:
[----:B------:R-:W2:Y:S02]  /*5b50*/  LD.E R3, [R12.64+0xd0] ;  /* 0x0000d0060c037980 */ /* 0x000ea4000c101900 */
[----:B--2---:R-:W-:Y:S05]  /*5b60*/  IMAD.U32 R3, R3, -0x20, RZ ;  /* 0xffffffe003037824 */ /* 0x004fea00078e00ff */
[C---:B------:R-:W-:Y:S02]  /*5b70*/  LEA R18, P1, R3.reuse, R18, 0x1 ;  /* 0x0000001203127211 */ /* 0x040fe400078208ff */
[C---:B------:R-:W-:Y:S02]  /*5b80*/  LEA R58, P0, R3.reuse, R58, 0x1 ;  /* 0x0000003a033a7211 */ /* 0x040fe400078008ff */
[C---:B------:R-:W-:Y:S02]  /*5b90*/  LEA.HI.X.SX32 R19, R3.reuse, R19, 0x1, P1 ;  /* 0x0000001303137211 */ /* 0x040fe400008f0eff */
[----:B------:R-:W-:Y:S01]  /*5ba0*/  LEA.HI.X.SX32 R59, R3, R59, 0x1, P0 ;  /* 0x0000003b033b7211 */ /* 0x000fe200000f0eff */
[----:B------:R-:W-:-:S05]  /*5bb0*/  BRA `(.L_x_3026) ;  /* 0x00004ec000007947 */ /* 0x000fca0003800000 */
.L_x_3001:
        /* <DEDUP_REMOVED lines=89> */
.L_x_3032:
[----:B------:R-:W-:Y:S05]  /*6150*/  BSYNC B0 ;  /* 0x0000000000007941 */ /* 0x000fea0003800000 */
.L_x_3031:
[----:B-----5:R2:W-:Y:S02]  /*6160*/  ST.E.128 [R130.64], R48 ;  /* 0x0000003082007985 */ /* 0x0205e4000c101d06 */
.L_x_3030:
[----:B------:R-:W-:Y:S05]  /*6170*/  BSYNC B1 ;  /* 0x0000000000017941 */ /* 0x000fea0003800000 */
.L_x_3029:
        /* <DEDUP_REMOVED lines=87> */
.L_x_3036:
[----:B------:R-:W-:Y:S05]  /*66f0*/  BSYNC B0 ;  /* 0x0000000000007941 */ /* 0x000fea0003800000 */
.L_x_3035:
[----:B-----5:R3:W-:Y:S02]  /*6700*/  ST.E.128 [R130.64+0x80], R48 ;  /* 0x0000803082007985 */ /* 0x0207e4000c101d06 */
.L_x_3034:
[----:B------:R-:W-:Y:S05]  /*6710*/  BSYNC B1 ;  /* 0x0000000000017941 */ /* 0x000fea0003800000 */
.L_x_3033:
        /* <DEDUP_REMOVED lines=86> */
.L_x_3038:
[----:B------:R-:W-:Y:S05]  /*6c80*/  BSYNC B0 ;  /* 0x0000000000007941 */ /* 0x000fea0003800000 */
.L_x_3037:
[----:B-----5:R3:W-:Y:S02]  /*6c90*/  ST.E.128 [R130.64+0x100], R48 ;  /* 0x0001003082007985 */ /* 0x0207e4000c101d06 */
.L_x_3028:
[----:B------:R-:W-:Y:S05]  /*6ca0*/  BSYNC B2 ;  /* 0x0000000000027941 */ /* 0x000fea0003800000 */
.L_x_3027:
        /* <DEDUP_REMOVED lines=97> */
.L_x_3044:
[----:B------:R-:W-:Y:S05]  /*72c0*/  BSYNC B0 ;  /* 0x0000000000007941 */ /* 0x000fea0003800000 */
.L_x_3043:
[C---:B------:R-:W-:Y:S04]  /*72d0*/  LEA R2, P0, R213.reuse, R130, 0x1 ;  /* 0x00000082d5027211 */ /* 0x040fe800078008ff */
[----:B------:R-:W-:Y:S05]  /*72e0*/  LEA.HI.X R3, R213, R131, R214, 0x1, P0 ;  /* 0x00000083d5037211 */ /* 0x000fea00000f0cd6 */
[----:B-----5:R3:W-:Y:S04]  /*72f0*/  ST.E.128 [R2.64], R48 ;  /* 0x0000003002007985 */ /* 0x0207e8000c101d06 */
.L_x_3042:
[----:B------:R-:W-:Y:S05]  /*7300*/  BSYNC B1 ;  /* 0x0000000000017941 */ /* 0x000fea0003800000 */
.L_x_3041:
        /* <DEDUP_REMOVED lines=92> */
.L_x_3048:
[----:B------:R-:W-:Y:S05]  /*78d0*/  BSYNC B0 ;  /* 0x0000000000007941 */ /* 0x000fea0003800000 */
.L_x_3047:
[C---:B------:R-:W-:Y:S04]  /*78e0*/  LEA R2, P0, R96.reuse, R130, 0x1 ;  /* 0x0000008260027211 */ /* 0x040fe800078008ff */
[----:B------:R-:W-:Y:S05]  /*78f0*/  LEA.HI.X R3, R96, R131, R95, 0x1, P0 ;  /* 0x0000008360037211 */ /* 0x000fea00000f0c5f */
[----:B-----5:R3:W-:Y:S04]  /*7900*/  ST.E.128 [R2.64], R48 ;  /* 0x0000003002007985 */ /* 0x0207e8000c101d06 */
.L_x_3046:
[----:B------:R-:W-:Y:S05]  /*7910*/  BSYNC B1 ;  /* 0x0000000000017941 */ /* 0x000fea0003800000 */
.L_x_3045:
        /* <DEDUP_REMOVED lines=91> */
.L_x_3050:
[----:B------:R-:W-:Y:S05]  /*7ed0*/  BSYNC B0 ;  /* 0x0000000000007941 */ /* 0x000fea0003800000 */
.L_x_3049:
[C---:B------:R-:W-:Y:S04]  /*7ee0*/  LEA R2, P0, R92.reuse, R130, 0x1 ;  /* 0x000000825c027211 */ /* 0x040fe800078008ff */
[----:B------:R-:W-:Y:S05]  /*7ef0*/  LEA.HI.X R3, R92, R131, R91, 0x1, P0 ;  /* 0x000000835c037211 */ /* 0x000fea00000f0c5b */
[----:B-----5:R3:W-:Y:S04]  /*7f00*/  ST.E.128 [R2.64], R48 ;  /* 0x0000003002007985 */ /* 0x0207e8000c101d06 */
.L_x_3040:
[----:B------:R-:W-:Y:S05]  /*7f10*/  BSYNC B2 ;  /* 0x0000000000027941 */ /* 0x000fea0003800000 */
.L_x_3039:
        /* <DEDUP_REMOVED lines=97> */
.L_x_3056:
[----:B------:R-:W-:Y:S05]  /*8530*/  BSYNC B0 ;  /* 0x0000000000007941 */ /* 0x000fea0003800000 */
.L_x_3055:
[C---:B------:R-:W-:Y:S04]  /*8540*/  LEA R2, P0, R97.reuse, R130, 0x1 ;  /* 0x0000008261027211 */ /* 0x040fe800078008ff */
[----:B------:R-:W-:Y:S05]  /*8550*/  LEA.HI.X R3, R97, R131, R98, 0x1, P0 ;  /* 0x0000008361037211 */ /* 0x000fea00000f0c62 */
[----:B-----5:R3:W-:Y:S04]  /*8560*/  ST.E.128 [R2.64], R48 ;  /* 0x0000003002007985 */ /* 0x0207e8000c101d06 */
.L_x_3054:
[----:B------:R-:W-:Y:S05]  /*8570*/  BSYNC B1 ;  /* 0x0000000000017941 */ /* 0x000fea0003800000 */
.L_x_3053:
        /* <DEDUP_REMOVED lines=92> */
.L_x_3060:
[----:B------:R-:W-:Y:S05]  /*8b40*/  BSYNC B0 ;  /* 0x0000000000007941 */ /* 0x000fea0003800000 */
.L_x_3059:
[C---:B------:R-:W-:Y:S04]  /*8b50*/  LEA R2, P0, R94.reuse, R130, 0x1 ;  /* 0x000000825e027211 */ /* 0x040fe800078008ff */
[----:B------:R-:W-:Y:S05]  /*8b60*/  LEA.HI.X R3, R94, R131, R93, 0x1, P0 ;  /* 0x000000835e037211 */ /* 0x000fea00000f0c5d */
[----:B-----5:R3:W-:Y:S04]  /*8b70*/  ST.E.128 [R2.64], R48 ;  /* 0x0000003002007985 */ /* 0x0207e8000c101d06 */
.L_x_3058:
[----:B------:R-:W-:Y:S05]  /*8b80*/  BSYNC B1 ;  /* 0x0000000000017941 */ /* 0x000fea0003800000 */
.L_x_3057:
        /* <DEDUP_REMOVED lines=91> */
.L_x_3062:
[----:B------:R-:W-:Y:S05]  /*9140*/  BSYNC B0 ;  /* 0x0000000000007941 */ /* 0x000fea0003800000 */
.L_x_3061:
[C---:B------:R-:W-:Y:S04]  /*9150*/  LEA R2, P0, R90.reuse, R130, 0x1 ;  /* 0x000000825a027211 */ /* 0x040fe800078008ff */
[----:B------:R-:W-:Y:S05]  /*9160*/  LEA.HI.X R3, R90, R131, R89, 0x1, P0 ;  /* 0x000000835a037211 */ /* 0x000fea00000f0c59 */
[----:B-----5:R3:W-:Y:S04]  /*9170*/  ST.E.128 [R2.64], R48 ;  /* 0x0000003002007985 */ /* 0x0207e8000c101d06 */
.L_x_3052:
[----:B------:R-:W-:Y:S05]  /*9180*/  BSYNC B2 ;  /* 0x0000000000027941 */ /* 0x000fea0003800000 */
.L_x_3051:
        /* <DEDUP_REMOVED lines=98> */
.L_x_3068:
[----:B------:R-:W-:Y:S05]  /*97b0*/  BSYNC B0 ;  /* 0x0000000000007941 */ /* 0x000fea0003800000 */
.L_x_3067:
[----:B------:R-:W-:Y:S02]  /*97c0*/  IMAD R0, R67, 0x60, RZ ;  /* 0x0000006043007824 */ /* 0x000fe400078e02ff */
[----:B------:R-:W-:Y:S05]  /*97d0*/  IMAD.WIDE.U32 R2, R66, 0x60, R130 ;  /* 0x0000006042027825 */ /* 0x000fea00078e0082 */
[----:B------:R-:W-:Y:S05]  /*97e0*/  IADD3 R3, R3, R0, RZ ;  /* 0x0000000003037210 */ /* 0x000fea0007ffe0ff */
[----:B-----5:R3:W-:Y:S02]  /*97f0*/  ST.E.128 [R2.64], R48 ;  /* 0x0000003002007985 */ /* 0x0207e4000c101d06 */
.L_x_3066:
[----:B------:R-:W-:Y:S05]  /*9800*/  BSYNC B1 ;  /* 0x0000000000017941 */ /* 0x000fea0003800000 */
.L_x_3065:
        /* <DEDUP_REMOVED lines=92> */
.L_x_3072:
[----:B------:R-:W-:Y:S05]  /*9dd0*/  BSYNC B0 ;  /* 0x0000000000007941 */ /* 0x000fea0003800000 */
.L_x_3071:
[C---:B------:R-:W-:Y:S04]  /*9de0*/  LEA R2, P0, R88.reuse, R130, 0x1 ;  /* 0x0000008258027211 */ /* 0x040fe800078008ff */
[----:B------:R-:W-:Y:S05]  /*9df0*/  LEA.HI.X R3, R88, R131, R87, 0x1, P0 ;  /* 0x0000008358037211 */ /* 0x000fea00000f0c57 */
[----:B-----5:R3:W-:Y:S04]  /*9e00*/  ST.E.128 [R2.64], R48 ;  /* 0x0000003002007985 */ /* 0x0207e8000c101d06 */
.L_x_3070:
[----:B------:R-:W-:Y:S05]  /*9e10*/  BSYNC B1 ;  /* 0x0000000000017941 */ /* 0x000fea0003800000 */
.L_x_3069:
        /* <DEDUP_REMOVED lines=91> */
.L_x_3074:
[----:B------:R-:W-:Y:S05]  /*a3d0*/  BSYNC B0 ;  /* 0x0000000000007941 */ /* 0x000fea0003800000 */
.L_x_3073:
[C---:B------:R-:W-:Y:S04]  /*a3e0*/  LEA R2, P0, R86.reuse, R130, 0x1 ;  /* 0x0000008256027211 */ /* 0x040fe800078008ff */
[----:B------:R-:W-:Y:S05]  /*a3f0*/  LEA.HI.X R3, R86, R131, R85, 0x1, P0 ;  /* 0x0000008356037211 */ /* 0x000fea00000f0c55 */
[----:B-----5:R3:W-:Y:S04]  /*a400*/  ST.E.128 [R2.64], R48 ;  /* 0x0000003002007985 */ /* 0x0207e8000c101d06 */
.L_x_3064:
[----:B------:R-:W-:Y:S05]  /*a410*/  BSYNC B2 ;  /* 0x0000000000027941 */ /* 0x000fea0003800000 */
.L_x_3063:
[----:B---3--:R-:W3:Y:S02]  /*a420*/  LD.E R3, [R12.64+0xd0] ;  /* 0x0000d0060c037980 */ /* 0x008ee4000c101900 */
[----:B---3--:R-:W-:Y:S05]  /*a430*/  IMAD.U32 R3, R3, -0x20, RZ ;  /* 0xffffffe003037824 */ /* 0x008fea00078e00ff */
[C---:B------:R-:W-:Y:S02]  /*a440*/  LEA R128, P1, R3.reuse, R128, 0x1 ;  /* 0x0000008003807211 */ /* 0x040fe400078208ff */
[C---:B------:R-:W-:Y:S02]  /*a450*/  LEA R126, P0, R3.reuse, R126, 0x1 ;  /* 0x0000007e037e7211 */ /* 0x040fe400078008ff */
[C---:B------:R-:W-:Y:S02]  /*a460*/  LEA.HI.X.SX32 R129, R3.reuse, R129, 0x1, P1 ;  /* 0x0000008103817211 */ /* 0x040fe400008f0eff */
[----:B------:R-:W-:Y:S01]  /*a470*/  LEA.HI.X.SX32 R127, R3, R127, 0x1, P0 ;  /* 0x0000007f037f7211 */ /* 0x000fe200000f0eff */
[----:B------:R-:W-:-:S05]  /*a480*/  BRA `(.L_x_3026) ;  /* 0x000005f000007947 */ /* 0x000fca0003800000 */
.L_x_3000:
        /* <DEDUP_REMOVED lines=11> */
.L_x_3076:
[----:B------:R-:W-:Y:S05]  /*a540*/  BSYNC B0 ;  /* 0x0000000000007941 */ /* 0x000fea0003800000 */
.L_x_3075:
        /* <DEDUP_REMOVED lines=27> */
.L_x_3078:
[----:B------:R-:W-:Y:S05]  /*a700*/  BSYNC B0 ;  /* 0x0000000000007941 */ /* 0x000fea0003800000 */
.L_x_3077:
        /* <DEDUP_REMOVED lines=27> */
.L_x_3080:
[----:B------:R-:W-:Y:S05]  /*a8c0*/  BSYNC B0 ;  /* 0x0000000000007941 */ /* 0x000fea0003800000 */
.L_x_3079:
        /* <DEDUP_REMOVED lines=27> */
.L_x_3026:
[----:B------:R-:W-:Y:S05]  /*aa80*/  BSYNC B3 ;  /* 0x0000000000037941 */ /* 0x000fea0003800000 */
.L_x_2999:
        /* <DEDUP_REMOVED lines=89> */
.L_x_3082:
        /* <DEDUP_REMOVED lines=8> */
.L_x_3083:
[----:B------:R-:W-:Y:S05]  /*b0a0*/  BSYNC B0 ;  /* 0x0000000000007941 */ /* 0x000fea0003800000 */
.L_x_3081:
[----:B------:R-:W-:Y:S04]  /*b0b0*/  IADD3 R11, R11, -0x1, RZ ;  /* 0xffffffff0b0b7810 */ /* 0x000fe80007ffe0ff */
[----:B------:R-:W-:Y:S11]  /*b0c0*/  ISETP.GT.AND P0, PT, R11, R99, PT ;  /* 0x000000630b00720c */ /* 0x000ff60003f04270 */
[----:B------:R-:W-:Y:S02]  /*b0d0*/  @!UPT UIADD3 URZ, URZ, URZ, URZ ;  /* 0x0000003f3f3ff290 */ /* 0x000fe4000fffe03f */
[----:B------:R-:W-:-:S05]  /*b0e0*/  @P0 BRA `(.L_x_3084) ;  /* 0xffff7af000000947 */ /* 0x000fca000383ffff */
.L_x_2990:
        /* <DEDUP_REMOVED lines=108> */
.L_x_3093:
[----:B------:R-:W-:Y:S05]  /*b7b0*/  BSYNC B0 ;  /* 0x0000000000007941 */ /* 0x000fea0003800000 */
.L_x_3092:
[----:B-----5:R3:W-:Y:S02]  /*b7c0*/  STS.128 [R223], R20 ;  /* 0x00000014df007388 */ /* 0x0207e40000000c00 */
.L_x_3091:
[----:B------:R-:W-:Y:S05]  /*b7d0*/  BSYNC B1 ;  /* 0x0000000000017941 */ /* 0x000fea0003800000 */
.L_x_3090:
        /* <DEDUP_REMOVED lines=47> */
.L_x_3097:
[----:B------:R-:W-:Y:S05]  /*bad0*/  BSYNC B0 ;  /* 0x0000000000007941 */ /* 0x000fea0003800000 */
.L_x_3096:
[----:B-----5:R1:W-:Y:S02]  /*bae0*/  STS.128 [R223+0x2000], R20 ;  /* 0x00200014df007388 */ /* 0x0203e40000000c00 */
.L_x_3095:
[----:B------:R-:W-:Y:S05]  /*baf0*/  BSYNC B1 ;  /* 0x0000000000017941 */ /* 0x000fea0003800000 */
.L_x_3094:
        /* <DEDUP_REMOVED lines=46> */
.L_x_3099:
[----:B------:R-:W-:Y:S05]  /*bde0*/  BSYNC B0 ;  /* 0x0000000000007941 */ /* 0x000fea0003800000 */
.L_x_3098:
[----:B-----5:R3:W-:Y:S02]  /*bdf0*/  STS.128 [R223+0x4000], R20 ;  /* 0x00400014df007388 */ /* 0x0207e40000000c00 */
.L_x_3089:
[----:B------:R-:W-:Y:S05]  /*be00*/  BSYNC B2 ;  /* 0x0000000000027941 */ /* 0x000fea0003800000 */
.L_x_3088:
        /* <DEDUP_REMOVED lines=61> */
.L_x_3105:
[----:B------:R-:W-:Y:S05]  /*c1e0*/  BSYNC B0 ;  /* 0x0000000000007941 */ /* 0x000fea0003800000 */
.L_x_3104:
[----:B-----5:R3:W-:Y:S02]  /*c1f0*/  STS.128 [R223+0x800], R20 ;  /* 0x00080014df007388 */ /* 0x0207e40000000c00 */
.L_x_3103:
[----:B------:R-:W-:Y:S05]  /*c200*/  BSYNC B1 ;  /* 0x0000000000017941 */ /* 0x000fea0003800000 */
.L_x_3102:
        /* <DEDUP_REMOVED lines=48> */
.L_x_3109:
[----:B------:R-:W-:Y:S05]  /*c510*/  BSYNC B0 ;  /* 0x0000000000007941 */ /* 0x000fea0003800000 */
.L_x_3108:
[----:B-----5:R3:W-:Y:S02]  /*c520*/  STS.128 [R223+0x2800], R20 ;  /* 0x00280014df007388 */ /* 0x0207e40000000c00 */
.L_x_3107:
[----:B------:R-:W-:Y:S05]  /*c530*/  BSYNC B1 ;  /* 0x0000000000017941 */ /* 0x000fea0003800000 */
.L_x_3106:
        /* <DEDUP_REMOVED lines=45> */
.L_x_3111:
[----:B------:R-:W-:Y:S05]  /*c810*/  BSYNC B0 ;  /* 0x0000000000007941 */ /* 0x000fea0003800000 */
.L_x_3110:
[----:B-----5:R1:W-:Y:S02]  /*c820*/  STS.128 [R223+0x4800], R44 ;  /* 0x0048002cdf007388 */ /* 0x0203e40000000c00 */
.L_x_3101:
[----:B------:R-:W-:Y:S05]  /*c830*/  BSYNC B2 ;  /* 0x0000000000027941 */ /* 0x000fea0003800000 */
.L_x_3100:
        /* <DEDUP_REMOVED lines=61> */
.L_x_3117:
[----:B------:R-:W-:Y:S05]  /*cc10*/  BSYNC B0 ;  /* 0x0000000000007941 */ /* 0x000fea0003800000 */
.L_x_3116:
[----:B-----5:R1:W-:Y:S02]  /*cc20*/  STS.128 [R223+0x1000], R20 ;  /* 0x00100014df007388 */ /* 0x0203e40000000c00 */
.L_x_3115:
[----:B------:R-:W-:Y:S05]  /*cc30*/  BSYNC B1 ;  /* 0x0000000000017941 */ /* 0x000fea0003800000 */
.L_x_3114:
        /* <DEDUP_REMOVED lines=47> */
.L_x_3121:
[----:B------:R-:W-:Y:S05]  /*cf30*/  BSYNC B0 ;  /* 0x0000000000007941 */ /* 0x000fea0003800000 */
.L_x_3120:
[----:B-----5:R3:W-:Y:S02]  /*cf40*/  STS.128 [R223+0x3000], R20 ;  /* 0x00300014df007388 */ /* 0x0207e40000000c00 */
.L_x_3119:
[----:B------:R-:W-:Y:S05]  /*cf50*/  BSYNC B1 ;  /* 0x0000000000017941 */ /* 0x000fea0003800000 */
.L_x_3118:
        /* <DEDUP_REMOVED lines=46> */
.L_x_3123:
[----:B------:R-:W-:Y:S05]  /*d240*/  BSYNC B0 ;  /* 0x0000000000007941 */ /* 0x000fea0003800000 */
.L_x_3122:
[----:B-----5:R3:W-:Y:S02]  /*d250*/  STS.128 [R223+0x5000], R20 ;  /* 0x00500014df007388 */ /* 0x0207e40000000c00 */
.L_x_3113:
[----:B------:R-:W-:Y:S05]  /*d260*/  BSYNC B2 ;  /* 0x0000000000027941 */ /* 0x000fea0003800000 */
.L_x_3112:
        /* <DEDUP_REMOVED lines=59> */
.L_x_3128:
[----:B------:R-:W-:Y:S05]  /*d620*/  BSYNC B0 ;  /* 0x0000000000007941 */ /* 0x000fea0003800000 */
.L_x_3127:
[----:B-----5:R3:W-:Y:S02]  /*d630*/  STS.128 [R223+0x1800], R20 ;  /* 0x00180014df007388 */ /* 0x0207e40000000c00 */
.L_x_3126:
[----:B------:R-:W-:Y:S05]  /*d640*/  BSYNC B1 ;  /* 0x0000000000017941 */ /* 0x000fea0003800000 */
.L_x_3125:
        /* <DEDUP_REMOVED lines=48> */
.L_x_3132:
[----:B------:R-:W-:Y:S05]  /*d950*/  BSYNC B0 ;  /* 0x0000000000007941 */ /* 0x000fea0003800000 */
.L_x_3131:
[----:B-----5:R1:W-:Y:S02]  /*d960*/  STS.128 [R223+0x3800], R16 ;  /* 0x00380010df007388 */ /* 0x0203e40000000c00 */
.L_x_3130:
[----:B------:R-:W-:Y:S05]  /*d970*/  BSYNC B1 ;  /* 0x0000000000017941 */ /* 0x000fea0003800000 */
.L_x_3129:
        /* <DEDUP_REMOVED lines=45> */
.L_x_3134:
[----:B------:R-:W-:Y:S05]  /*dc50*/  BSYNC B0 ;  /* 0x0000000000007941 */ /* 0x000fea0003800000 */
.L_x_3133:
[----:B-----5:R1:W-:Y:S01]  /*dc60*/  STS.128 [R223+0x5800], R40 ;  /* 0x00580028df007388 */ /* 0x0203e20000000c00 */
[----:B------:R-:W-:Y:S05]  /*dc70*/  BRA `(.L_x_3124) ;  /* 0x00004de000007947 */ /* 0x000fea0003800000 */
.L_x_3087:
        /* <DEDUP_REMOVED lines=89> */
.L_x_3140:
[----:B------:R-:W-:Y:S05]  /*e210*/  BSYNC B0 ;  /* 0x0000000000007941 */ /* 0x000fea0003800000 */
.L_x_3139:
[----:B-----5:R3:W-:Y:S02]  /*e220*/  STS.128 [R223], R32 ;  /* 0x00000020df007388 */ /* 0x0207e40000000c00 */
.L_x_3138:
[----:B------:R-:W-:Y:S05]  /*e230*/  BSYNC B1 ;  /* 0x0000000000017941 */ /* 0x000fea0003800000 */
.L_x_3137:
        /* <DEDUP_REMOVED lines=87> */
.L_x_3144:
[----:B------:R-:W-:Y:S05]  /*e7b0*/  BSYNC B0 ;  /* 0x0000000000007941 */ /* 0x000fea0003800000 */
.L_x_3143:
[----:B-----5:R1:W-:Y:S02]  /*e7c0*/  STS.128 [R223+0x2000], R32 ;  /* 0x00200020df007388 */ /* 0x0203e40000000c00 */
.L_x_3142:
[----:B------:R-:W-:Y:S05]  /*e7d0*/  BSYNC B1 ;  /* 0x0000000000017941 */ /* 0x000fea0003800000 */
.L_x_3141:
        /* <DEDUP_REMOVED lines=86> */
.L_x_3146:
[----:B------:R-:W-:Y:S05]  /*ed40*/  BSYNC B0 ;  /* 0x0000000000007941 */ /* 0x000fea0003800000 */
.L_x_3145:
[----:B-----5:R3:W-:Y:S02]  /*ed50*/  STS.128 [R223+0x4000], R32 ;  /* 0x00400020df007388 */ /* 0x0207e40000000c00 */
.L_x_3136:
[----:B------:R-:W-:Y:S05]  /*ed60*/  BSYNC B2 ;  /* 0x0000000000027941 */ /* 0x000fea0003800000 */
.L_x_3135:
        /* <DEDUP_REMOVED lines=94> */
.L_x_3152:
[----:B------:R-:W-:Y:S05]  /*f350*/  BSYNC B0 ;  /* 0x0000000000007941 */ /* 0x000fea0003800000 */
.L_x_3151:
[----:B-----5:R3:W-:Y:S02]  /*f360*/  STS.128 [R223+0x800], R32 ;  /* 0x00080020df007388 */ /* 0x0207e40000000c00 */
.L_x_3150:
[----:B------:R-:W-:Y:S05]  /*f370*/  BSYNC B1 ;  /* 0x0000000000017941 */ /* 0x000fea0003800000 */
.L_x_3149:
        /* <DEDUP_REMOVED lines=90> */
.L_x_3156:
[----:B------:R-:W-:Y:S05]  /*f920*/  BSYNC B0 ;  /* 0x0000000000007941 */ /* 0x000fea0003800000 */
.L_x_3155:
[----:B-----5:R3:W-:Y:S02]  /*f930*/  STS.128 [R223+0x2800], R32 ;  /* 0x00280020df007388 */ /* 0x0207e40000000c00 */
.L_x_3154:
[----:B------:R-:W-:Y:S05]  /*f940*/  BSYNC B1 ;  /* 0x0000000000017941 */ /* 0x000fea0003800000 */
.L_x_3153:
        /* <DEDUP_REMOVED lines=90> */
.L_x_3158:
[----:B------:R-:W-:Y:S05]  /*fef0*/  BSYNC B0 ;  /* 0x0000000000007941 */ /* 0x000fea0003800000 */
.L_x_3157:
[----:B-----5:R1:W-:Y:S02]  /*ff00*/  STS.128 [R223+0x4800], R20 ;  /* 0x00480014df007388 */ /* 0x0203e40000000c00 */
.L_x_3148:
[----:B------:R-:W-:Y:S05]  /*ff10*/  BSYNC B2 ;  /* 0x0000000000027941 */ /* 0x000fea0003800000 */
.L_x_3147:
        /* <DEDUP_REMOVED lines=95> */
.L_x_3164:
[----:B------:R-:W-:Y:S05]  /*10510*/  BSYNC B0 ;  /* 0x0000000000007941 */ /* 0x000fea0003800000 */
.L_x_3163:
[----:B-----5:R3:W-:Y:S02]  /*10520*/  STS.128 [R223+0x1000], R32 ;  /* 0x00100020df007388 */ /* 0x0207e40000000c00 */
.L_x_3162:
[----:B------:R-:W-:Y:S05]  /*10530*/  BSYNC B1 ;  /* 0x0000000000017941 */ /* 0x000fea0003800000 */
.L_x_3161:
        /* <DEDUP_REMOVED lines=90> */
.L_x_3168:
[----:B------:R-:W-:Y:S05]  /*10ae0*/  BSYNC B0 ;  /* 0x0000000000007941 */ /* 0x000fea0003800000 */
.L_x_3167:
[----:B-----5:R3:W-:Y:S02]  /*10af0*/  STS.128 [R223+0x3000], R32 ;  /* 0x00300020df007388 */ /* 0x0207e40000000c00 */
.L_x_3166:
[----:B------:R-:W-:Y:S05]  /*10b00*/  BSYNC B1 ;  /* 0x0000000000017941 */ /* 0x000fea0003800000 */
.L_x_3165:
        /* <DEDUP_REMOVED lines=89> */
.L_x_3170:
[----:B------:R-:W-:Y:S05]  /*110a0*/  BSYNC B0 ;  /* 0x0000000000007941 */ /* 0x000fea0003800000 */
.L_x_3169:
[----:B-----5:R3:W-:Y:S02]  /*110b0*/  STS.128 [R223+0x5000], R32 ;  /* 0x00500020df007388 */ /* 0x0207e40000000c00 */
.L_x_3160:
[----:B------:R-:W-:Y:S05]  /*110c0*/  BSYNC B2 ;  /* 0x0000000000027941 */ /* 0x000fea0003800000 */
.L_x_3159:
        /* <DEDUP_REMOVED lines=95> */
.L_x_3174:
[----:B------:R-:W-:Y:S05]  /*116c0*/  BSYNC B0 ;  /* 0x0000000000007941 */ /* 0x000fea0003800000 */
.L_x_3173:
[----:B-----5:R1:W-:Y:S02]  /*116d0*/  STS.128 [R223+0x1800], R20 ;  /* 0x00180014df007388 */ /* 0x0203e40000000c00 */
.L_x_3172:
[----:B------:R-:W-:Y:S05]  /*116e0*/  BSYNC B1 ;  /* 0x0000000000017941 */ /* 0x000fea0003800000 */
.L_x_3171:
        /* <DEDUP_REMOVED lines=93> */
.L_x_3178:
[----:B------:R-:W-:Y:S05]  /*11cc0*/  BSYNC B0 ;  /* 0x0000000000007941 */ /* 0x000fea0003800000 */
.L_x_3177:
[----:B-----5:R1:W-:Y:S02]  /*11cd0*/  STS.128 [R223+0x3800], R16 ;  /* 0x00380010df007388 */ /* 0x0203e40000000c00 */
.L_x_3176:
[----:B------:R-:W-:Y:S05]  /*11ce0*/  BSYNC B1 ;  /* 0x0000000000017941 */ /* 0x000fea0003800000 */
.L_x_3175:
        /* <DEDUP_REMOVED lines=92> */
.L_x_3180:
[----:B------:R-:W-:Y:S05]  /*122b0*/  BSYNC B0 ;  /* 0x0000000000007941 */ /* 0x000fea0003800000 */
.L_x_3179:
[----:B-----5:R1:W-:Y:S01]  /*122c0*/  STS.128 [R223+0x5800], R16 ;  /* 0x00580010df007388 */ /* 0x0203e20000000c00 */
[----:B------:R-:W-:Y:S05]  /*122d0*/  BRA `(.L_x_3124) ;  /* 0x0000078000007947 */ /* 0x000fea0003800000 */
.L_x_3086:
        /* <DEDUP_REMOVED lines=29> */
.L_x_3182:
[----:B------:R-:W-:Y:S05]  /*124b0*/  BSYNC B0 ;  /* 0x0000000000007941 */ /* 0x000fea0003800000 */
.L_x_3181:
        /* <DEDUP_REMOVED lines=29> */
.L_x_3184:
[----:B------:R-:W-:Y:S05]  /*12690*/  BSYNC B0 ;  /* 0x0000000000007941 */ /* 0x000fea0003800000 */
.L_x_3183:
        /* <DEDUP_REMOVED lines=29> */
.L_x_3186:
[----:B------:R-:W-:Y:S05]  /*12870*/  BSYNC B0 ;  /* 0x0000000000007941 */ /* 0x000fea0003800000 */
.L_x_3185:
        /* <DEDUP_REMOVED lines=30> */
.L_x_3124:
[----:B------:R-:W-:Y:S05]  /*12a60*/  BSYNC B3 ;  /* 0x0000000000037941 */ /* 0x000fea0003800000 */
.L_x_3085:
        /* <DEDUP_REMOVED lines=32> */
.L_x_3189:
[----:B------:R2:W-:Y:S02]  /*12c70*/  STS.128 [R223+0xa000], RZ ;  /* 0x00a000ffdf007388 */ /* 0x0005e40000000c00 */
.L_x_3188:
[----:B------:R-:W-:Y:S05]  /*12c80*/  BSYNC B0 ;  /* 0x0000000000007941 */ /* 0x000fea0003800000 */
.L_x_3187:
        /* <DEDUP_REMOVED lines=31> */
.L_x_3192:
[----:B------:R2:W-:Y:S02]  /*12e80*/  STS.128 [R223+0xa800], RZ ;  /* 0x00a800ffdf007388 */ /* 0x0005e40000000c00 */
.L_x_3191:
[----:B------:R-:W-:Y:S05]  /*12e90*/  BSYNC B0 ;  /* 0x0000000000007941 */ /* 0x000fea0003800000 */
.L_x_3190:
        /* <DEDUP_REMOVED lines=33> */
.L_x_3195:
[----:B------:R2:W-:Y:S02]  /*130b0*/  STS.128 [R223+0xb000], RZ ;  /* 0x00b000ffdf007388 */ /* 0x0005e40000000c00 */
.L_x_3194:
[----:B------:R-:W-:Y:S05]  /*130c0*/  BSYNC B0 ;  /* 0x0000000000007941 */ /* 0x000fea0003800000 */
.L_x_3193:
        /* <DEDUP_REMOVED lines=35> */
.L_x_3197:
[----:B------:R-:W-:Y:S05]  /*13300*/  BSYNC B0 ;  /* 0x0000000000007941 */ /* 0x000fea0003800000 */
.L_x_3196:
        /* <DEDUP_REMOVED lines=49> */
.L_x_3200:
[----:B------:R2:W-:Y:S02]  /*13620*/  STS.128 [R223+0x10000], RZ ;  /* 0x010000ffdf007388 */ /* 0x0005e40000000c00 */
.L_x_3199:
[----:B-1----:R-:W-:Y:S05]  /*13630*/  BSYNC B0 ;  /* 0x0000000000007941 */ /* 0x002fea0003800000 */
.L_x_3198:
        /* <DEDUP_REMOVED lines=32> */
.L_x_3203:
[----:B------:R4:W-:Y:S02]  /*13840*/  STS.128 [R223+0x10800], RZ ;  /* 0x010800ffdf007388 */ /* 0x0009e40000000c00 */
.L_x_3202:
[----:B------:R-:W-:Y:S05]  /*13850*/  BSYNC B0 ;  /* 0x0000000000007941 */ /* 0x000fea0003800000 */
.L_x_3201:
        /* <DEDUP_REMOVED lines=34> */
.L_x_3206:
[----:B------:R1:W-:Y:S02]  /*13a80*/  STS.128 [R223+0x11000], RZ ;  /* 0x011000ffdf007388 */ /* 0x0003e40000000c00 */
.L_x_3205:
[----:B------:R-:W-:Y:S05]  /*13a90*/  BSYNC B0 ;  /* 0x0000000000007941 */ /* 0x000fea0003800000 */
.L_x_3204:
        /* <DEDUP_REMOVED lines=35> */
.L_x_3209:
[----:B------:R1:W-:Y:S02]  /*13cd0*/  STS.128 [R223+0x11800], RZ ;  /* 0x011800ffdf007388 */ /* 0x0003e40000000c00 */
.L_x_3208:
[----:B------:R-:W-:Y:S05]  /*13ce0*/  BSYNC B0 ;  /* 0x0000000000007941 */ /* 0x000fea0003800000 */
.L_x_3207:
[C---:B------:R-:W-:Y:S01]  /*13cf0*/  IMAD.SHL.U32 R2, R56.reuse, 0x40, RZ ;  /* 0x0000004038027824 */ /* 0x040fe200078e00ff */
[----:B------:R-:W-:Y:S01]  /*13d00*/  R2P PR, R56, 0x6 ;  /* 0x0000000638007804 */ /* 0x000fe20000000000 */
[----:B------:R-:W-:Y:S01]  /*13d10*/  IMAD.SHL.U32 R158, R158, 0x8, RZ ;  /* 0x000000089e9e7824 */ /* 0x000fe200078e00ff */
[----:B--2---:R-:W2:Y:S01]  /*13d20*/  LD.E R15, [R12.64+0x18c] ;  /* 0x00018c060c0f7980 */ /* 0x004ea2000c101900 */
[C---:B------:R-:W-:Y:S01]  /*13d30*/  IMAD R206, R69.reuse, 0x400, R54 ;  /* 0x0000040045ce7824 */ /* 0x040fe200078e0236 */
[----:B---3--:R-:W-:Y:S01]  /*13d40*/  LOP3.LUT R5, R2, 0x1c0, RZ, 0xc0, !PT ;  /* 0x000001c002057812 */ /* 0x008fe200078ec0ff */
[----:B------:R-:W-:Y:S01]  /*13d50*/  IMAD R52, R69, 0x10, R52 ;  /* 0x0000001045347824 */ /* 0x000fe200078e0234 */
[----:B------:R-:W0:Y:S01]  /*13d60*/  LDGDEPBAR ;  /* 0x00000000000079af */ /* 0x000e220000000000 */
[----:B------:R-:W-:Y:S01]  /*13d70*/  IMAD.SHL.U32 R206, R206, 0x2, RZ ;  /* 0x00000002cece7824 */ /* 0x000fe200078e00ff */
[----:B------:R-:W-:-:S02]  /*13d80*/  LOP3.LUT R158, R5, 0x8, R158, 0xf8, !PT ;  /* 0x00000008059e7812 */ /* 0x000fc400078ef89e */
[----:B------:R-:W-:Y:S01]  /*13d90*/  SHF.R.U32.HI R205, RZ, 0x3, R5 ;  /* 0x00000003ffcd7819 */ /* 0x000fe20000011605 */
[----:B------:R-:W-:Y:S01]  /*13da0*/  IMAD R204, R57, 0x2, R206 ;  /* 0x0000000239cc7824 */ /* 0x000fe200078e02ce */
[----:B------:R-:W-:Y:S02]  /*13db0*/  LDSM.16.M88.4 R88, [R206] ;  /* 0x00000000ce58783b */ /* 0x000fe40000000200 */
[----:B------:R-:W-:Y:S02]  /*13dc0*/  LOP3.LUT R205, R158, R205, RZ, 0x3c, !PT ;  /* 0x000000cd9ecd7212 */ /* 0x000fe400078e3cff */
[----:B------:R-:W-:Y:S03]  /*13dd0*/  LDSM.16.M88.4 R80, [R204] ;  /* 0x00000000cc50783b */ /* 0x000fe60000000200 */
[----:B------:R-:W-:-:S04]  /*13de0*/  IMAD R205, R68, 0x200, R205 ;  /* 0x0000020044cd7824 */ /* 0x000fc800078e02cd */
[----:B------:R-:W-:-:S05]  /*13df0*/  IMAD.SHL.U32 R205, R205, 0x2, RZ ;  /* 0x00000002cdcd7824 */ /* 0x000fca00078e00ff */
[----:B------:R-:W3:Y:S01]  /*13e00*/  LDSM.16.M88.4 R24, [R205+0x6000] ;  /* 0x00600000cd18783b */ /* 0x000ee20000000200 */
[C---:B------:R-:W-:Y:S02]  /*13e10*/  IADD3 R2, R205.reuse, 0x6000, RZ ;  /* 0x00006000cd027810 */ /* 0x040fe40007ffe0ff */
[----:B------:R-:W-:Y:S01]  /*13e20*/  IADD3 R203, R205, 0x6020, RZ ;  /* 0x00006020cdcb7810 */ /* 0x000fe20007ffe0ff */
[----:B------:R-:W1:Y:S01]  /*13e30*/  LDSM.16.M88.4 R64, [R205+0x6800] ;  /* 0x00680000cd40783b */ /* 0x000e620000000200 */
[----:B------:R-:W-:-:S03]  /*13e40*/  @P1 IADD3 R203, R2, -0x20, RZ ;  /* 0xffffffe002cb1810 */ /* 0x000fc60007ffe0ff */
[----:B------:R-:W4:Y:S04]  /*13e50*/  LDSM.16.M88.4 R48, [R205+0x7000] ;  /* 0x00700000cd30783b */ /* 0x000f280000000200 */
[----:B------:R-:W4:Y:S04]  /*13e60*/  LDSM.16.M88.4 R4, [R205+0x7800] ;  /* 0x00780000cd04783b */ /* 0x000f280000000200 */
[----:B------:R-:W4:Y:S01]  /*13e70*/  LDSM.16.M88.4 R28, [R203] ;  /* 0x00000000cb1c783b */ /* 0x000f220000000200 */
[----:B------:R-:W-:-:S03]  /*13e80*/  IMAD.MOV.U32 R2, RZ, RZ, 0x40 ;  /* 0x00000040ff027424 */ /* 0x000fc600078e00ff */
[----:B-----5:R-:W4:Y:S04]  /*13e90*/  LDSM.16.M88.4 R20, [R203+0x800] ;  /* 0x00080000cb14783b */ /* 0x020f280000000200 */
[----:B------:R-:W4:Y:S01]  /*13ea0*/  LDSM.16.M88.4 R8, [R203+0x1000] ;  /* 0x00100000cb08783b */ /* 0x000f220000000200 */
[----:B------:R-:W-:Y:S01]  /*13eb0*/  SEL R2, R2, 0xffffffc0, !P2 ;  /* 0xffffffc002027807 */ /* 0x000fe20005000000 */
[----:B------:R-:W-:Y:S02]  /*13ec0*/  IMAD R202, R55, 0x2, R206 ;  /* 0x0000000237ca7824 */ /* 0x000fe400078e02ce */
[----:B------:R-:W-:Y:S02]  /*13ed0*/  LDSM.16.M88.4 R92, [R203+0x1800] ;  /* 0x00180000cb5c783b */ /* 0x000fe40000000200 */
[----:B------:R-:W-:-:S02]  /*13ee0*/  IMAD.IADD R200, R205, 0x1, R2 ;  /* 0x00000001cdc87824 */ /* 0x000fc400078e0202 */
[----:B------:R-:W-:Y:S04]  /*13ef0*/  LDSM.16.M88.4 R84, [R202] ;  /* 0x00000000ca54783b */ /* 0x000fe80000000200 */
[----:B------:R-:W4:Y:S01]  /*13f00*/  LDSM.16.M88.4 R76, [R200+0x6000] ;  /* 0x00600000c84c783b */ /* 0x000f220000000200 */
[C---:B---3--:R-:W-:Y:S03]  /*13f10*/  HMMA.16816.F32.BF16 R16, R88.reuse, R24, RZ ;  /* 0x000000185810723c */ /* 0x048fe600000418ff */
[----:B------:R-:W3:Y:S05]  /*13f20*/  LDSM.16.M88.4 R36, [R200+0x6800] ;  /* 0x00680000c824783b */ /* 0x000eea0000000200 */
[C---:B-1----:R-:W-:Y:S08]  /*13f30*/  HMMA.16816.F32.BF16 R32, R88.reuse, R64, RZ ;  /* 0x000000405820723c */ /* 0x042ff000000418ff */
[C---:B----4-:R-:W-:Y:S08]  /*13f40*/  HMMA.16816.F32.BF16 R60, R88.reuse, R48, RZ ;  /* 0x00000030583c723c */ /* 0x050ff000000418ff */
[C---:B------:R-:W-:Y:S01]  /*13f50*/  HMMA.16816.F32.BF16 R44, R88.reuse, R4, RZ ;  /* 0x00000004582c723c */ /* 0x040fe200000418ff */
[----:B------:R-:W-:Y:S01]  /*13f60*/  IMAD R201, R55, 0x2, R204 ;  /* 0x0000000237c97824 */ /* 0x000fe200078e02cc */
[----:B------:R-:W-:Y:S06]  /*13f70*/  LDSM.16.M88.4 R96, [R200+0x7800] ;  /* 0x00780000c860783b */ /* 0x000fec0000000200 */
[C---:B------:R-:W-:Y:S08]  /*13f80*/  HMMA.16816.F32.BF16 R24, R88.reuse, R26, RZ ;  /* 0x0000001a5818723c */ /* 0x040ff000000418ff */
[C---:B------:R-:W-:Y:S08]  /*13f90*/  HMMA.16816.F32.BF16 R64, R88.reuse, R66, RZ ;  /* 0x000000425840723c */ /* 0x040ff000000418ff */
[C---:B------:R-:W-:Y:S08]  /*13fa0*/  HMMA.16816.F32.BF16 R48, R88.reuse, R50, RZ ;  /* 0x000000325830723c */ /* 0x040ff000000418ff */
[----:B------:R-:W-:Y:S01]  /*13fb0*/  HMMA.16816.F32.BF16 R88, R88, R6, RZ ;  /* 0x000000065858723c */ /* 0x000fe200000418ff */
[----:B------:R-:W1:Y:S01]  /*13fc0*/  LDSM.16.M88.4 R4, [R200+0x7000] ;  /* 0x00700000c804783b */ /* 0x000e620000000200 */
[----:B------:R-:W-:-:S05]  /*13fd0*/  IMAD.IADD R196, R2, 0x1, R203 ;  /* 0x0000000102c47824 */ /* 0x000fca00078e02cb */
[----:B------:R-:W-:Y:S01]  /*13fe0*/  LDSM.16.M88.4 R40, [R196] ;  /* 0x00000000c428783b */ /* 0x000fe20000000200 */
[C---:B------:R-:W-:Y:S03]  /*13ff0*/  HMMA.16816.F32.BF16 R16, R80.reuse, R28, R16 ;  /* 0x0000001c5010723c */ /* 0x040fe60000041810 */
[----:B------:R-:W-:Y:S05]  /*14000*/  LDSM.16.M88.4 R100, [R196+0x3800] ;  /* 0x00380000c464783b */ /* 0x000fea0000000200 */
[C---:B------:R-:W-:Y:S01]  /*14010*/  HMMA.16816.F32.BF16 R24, R80.reuse, R30, R24 ;  /* 0x0000001e5018723c */ /* 0x040fe20000041818 */
[----:B------:R-:W-:Y:S07]  /*14020*/  LDSM.16.M88.4 R28, [R196+0x800] ;  /* 0x00080000c41c783b */ /* 0x000fee0000000200 */
[C---:B------:R-:W-:Y:S08]  /*14030*/  HMMA.16816.F32.BF16 R32, R80.reuse, R20, R32 ;  /* 0x000000145020723c */ /* 0x040ff00000041820 */
[C---:B------:R-:W-:Y:S01]  /*14040*/  HMMA.16816.F32.BF16 R64, R80.reuse, R22, R64 ;  /* 0x000000165040723c */ /* 0x040fe20000041840 */
[----:B------:R-:W4:Y:S07]  /*14050*/  LDSM.16.M88.4 R20, [R201] ;  /* 0x00000000c914783b */ /* 0x000f2e0000000200 */
[C---:B------:R-:W-:Y:S08]  /*14060*/  HMMA.16816.F32.BF16 R60, R80.reuse, R8, R60 ;  /* 0x00000008503c723c */ /* 0x040ff0000004183c */
[----:B------:R-:W-:Y:S01]  /*14070*/  HMMA.16816.F32.BF16 R48, R80, R10, R48 ;  /* 0x0000000a5030723c */ /* 0x000fe20000041830 */
[----:B------:R-:W1:Y:S07]  /*14080*/  LDSM.16.M88.4 R8, [R196+0x1000] ;  /* 0x00100000c408783b */ /* 0x000e6e0000000200 */
[----:B------:R-:W-:Y:S08]  /*14090*/  HMMA.16816.F32.BF16 R16, R84, R76, R16 ;  /* 0x0000004c5410723c */ /* 0x000ff00000041810 */
[----:B------:R-:W-:Y:S08]  /*140a0*/  HMMA.16816.F32.BF16 R44, R80, R92, R44 ;  /* 0x0000005c502c723c */ /* 0x000ff0000004182c */
[----:B------:R-:W-:Y:S01]  /*140b0*/  HMMA.16816.F32.BF16 R24, R84, R78, R24 ;  /* 0x0000004e5418723c */ /* 0x000fe20000041818 */
[----:B------:R-:W-:Y:S07]  /*140c0*/  LDSM.16.M88.4 R76, [R206+0x2000] ;  /* 0x00200000ce4c783b */ /* 0x000fee0000000200 */
[----:B------:R-:W-:Y:S01]  /*140d0*/  HMMA.16816.F32.BF16 R88, R80, R94, R88 ;  /* 0x0000005e5058723c */ /* 0x000fe20000041858 */
[----:B------:R-:W2:Y:S04]  /*140e0*/  LDSM.16.M88.4 R80, [R205+0x8000] ;  /* 0x00800000cd50783b */ /* 0x000ea80000000200 */
[----:B------:R-:W2:Y:S03]  /*140f0*/  LDSM.16.M88.4 R92, [R196+0x1800] ;  /* 0x00180000c45c783b */ /* 0x000ea60000000200 */
[C---:B---3--:R-:W-:Y:S08]  /*14100*/  HMMA.16816.F32.BF16 R32, R84.reuse, R36, R32 ;  /* 0x000000245420723c */ /* 0x048ff00000041820 */
[C---:B------:R-:W-:Y:S01]  /*14110*/  HMMA.16816.F32.BF16 R64, R84.reuse, R38, R64 ;  /* 0x000000265440723c */ /* 0x040fe20000041840 */
[----:B------:R-:W3:Y:S07]  /*14120*/  LDSM.16.M88.4 R36, [R205+0x8800] ;  /* 0x00880000cd24783b */ /* 0x000eee0000000200 */
[C---:B-1----:R-:W-:Y:S08]  /*14130*/  HMMA.16816.F32.BF16 R60, R84.reuse, R4, R60 ;  /* 0x00000004543c723c */ /* 0x042ff0000004183c */
[----:B------:R-:W-:Y:S01]  /*14140*/  HMMA.16816.F32.BF16 R48, R84, R6, R48 ;  /* 0x000000065430723c */ /* 0x000fe20000041830 */
[----:B------:R-:W1:Y:S07]  /*14150*/  LDSM.16.M88.4 R4, [R205+0x9000] ;  /* 0x00900000cd04783b */ /* 0x000e6e0000000200 */
[----:B----4-:R-:W-:Y:S08]  /*14160*/  HMMA.16816.F32.BF16 R16, R20, R40, R16 ;  /* 0x000000281410723c */ /* 0x010ff00000041810 */
[----:B------:R-:W-:Y:S08]  /*14170*/  HMMA.16816.F32.BF16 R44, R84, R96, R44 ;  /* 0x00000060542c723c */ /* 0x000ff0000004182c */
[----:B------:R-:W-:Y:S01]  /*14180*/  HMMA.16816.F32.BF16 R24, R20, R42, R24 ;  /* 0x0000002a1418723c */ /* 0x000fe20000041818 */
[----:B------:R-:W-:Y:S07]  /*14190*/  LDSM.16.M88.4 R40, [R203+0x2000] ;  /* 0x00200000cb28783b */ /* 0x000fee0000000200 */
[----:B------:R-:W-:Y:S01]  /*141a0*/  HMMA.16816.F32.BF16 R84, R84, R98, R88 ;  /* 0x000000625454723c */ /* 0x000fe20000041858 */
[----:B------:R-:W-:Y:S04]  /*141b0*/  LDSM.16.M88.4 R88, [R205+0x9800] ;  /* 0x00980000cd58783b */ /* 0x000fe80000000200 */
[----:B------:R-:W-:Y:S03]  /*141c0*/  LDSM.16.M88.4 R96, [R205+0xa800] ;  /* 0x00a80000cd60783b */ /* 0x000fe60000000200 */
[C---:B------:R-:W-:Y:S08]  /*141d0*/  HMMA.16816.F32.BF16 R32, R20.reuse, R28, R32 ;  /* 0x0000001c1420723c */ /* 0x040ff00000041820 */
[C---:B------:R-:W-:Y:S01]  /*141e0*/  HMMA.16816.F32.BF16 R64, R20.reuse, R30, R64 ;  /* 0x0000001e1440723c */ /* 0x040fe20000041840 */
[----:B------:R-:W-:Y:S07]  /*141f0*/  LDSM.16.M88.4 R28, [R203+0x2800] ;  /* 0x00280000cb1c783b */ /* 0x000fee0000000200 */
[C---:B------:R-:W-:Y:S08]  /*14200*/  HMMA.16816.F32.BF16 R60, R20.reuse, R8, R60 ;  /* 0x00000008143c723c */ /* 0x040ff0000004183c */
[----:B------:R-:W-:Y:S01]  /*14210*/  HMMA.16816.F32.BF16 R48, R20, R10, R48 ;  /* 0x0000000a1430723c */ /* 0x000fe20000041830 */
[----:B------:R-:W4:Y:S07]  /*14220*/  LDSM.16.M88.4 R8, [R204+0x2000] ;  /* 0x00200000cc08783b */ /* 0x000f2e0000000200 */
[C---:B--2---:R-:W-:Y:S08]  /*14230*/  HMMA.16816.F32.BF16 R16, R76.reuse, R80, R16 ;  /* 0x000000504c10723c */ /* 0x044ff00000041810 */
[----:B------:R-:W-:Y:S01]  /*14240*/  HMMA.16816.F32.BF16 R24, R76, R82, R24 ;  /* 0x000000524c18723c */ /* 0x000fe20000041818 */
[----:B------:R-:W-:Y:S07]  /*14250*/  LDSM.16.M88.4 R80, [R203+0x3800] ;  /* 0x00380000cb50783b */ /* 0x000fee0000000200 */
[C---:B------:R-:W-:Y:S08]  /*14260*/  HMMA.16816.F32.BF16 R44, R20.reuse, R92, R44 ;  /* 0x0000005c142c723c */ /* 0x040ff0000004182c */
[----:B------:R-:W-:Y:S01]  /*14270*/  HMMA.16816.F32.BF16 R84, R20, R94, R84 ;  /* 0x0000005e1454723c */ /* 0x000fe20000041854 */
[----:B------:R-:W-:Y:S04]  /*14280*/  LDSM.16.M88.4 R20, [R203+0x3000] ;  /* 0x00300000cb14783b */ /* 0x000fe80000000200 */
[----:B------:R-:W-:Y:S03]  /*14290*/  LDSM.16.M88.4 R92, [R200+0x8800] ;  /* 0x00880000c85c783b */ /* 0x000fe60000000200 */
[C---:B---3--:R-:W-:Y:S08]  /*142a0*/  HMMA.16816.F32.BF16 R32, R76.reuse, R36, R32 ;  /* 0x000000244c20723c */ /* 0x048ff00000041820 */
[C---:B------:R-:W-:Y:S01]  /*142b0*/  HMMA.16816.F32.BF16 R64, R76.reuse, R38, R64 ;  /* 0x000000264c40723c */ /* 0x040fe20000041840 */
[----:B------:R-:W-:Y:S07]  /*142c0*/  LDSM.16.M88.4 R36, [R202+0x2000] ;  /* 0x00200000ca24783b */ /* 0x000fee0000000200 */
[C---:B-1----:R-:W-:Y:S08]  /*142d0*/  HMMA.16816.F32.BF16 R60, R76.reuse, R4, R60 ;  /* 0x000000044c3c723c */ /* 0x042ff0000004183c */
[----:B------:R-:W-:Y:S01]  /*142e0*/  HMMA.16816.F32.BF16 R48, R76, R6, R48 ;  /* 0x000000064c30723c */ /* 0x000fe20000041830 */
[----:B------:R-:W1:Y:S07]  /*142f0*/  LDSM.16.M88.4 R4, [R200+0x8000] ;  /* 0x00800000c804783b */ /* 0x000e6e0000000200 */
[C---:B----4-:R-:W-:Y:S08]  /*14300*/  HMMA.16816.F32.BF16 R16, R8.reuse, R40, R16 ;  /* 0x000000280810723c */ /* 0x050ff00000041810 */
[----:B------:R-:W-:Y:S01]  /*14310*/  HMMA.16816.F32.BF16 R24, R8, R42, R24 ;  /* 0x0000002a0818723c */ /* 0x000fe20000041818 */
[----:B------:R-:W-:Y:S07]  /*14320*/  LDSM.16.M88.4 R40, [R200+0x9800] ;  /* 0x00980000c828783b */ /* 0x000fee0000000200 */
[C---:B------:R-:W-:Y:S08]  /*14330*/  HMMA.16816.F32.BF16 R44, R76.reuse, R88, R44 ;  /* 0x000000584c2c723c */ /* 0x040ff0000004182c */
[----:B------:R-:W-:Y:S01]  /*14340*/  HMMA.16816.F32.BF16 R84, R76, R90, R84 ;  /* 0x0000005a4c54723c */ /* 0x000fe20000041854 */
[----:B------:R-:W-:Y:S04]  /*14350*/  LDSM.16.M88.4 R88, [R201+0x2000] ;  /* 0x00200000c958783b */ /* 0x000fe80000000200 */
[----:B------:R-:W-:Y:S03]  /*14360*/  LDSM.16.M88.4 R76, [R200+0x9000] ;  /* 0x00900000c84c783b */ /* 0x000fe60000000200 */
[C---:B------:R-:W-:Y:S08]  /*14370*/  HMMA.16816.F32.BF16 R32, R8.reuse, R28, R32 ;  /* 0x0000001c0820723c */ /* 0x040ff00000041820 */
[----:B------:R-:W-:Y:S01]  /*14380*/  HMMA.16816.F32.BF16 R64, R8, R30, R64 ;  /* 0x0000001e0840723c */ /* 0x000fe20000041840 */
[----:B------:R-:W2:Y:S07]  /*14390*/  LDSM.16.M88.4 R28, [R196+0x2000] ;  /* 0x00200000c41c783b */ /* 0x000eae0000000200 */
[C---:B-1----:R-:W-:Y:S08]  /*143a0*/  HMMA.16816.F32.BF16 R16, R36.reuse, R4, R16 ;  /* 0x000000042410723c */ /* 0x042ff00000041810 */
[----:B------:R-:W-:Y:S01]  /*143b0*/  HMMA.16816.F32.BF16 R24, R36, R6, R24 ;  /* 0x000000062418723c */ /* 0x000fe20000041818 */
[----:B------:R-:W-:Y:S07]  /*143c0*/  LDSM.16.M88.4 R4, [R205+0xa000] ;  /* 0x00a00000cd04783b */ /* 0x000fee0000000200 */
[C---:B------:R-:W-:Y:S08]  /*143d0*/  HMMA.16816.F32.BF16 R60, R8.reuse, R20, R60 ;  /* 0x00000014083c723c */ /* 0x040ff0000004183c */
[C---:B------:R-:W-:Y:S01]  /*143e0*/  HMMA.16816.F32.BF16 R48, R8.reuse, R22, R48 ;  /* 0x000000160830723c */ /* 0x040fe20000041830 */
[----:B------:R-:W-:Y:S07]  /*143f0*/  LDSM.16.M88.4 R20, [R196+0x2800] ;  /* 0x00280000c414783b */ /* 0x000fee0000000200 */
[C---:B------:R-:W-:Y:S08]  /*14400*/  HMMA.16816.F32.BF16 R44, R8.reuse, R80, R44 ;  /* 0x00000050082c723c */ /* 0x040ff0000004182c */
[----:B------:R-:W-:Y:S01]  /*14410*/  HMMA.16816.F32.BF16 R84, R8, R82, R84 ;  /* 0x000000520854723c */ /* 0x000fe20000041854 */
[----:B------:R-:W1:Y:S04]  /*14420*/  LDSM.16.M88.4 R80, [R206+0x4000] ;  /* 0x00400000ce50783b */ /* 0x000e680000000200 */
[----:B------:R-:W3:Y:S03]  /*14430*/  LDSM.16.M88.4 R8, [R196+0x3000] ;  /* 0x00300000c408783b */ /* 0x000ee60000000200 */
[C---:B--2---:R-:W-:Y:S08]  /*14440*/  HMMA.16816.F32.BF16 R16, R88.reuse, R28, R16 ;  /* 0x0000001c5810723c */ /* 0x044ff00000041810 */
[----:B------:R-:W-:Y:S01]  /*14450*/  HMMA.16816.F32.BF16 R24, R88, R30, R24 ;  /* 0x0000001e5818723c */ /* 0x000fe20000041818 */
        /* <DEDUP_REMOVED lines=9> */
[----:B------:R-:W-:Y:S04]  /*144f0*/  LDSM.16.M88.4 R92, [R200+0xa000] ;  /* 0x00a00000c85c783b */ /* 0x000fe80000000200 */
[----:B------:R-:W-:Y:S03]  /*14500*/  LDSM.16.M88.4 R36, [R203+0x4800] ;  /* 0x00480000cb24783b */ /* 0x000fe60000000200 */
[C---:B-1----:R-:W-:Y:S08]  /*14510*/  HMMA.16816.F32.BF16 R16, R80.reuse, R4, R16 ;  /* 0x000000045010723c */ /* 0x042ff00000041810 */
[----:B------:R-:W-:Y:S01]  /*14520*/  HMMA.16816.F32.BF16 R24, R80, R6, R24 ;  /* 0x000000065018723c */ /* 0x000fe20000041818 */
[----:B------:R-:W-:Y:S07]  /*14530*/  LDSM.16.M88.4 R4, [R201+0x4000] ;  /* 0x00400000c904783b */ /* 0x000fee0000000200 */
[C---:B---3--:R-:W-:Y:S08]  /*14540*/  HMMA.16816.F32.BF16 R60, R88.reuse, R8, R60 ;  /* 0x00000008583c723c */ /* 0x048ff0000004183c */
[C---:B------:R-:W-:Y:S01]  /*14550*/  HMMA.16816.F32.BF16 R48, R88.reuse, R10, R48 ;  /* 0x0000000a5830723c */ /* 0x040fe20000041830 */
[----:B------:R-:W1:Y:S07]  /*14560*/  LDSM.16.M88.4 R8, [R202+0x4000] ;  /* 0x00400000ca08783b */ /* 0x000e6e0000000200 */
[C---:B------:R-:W-:Y:S08]  /*14570*/  HMMA.16816.F32.BF16 R32, R88.reuse, R20, R32 ;  /* 0x000000145820723c */ /* 0x040ff00000041820 */
[----:B------:R-:W-:Y:S01]  /*14580*/  HMMA.16816.F32.BF16 R64, R88, R22, R64 ;  /* 0x000000165840723c */ /* 0x000fe20000041840 */
[----:B------:R-:W3:Y:S07]  /*14590*/  LDSM.16.M88.4 R20, [R196+0x4000] ;  /* 0x00400000c414783b */ /* 0x000eee0000000200 */
[C---:B--2---:R-:W-:Y:S08]  /*145a0*/  HMMA.16816.F32.BF16 R16, R40.reuse, R28, R16 ;  /* 0x0000001c2810723c */ /* 0x044ff00000041810 */
[----:B------:R-:W-:Y:S01]  /*145b0*/  HMMA.16816.F32.BF16 R24, R40, R30, R24 ;  /* 0x0000001e2818723c */ /* 0x000fe20000041818 */
[----:B------:R-:W2:Y:S07]  /*145c0*/  LDSM.16.M88.4 R28, [R200+0xa800] ;  /* 0x00a80000c81c783b */ /* 0x000eae0000000200 */
[C---:B------:R-:W-:Y:S08]  /*145d0*/  HMMA.16816.F32.BF16 R32, R80.reuse, R96, R32 ;  /* 0x000000605020723c */ /* 0x040ff00000041820 */
[----:B------:R-:W-:Y:S08]  /*145e0*/  HMMA.16816.F32.BF16 R64, R80, R98, R64 ;  /* 0x000000625040723c */ /* 0x000ff00000041840 */
[C---:B-1----:R-:W-:Y:S08]  /*145f0*/  HMMA.16816.F32.BF16 R16, R8.reuse, R92, R16 ;  /* 0x0000005c0810723c */ /* 0x042ff00000041810 */
[----:B------:R-:W-:Y:S01]  /*14600*/  HMMA.16816.F32.BF16 R24, R8, R94, R24 ;  /* 0x0000005e0818723c */ /* 0x000fe20000041818 */
[----:B------:R-:W1:Y:S07]  /*14610*/  LDSM.16.M88.4 R92, [R203+0x5000] ;  /* 0x00500000cb5c783b */ /* 0x000e6e0000000200 */
[----:B------:R-:W-:Y:S08]  /*14620*/  HMMA.16816.F32.BF16 R32, R40, R36, R32 ;  /* 0x000000242820723c */ /* 0x000ff00000041820 */
[----:B------:R-:W-:Y:S01]  /*14630*/  HMMA.16816.F32.BF16 R96, R80, R76, R60 ;  /* 0x0000004c5060723c */ /* 0x000fe2000004183c */
[----:B------:R-:W4:Y:S07]  /*14640*/  LDSM.16.M88.4 R60, [R196+0x4800] ;  /* 0x00480000c43c783b */ /* 0x000f2e0000000200 */
[----:B------:R-:W-:Y:S01]  /*14650*/  HMMA.16816.F32.BF16 R64, R40, R38, R64 ;  /* 0x000000262840723c */ /* 0x000fe20000041840 */
[----:B------:R-:W1:Y:S07]  /*14660*/  LDSM.16.M88.4 R36, [R200+0xb000] ;  /* 0x00b00000c824783b */ /* 0x000e6e0000000200 */
[C---:B---3--:R-:W-:Y:S08]  /*14670*/  HMMA.16816.F32.BF16 R16, R4.reuse, R20, R16 ;  /* 0x000000140410723c */ /* 0x048ff00000041810 */
[----:B------:R-:W-:Y:S01]  /*14680*/  HMMA.16816.F32.BF16 R24, R4, R22, R24 ;  /* 0x000000160418723c */ /* 0x000fe20000041818 */
[----:B------:R-:W-:Y:S07]  /*14690*/  LDSM.16.M88.4 R20, [R196+0x5000] ;  /* 0x00500000c414783b */ /* 0x000fee0000000200 */
[----:B------:R-:W-:Y:S08]  /*146a0*/  HMMA.16816.F32.BF16 R44, R88, R100, R44 ;  /* 0x00000064582c723c */ /* 0x000ff0000004182c */
[----:B--2---:R-:W-:Y:S01]  /*146b0*/  HMMA.16816.F32.BF16 R32, R8, R28, R32 ;  /* 0x0000001c0820723c */ /* 0x004fe20000041820 */
[----:B------:R-:W-:-:S07]  /*146c0*/  FMUL.FTZ R118, R16, R15 ;  /* 0x0000000f10767220 */ /* 0x000fce0000410000 */
[----:B------:R-:W-:Y:S07]  /*146d0*/  HMMA.16816.F32.BF16 R84, R88, R102, R84 ;  /* 0x000000665854723c */ /* 0x000fee0000041854 */
[-C--:B------:R-:W-:Y:S01]  /*146e0*/  FMUL.FTZ R89, R17, R15.reuse ;  /* 0x0000000f11597220 */ /* 0x080fe20000410000 */
[----:B-1----:R-:W-:Y:S01]  /*146f0*/  HMMA.16816.F32.BF16 R96, R40, R92, R96 ;  /* 0x0000005c2860723c */ /* 0x002fe20000041860 */
[----:B------:R-:W-:-:S07]  /*14700*/  FMUL.FTZ R88, R18, R15 ;  /* 0x0000000f12587220 */ /* 0x000fce0000410000 */
[----:B------:R-:W-:Y:S07]  /*14710*/  HMMA.16816.F32.BF16 R64, R8, R30, R64 ;  /* 0x0000001e0840723c */ /* 0x000fee0000041840 */
[-C--:B------:R-:W-:Y:S02]  /*14720*/  FMUL.FTZ R30, R19, R15.reuse ;  /* 0x0000000f131e7220 */ /* 0x080fe40000410000 */
[----:B------:R-:W1:Y:S01]  /*14730*/  LDSM.16.M88.4 R16, [R205+0xb800] ;  /* 0x00b80000cd10783b */ /* 0x000e620000000200 */
[-C--:B------:R-:W-:Y:S01]  /*14740*/  FMUL.FTZ R24, R24, R15.reuse ;  /* 0x0000000f18187220 */ /* 0x080fe20000410000 */
[----:B----4-:R-:W-:Y:S03]  /*14750*/  HMMA.16816.F32.BF16 R32, R4, R60, R32 ;  /* 0x0000003c0420723c */ /* 0x010fe60000041820 */
[----:B------:R2:W-:Y:S04]  /*14760*/  MUFU.TANH R31, R24 ;  /* 0x00000018001f7308 */ /* 0x0005e80000002400 */
[-C--:B------:R-:W-:Y:S01]  /*14770*/  FMUL.FTZ R60, R25, R15.reuse ;  /* 0x0000000f193c7220 */ /* 0x080fe20000410000 */
[----:B------:R-:W-:Y:S07]  /*14780*/  HMMA.16816.F32.BF16 R96, R8, R36, R96 ;  /* 0x000000240860723c */ /* 0x000fee0000041860 */
[----:B------:R-:W-:-:S02]  /*14790*/  FMUL.FTZ R36, R26, R15 ;  /* 0x0000000f1a247220 */ /* 0x000fc40000410000 */
[----:B------:R-:W-:Y:S02]  /*147a0*/  FMUL.FTZ R37, R27, R15 ;  /* 0x0000000f1b257220 */ /* 0x000fe40000410000 */
[----:B--2---:R-:W2:Y:S01]  /*147b0*/  LDSM.16.M88.4 R24, [R203+0x5800] ;  /* 0x00580000cb18783b */ /* 0x004ea20000000200 */
[C---:B------:R-:W-:Y:S08]  /*147c0*/  HMMA.16816.F32.BF16 R48, R80.reuse, R78, R48 ;  /* 0x0000004e5030723c */ /* 0x040ff00000041830 */
[C---:B-1----:R-:W-:Y:S08]  /*147d0*/  HMMA.16816.F32.BF16 R84, R80.reuse, R18, R84 ;  /* 0x000000125054723c */ /* 0x042ff00000041854 */
[----:B------:R-:W-:Y:S01]  /*147e0*/  HMMA.16816.F32.BF16 R44, R80, R16, R44 ;  /* 0x00000010502c723c */ /* 0x000fe2000004182c */
[----:B------:R-:W1:Y:S07]  /*147f0*/  LDSM.16.M88.4 R16, [R200+0xb800] ;  /* 0x00b80000c810783b */ /* 0x000e6e0000000200 */
[C---:B------:R-:W-:Y:S08]  /*14800*/  HMMA.16816.F32.BF16 R48, R40.reuse, R94, R48 ;  /* 0x0000005e2830723c */ /* 0x040ff00000041830 */
[C---:B--2---:R-:W-:Y:S08]  /*14810*/  HMMA.16816.F32.BF16 R84, R40.reuse, R26, R84 ;  /* 0x0000001a2854723c */ /* 0x044ff00000041854 */
[----:B------:R-:W-:Y:S01]  /*14820*/  HMMA.16816.F32.BF16 R44, R40, R24, R44 ;  /* 0x00000018282c723c */ /* 0x000fe2000004182c */
[----:B------:R-:W2:Y:S07]  /*14830*/  LDSM.16.M88.4 R24, [R196+0x5800] ;  /* 0x00580000c418783b */ /* 0x000eae0000000200 */
[----:B------:R-:W-:Y:S01]  /*14840*/  HMMA.16816.F32.BF16 R96, R4, R20, R96 ;  /* 0x000000140460723c */ /* 0x000fe20000041860 */
[----:B------:R-:W-:-:S07]  /*14850*/  IMAD.IADD R56, R14, 0x1, R239 ;  /* 0x000000010e387824 */ /* 0x000fce00078e02ef */
[----:B------:R-:W-:Y:S08]  /*14860*/  HMMA.16816.F32.BF16 R64, R4, R62, R64 ;  /* 0x0000003e0440723c */ /* 0x000ff00000041840 */
[C---:B------:R-:W-:Y:S08]  /*14870*/  HMMA.16816.F32.BF16 R48, R8.reuse, R38, R48 ;  /* 0x000000260830723c */ /* 0x040ff00000041830 */
[C---:B-1----:R-:W-:Y:S08]  /*14880*/  HMMA.16816.F32.BF16 R84, R8.reuse, R18, R84 ;  /* 0x000000120854723c */ /* 0x042ff00000041854 */
[----:B------:R-:W-:Y:S01]  /*14890*/  HMMA.16816.F32.BF16 R44, R8, R16, R44 ;  /* 0x00000010082c723c */ /* 0x000fe2000004182c */
[----:B------:R-:W-:-:S02]  /*148a0*/  IADD3 R68, R56, 0x8, RZ ;  /* 0x0000000838447810 */ /* 0x000fc40007ffe0ff */
[----:B------:R-:W-:Y:S01]  /*148b0*/  IADD3 R71, R52, 0x1, R71 ;  /* 0x0000000134477810 */ /* 0x000fe20007ffe047 */
[----:B------:R-:W-:Y:S01]  /*148c0*/  MUFU.TANH R37, R37 ;  /* 0x0000002500257308 */ /* 0x000fe20000002400 */
[----:B------:R-:W-:Y:S01]  /*148d0*/  FMUL.FTZ R32, R32, R15 ;  /* 0x0000000f20207220 */ /* 0x000fe20000410000 */
[----:B------:R-:W-:-:S04]  /*148e0*/  DEPBAR.LE SB0, 0x0 ;  /* 0x000080000000791a */ /* 0x000fc80000000000 */
[C---:B------:R-:W-:Y:S02]  /*148f0*/  HMMA.16816.F32.BF16 R48, R4.reuse, R22, R48 ;  /* 0x000000160430723c */ /* 0x040fe40000041830 */
[----:B------:R-:W1:Y:S06]  /*14900*/  I2F R75, R68 ;  /* 0x00000044004b7306 */ /* 0x000e6c0000201400 */
[----:B--2---:R-:W-:Y:S01]  /*14910*/  HMMA.16816.F32.BF16 R84, R4, R26, R84 ;  /* 0x0000001a0454723c */ /* 0x004fe20000041854 */
[----:B------:R-:W-:Y:S01]  /*14920*/  FMUL.FTZ R22, R97, R15 ;  /* 0x0000000f61167220 */ /* 0x000fe20000410000 */
[----:B------:R-:W-:-:S02]  /*14930*/  IADD3 R108, R56, 0x21, RZ ;  /* 0x00000021386c7810 */ /* 0x000fc40007ffe0ff */
[----:B------:R-:W-:Y:S01]  /*14940*/  IADD3 R70, R56, 0x9, RZ ;  /* 0x0000000938467810 */ /* 0x000fe20007ffe0ff */
[----:B------:R-:W-:Y:S01]  /*14950*/  FMUL.FTZ R21, R65, R15 ;  /* 0x0000000f41157220 */ /* 0x000fe20000410000 */
[----:B------:R-:W-:Y:S02]  /*14960*/  I2F R115, R108 ;  /* 0x0000006c00737306 */ /* 0x000fe40000201400 */
[----:B------:R-:W-:Y:S01]  /*14970*/  HMMA.16816.F32.BF16 R44, R4, R24, R44 ;  /* 0x00000018042c723c */ /* 0x000fe2000004182c */
[----:B------:R-:W-:Y:S01]  /*14980*/  IADD3 R2, R73, R71, -R222 ;  /* 0x0000004749027210 */ /* 0x000fe20007ffe8de */
[----:B------:R-:W-:Y:S01]  /*14990*/  FMUL.FTZ R20, R64, R15 ;  /* 0x0000000f40147220 */ /* 0x000fe20000410000 */
[----:B------:R-:W-:-:S03]  /*149a0*/  IADD3 R104, R56, 0x19, RZ ;  /* 0x0000001938687810 */ /* 0x000fc60007ffe0ff */
[----:B------:R-:W2:Y:S01]  /*149b0*/  MUFU.TANH R22, R22 ;  /* 0x0000001600167308 */ /* 0x000ea20000002400 */
[----:B-1----:R-:W-:Y:S01]  /*149c0*/  FFMA.FTZ R24, R0, R75, R31 ;  /* 0x0000004b00187223 */ /* 0x002fe2000001001f */
[----:B------:R-:W-:Y:S01]  /*149d0*/  IADD3 R100, R56, 0x18, RZ ;  /* 0x0000001838647810 */ /* 0x000fe20007ffe0ff */
[----:B------:R-:W-:-:S05]  /*149e0*/  IMAD.IADD R2, R3, 0x1, R2 ;  /* 0x0000000103027824 */ /* 0x000fca00078e0202 */
[----:B------:R-:W1:Y:S01]  /*149f0*/  I2F R105, R70 ;  /* 0x0000004600697306 */ /* 0x000e620000201400 */
[-C--:B------:R-:W-:Y:S01]  /*14a00*/  FMUL.FTZ R31, R50, R15.reuse ;  /* 0x0000000f321f7220 */ /* 0x080fe20000410000 */
[C---:B------:R-:W-:Y:S02]  /*14a10*/  IADD3 R58, R56.reuse, 0x1, RZ ;  /* 0x00000001383a7810 */ /* 0x040fe40007ffe0ff */
[C---:B------:R-:W-:Y:S02]  /*14a20*/  IADD3 R72, R56.reuse, 0x10, RZ ;  /* 0x0000001038487810 */ /* 0x040fe40007ffe0ff */
[----:B------:R-:W-:Y:S02]  /*14a30*/  IADD3 R110, R56, 0x28, RZ ;  /* 0x00000028386e7810 */ /* 0x000fe40007ffe0ff */
[----:B------:R-:W-:Y:S01]  /*14a40*/  I2F R111, R104 ;  /* 0x00000068006f7306 */ /* 0x000fe20000201400 */
[----:B------:R-:W-:Y:S01]  /*14a50*/  IADD3 R16, R2, 0x8, RZ ;  /* 0x0000000802107810 */ /* 0x000fe20007ffe0ff */
[----:B------:R-:W-:-:S06]  /*14a60*/  FMUL.FTZ R33, R33, R15 ;  /* 0x0000000f21217220 */ /* 0x000fcc0000410000 */
[----:B------:R-:W3:Y:S01]  /*14a70*/  MUFU.TANH R21, R21 ;  /* 0x0000001500157308 */ /* 0x000ee20000002400 */
[-C--:B------:R-:W-:Y:S01]  /*14a80*/  FMUL.FTZ R34, R34, R15.reuse ;  /* 0x0000000f22227220 */ /* 0x080fe20000410000 */
[----:B------:R-:W-:Y:S01]  /*14a90*/  IADD3 R116, R56, 0x38, RZ ;  /* 0x0000003838747810 */ /* 0x000fe20007ffe0ff */
[-C--:B------:R-:W-:Y:S02]  /*14aa0*/  FMUL.FTZ R35, R35, R15.reuse ;  /* 0x0000000f23237220 */ /* 0x080fe40000410000 */
[----:B------:R-:W-:-:S03]  /*14ab0*/  FMUL.FTZ R38, R66, R15 ;  /* 0x0000000f42267220 */ /* 0x000fc60000410000 */
[----:B------:R-:W-:Y:S01]  /*14ac0*/  I2F R109, R100 ;  /* 0x00000064006d7306 */ /* 0x000fe20000201400 */
[----:B------:R-:W-:Y:S01]  /*14ad0*/  FMUL.FTZ R84, R84, R15 ;  /* 0x0000000f54547220 */ /* 0x000fe20000410000 */
[----:B------:R-:W-:-:S06]  /*14ae0*/  IADD3 R74, R56, 0x11, RZ ;  /* 0x00000011384a7810 */ /* 0x000fcc0007ffe0ff */
[----:B------:R-:W4:Y:S01]  /*14af0*/  MUFU.TANH R20, R20 ;  /* 0x0000001400147308 */ /* 0x000f220000002400 */
[----:B------:R-:W-:Y:S01]  /*14b00*/  IMNMX R3, R16, R73, PT ;  /* 0x0000004910037217 */ /* 0x000fe20003800200 */
[----:B------:R-:W-:-:S06]  /*14b10*/  FMUL.FTZ R41, R99, R15 ;  /* 0x0000000f63297220 */ /* 0x000fcc0000410000 */
[----:B------:R-:W-:Y:S01]  /*14b20*/  I2F R59, R58 ;  /* 0x0000003a003b7306 */ /* 0x000fe20000201400 */
[----:B--2---:R-:W-:-:S07]  /*14b30*/  FFMA.FTZ R162, R0, R115, R22 ;  /* 0x0000007300a27223 */ /* 0x004fce0000010016 */
[----:B------:R-:W-:Y:S01]  /*14b40*/  I2F R107, R72 ;  /* 0x00000048006b7306 */ /* 0x000fe20000201400 */
[----:B------:R-:W-:-:S07]  /*14b50*/  FMUL.FTZ R39, R96, R15 ;  /* 0x0000000f60277220 */ /* 0x000fce0000410000 */
[----:B------:R-:W2:Y:S01]  /*14b60*/  MUFU.TANH R30, R30 ;  /* 0x0000001e001e7308 */ /* 0x000ea20000002400 */
[----:B------:R-:W-:-:S07]  /*14b70*/  FMUL.FTZ R42, R98, R15 ;  /* 0x0000000f622a7220 */ /* 0x000fce0000410000 */
[----:B------:R-:W2:Y:S01]  /*14b80*/  MUFU.TANH R32, R32 ;  /* 0x0000002000207308 */ /* 0x000ea20000002400 */
[----:B------:R-:W-:-:S07]  /*14b90*/  FMUL.FTZ R43, R48, R15 ;  /* 0x0000000f302b7220 */ /* 0x000fce0000410000 */
[----:B------:R-:W-:Y:S01]  /*14ba0*/  I2F R117, R110 ;  /* 0x0000006e00757306 */ /* 0x000fe20000201400 */
[----:B-1----:R-:W-:-:S07]  /*14bb0*/  FFMA.FTZ R17, R0, R105, R37 ;  /* 0x0000006900117223 */ /* 0x002fce0000010025 */
[----:B------:R-:W1:Y:S01]  /*14bc0*/  MUFU.TANH R36, R36 ;  /* 0x0000002400247308 */ /* 0x000e620000002400 */
[----:B------:R-:W-:-:S07]  /*14bd0*/  IADD3 R106, R56, 0x20, RZ ;  /* 0x00000020386a7810 */ /* 0x000fce0007ffe0ff */
[----:B------:R-:W1:Y:S01]  /*14be0*/  MUFU.TANH R31, R31 ;  /* 0x0000001f001f7308 */ /* 0x000e620000002400 */
[----:B------:R-:W-:Y:S01]  /*14bf0*/  FMUL.FTZ R67, R67, R15 ;  /* 0x0000000f43437220 */ /* 0x000fe20000410000 */
[----:B------:R-:W-:-:S06]  /*14c00*/  ISETP.GE.AND P1, PT, R70, R3, PT ;  /* 0x000000034600720c */ /* 0x000fcc0003f26270 */
[----:B------:R-:W1:Y:S01]  /*14c10*/  MUFU.TANH R89, R89 ;  /* 0x0000005900597308 */ /* 0x000e620000002400 */
[----:B------:R-:W-:-:S07]  /*14c20*/  IMNMX R2, R2, R73, PT ;  /* 0x0000004902027217 */ /* 0x000fce0003800200 */
[----:B------:R-:W1:Y:S01]  /*14c30*/  MUFU.TANH R60, R60 ;  /* 0x0000003c003c7308 */ /* 0x000e620000002400 */
[----:B------:R-:W-:Y:S01]  /*14c40*/  FMUL.FTZ R26, R47, R15 ;  /* 0x0000000f2f1a7220 */ /* 0x000fe20000410000 */
[----:B------:R-:W-:-:S06]  /*14c50*/  IADD3 R76, R56, 0x31, RZ ;  /* 0x00000031384c7810 */ /* 0x000fcc0007ffe0ff */
[----:B------:R-:W-:Y:S01]  /*14c60*/  I2F R123, R116 ;  /* 0x00000074007b7306 */ /* 0x000fe20000201400 */
[----:B------:R-:W-:Y:S01]  /*14c70*/  FSEL R17, R17, -INF , !P1 ;  /* 0xff80000011117808 */ /* 0x000fe20004800000 */
[----:B------:R-:W-:-:S06]  /*14c80*/  FMUL.FTZ R45, R45, R15 ;  /* 0x0000000f2d2d7220 */ /* 0x000fcc0000410000 */
[----:B------:R-:W1:Y:S01]  /*14c90*/  MUFU.TANH R22, R84 ;  /* 0x0000005400167308 */ /* 0x000e620000002400 */
[----:B---3--:R-:W-:Y:S01]  /*14ca0*/  FFMA.FTZ R4, R0, R111, R21 ;  /* 0x0000006f00047223 */ /* 0x008fe20000010015 */
[----:B------:R-:W-:-:S06]  /*14cb0*/  IADD3 R112, R56, 0x29, RZ ;  /* 0x0000002938707810 */ /* 0x000fcc0007ffe0ff */
[----:B------:R-:W-:Y:S01]  /*14cc0*/  I2F R101, R74 ;  /* 0x0000004a00657306 */ /* 0x000fe20000201400 */
[----:B------:R-:W-:Y:S01]  /*14cd0*/  IADD3 R114, R56, 0x30, RZ ;  /* 0x0000003038727810 */ /* 0x000fe20007ffe0ff */
[----:B------:R-:W-:-:S06]  /*14ce0*/  FMUL.FTZ R49, R49, R15 ;  /* 0x0000000f31317220 */ /* 0x000fcc0000410000 */
[----:B------:R-:W-:Y:S01]  /*14cf0*/  MUFU.TANH R33, R33 ;  /* 0x0000002100217308 */ /* 0x000fe20000002400 */
[----:B------:R-:W-:Y:S01]  /*14d00*/  FMUL.FTZ R51, R51, R15 ;  /* 0x0000000f33337220 */ /* 0x000fe20000410000 */
[----:B------:R-:W-:-:S06]  /*14d10*/  ISETP.GE.AND P1, PT, R104, R2, PT ;  /* 0x000000026800720c */ /* 0x000fcc0003f26270 */
[----:B------:R-:W3:Y:S01]  /*14d20*/  MUFU.TANH R34, R34 ;  /* 0x0000002200227308 */ /* 0x000ee20000002400 */
[----:B------:R-:W-:-:S07]  /*14d30*/  FMUL.FTZ R44, R44, R15 ;  /* 0x0000000f2c2c7220 */ /* 0x000fce0000410000 */
[----:B------:R-:W1:Y:S01]  /*14d40*/  MUFU.TANH R35, R35 ;  /* 0x0000002300237308 */ /* 0x000e620000002400 */
[----:B------:R-:W-:-:S07]  /*14d50*/  FMUL.FTZ R46, R46, R15 ;  /* 0x0000000f2e2e7220 */ /* 0x000fce0000410000 */
[----:B------:R-:W1:Y:S01]  /*14d60*/  MUFU.TANH R38, R38 ;  /* 0x0000002600267308 */ /* 0x000e620000002400 */
[----:B----4-:R-:W-:Y:S01]  /*14d70*/  FFMA.FTZ R5, R0, R109, R20 ;  /* 0x0000006d00057223 */ /* 0x010fe20000010014 */
[----:B------:R-:W-:Y:S01]  /*14d80*/  FSEL R4, R4, -INF , !P1 ;  /* 0xff80000004047808 */ /* 0x000fe20004800000 */
[----:B--2---:R-:W-:-:S05]  /*14d90*/  FFMA.FTZ R19, R0, R59, R30 ;  /* 0x0000003b00137223 */ /* 0x004fca000001001e */
[----:B------:R-:W2:Y:S01]  /*14da0*/  MUFU.TANH R41, R41 ;  /* 0x0000002900297308 */ /* 0x000ea20000002400 */
[----:B------:R-:W-:Y:S02]  /*14db0*/  FFMA.FTZ R16, R0, R107, R32 ;  /* 0x0000006b00107223 */ /* 0x000fe40000010020 */
[----:B------:R-:W-:-:S05]  /*14dc0*/  FMUL.FTZ R27, R85, R15 ;  /* 0x0000000f551b7220 */ /* 0x000fca0000410000 */
[----:B------:R-:W-:Y:S01]  /*14dd0*/  I2F R113, R106 ;  /* 0x0000006a00717306 */ /* 0x000fe20000201400 */
[----:B-1----:R-:W-:Y:S01]  /*14de0*/  FFMA.FTZ R18, R0, R75, R36 ;  /* 0x0000004b00127223 */ /* 0x002fe20000010024 */
[----:B------:R-:W-:Y:S01]  /*14df0*/  IADD3 R28, R56, 0x39, RZ ;  /* 0x00000039381c7810 */ /* 0x000fe20007ffe0ff */
[----:B------:R-:W-:-:S05]  /*14e00*/  FFMA.FTZ R31, R0, R117, R31 ;  /* 0x00000075001f7223 */ /* 0x000fca000001001f */
[----:B------:R-:W1:Y:S01]  /*14e10*/  MUFU.TANH R40, R67 ;  /* 0x0000004300287308 */ /* 0x000e620000002400 */
[----:B------:R-:W-:Y:S01]  /*14e20*/  ISETP.GE.AND P2, PT, R68, R3, PT ;  /* 0x000000034400720c */ /* 0x000fe20003f46270 */
[----:B------:R-:W-:-:S06]  /*14e30*/  FFMA.FTZ R23, R0, R59, R89 ;  /* 0x0000003b00177223 */ /* 0x000fcc0000010059 */
[----:B------:R-:W4:Y:S01]  /*14e40*/  MUFU.TANH R39, R39 ;  /* 0x0000002700277308 */ /* 0x000f220000002400 */
[----:B------:R-:W-:Y:S01]  /*14e50*/  FFMA.FTZ R25, R0, R105, R60 ;  /* 0x0000006900197223 */ /* 0x000fe2000001003c */
[----:B------:R-:W-:-:S06]  /*14e60*/  ISETP.GE.AND P1, PT, R110, R3, PT ;  /* 0x000000036e00720c */ /* 0x000fcc0003f26270 */
[----:B------:R-:W1:Y:S01]  /*14e70*/  MUFU.TANH R42, R42 ;  /* 0x0000002a002a7308 */ /* 0x000e620000002400 */
[----:B------:R-:W-:-:S07]  /*14e80*/  FMUL.FTZ R86, R86, R15 ;  /* 0x0000000f56567220 */ /* 0x000fce0000410000 */
[----:B------:R-:W1:Y:S01]  /*14e90*/  MUFU.TANH R43, R43 ;  /* 0x0000002b002b7308 */ /* 0x000e620000002400 */
[----:B------:R-:W-:Y:S01]  /*14ea0*/  FMUL.FTZ R87, R87, R15 ;  /* 0x0000000f57577220 */ /* 0x000fe20000410000 */
[C---:B------:R-:W-:Y:S02]  /*14eb0*/  ISETP.GE.AND P6, PT, R58.reuse, R2, PT ;  /* 0x000000023a00720c */ /* 0x040fe40003fc6270 */
[----:B------:R-:W-:-:S04]  /*14ec0*/  ISETP.GE.AND P4, PT, R58, R3, PT ;  /* 0x000000033a00720c */ /* 0x000fc80003f86270 */
[----:B------:R-:W-:Y:S01]  /*14ed0*/  I2F R77, R76 ;  /* 0x0000004c004d7306 */ /* 0x000fe20000201400 */
[-C--:B------:R-:W-:Y:S02]  /*14ee0*/  ISETP.GE.AND P5, PT, R68, R2.reuse, PT ;  /* 0x000000024400720c */ /* 0x080fe40003fa6270 */
[----:B------:R-:W-:-:S05]  /*14ef0*/  ISETP.GE.AND P0, PT, R70, R2, PT ;  /* 0x000000024600720c */ /* 0x000fca0003f06270 */
[----:B------:R-:W1:Y:S01]  /*14f00*/  MUFU.TANH R20, R45 ;  /* 0x0000002d00147308 */ /* 0x000e620000002400 */
[----:B------:R-:W-:Y:S01]  /*14f10*/  FSEL R18, R18, -INF , !P2 ;  /* 0xff80000012127808 */ /* 0x000fe20005000000 */
[----:B------:R-:W-:Y:S01]  /*14f20*/  FFMA.FTZ R143, R0, R123, R22 ;  /* 0x0000007b008f7223 */ /* 0x000fe20000010016 */
[----:B------:R-:W-:-:S05]  /*14f30*/  FSEL R171, R31, -INF , !P1 ;  /* 0xff8000001fab7808 */ /* 0x000fca0004800000 */
[----:B------:R-:W-:Y:S01]  /*14f40*/  I2F R119, R112 ;  /* 0x0000007000777306 */ /* 0x000fe20000201400 */
[----:B------:R-:W-:Y:S01]  /*14f50*/  FSEL R23, R23, -INF , !P6 ;  /* 0xff80000017177808 */ /* 0x000fe20007000000 */
[----:B---3--:R-:W-:-:S06]  /*14f60*/  FFMA.FTZ R11, R0, R107, R34 ;  /* 0x0000006b000b7223 */ /* 0x008fcc0000010022 */
[----:B------:R-:W-:Y:S01]  /*14f70*/  I2F R121, R114 ;  /* 0x0000007200797306 */ /* 0x000fe20000201400 */
[----:B------:R-:W-:Y:S01]  /*14f80*/  FSEL R19, R19, -INF , !P4 ;  /* 0xff80000013137808 */ /* 0x000fe20006000000 */
[----:B------:R-:W-:-:S06]  /*14f90*/  FFMA.FTZ R6, R0, R101, R33 ;  /* 0x0000006500067223 */ /* 0x000fcc0000010021 */
[----:B------:R-:W3:Y:S01]  /*14fa0*/  MUFU.TANH R30, R49 ;  /* 0x00000031001e7308 */ /* 0x000ee20000002400 */
[----:B------:R-:W-:Y:S01]  /*14fb0*/  FSEL R24, R24, -INF , !P5 ;  /* 0xff80000018187808 */ /* 0x000fe20006800000 */
[----:B------:R-:W-:-:S06]  /*14fc0*/  FFMA.FTZ R10, R0, R101, R35 ;  /* 0x00000065000a7223 */ /* 0x000fcc0000010023 */
[----:B------:R-:W1:Y:S01]  /*14fd0*/  MUFU.TANH R32, R51 ;  /* 0x0000003300207308 */ /* 0x000e620000002400 */
[----:B------:R-:W-:Y:S01]  /*14fe0*/  ISETP.GE.AND P2, PT, R100, R2, PT ;  /* 0x000000026400720c */ /* 0x000fe20003f46270 */
[----:B------:R-:W-:-:S06]  /*14ff0*/  FFMA.FTZ R9, R0, R109, R38 ;  /* 0x0000006d00097223 */ /* 0x000fcc0000010026 */
[----:B------:R-:W1:Y:S01]  /*15000*/  MUFU.TANH R7, R44 ;  /* 0x0000002c00077308 */ /* 0x000e620000002400 */
[----:B------:R-:W-:-:S07]  /*15010*/  FSEL R25, R25, -INF , !P0 ;  /* 0xff80000019197808 */ /* 0x000fce0004000000 */
[----:B------:R-:W1:Y:S01]  /*15020*/  MUFU.TANH R21, R46 ;  /* 0x0000002e00157308 */ /* 0x000e620000002400 */
[----:B------:R-:W-:-:S07]  /*15030*/  ISETP.GE.AND P1, PT, R116, R2, PT ;  /* 0x000000027400720c */ /* 0x000fce0003f26270 */
[----:B------:R-:W1:Y:S01]  /*15040*/  MUFU.TANH R26, R26 ;  /* 0x0000001a001a7308 */ /* 0x000e620000002400 */
[CC--:B------:R-:W-:Y:S02]  /*15050*/  ISETP.GE.AND P3, PT, R72.reuse, R2.reuse, PT ;  /* 0x000000024800720c */ /* 0x0c0fe40003f66270 */
[----:B------:R-:W-:Y:S02]  /*15060*/  ISETP.GE.AND P6, PT, R72, R3, PT ;  /* 0x000000034800720c */ /* 0x000fe40003fc6270 */
[----:B------:R-:W-:-:S03]  /*15070*/  ISETP.GE.AND P4, PT, R74, R2, PT ;  /* 0x000000024a00720c */ /* 0x000fc60003f86270 */
[----:B------:R-:W-:Y:S01]  /*15080*/  I2F R53, R56 ;  /* 0x0000003800357306 */ /* 0x000fe20000201400 */
[-C--:B------:R-:W-:Y:S02]  /*15090*/  ISETP.GE.AND P5, PT, R74, R3.reuse, PT ;  /* 0x000000034a00720c */ /* 0x080fe40003fa6270 */
[----:B------:R-:W-:-:S05]  /*150a0*/  ISETP.GE.AND P0, PT, R100, R3, PT ;  /* 0x000000036400720c */ /* 0x000fca0003f06270 */
[----:B------:R-:W-:Y:S01]  /*150b0*/  I2F R29, R28 ;  /* 0x0000001c001d7306 */ /* 0x000fe20000201400 */
[----:B------:R-:W-:Y:S01]  /*150c0*/  FSEL R5, R5, -INF , !P2 ;  /* 0xff80000005057808 */ /* 0x000fe20005000000 */
[----:B--2---:R-:W-:Y:S01]  /*150d0*/  FFMA.FTZ R41, R0, R115, R41 ;  /* 0x0000007300297223 */ /* 0x004fe20000010029 */
[----:B------:R-:W-:-:S05]  /*150e0*/  FSEL R143, R143, -INF , !P1 ;  /* 0xff8000008f8f7808 */ /* 0x000fca0004800000 */
[----:B------:R-:W-:Y:S01]  /*150f0*/  MUFU.TANH R118, R118 ;  /* 0x0000007600767308 */ /* 0x000fe20000002400 */
[----:B------:R-:W-:Y:S01]  /*15100*/  FSEL R16, R16, -INF , !P3 ;  /* 0xff80000010107808 */ /* 0x000fe20005800000 */
[----:B-1----:R-:W-:-:S06]  /*15110*/  FFMA.FTZ R8, R0, R111, R40 ;  /* 0x0000006f00087223 */ /* 0x002fcc0000010028 */
[----:B------:R-:W-:Y:S01]  /*15120*/  MUFU.TANH R88, R88 ;  /* 0x0000005800587308 */ /* 0x000fe20000002400 */
[----:B------:R-:W-:Y:S01]  /*15130*/  FSEL R11, R11, -INF , !P6 ;  /* 0xff8000000b0b7808 */ /* 0x000fe20007000000 */
[----:B----4-:R-:W-:-:S06]  /*15140*/  FFMA.FTZ R39, R0, R113, R39 ;  /* 0x0000007100277223 */ /* 0x010fcc0000010027 */
[----:B------:R-:W-:Y:S01]  /*15150*/  MUFU.TANH R27, R27 ;  /* 0x0000001b001b7308 */ /* 0x000fe20000002400 */
[----:B------:R-:W-:Y:S01]  /*15160*/  FSEL R6, R6, -INF , !P4 ;  /* 0xff80000006067808 */ /* 0x000fe20006000000 */
[----:B------:R-:W-:-:S06]  /*15170*/  FFMA.FTZ R42, R0, R113, R42 ;  /* 0x00000071002a7223 */ /* 0x000fcc000001002a */
[----:B------:R-:W1:Y:S01]  /*15180*/  MUFU.TANH R140, R86 ;  /* 0x00000056008c7308 */ /* 0x000e620000002400 */
[----:B------:R-:W-:Y:S01]  /*15190*/  FSEL R10, R10, -INF , !P5 ;  /* 0xff8000000a0a7808 */ /* 0x000fe20006800000 */
[----:B------:R-:W-:-:S06]  /*151a0*/  FFMA.FTZ R43, R0, R117, R43 ;  /* 0x00000075002b7223 */ /* 0x000fcc000001002b */
[----:B------:R-:W2:Y:S01]  /*151b0*/  MUFU.TANH R163, R87 ;  /* 0x0000005700a37308 */ /* 0x000ea20000002400 */
[-C--:B------:R-:W-:Y:S02]  /*151c0*/  ISETP.GE.AND P2, PT, R108, R3.reuse, PT ;  /* 0x000000036c00720c */ /* 0x080fe40003f46270 */
[----:B------:R-:W-:Y:S02]  /*151d0*/  FSEL R9, R9, -INF , !P0 ;  /* 0xff80000009097808 */ /* 0x000fe40004000000 */
[----:B------:R-:W-:Y:S02]  /*151e0*/  ISETP.GE.AND P1, PT, R134, 0x2, PT ;  /* 0x000000028600780c */ /* 0x000fe40003f26270 */
[-C--:B------:R-:W-:Y:S02]  /*151f0*/  ISETP.GE.AND P3, PT, R104, R3.reuse, PT ;  /* 0x000000036800720c */ /* 0x080fe40003f66270 */
[C---:B------:R-:W-:Y:S02]  /*15200*/  ISETP.GE.AND P6, PT, R106.reuse, R2, PT ;  /* 0x000000026a00720c */ /* 0x040fe40003fc6270 */
[----:B------:R-:W-:-:S02]  /*15210*/  ISETP.GE.AND P4, PT, R106, R3, PT ;  /* 0x000000036a00720c */ /* 0x000fc40003f86270 */
[-C--:B------:R-:W-:Y:S02]  /*15220*/  ISETP.GE.AND P5, PT, R108, R2.reuse, PT ;  /* 0x000000026c00720c */ /* 0x080fe40003fa6270 */
[-C--:B------:R-:W-:Y:S01]  /*15230*/  ISETP.GE.AND P0, PT, R110, R2.reuse, PT ;  /* 0x000000026e00720c */ /* 0x080fe20003f06270 */
[C---:B------:R-:W-:Y:S01]  /*15240*/  FFMA.FTZ R20, R0.reuse, R77, R20 ;  /* 0x0000004d00147223 */ /* 0x040fe20000010014 */
[----:B------:R-:W-:Y:S01]  /*15250*/  FSEL R167, R41, -INF , !P2 ;  /* 0xff80000029a77808 */ /* 0x000fe20005000000 */
[-C--:B---3--:R-:W-:Y:S01]  /*15260*/  FFMA.FTZ R30, R0, R119.reuse, R30 ;  /* 0x00000077001e7223 */ /* 0x088fe2000001001e */
[----:B------:R-:W-:Y:S01]  /*15270*/  FSEL R8, R8, -INF , !P3 ;  /* 0xff80000008087808 */ /* 0x000fe20005800000 */
[C---:B------:R-:W-:Y:S01]  /*15280*/  FFMA.FTZ R32, R0.reuse, R119, R32 ;  /* 0x0000007700207223 */ /* 0x040fe20000010020 */
[----:B------:R-:W-:Y:S01]  /*15290*/  FSEL R159, R39, -INF , !P6 ;  /* 0xff800000279f7808 */ /* 0x000fe20007000000 */
[-C--:B------:R-:W-:Y:S01]  /*152a0*/  FFMA.FTZ R7, R0, R121.reuse, R7 ;  /* 0x0000007900077223 */ /* 0x080fe20000010007 */
[----:B------:R-:W-:Y:S01]  /*152b0*/  FSEL R166, R42, -INF , !P4 ;  /* 0xff8000002aa67808 */ /* 0x000fe20006000000 */
[----:B------:R-:W-:Y:S01]  /*152c0*/  FFMA.FTZ R21, R0, R121, R21 ;  /* 0x0000007900157223 */ /* 0x000fe20000010015 */
[----:B------:R-:W-:Y:S01]  /*152d0*/  FSEL R162, R162, -INF , !P5 ;  /* 0xff800000a2a27808 */ /* 0x000fe20006800000 */
[----:B------:R-:W-:Y:S01]  /*152e0*/  FFMA.FTZ R26, R0, R77, R26 ;  /* 0x0000004d001a7223 */ /* 0x000fe2000001001a */
[----:B------:R-:W-:-:S02]  /*152f0*/  ISETP.GE.AND P2, PT, R76, R2, PT ;  /* 0x000000024c00720c */ /* 0x000fc40003f46270 */
[----:B------:R-:W-:Y:S02]  /*15300*/  FSEL R160, R43, -INF , !P0 ;  /* 0xff8000002ba07808 */ /* 0x000fe40004000000 */
[CC--:B------:R-:W-:Y:S02]  /*15310*/  ISETP.GE.AND P3, PT, R112.reuse, R2.reuse, PT ;  /* 0x000000027000720c */ /* 0x0c0fe40003f66270 */
[-C--:B------:R-:W-:Y:S02]  /*15320*/  ISETP.GE.AND P6, PT, R112, R3.reuse, PT ;  /* 0x000000037000720c */ /* 0x080fe40003fc6270 */
[C---:B------:R-:W-:Y:S02]  /*15330*/  ISETP.GE.AND P4, PT, R114.reuse, R2, PT ;  /* 0x000000027200720c */ /* 0x040fe40003f86270 */
[-C--:B------:R-:W-:Y:S02]  /*15340*/  ISETP.GE.AND P5, PT, R114, R3.reuse, PT ;  /* 0x000000037200720c */ /* 0x080fe40003fa6270 */
[----:B------:R-:W-:Y:S01]  /*15350*/  ISETP.GE.AND P0, PT, R76, R3, PT ;  /* 0x000000034c00720c */ /* 0x000fe20003f06270 */
[----:B-1----:R-:W-:Y:S01]  /*15360*/  FFMA.FTZ R140, R0, R123, R140 ;  /* 0x0000007b008c7223 */ /* 0x002fe2000001008c */
[----:B------:R-:W-:Y:S01]  /*15370*/  FSEL R173, R20, -INF , !P2 ;  /* 0xff80000014ad7808 */ /* 0x000fe20005000000 */
[-C--:B------:R-:W-:Y:S01]  /*15380*/  FFMA.FTZ R22, R0, R53.reuse, R118 ;  /* 0x0000003500167223 */ /* 0x080fe20000010076 */
[----:B------:R-:W-:Y:S01]  /*15390*/  FSEL R161, R30, -INF , !P3 ;  /* 0xff8000001ea17808 */ /* 0x000fe20005800000 */
[----:B------:R-:W-:Y:S01]  /*153a0*/  FFMA.FTZ R20, R0, R53, R88 ;  /* 0x0000003500147223 */ /* 0x000fe20000010058 */
[----:B------:R-:W-:Y:S01]  /*153b0*/  FSEL R174, R32, -INF , !P6 ;  /* 0xff80000020ae7808 */ /* 0x000fe20007000000 */
[CC--:B------:R-:W-:Y:S01]  /*153c0*/  FFMA.FTZ R27, R0.reuse, R29.reuse, R27 ;  /* 0x0000001d001b7223 */ /* 0x0c0fe2000001001b */
[----:B------:R-:W-:Y:S01]  /*153d0*/  FSEL R175, R7, -INF , !P4 ;  /* 0xff80000007af7808 */ /* 0x000fe20006000000 */
[----:B--2---:R-:W-:Y:S01]  /*153e0*/  FFMA.FTZ R163, R0, R29, R163 ;  /* 0x0000001d00a37223 */ /* 0x004fe200000100a3 */
[----:B------:R-:W-:-:S02]  /*153f0*/  FSEL R142, R21, -INF , !P5 ;  /* 0xff800000158e7808 */ /* 0x000fc40006800000 */
[----:B------:R-:W-:Y:S01]  /*15400*/  FSEL R141, R26, -INF , !P0 ;  /* 0xff8000001a8d7808 */ /* 0x000fe20004000000 */
[----:B------:R-:W-:Y:S01]  /*15410*/  BSSY B1, `(.L_x_3210) ;  /* 0x00000bb000017945 */ /* 0x000fe20003800000 */
[-C--:B------:R-:W-:Y:S02]  /*15420*/  ISETP.GE.AND P3, PT, R116, R3.reuse, PT ;  /* 0x000000037400720c */ /* 0x080fe40003f66270 */
[CC--:B------:R-:W-:Y:S02]  /*15430*/  ISETP.GE.AND P6, PT, R56.reuse, R2.reuse, PT ;  /* 0x000000023800720c */ /* 0x0c0fe40003fc6270 */
[-C--:B------:R-:W-:Y:S02]  /*15440*/  ISETP.GE.AND P4, PT, R56, R3.reuse, PT ;  /* 0x000000033800720c */ /* 0x080fe40003f86270 */
[C---:B------:R-:W-:Y:S02]  /*15450*/  ISETP.GE.AND P5, PT, R28.reuse, R2, PT ;  /* 0x000000021c00720c */ /* 0x040fe40003fa6270 */
[----:B------:R-:W-:-:S02]  /*15460*/  ISETP.GE.AND P2, PT, R28, R3, PT ;  /* 0x000000031c00720c */ /* 0x000fc40003f46270 */
[----:B------:R-:W-:Y:S02]  /*15470*/  ISETP.NE.U32.AND P0, PT, R224, RZ, PT ;  /* 0x000000ffe000720c */ /* 0x000fe40003f05070 */
[----:B------:R-:W-:Y:S02]  /*15480*/  IADD3 R199, R203, 0x800, RZ ;  /* 0x00000800cbc77810 */ /* 0x000fe40007ffe0ff */
[----:B------:R-:W-:Y:S02]  /*15490*/  ISETP.NE.AND.EX P0, PT, R225, RZ, PT, P0 ;  /* 0x000000ffe100720c */ /* 0x000fe40003f05300 */
        /* <DEDUP_REMOVED lines=9> */
[----:B------:R-:W-:Y:S02]  /*15530*/  IADD3 R188, R203, 0x5800, RZ ;  /* 0x00005800cbbc7810 */ /* 0x000fe40007ffe0ff */
[----:B------:R-:W-:Y:S02]  /*15540*/  FSEL R140, R140, -INF , !P3 ;  /* 0xff8000008c8c7808 */ /* 0x000fe40005800000 */
[----:B------:R-:W-:Y:S02]  /*15550*/  FSEL R22, R22, -INF , !P6 ;  /* 0xff80000016167808 */ /* 0x000fe40007000000 */
[----:B------:R-:W-:Y:S02]  /*15560*/  FSEL R20, R20, -INF , !P4 ;  /* 0xff80000014147808 */ /* 0x000fe40006000000 */
[----:B------:R-:W-:Y:S02]  /*15570*/  FSEL R170, R27, -INF , !P5 ;  /* 0xff8000001baa7808 */ /* 0x000fe40006800000 */
[----:B------:R-:W-:Y:S01]  /*15580*/  FSEL R163, R163, -INF , !P2 ;  /* 0xff800000a3a37808 */ /* 0x000fe20005000000 */
[----:B------:R-:W-:Y:S06]  /*15590*/  BAR.SYNC.DEFER_BLOCKING 0x0 ;  /* 0x0000000000007b1d */ /* 0x000fec0000010000 */
[----:B------:R-:W-:Y:S05]  /*155a0*/  @!P1 BRA `(.L_x_3211) ;  /* 0x00000a1000009947 */ /* 0x000fea0003800000 */
[----:B------:R-:W-:Y:S01]  /*155b0*/  BSSY B0, `(.L_x_3212) ;  /* 0x0000040000007945 */ /* 0x000fe20003800000 */
[----:B------:R-:W-:Y:S05]  /*155c0*/  @!P0 BRA `(.L_x_3213) ;  /* 0x000003b000008947 */ /* 0x000fea0003800000 */
[----:B------:R-:W2:Y:S01]  /*155d0*/  LD.E R31, [R12.64+0x170] ;  /* 0x000170060c1f7980 */ /* 0x000ea2000c101900 */
[----:B------:R-:W-:-:S02]  /*155e0*/  IADD3 R28, R14, -0x40, RZ ;  /* 0xffffffc00e1c7810 */ /* 0x000fc40007ffe0ff */
[----:B------:R-:W-:Y:S02]  /*155f0*/  IABS R15, R14 ;  /* 0x0000000e000f7213 */ /* 0x000fe40000000000 */
[----:B------:R-:W-:Y:S02]  /*15600*/  IABS R7, R28 ;  /* 0x0000001c00077213 */ /* 0x000fe40000000000 */
[-C--:B--2---:R-:W-:Y:S02]  /*15610*/  IABS R21, R31.reuse ;  /* 0x0000001f00157213 */ /* 0x084fe40000000000 */
[-C--:B------:R-:W-:Y:S02]  /*15620*/  IABS R26, R31.reuse ;  /* 0x0000001f001a7213 */ /* 0x080fe40000000000 */
[----:B------:R-:W1:Y:S01]  /*15630*/  I2F.RP R27, R21 ;  /* 0x00000015001b7306 */ /* 0x000e620000209400 */
[-C--:B------:R-:W-:Y:S02]  /*15640*/  LOP3.LUT R28, R28, R31.reuse, RZ, 0x3c, !PT ;  /* 0x0000001f1c1c7212 */ /* 0x080fe400078e3cff */
[----:B------:R-:W-:Y:S01]  /*15650*/  IMAD.MOV R26, RZ, RZ, -R26 ;  /* 0x000000ffff1a7224 */ /* 0x000fe200078e0a1a */
[----:B------:R-:W-:-:S04]  /*15660*/  LOP3.LUT R14, R14, R31, RZ, 0x3c, !PT ;  /* 0x0000001f0e0e7212 */ /* 0x000fc800078e3cff */
[----:B------:R-:W-:Y:S02]  /*15670*/  ISETP.GE.AND P4, PT, R14, RZ, PT ;  /* 0x000000ff0e00720c */ /* 0x000fe40003f86270 */
[----:B------:R-:W-:Y:S01]  /*15680*/  LOP3.LUT R14, RZ, R31, RZ, 0x33, !PT ;  /* 0x0000001fff0e7212 */ /* 0x000fe200078e33ff */
        /* <DEDUP_REMOVED lines=17> */
[----:B------:R-:W-:Y:S02]  /*157a0*/  ISETP.GE.AND P2, PT, R28, RZ, PT ;  /* 0x000000ff1c00720c */ /* 0x000fe40003f46270 */
[-C--:B------:R-:W-:Y:S02]  /*157b0*/  ISETP.GE.U32.AND P6, PT, R30, R21.reuse, PT ;  /* 0x000000151e00720c */ /* 0x080fe40003fc6070 */
[----:B------:R-:W-:Y:S02]  /*157c0*/  ISETP.GE.U32.AND P5, PT, R26, R21, PT ;  /* 0x000000151a00720c */ /* 0x000fe40003fa6070 */
[----:B------:R-:W-:Y:S02]  /*157d0*/  @!P3 IADD3 R27, R27, 0x1, RZ ;  /* 0x000000011b1bb810 */ /* 0x000fe40007ffe0ff */
[----:B------:R-:W-:-:S07]  /*157e0*/  ISETP.NE.AND P3, PT, R31, RZ, PT ;  /* 0x000000ff1f00720c */ /* 0x000fce0003f65270 */
[----:B------:R-:W-:Y:S02]  /*157f0*/  @P6 IADD3 R29, R29, 0x1, RZ ;  /* 0x000000011d1d6810 */ /* 0x000fe40007ffe0ff */
[----:B------:R-:W-:Y:S02]  /*15800*/  @P5 IADD3 R27, R27, 0x1, RZ ;  /* 0x000000011b1b5810 */ /* 0x000fe40007ffe0ff */
[----:B------:R-:W-:-:S03]  /*15810*/  @!P4 IADD3 R29, -R29, RZ, RZ ;  /* 0x000000ff1d1dc210 */ /* 0x000fc60007ffe1ff */
[----:B------:R-:W-:Y:S01]  /*15820*/  @!P2 IMAD.MOV R27, RZ, RZ, -R27 ;  /* 0x000000ffff1ba224 */ /* 0x000fe200078e0a1b */
[C---:B------:R-:W-:Y:S02]  /*15830*/  SEL R15, R14.reuse, R29, !P3 ;  /* 0x0000001d0e0f7207 */ /* 0x040fe40005800000 */
[----:B------:R-:W3:Y:S02]  /*15840*/  LD.E.64 R28, [R12.64+0x38] ;  /* 0x000038060c1c7980 */ /* 0x000ee4000c101b00 */
[----:B------:R-:W-:Y:S01]  /*15850*/  SEL R21, R14, R27, !P3 ;  /* 0x0000001b0e157207 */ /* 0x000fe20005800000 */
        /* <DEDUP_REMOVED lines=18> */
.L_x_3213:
[----:B------:R-:W2:Y:S02]  /*15980*/  LD.E R26, [R12.64+0x38] ;  /* 0x000038060c1a7980 */ /* 0x000ea4000c101900 */
[----:B--2---:R-:W-:-:S04]  /*15990*/  LEA R26, -R26, RZ, 0x6 ;  /* 0x000000ff1a1a7211 */ /* 0x004fc800078e31ff */
[----:B------:R-:W-:Y:S02]  /*159a0*/  SHF.R.S32.HI R14, RZ, 0x1f, R26 ;  /* 0x0000001fff0e7819 */ /* 0x000fe4000001141a */
.L_x_3214:
[----:B------:R-:W-:Y:S05]  /*159b0*/  BSYNC B0 ;  /* 0x0000000000007941 */ /* 0x000fea0003800000 */
.L_x_3212:
        /* <DEDUP_REMOVED lines=28> */
[CC--:B------:R-:W-:Y:S01]  /*15b80*/  @P6 LEA R42, P2, R7.reuse, R216.reuse, 0x1 ;  /* 0x000000d8072a6211 */ /* 0x0c0fe200078408ff */
        /* <DEDUP_REMOVED lines=67> */
.L_x_3211:
[----:B------:R-:W-:Y:S05]  /*15fc0*/  BSYNC B1 ;  /* 0x0000000000017941 */ /* 0x000fea0003800000 */
.L_x_3210:
[----:B------:R2:W3:Y:S01]  /*15fd0*/  LD.E R165, [R12.64+0xdc] ;  /* 0x0000dc060ca57980 */ /* 0x0004e2000c101900 */
[----:B------:R-:W-:-:S02]  /*15fe0*/  FMNMX.FTZ R7, R22, R23, !PT ;  /* 0x0000001716077209 */ /* 0x000fc40007810000 */
[----:B-1----:R-:W-:Y:S02]  /*15ff0*/  FMNMX.FTZ R15, R20, R19, !PT ;  /* 0x00000013140f7209 */ /* 0x002fe40007810000 */
        /* <DEDUP_REMOVED lines=18> */
[----:B--2---:R-:W-:Y:S01]  /*16120*/  FMNMX.FTZ R13, R11, R14, !PT ;  /* 0x0000000e0b0d7209 */ /* 0x004fe20007810000 */
        /* <DEDUP_REMOVED lines=35> */
[----:B------:R-:W-:Y:S02]  /*16360*/  FSETP.NEU.FTZ.AND P2, PT, R133, -INF , PT ;  /* 0xff8000008500780b */ /* 0x000fe40003f5d000 */
[----:B--2---:R-:W-:Y:S01]  /*16370*/  FMNMX.FTZ R132, R7, R132, !PT ;  /* 0x0000008407847209 */ /* 0x004fe20007810000 */
[----:B---3--:R-:W-:-:S04]  /*16380*/  FMUL.FTZ R172, R165, R133 ;  /* 0x00000085a5ac7220 */ /* 0x008fc80000410000 */
[----:B------:R-:W-:Y:S01]  /*16390*/  FMUL.FTZ R164, R165, R132 ;  /* 0x00000084a5a47220 */ /* 0x000fe20000410000 */
        /* <DEDUP_REMOVED lines=9> */
[----:B------:R-:W-:Y:S01]  /*16430*/  LDSM.16.MT88.4 R24, [R209+0xe800] ;  /* 0x00e80000d118783b */ /* 0x000fe20000004200 */
[----:B------:R-:W-:-:S02]  /*16440*/  FFMA.FTZ R157, R19, R165, -R164 ;  /* 0x000000a5139d7223 */ /* 0x000fc400000108a4 */
[-CC-:B------:R-:W-:Y:S01]  /*16450*/  FFMA.FTZ R158, R18, R165.reuse, -R164.reuse ;  /* 0x000000a5129e7223 */ /* 0x180fe200000108a4 */
[----:B------:R-:W-:Y:S01]  /*16460*/  LDSM.16.MT88.4 R20, [R210+0xc800] ;  /* 0x00c80000d214783b */ /* 0x000fe20000004200 */
[-C--:B------:R-:W-:Y:S01]  /*16470*/  FFMA.FTZ R149, R17, R165.reuse, -R164 ;  /* 0x000000a511957223 */ /* 0x080fe200000108a4 */
[----:B------:R-:W1:Y:S01]  /*16480*/  MUFU.EX2 R154, R154 ;  /* 0x0000009a009a7308 */ /* 0x000e620000000800 */
[-CC-:B------:R-:W-:Y:S02]  /*16490*/  FFMA.FTZ R146, R6, R165.reuse, -R172.reuse ;  /* 0x000000a506927223 */ /* 0x180fe400000108ac */
[-CC-:B------:R-:W-:Y:S02]  /*164a0*/  FFMA.FTZ R147, R5, R165.reuse, -R172.reuse ;  /* 0x000000a505937223 */ /* 0x180fe400000108ac */
[-CC-:B------:R-:W-:Y:S02]  /*164b0*/  FFMA.FTZ R144, R4, R165.reuse, -R172.reuse ;  /* 0x000000a504907223 */ /* 0x180fe400000108ac */
[----:B------:R-:W2:Y:S01]  /*164c0*/  LDSM.16.MT88.4 R4, [R207+0x10000] ;  /* 0x01000000cf04783b */ /* 0x000ea20000004200 */
[----:B------:R-:W-:Y:S01]  /*164d0*/  MUFU.EX2 R153, R153 ;  /* 0x0000009900997308 */ /* 0x000fe20000000800 */
[----:B------:R-:W-:-:S02]  /*164e0*/  FFMA.FTZ R151, R16, R165, -R172 ;  /* 0x000000a510977223 */ /* 0x000fc400000108ac */
[-CC-:B------:R-:W-:Y:S01]  /*164f0*/  FFMA.FTZ R152, R11, R165.reuse, -R164.reuse ;  /* 0x000000a50b987223 */ /* 0x180fe200000108a4 */
[----:B------:R-:W-:Y:S01]  /*16500*/  LDSM.16.MT88.4 R16, [R208+0xe800] ;  /* 0x00e80000d010783b */ /* 0x000fe20000004200 */
[-CC-:B------:R-:W-:Y:S02]  /*16510*/  FFMA.FTZ R145, R10, R165.reuse, -R164.reuse ;  /* 0x000000a50a917223 */ /* 0x180fe400000108a4 */
[-CC-:B------:R-:W-:Y:S01]  /*16520*/  FFMA.FTZ R150, R9, R165.reuse, -R164.reuse ;  /* 0x000000a509967223 */ /* 0x180fe200000108a4 */
[----:B------:R-:W3:Y:S01]  /*16530*/  MUFU.EX2 R148, R148 ;  /* 0x0000009400947308 */ /* 0x000ee20000000800 */
[----:B------:R-:W-:Y:S01]  /*16540*/  FFMA.FTZ R135, R8, R165, -R164 ;  /* 0x000000a508877223 */ /* 0x000fe200000108a4 */
[----:B-1----:R-:W-:Y:S01]  /*16550*/  F2FP.BF16.PACK_AB R96, R154, R155 ;  /* 0x0000009b9a60723e */ /* 0x002fe200000010ff */
[----:B------:R-:W1:Y:S01]  /*16560*/  LDSM.16.MT88.4 R8, [R210+0xe800] ;  /* 0x00e80000d208783b */ /* 0x000e620000004200 */
[-CC-:B------:R-:W-:Y:S02]  /*16570*/  FFMA.FTZ R159, R159, R165.reuse, -R172.reuse ;  /* 0x000000a59f9f7223 */ /* 0x180fe400000108ac */
[----:B------:R-:W-:-:S02]  /*16580*/  FFMA.FTZ R162, R162, R165, -R172 ;  /* 0x000000a5a2a27223 */ /* 0x000fc400000108ac */
[----:B------:R-:W-:Y:S01]  /*16590*/  MUFU.EX2 R156, R156 ;  /* 0x0000009c009c7308 */ /* 0x000fe20000000800 */
[-CC-:B------:R-:W-:Y:S02]  /*165a0*/  FFMA.FTZ R160, R160, R165.reuse, -R172.reuse ;  /* 0x000000a5a0a07223 */ /* 0x180fe400000108ac */
[-C--:B------:R-:W-:Y:S02]  /*165b0*/  FFMA.FTZ R161, R161, R165.reuse, -R172 ;  /* 0x000000a5a1a17223 */ /* 0x080fe400000108ac */
[-CC-:B------:R-:W-:Y:S02]  /*165c0*/  FFMA.FTZ R166, R166, R165.reuse, -R164.reuse ;  /* 0x000000a5a6a67223 */ /* 0x180fe400000108a4 */
[--C-:B------:R-:W-:Y:S01]  /*165d0*/  FFMA.FTZ R167, R167, R165, -R164.reuse ;  /* 0x000000a5a7a77223 */ /* 0x100fe200000108a4 */
[----:B------:R-:W4:Y:S01]  /*165e0*/  MUFU.EX2 R157, R157 ;  /* 0x0000009d009d7308 */ /* 0x000f220000000800 */
[----:B---3--:R-:W-:Y:S01]  /*165f0*/  F2FP.BF16.PACK_AB R98, R148, R153 ;  /* 0x000000999462723e */ /* 0x008fe200000010ff */
        /* <DEDUP_REMOVED lines=8> */
[----:B------:R-:W3:Y:S01]  /*16680*/  MUFU.EX2 R149, R149 ;  /* 0x0000009500957308 */ /* 0x000ee20000000800 */
[----:B----4-:R-:W-:Y:S01]  /*16690*/  F2FP.BF16.PACK_AB R97, R157, R156 ;  /* 0x0000009c9d61723e */ /* 0x010fe200000010ff */
        /* <DEDUP_REMOVED lines=8> */
[----:B---3--:R-:W-:-:S02]  /*16720*/  F2FP.BF16.PACK_AB R99, R149, R158 ;  /* 0x0000009e9563723e */ /* 0x008fc400000010ff */
        /* <DEDUP_REMOVED lines=57> */
[----:B-----5:R-:W-:Y:S01]  /*16ac0*/  F2FP.BF16.PACK_AB R7, R135, R150 ;  /* 0x000000968707723e */ /* 0x020fe200000010ff */
[----:B------:R-:W-:Y:S02]  /*16ad0*/  FADD.FTZ R147, R147, R146 ;  /* 0x0000009293937221 */ /* 0x000fe40000010000 */
[----:B------:R-:W-:Y:S02]  /*16ae0*/  FADD.FTZ R150, R150, R145 ;  /* 0x0000009196967221 */ /* 0x000fe40000010000 */
[----:B------:R-:W-:-:S02]  /*16af0*/  FADD.FTZ R144, R144, R147 ;  /* 0x0000009390907221 */ /* 0x000fc40000010000 */
        /* <DEDUP_REMOVED lines=197> */
.L_x_3217:
[----:B------:R-:W-:Y:S02]  /*17750*/  ULDC.64 UR4, c[0x0][0x118] ;  /* 0x0000460000047ab9 */ /* 0x000fe40000000a00 */
[----:B------:R-:W2:Y:S02]  /*17760*/  LD.E R8, [R230.64+0x40] ;  /* 0x00004004e6087980 */ /* 0x000ea4000c101900 */
[----:B--2---:R-:W-:-:S04]  /*17770*/  LEA R8, -R8, RZ, 0x6 ;  /* 0x000000ff08087211 */ /* 0x004fc800078e31ff */
[----:B------:R-:W-:Y:S02]  /*17780*/  SHF.R.S32.HI R4, RZ, 0x1f, R8 ;  /* 0x0000001fff047819 */ /* 0x000fe40000011408 */
.L_x_3218:
[----:B------:R-:W-:Y:S05]  /*17790*/  BSYNC B0 ;  /* 0x0000000000007941 */ /* 0x000fea0003800000 */
.L_x_3216:
        /* <DEDUP_REMOVED lines=95> */
[----:B------:R-:W3:Y:S04]  /*17d90*/  LDSM.16.M88.4 R24, [R205+0x6000] ;  /* 0x00600000cd18783b */ /* 0x000ee80000000200 */
[----:B------:R-:W1:Y:S04]  /*17da0*/  LDSM.16.M88.4 R152, [R205+0x6800] ;  /* 0x00680000cd98783b */ /* 0x000e680000000200 */
[----:B------:R-:W1:Y:S04]  /*17db0*/  LDSM.16.M88.4 R144, [R205+0x7000] ;  /* 0x00700000cd90783b */ /* 0x000e680000000200 */
[----:B--2---:R-:W-:Y:S04]  /*17dc0*/  LDSM.16.M88.4 R4, [R204] ;  /* 0x00000000cc04783b */ /* 0x004fe80000000200 */
[----:B-----5:R-:W2:Y:S04]  /*17dd0*/  LDSM.16.M88.4 R16, [R203] ;  /* 0x00000000cb10783b */ /* 0x020ea80000000200 */
[----:B----4-:R-:W4:Y:S04]  /*17de0*/  LDSM.16.M88.4 R8, [R205+0x7800] ;  /* 0x00780000cd08783b */ /* 0x010f280000000200 */
[----:B------:R-:W2:Y:S04]  /*17df0*/  LDSM.16.M88.4 R184, [R199] ;  /* 0x00000000c7b8783b */ /* 0x000ea80000000200 */
[----:B------:R-:W5:Y:S01]  /*17e00*/  LD.E R135, [R230.64+0x18c] ;  /* 0x00018c04e6877980 */ /* 0x000f62000c101900 */
[----:B------:R-:W-:Y:S01]  /*17e10*/  IMAD R239, R226, 0x40, R239 ;  /* 0x00000040e2ef7824 */ /* 0x000fe200078e02ef */
[----:B------:R-:W-:Y:S01]  /*17e20*/  ISETP.GE.AND P3, PT, R134, 0x3, PT ;  /* 0x000000038600780c */ /* 0x000fe20003f66270 */
[----:B------:R-:W-:Y:S01]  /*17e30*/  BSSY B1, `(.L_x_3219) ;  /* 0x0000202000017945 */ /* 0x000fe20003800000 */
[----:B------:R-:W-:Y:S02]  /*17e40*/  LDSM.16.M88.4 R32, [R202] ;  /* 0x00000000ca20783b */ /* 0x000fe40000000200 */
[----:B------:R-:W-:-:S02]  /*17e50*/  IADD3 R238, R239, 0x10, RZ ;  /* 0x00000010efee7810 */ /* 0x000fc40007ffe0ff */
[----:B------:R-:W2:Y:S01]  /*17e60*/  LDSM.16.M88.4 R168, [R200+0x6000] ;  /* 0x00600000c8a8783b */ /* 0x000ea20000000200 */
[C---:B------:R-:W-:Y:S02]  /*17e70*/  IADD3 R240, R239.reuse, 0x11, RZ ;  /* 0x00000011eff07810 */ /* 0x040fe40007ffe0ff */
[C---:B------:R-:W-:Y:S01]  /*17e80*/  IADD3 R244, R239.reuse, 0x18, RZ ;  /* 0x00000018eff47810 */ /* 0x040fe20007ffe0ff */
[C---:B---3--:R-:W-:Y:S01]  /*17e90*/  HMMA.16816.F32.BF16 R12, R176.reuse, R24, RZ ;  /* 0x00000018b00c723c */ /* 0x048fe200000418ff */
[----:B------:R-:W3:Y:S01]  /*17ea0*/  LDSM.16.M88.4 R136, [R198] ;  /* 0x00000000c688783b */ /* 0x000ee20000000200 */
[----:B------:R-:W-:Y:S03]  /*17eb0*/  I2F R241, R240 ;  /* 0x000000f000f17306 */ /* 0x000fe60000201400 */
[----:B-1----:R-:W1:Y:S03]  /*17ec0*/  LDSM.16.M88.4 R28, [R197] ;  /* 0x00000000c51c783b */ /* 0x002e660000000200 */
[C---:B------:R-:W-:Y:S01]  /*17ed0*/  HMMA.16816.F32.BF16 R24, R176.reuse, R26, RZ ;  /* 0x0000001ab018723c */ /* 0x040fe200000418ff */
[----:B------:R-:W1:Y:S01]  /*17ee0*/  LDSM.16.M88.4 R20, [R200+0x6800] ;  /* 0x00680000c814783b */ /* 0x000e620000000200 */
[----:B------:R-:W-:Y:S03]  /*17ef0*/  I2F R243, R244 ;  /* 0x000000f400f37306 */ /* 0x000fe60000201400 */
[----:B------:R-:W-:Y:S03]  /*17f00*/  LDSM.16.M88.4 R180, [R201] ;  /* 0x00000000c9b4783b */ /* 0x000fe60000000200 */
[C---:B------:R-:W-:Y:S01]  /*17f10*/  HMMA.16816.F32.BF16 R156, R176.reuse, R152, RZ ;  /* 0x00000098b09c723c */ /* 0x040fe200000418ff */
[----:B------:R-:W1:Y:S04]  /*17f20*/  LDSM.16.M88.4 R164, [R196] ;  /* 0x00000000c4a4783b */ /* 0x000e680000000200 */
[----:B------:R-:W-:Y:S03]  /*17f30*/  LDSM.16.M88.4 R172, [R206+0x2000] ;  /* 0x00200000ceac783b */ /* 0x000fe60000000200 */
[C---:B------:R-:W-:Y:S01]  /*17f40*/  HMMA.16816.F32.BF16 R152, R176.reuse, R154, RZ ;  /* 0x0000009ab098723c */ /* 0x040fe200000418ff */
[----:B------:R-:W-:Y:S04]  /*17f50*/  LDSM.16.M88.4 R160, [R200+0x7800] ;  /* 0x00780000c8a0783b */ /* 0x000fe80000000200 */
[----:B------:R-:W-:Y:S03]  /*17f60*/  LDSM.16.M88.4 R232, [R196+0x1800] ;  /* 0x00180000c4e8783b */ /* 0x000fe60000000200 */
[----:B------:R-:W-:Y:S01]  /*17f70*/  HMMA.16816.F32.BF16 R148, R176, R144, RZ ;  /* 0x00000090b094723c */ /* 0x000fe200000418ff */
[----:B------:R-:W0:Y:S07]  /*17f80*/  LDGDEPBAR ;  /* 0x00000000000079af */ /* 0x000e2e0000000000 */
[----:B--2---:R-:W-:Y:S08]  /*17f90*/  HMMA.16816.F32.BF16 R12, R4, R16, R12 ;  /* 0x00000010040c723c */ /* 0x004ff0000004180c */
[C---:B------:R-:W-:Y:S08]  /*17fa0*/  HMMA.16816.F32.BF16 R144, R176.reuse, R146, RZ ;  /* 0x00000092b090723c */ /* 0x040ff000000418ff */
[C---:B----4-:R-:W-:Y:S08]  /*17fb0*/  HMMA.16816.F32.BF16 R140, R176.reuse, R8, RZ ;  /* 0x00000008b08c723c */ /* 0x050ff000000418ff */
[----:B------:R-:W-:Y:S01]  /*17fc0*/  HMMA.16816.F32.BF16 R176, R176, R10, RZ ;  /* 0x0000000ab0b0723c */ /* 0x000fe200000418ff */
[----:B------:R-:W-:Y:S07]  /*17fd0*/  LDSM.16.M88.4 R8, [R205+0x8000] ;  /* 0x00800000cd08783b */ /* 0x000fee0000000200 */
[C---:B------:R-:W-:Y:S01]  /*17fe0*/  HMMA.16816.F32.BF16 R24, R4.reuse, R18, R24 ;  /* 0x000000120418723c */ /* 0x040fe20000041818 */
[----:B------:R-:W2:Y:S07]  /*17ff0*/  LDSM.16.M88.4 R16, [R200+0x7000] ;  /* 0x00700000c810783b */ /* 0x000eae0000000200 */
[C---:B------:R-:W-:Y:S08]  /*18000*/  HMMA.16816.F32.BF16 R156, R4.reuse, R184, R156 ;  /* 0x000000b8049c723c */ /* 0x040ff0000004189c */
[----:B------:R-:W-:Y:S01]  /*18010*/  HMMA.16816.F32.BF16 R152, R4, R186, R152 ;  /* 0x000000ba0498723c */ /* 0x000fe20000041898 */
[----:B------:R-:W-:Y:S07]  /*18020*/  LDSM.16.M88.4 R184, [R195] ;  /* 0x00000000c3b8783b */ /* 0x000fee0000000200 */
[----:B------:R-:W-:Y:S08]  /*18030*/  HMMA.16816.F32.BF16 R12, R32, R168, R12 ;  /* 0x000000a8200c723c */ /* 0x000ff0000004180c */
[C---:B---3--:R-:W-:Y:S08]  /*18040*/  HMMA.16816.F32.BF16 R148, R4.reuse, R136, R148 ;  /* 0x000000880494723c */ /* 0x048ff00000041894 */
[C---:B------:R-:W-:Y:S01]  /*18050*/  HMMA.16816.F32.BF16 R144, R4.reuse, R138, R144 ;  /* 0x0000008a0490723c */ /* 0x040fe20000041890 */
[----:B------:R-:W-:Y:S07]  /*18060*/  LDSM.16.M88.4 R136, [R204+0x2000] ;  /* 0x00200000cc88783b */ /* 0x000fee0000000200 */
[C---:B-1----:R-:W-:Y:S08]  /*18070*/  HMMA.16816.F32.BF16 R140, R4.reuse, R28, R140 ;  /* 0x0000001c048c723c */ /* 0x042ff0000004188c */
[----:B------:R-:W-:Y:S01]  /*18080*/  HMMA.16816.F32.BF16 R176, R4, R30, R176 ;  /* 0x0000001e04b0723c */ /* 0x000fe200000418b0 */
[----:B------:R-:W1:Y:S04]  /*18090*/  LDSM.16.M88.4 R28, [R196+0x800] ;  /* 0x00080000c41c783b */ /* 0x000e680000000200 */
[----:B------:R-:W3:Y:S03]  /*180a0*/  LDSM.16.M88.4 R4, [R196+0x1000] ;  /* 0x00100000c404783b */ /* 0x000ee60000000200 */
[C---:B------:R-:W-:Y:S01]  /*180b0*/  HMMA.16816.F32.BF16 R24, R32.reuse, R170, R24 ;  /* 0x000000aa2018723c */ /* 0x040fe20000041818 */
[----:B------:R-:W4:Y:S07]  /*180c0*/  LDSM.16.M88.4 R168, [R205+0x8800] ;  /* 0x00880000cda8783b */ /* 0x000f2e0000000200 */
[C---:B------:R-:W-:Y:S08]  /*180d0*/  HMMA.16816.F32.BF16 R156, R32.reuse, R20, R156 ;  /* 0x00000014209c723c */ /* 0x040ff0000004189c */
[----:B------:R-:W-:Y:S01]  /*180e0*/  HMMA.16816.F32.BF16 R152, R32, R22, R152 ;  /* 0x000000162098723c */ /* 0x000fe20000041898 */
[----:B------:R-:W-:Y:S07]  /*180f0*/  LDSM.16.M88.4 R20, [R202+0x2000] ;  /* 0x00200000ca14783b */ /* 0x000fee0000000200 */
[----:B------:R-:W-:Y:S08]  /*18100*/  HMMA.16816.F32.BF16 R12, R180, R164, R12 ;  /* 0x000000a4b40c723c */ /* 0x000ff0000004180c */
[C---:B--2---:R-:W-:Y:S08]  /*18110*/  HMMA.16816.F32.BF16 R148, R32.reuse, R16, R148 ;  /* 0x000000102094723c */ /* 0x044ff00000041894 */
[----:B------:R-:W-:Y:S01]  /*18120*/  HMMA.16816.F32.BF16 R144, R32, R18, R144 ;  /* 0x000000122090723c */ /* 0x000fe20000041890 */
[----:B------:R-:W-:Y:S07]  /*18130*/  LDSM.16.M88.4 R16, [R200+0x8000] ;  /* 0x00800000c810783b */ /* 0x000fee0000000200 */
[C---:B------:R-:W-:Y:S01]  /*18140*/  HMMA.16816.F32.BF16 R24, R180.reuse, R166, R24 ;  /* 0x000000a6b418723c */ /* 0x040fe20000041818 */
[----:B------:R-:W2:Y:S07]  /*18150*/  LDSM.16.M88.4 R164, [R205+0x9000] ;  /* 0x00900000cda4783b */ /* 0x000eae0000000200 */
[C---:B-1----:R-:W-:Y:S08]  /*18160*/  HMMA.16816.F32.BF16 R156, R180.reuse, R28, R156 ;  /* 0x0000001cb49c723c */ /* 0x042ff0000004189c */
[----:B------:R-:W-:Y:S01]  /*18170*/  HMMA.16816.F32.BF16 R152, R180, R30, R152 ;  /* 0x0000001eb498723c */ /* 0x000fe20000041898 */
[----:B------:R-:W-:Y:S07]  /*18180*/  LDSM.16.M88.4 R28, [R193] ;  /* 0x00000000c11c783b */ /* 0x000fee0000000200 */
[----:B------:R-:W-:Y:S08]  /*18190*/  HMMA.16816.F32.BF16 R12, R172, R8, R12 ;  /* 0x00000008ac0c723c */ /* 0x000ff0000004180c */
[C---:B------:R-:W-:Y:S08]  /*181a0*/  HMMA.16816.F32.BF16 R140, R32.reuse, R160, R140 ;  /* 0x000000a0208c723c */ /* 0x040ff0000004188c */
[----:B------:R-:W-:Y:S01]  /*181b0*/  HMMA.16816.F32.BF16 R176, R32, R162, R176 ;  /* 0x000000a220b0723c */ /* 0x000fe200000418b0 */
[----:B------:R-:W1:Y:S04]  /*181c0*/  LDSM.16.M88.4 R32, [R194] ;  /* 0x00000000c220783b */ /* 0x000e680000000200 */
[----:B------:R-:W1:Y:S03]  /*181d0*/  LDSM.16.M88.4 R160, [R205+0x9800] ;  /* 0x00980000cda0783b */ /* 0x000e660000000200 */
[C---:B---3--:R-:W-:Y:S08]  /*181e0*/  HMMA.16816.F32.BF16 R148, R180.reuse, R4, R148 ;  /* 0x00000004b494723c */ /* 0x048ff00000041894 */
[----:B------:R-:W-:Y:S01]  /*181f0*/  HMMA.16816.F32.BF16 R144, R180, R6, R144 ;  /* 0x00000006b490723c */ /* 0x000fe20000041890 */
[----:B------:R-:W-:Y:S07]  /*18200*/  LDSM.16.M88.4 R4, [R196+0x2000] ;  /* 0x00200000c404783b */ /* 0x000fee0000000200 */
[C---:B------:R-:W-:Y:S01]  /*18210*/  HMMA.16816.F32.BF16 R24, R172.reuse, R10, R24 ;  /* 0x0000000aac18723c */ /* 0x040fe20000041818 */
[----:B------:R-:W-:Y:S07]  /*18220*/  LDSM.16.M88.4 R8, [R201+0x2000] ;  /* 0x00200000c908783b */ /* 0x000fee0000000200 */
[C---:B----4-:R-:W-:Y:S08]  /*18230*/  HMMA.16816.F32.BF16 R156, R172.reuse, R168, R156 ;  /* 0x000000a8ac9c723c */ /* 0x050ff0000004189c */
[----:B------:R-:W-:Y:S01]  /*18240*/  HMMA.16816.F32.BF16 R152, R172, R170, R152 ;  /* 0x000000aaac98723c */ /* 0x000fe20000041898 */
[----:B------:R-:W-:Y:S07]  /*18250*/  LDSM.16.M88.4 R168, [R192] ;  /* 0x00000000c0a8783b */ /* 0x000fee0000000200 */
[----:B------:R-:W-:Y:S08]  /*18260*/  HMMA.16816.F32.BF16 R12, R136, R184, R12 ;  /* 0x000000b8880c723c */ /* 0x000ff0000004180c */
[C---:B------:R-:W-:Y:S07]  /*18270*/  HMMA.16816.F32.BF16 R140, R180.reuse, R232, R140 ;  /* 0x000000e8b48c723c */ /* 0x040fee000004188c */
[----:B------:R-:W-:Y:S01]  /*18280*/  IADD3 R232, R239, 0x8, RZ ;  /* 0x00000008efe87810 */ /* 0x000fe20007ffe0ff */
[----:B------:R-:W-:Y:S01]  /*18290*/  HMMA.16816.F32.BF16 R176, R180, R234, R176 ;  /* 0x000000eab4b0723c */ /* 0x000fe200000418b0 */
[----:B------:R-:W-:Y:S01]  /*182a0*/  LDSM.16.M88.4 R180, [R206+0x4000] ;  /* 0x00400000ceb4783b */ /* 0x000fe20000000200 */
[----:B------:R-:W-:Y:S01]  /*182b0*/  I2F R235, R238 ;  /* 0x000000ee00eb7306 */ /* 0x000fe20000201400 */
[----:B------:R-:W-:-:S04]  /*182c0*/  ISETP.GE.AND P5, PT, R232, R2, PT ;  /* 0x00000002e800720c */ /* 0x000fc80003fa6270 */
[C---:B------:R-:W-:Y:S01]  /*182d0*/  IADD3 R234, R239.reuse, 0x9, RZ ;  /* 0x00000009efea7810 */ /* 0x040fe20007ffe0ff */
[C---:B--2---:R-:W-:Y:S03]  /*182e0*/  HMMA.16816.F32.BF16 R148, R172.reuse, R164, R148 ;  /* 0x000000a4ac94723c */ /* 0x044fe60000041894 */
[----:B------:R-:W-:Y:S05]  /*182f0*/  I2F R233, R234 ;  /* 0x000000ea00e97306 */ /* 0x000fea0000201400 */
[----:B------:R-:W-:Y:S01]  /*18300*/  HMMA.16816.F32.BF16 R144, R172, R166, R144 ;  /* 0x000000a6ac90723c */ /* 0x000fe20000041890 */
[----:B------:R-:W2:Y:S07]  /*18310*/  LDSM.16.M88.4 R164, [R200+0x8800] ;  /* 0x00880000c8a4783b */ /* 0x000eae0000000200 */
[C---:B------:R-:W-:Y:S01]  /*18320*/  HMMA.16816.F32.BF16 R184, R136.reuse, R186, R24 ;  /* 0x000000ba88b8723c */ /* 0x040fe20000041818 */
[----:B------:R-:W-:Y:S07]  /*18330*/  LDSM.16.M88.4 R24, [R205+0xa000] ;  /* 0x00a00000cd18783b */ /* 0x000fee0000000200 */
[C---:B-1----:R-:W-:Y:S08]  /*18340*/  HMMA.16816.F32.BF16 R156, R136.reuse, R32, R156 ;  /* 0x00000020889c723c */ /* 0x042ff0000004189c */
[----:B------:R-:W-:Y:S01]  /*18350*/  HMMA.16816.F32.BF16 R152, R136, R34, R152 ;  /* 0x000000228898723c */ /* 0x000fe20000041898 */
[----:B------:R-:W-:Y:S07]  /*18360*/  LDSM.16.M88.4 R32, [R200+0x9000] ;  /* 0x00900000c820783b */ /* 0x000fee0000000200 */
[----:B------:R-:W-:Y:S08]  /*18370*/  HMMA.16816.F32.BF16 R12, R20, R16, R12 ;  /* 0x00000010140c723c */ /* 0x000ff0000004180c */
[C---:B------:R-:W-:Y:S08]  /*18380*/  HMMA.16816.F32.BF16 R140, R172.reuse, R160, R140 ;  /* 0x000000a0ac8c723c */ /* 0x040ff0000004188c */
[----:B------:R-:W-:Y:S01]  /*18390*/  HMMA.16816.F32.BF16 R176, R172, R162, R176 ;  /* 0x000000a2acb0723c */ /* 0x000fe200000418b0 */
[----:B------:R-:W-:Y:S04]  /*183a0*/  LDSM.16.M88.4 R160, [R204+0x4000] ;  /* 0x00400000cca0783b */ /* 0x000fe80000000200 */
[----:B------:R-:W-:Y:S03]  /*183b0*/  LDSM.16.M88.4 R172, [R201+0x4000] ;  /* 0x00400000c9ac783b */ /* 0x000fe60000000200 */
[C---:B------:R-:W-:Y:S08]  /*183c0*/  HMMA.16816.F32.BF16 R148, R136.reuse, R28, R148 ;  /* 0x0000001c8894723c */ /* 0x040ff00000041894 */
[----:B------:R-:W-:Y:S01]  /*183d0*/  HMMA.16816.F32.BF16 R144, R136, R30, R144 ;  /* 0x0000001e8890723c */ /* 0x000fe20000041890 */
[----:B------:R-:W1:Y:S07]  /*183e0*/  LDSM.16.M88.4 R28, [R196+0x2800] ;  /* 0x00280000c41c783b */ /* 0x000e6e0000000200 */
[C---:B------:R-:W-:Y:S01]  /*183f0*/  HMMA.16816.F32.BF16 R184, R20.reuse, R18, R184 ;  /* 0x0000001214b8723c */ /* 0x040fe200000418b8 */
[----:B------:R-:W-:Y:S07]  /*18400*/  LDSM.16.M88.4 R16, [R191] ;  /* 0x00000000bf10783b */ /* 0x000fee0000000200 */
[C---:B--2---:R-:W-:Y:S08]  /*18410*/  HMMA.16816.F32.BF16 R156, R20.reuse, R164, R156 ;  /* 0x000000a4149c723c */ /* 0x044ff0000004189c */
[----:B------:R-:W-:Y:S01]  /*18420*/  HMMA.16816.F32.BF16 R152, R20, R166, R152 ;  /* 0x000000a61498723c */ /* 0x000fe20000041898 */
[----:B------:R-:W-:Y:S07]  /*18430*/  LDSM.16.M88.4 R164, [R196+0x3000] ;  /* 0x00300000c4a4783b */ /* 0x000fee0000000200 */
[----:B------:R-:W-:Y:S08]  /*18440*/  HMMA.16816.F32.BF16 R12, R8, R4, R12 ;  /* 0x00000004080c723c */ /* 0x000ff0000004180c */
[C---:B------:R-:W-:Y:S08]  /*18450*/  HMMA.16816.F32.BF16 R140, R136.reuse, R168, R140 ;  /* 0x000000a8888c723c */ /* 0x040ff0000004188c */
[----:B------:R-:W-:Y:S01]  /*18460*/  HMMA.16816.F32.BF16 R176, R136, R170, R176 ;  /* 0x000000aa88b0723c */ /* 0x000fe200000418b0 */
[----:B------:R-:W2:Y:S04]  /*18470*/  LDSM.16.M88.4 R136, [R205+0xa800] ;  /* 0x00a80000cd88783b */ /* 0x000ea80000000200 */
[----:B------:R-:W-:Y:S03]  /*18480*/  LDSM.16.M88.4 R168, [R202+0x4000] ;  /* 0x00400000caa8783b */ /* 0x000fe60000000200 */
        /* <DEDUP_REMOVED lines=8> */
[----:B------:R-:W1:Y:S07]  /*18510*/  LDSM.16.M88.4 R32, [R190] ;  /* 0x00000000be20783b */ /* 0x000e6e0000000200 */
[C---:B------:R-:W-:Y:S01]  /*18520*/  HMMA.16816.F32.BF16 R184, R180.reuse, R26, R184 ;  /* 0x0000001ab4b8723c */ /* 0x040fe200000418b8 */
[----:B------:R-:W-:Y:S07]  /*18530*/  LDSM.16.M88.4 R24, [R196+0x4000] ;  /* 0x00400000c418783b */ /* 0x000fee0000000200 */
[C---:B--2---:R-:W-:Y:S08]  /*18540*/  HMMA.16816.F32.BF16 R156, R180.reuse, R136, R156 ;  /* 0x00000088b49c723c */ /* 0x044ff0000004189c */
[----:B------:R-:W-:Y:S01]  /*18550*/  HMMA.16816.F32.BF16 R152, R180, R138, R152 ;  /* 0x0000008ab498723c */ /* 0x000fe20000041898 */
[----:B------:R-:W-:Y:S06]  /*18560*/  I2F R139, R239 ;  /* 0x000000ef008b7306 */ /* 0x000fec0000201400 */
[----:B------:R-:W-:Y:S01]  /*18570*/  IADD3 R138, R239, 0x1, RZ ;  /* 0x00000001ef8a7810 */ /* 0x000fe20007ffe0ff */
[----:B------:R-:W-:Y:S03]  /*18580*/  HMMA.16816.F32.BF16 R12, R160, R16, R12 ;  /* 0x00000010a00c723c */ /* 0x000fe6000004180c */
[----:B------:R-:W-:Y:S01]  /*18590*/  I2F R137, R138 ;  /* 0x0000008a00897306 */ /* 0x000fe20000201400 */
[----:B------:R-:W-:-:S02]  /*185a0*/  ISETP.GE.AND P6, PT, R138, R2, PT ;  /* 0x000000028a00720c */ /* 0x000fc40003fc6270 */
[----:B------:R-:W-:Y:S02]  /*185b0*/  ISETP.GE.AND P4, PT, R138, R3, PT ;  /* 0x000000038a00720c */ /* 0x000fe40003f86270 */
[C---:B------:R-:W-:Y:S01]  /*185c0*/  HMMA.16816.F32.BF16 R184, R160.reuse, R18, R184 ;  /* 0x00000012a0b8723c */ /* 0x040fe200000418b8 */
[----:B------:R-:W2:Y:S07]  /*185d0*/  LDSM.16.M88.4 R16, [R200+0xa800] ;  /* 0x00a80000c810783b */ /* 0x000eae0000000200 */
[C---:B-1----:R-:W-:Y:S08]  /*185e0*/  HMMA.16816.F32.BF16 R156, R160.reuse, R32, R156 ;  /* 0x00000020a09c723c */ /* 0x042ff0000004189c */
[----:B------:R-:W-:Y:S01]  /*185f0*/  HMMA.16816.F32.BF16 R152, R160, R34, R152 ;  /* 0x00000022a098723c */ /* 0x000fe20000041898 */
[----:B------:R-:W1:Y:S07]  /*18600*/  LDSM.16.M88.4 R32, [R200+0x9800] ;  /* 0x00980000c820783b */ /* 0x000e6e0000000200 */
[C---:B------:R-:W-:Y:S08]  /*18610*/  HMMA.16816.F32.BF16 R12, R168.reuse, R4, R12 ;  /* 0x00000004a80c723c */ /* 0x040ff0000004180c */
[----:B------:R-:W-:Y:S01]  /*18620*/  HMMA.16816.F32.BF16 R184, R168, R6, R184 ;  /* 0x00000006a8b8723c */ /* 0x000fe200000418b8 */
[----:B------:R-:W-:Y:S07]  /*18630*/  LDSM.16.M88.4 R4, [R196+0x4800] ;  /* 0x00480000c404783b */ /* 0x000fee0000000200 */
[----:B------:R-:W-:Y:S01]  /*18640*/  HMMA.16816.F32.BF16 R148, R8, R164, R148 ;  /* 0x000000a40894723c */ /* 0x000fe20000041894 */
[----:B------:R-:W-:Y:S07]  /*18650*/  I2F R165, R232 ;  /* 0x000000e800a57306 */ /* 0x000fee0000201400 */
[C---:B--2---:R-:W-:Y:S08]  /*18660*/  HMMA.16816.F32.BF16 R156, R168.reuse, R16, R156 ;  /* 0x00000010a89c723c */ /* 0x044ff0000004189c */
[----:B------:R-:W-:Y:S01]  /*18670*/  HMMA.16816.F32.BF16 R152, R168, R18, R152 ;  /* 0x00000012a898723c */ /* 0x000fe20000041898 */
[----:B------:R-:W2:Y:S07]  /*18680*/  LDSM.16.M88.4 R16, [R196+0x3800] ;  /* 0x00380000c410783b */ /* 0x000eae0000000200 */
[C---:B-1----:R-:W-:Y:S08]  /*18690*/  HMMA.16816.F32.BF16 R140, R20.reuse, R32, R140 ;  /* 0x00000020148c723c */ /* 0x042ff0000004188c */
[----:B------:R-:W-:Y:S01]  /*186a0*/  HMMA.16816.F32.BF16 R176, R20, R34, R176 ;  /* 0x0000002214b0723c */ /* 0x000fe200000418b0 */
[----:B------:R-:W1:Y:S07]  /*186b0*/  LDSM.16.M88.4 R20, [R205+0xb800] ;  /* 0x00b80000cd14783b */ /* 0x000e6e0000000200 */
[----:B------:R-:W-:Y:S08]  /*186c0*/  HMMA.16816.F32.BF16 R144, R8, R166, R144 ;  /* 0x000000a60890723c */ /* 0x000ff00000041890 */
[C---:B------:R-:W-:Y:S08]  /*186d0*/  HMMA.16816.F32.BF16 R12, R172.reuse, R24, R12 ;  /* 0x00000018ac0c723c */ /* 0x040ff0000004180c */
[----:B------:R-:W-:Y:S01]  /*186e0*/  HMMA.16816.F32.BF16 R184, R172, R26, R184 ;  /* 0x0000001aacb8723c */ /* 0x000fe200000418b8 */
[----:B------:R-:W3:Y:S07]  /*186f0*/  LDSM.16.M88.4 R24, [R189] ;  /* 0x00000000bd18783b */ /* 0x000eee0000000200 */
[----:B--2---:R-:W-:Y:S08]  /*18700*/  HMMA.16816.F32.BF16 R140, R8, R16, R140 ;  /* 0x00000010088c723c */ /* 0x004ff0000004188c */
[----:B------:R-:W-:Y:S01]  /*18710*/  HMMA.16816.F32.BF16 R148, R180, R28, R148 ;  /* 0x0000001cb494723c */ /* 0x000fe20000041894 */
[----:B-----5:R-:W-:-:S02]  /*18720*/  FMUL.FTZ R12, R12, R135 ;  /* 0x000000870c0c7220 */ /* 0x020fc40000410000 */
[-C--:B------:R-:W-:Y:S02]  /*18730*/  FMUL.FTZ R13, R13, R135.reuse ;  /* 0x000000870d0d7220 */ /* 0x080fe40000410000 */
[-C--:B------:R-:W-:Y:S01]  /*18740*/  FMUL.FTZ R14, R14, R135.reuse ;  /* 0x000000870e0e7220 */ /* 0x080fe20000410000 */
[----:B------:R-:W-:Y:S01]  /*18750*/  MUFU.TANH R136, R12 ;  /* 0x0000000c00887308 */ /* 0x000fe20000002400 */
[-C--:B------:R-:W-:Y:S01]  /*18760*/  FMUL.FTZ R245, R15, R135.reuse ;  /* 0x000000870ff57220 */ /* 0x080fe20000410000 */
[----:B------:R-:W-:Y:S01]  /*18770*/  HMMA.16816.F32.BF16 R144, R180, R30, R144 ;  /* 0x0000001eb490723c */ /* 0x000fe20000041890 */
[----:B------:R-:W2:Y:S01]  /*18780*/  LDSM.16.M88.4 R28, [R188] ;  /* 0x00000000bc1c783b */ /* 0x000ea20000000200 */
[-C--:B------:R-:W-:Y:S02]  /*18790*/  FMUL.FTZ R34, R186, R135.reuse ;  /* 0x00000087ba227220 */ /* 0x080fe40000410000 */
[-C--:B------:R-:W-:Y:S02]  /*187a0*/  FMUL.FTZ R184, R184, R135.reuse ;  /* 0x00000087b8b87220 */ /* 0x080fe40000410000 */
[----:B------:R-:W-:Y:S01]  /*187b0*/  MUFU.TANH R242, R13 ;  /* 0x0000000d00f27308 */ /* 0x000fe20000002400 */
[-C--:B------:R-:W-:Y:S01]  /*187c0*/  FMUL.FTZ R33, R185, R135.reuse ;  /* 0x00000087b9217220 */ /* 0x080fe20000410000 */
[----:B------:R-:W-:Y:S01]  /*187d0*/  HMMA.16816.F32.BF16 R176, R8, R18, R176 ;  /* 0x0000001208b0723c */ /* 0x000fe200000418b0 */
[----:B------:R-:W-:Y:S05]  /*187e0*/  LDSM.16.M88.4 R8, [R200+0xb800] ;  /* 0x00b80000c808783b */ /* 0x000fea0000000200 */
[----:B------:R4:W-:Y:S01]  /*187f0*/  MUFU.TANH R164, R14 ;  /* 0x0000000e00a47308 */ /* 0x0009e20000002400 */
[----:B------:R-:W-:Y:S01]  /*18800*/  IADD3 R18, R239, 0x29, RZ ;  /* 0x00000029ef127810 */ /* 0x000fe20007ffe0ff */
[----:B-1----:R-:W-:Y:S06]  /*18810*/  HMMA.16816.F32.BF16 R140, R180, R20, R140 ;  /* 0x00000014b48c723c */ /* 0x002fec000004188c */
[----:B------:R-:W-:Y:S02]  /*18820*/  MUFU.TANH R32, R184 ;  /* 0x000000b800207308 */ /* 0x000fe40000002400 */
[C---:B---3--:R-:W-:Y:S01]  /*18830*/  HMMA.16816.F32.BF16 R148, R160.reuse, R24, R148 ;  /* 0x00000018a094723c */ /* 0x048fe20000041894 */
[----:B----4-:R-:W1:Y:S06]  /*18840*/  LDSM.16.M88.4 R12, [R200+0xb000] ;  /* 0x00b00000c80c783b */ /* 0x010e6c0000000200 */
[----:B------:R-:W-:Y:S01]  /*18850*/  FMUL.FTZ R24, R187, R135 ;  /* 0x00000087bb187220 */ /* 0x000fe20000410000 */
[----:B------:R-:W-:Y:S01]  /*18860*/  HMMA.16816.F32.BF16 R144, R160, R26, R144 ;  /* 0x0000001aa090723c */ /* 0x000fe20000041890 */
[----:B------:R-:W3:Y:S07]  /*18870*/  MUFU.TANH R34, R34 ;  /* 0x0000002200227308 */ /* 0x000eee0000002400 */
[----:B------:R-:W-:Y:S01]  /*18880*/  HMMA.16816.F32.BF16 R176, R180, R22, R176 ;  /* 0x00000016b4b0723c */ /* 0x000fe200000418b0 */
[----:B------:R-:W-:Y:S06]  /*18890*/  MUFU.TANH R245, R245 ;  /* 0x000000f500f57308 */ /* 0x000fec0000002400 */
[----:B------:R-:W-:Y:S01]  /*188a0*/  IADD3 R180, R239, 0x38, RZ ;  /* 0x00000038efb47810 */ /* 0x000fe20007ffe0ff */
[----:B------:R-:W-:Y:S01]  /*188b0*/  HMMA.16816.F32.BF16 R156, R172, R4, R156 ;  /* 0x00000004ac9c723c */ /* 0x000fe2000004189c */
[----:B------:R-:W4:Y:S01]  /*188c0*/  MUFU.TANH R24, R24 ;  /* 0x0000001800187308 */ /* 0x000f220000002400 */
[----:B---3--:R-:W-:-:S06]  /*188d0*/  FFMA.FTZ R34, R0, R165, R34 ;  /* 0x000000a500227223 */ /* 0x008fcc0000010022 */
[----:B------:R-:W-:Y:S01]  /*188e0*/  HMMA.16816.F32.BF16 R152, R172, R6, R152 ;  /* 0x00000006ac98723c */ /* 0x000fe20000041898 */
[----:B------:R-:W3:Y:S01]  /*188f0*/  LDSM.16.M88.4 R4, [R196+0x5000] ;  /* 0x00500000c404783b */ /* 0x000ee20000000200 */
[----:B------:R-:W5:Y:S06]  /*18900*/  MUFU.TANH R33, R33 ;  /* 0x0000002100217308 */ /* 0x000f6c0000002400 */
[----:B--2---:R-:W-:Y:S01]  /*18910*/  HMMA.16816.F32.BF16 R140, R160, R28, R140 ;  /* 0x0000001ca08c723c */ /* 0x004fe2000004188c */
[----:B----4-:R-:W-:Y:S01]  /*18920*/  FFMA.FTZ R24, R0, R233, R24 ;  /* 0x000000e900187223 */ /* 0x010fe20000010018 */
[----:B------:R-:W-:Y:S05]  /*18930*/  I2F R19, R18 ;  /* 0x0000001200137306 */ /* 0x000fea0000201400 */
[----:B------:R-:W-:Y:S01]  /*18940*/  IADD3 R28, R239, 0x31, RZ ;  /* 0x00000031ef1c7810 */ /* 0x000fe20007ffe0ff */
[----:B-1----:R-:W-:Y:S01]  /*18950*/  HMMA.16816.F32.BF16 R148, R168, R12, R148 ;  /* 0x0000000ca894723c */ /* 0x002fe20000041894 */
[-C--:B------:R-:W-:Y:S01]  /*18960*/  FMUL.FTZ R25, R156, R135.reuse ;  /* 0x000000879c197220 */ /* 0x080fe20000410000 */
[----:B------:R-:W-:Y:S01]  /*18970*/  I2F R181, R180 ;  /* 0x000000b400b57306 */ /* 0x000fe20000201400 */
[----:B------:R-:W-:-:S02]  /*18980*/  FMUL.FTZ R156, R157, R135 ;  /* 0x000000879d9c7220 */ /* 0x000fc40000410000 */
[-C--:B------:R-:W-:Y:S01]  /*18990*/  FMUL.FTZ R157, R159, R135.reuse ;  /* 0x000000879f9d7220 */ /* 0x080fe20000410000 */
[----:B------:R-:W-:Y:S01]  /*189a0*/  IADD3 R159, R239, 0x19, RZ ;  /* 0x00000019ef9f7810 */ /* 0x000fe20007ffe0ff */
[-C--:B------:R-:W-:Y:S01]  /*189b0*/  FMUL.FTZ R158, R158, R135.reuse ;  /* 0x000000879e9e7220 */ /* 0x080fe20000410000 */
[----:B------:R-:W-:Y:S01]  /*189c0*/  HMMA.16816.F32.BF16 R144, R168, R14, R144 ;  /* 0x0000000ea890723c */ /* 0x000fe20000041890 */
[----:B------:R-:W1:Y:S01]  /*189d0*/  LDSM.16.M88.4 R12, [R196+0x5800] ;  /* 0x00580000c40c783b */ /* 0x000e620000000200 */
[----:B------:R-:W2:Y:S01]  /*189e0*/  MUFU.TANH R25, R25 ;  /* 0x0000001900197308 */ /* 0x000ea20000002400 */
[----:B------:R-:W-:Y:S01]  /*189f0*/  FMUL.FTZ R166, R152, R135 ;  /* 0x0000008798a67220 */ /* 0x000fe20000410000 */
[----:B------:R-:W-:-:S04]  /*18a00*/  DEPBAR.LE SB0, 0x0 ;  /* 0x000080000000791a */ /* 0x000fc80000000000 */
[----:B------:R-:W-:Y:S01]  /*18a10*/  HMMA.16816.F32.BF16 R176, R160, R30, R176 ;  /* 0x0000001ea0b0723c */ /* 0x000fe200000418b0 */
[-C--:B------:R-:W-:Y:S01]  /*18a20*/  FMUL.FTZ R152, R153, R135.reuse ;  /* 0x0000008799987220 */ /* 0x080fe20000410000 */
[----:B------:R-:W4:Y:S01]  /*18a30*/  MUFU.TANH R156, R156 ;  /* 0x0000009c009c7308 */ /* 0x000f220000002400 */
[-C--:B------:R-:W-:Y:S01]  /*18a40*/  FMUL.FTZ R16, R154, R135.reuse ;  /* 0x000000879a107220 */ /* 0x080fe20000410000 */
[----:B------:R-:W-:Y:S01]  /*18a50*/  IADD3 R154, R239, 0x28, RZ ;  /* 0x00000028ef9a7810 */ /* 0x000fe20007ffe0ff */
[----:B------:R-:W-:Y:S01]  /*18a60*/  FMUL.FTZ R167, R155, R135 ;  /* 0x000000879ba77220 */ /* 0x000fe20000410000 */
[----:B------:R-:W-:Y:S01]  /*18a70*/  IADD3 R153, R239, 0x21, RZ ;  /* 0x00000021ef997810 */ /* 0x000fe20007ffe0ff */
[C---:B------:R-:W-:Y:S01]  /*18a80*/  FFMA.FTZ R30, R0.reuse, R165, R32 ;  /* 0x000000a5001e7223 */ /* 0x040fe20000010020 */
[----:B------:R-:W-:Y:S01]  /*18a90*/  HMMA.16816.F32.BF16 R140, R168, R8, R140 ;  /* 0x00000008a88c723c */ /* 0x000fe2000004188c */
[C---:B-----5:R-:W-:Y:S01]  /*18aa0*/  FFMA.FTZ R33, R0.reuse, R233, R33 ;  /* 0x000000e900217223 */ /* 0x060fe20000010021 */
[----:B------:R-:W5:Y:S01]  /*18ab0*/  MUFU.TANH R157, R157 ;  /* 0x0000009d009d7308 */ /* 0x000f620000002400 */
[----:B--2---:R-:W-:Y:S01]  /*18ac0*/  FFMA.FTZ R25, R0, R235, R25 ;  /* 0x000000eb00197223 */ /* 0x004fe20000010019 */
[----:B------:R-:W-:-:S02]  /*18ad0*/  FSEL R30, R30, -INF , !P5 ;  /* 0xff8000001e1e7808 */ /* 0x000fc40006800000 */
[----:B------:R-:W-:Y:S01]  /*18ae0*/  ISETP.GE.AND P5, PT, R234, R3, PT ;  /* 0x00000003ea00720c */ /* 0x000fe20003fa6270 */
[CC--:B------:R-:W-:Y:S01]  /*18af0*/  FFMA.FTZ R9, R0.reuse, R137.reuse, R242 ;  /* 0x0000008900097223 */ /* 0x0c0fe200000100f2 */
[----:B---3--:R-:W-:Y:S01]  /*18b00*/  HMMA.16816.F32.BF16 R148, R172, R4, R148 ;  /* 0x00000004ac94723c */ /* 0x008fe20000041894 */
[C---:B------:R-:W-:Y:S01]  /*18b10*/  FFMA.FTZ R8, R0.reuse, R137, R245 ;  /* 0x0000008900087223 */ /* 0x040fe200000100f5 */
[----:B------:R-:W2:Y:S01]  /*18b20*/  MUFU.TANH R158, R158 ;  /* 0x0000009e009e7308 */ /* 0x000ea20000002400 */
[----:B----4-:R-:W-:Y:S01]  /*18b30*/  FFMA.FTZ R26, R0, R241, R156 ;  /* 0x000000f1001a7223 */ /* 0x010fe2000001009c */
[----:B------:R-:W-:Y:S02]  /*18b40*/  FSEL R9, R9, -INF , !P6 ;  /* 0xff80000009097808 */ /* 0x000fe40007000000 */
[----:B------:R-:W-:Y:S02]  /*18b50*/  ISETP.GE.AND P6, PT, R232, R3, PT ;  /* 0x00000003e800720c */ /* 0x000fe40003fc6270 */
[----:B------:R-:W-:Y:S01]  /*18b60*/  HMMA.16816.F32.BF16 R176, R168, R10, R176 ;  /* 0x0000000aa8b0723c */ /* 0x000fe200000418b0 */
[----:B------:R-:W-:Y:S01]  /*18b70*/  IADD3 R4, R239, 0x20, RZ ;  /* 0x00000020ef047810 */ /* 0x000fe20007ffe0ff */
[----:B------:R-:W-:Y:S01]  /*18b80*/  I2F R35, R159 ;  /* 0x0000009f00237306 */ /* 0x000fe20000201400 */
[----:B------:R-:W-:Y:S01]  /*18b90*/  FSEL R8, R8, -INF , !P4 ;  /* 0xff80000008087808 */ /* 0x000fe20006000000 */
[----:B-----5:R-:W-:Y:S01]  /*18ba0*/  FFMA.FTZ R22, R0, R241, R157 ;  /* 0x000000f100167223 */ /* 0x020fe2000001009d */
[----:B------:R-:W-:-:S02]  /*18bb0*/  ISETP.GE.AND P4, PT, R234, R2, PT ;  /* 0x00000002ea00720c */ /* 0x000fc40003f86270 */
[----:B------:R-:W-:Y:S01]  /*18bc0*/  FSEL R10, R24, -INF , !P5 ;  /* 0xff800000180a7808 */ /* 0x000fe20006800000 */
[C---:B------:R-:W-:Y:S01]  /*18bd0*/  HMMA.16816.F32.BF16 R144, R172.reuse, R6, R144 ;  /* 0x00000006ac90723c */ /* 0x040fe20000041890 */
[-C--:B------:R-:W-:Y:S01]  /*18be0*/  ISETP.GE.AND P5, PT, R240, R2.reuse, PT ;  /* 0x00000002f000720c */ /* 0x080fe20003fa6270 */
[----:B------:R-:W3:Y:S01]  /*18bf0*/  MUFU.TANH R152, R152 ;  /* 0x0000009800987308 */ /* 0x000ee20000002400 */
[----:B--2---:R-:W-:Y:S02]  /*18c00*/  FFMA.FTZ R23, R0, R235, R158 ;  /* 0x000000eb00177223 */ /* 0x004fe4000001009e */
[----:B------:R-:W-:Y:S01]  /*18c10*/  FSEL R26, R26, -INF , !P5 ;  /* 0xff8000001a1a7808 */ /* 0x000fe20006800000 */
[----:B------:R-:W-:Y:S01]  /*18c20*/  IMAD.MOV.U32 R168, RZ, RZ, R236 ;  /* 0x000000ffffa87224 */ /* 0x000fe200078e00ec */
[----:B------:R-:W-:Y:S01]  /*18c30*/  ISETP.GE.AND P5, PT, R244, R3, PT ;  /* 0x00000003f400720c */ /* 0x000fe20003fa6270 */
[C---:B-1----:R-:W-:Y:S01]  /*18c40*/  HMMA.16816.F32.BF16 R140, R172.reuse, R12, R140 ;  /* 0x0000000cac8c723c */ /* 0x042fe2000004188c */
[-C--:B------:R-:W-:Y:S01]  /*18c50*/  FMUL.FTZ R20, R148, R135.reuse ;  /* 0x0000008794147220 */ /* 0x080fe20000410000 */
[----:B------:R-:W1:Y:S01]  /*18c60*/  MUFU.TANH R16, R16 ;  /* 0x0000001000107308 */ /* 0x000e620000002400 */
[-C--:B------:R-:W-:Y:S01]  /*18c70*/  FMUL.FTZ R150, R150, R135.reuse ;  /* 0x0000008796967220 */ /* 0x080fe20000410000 */
[----:B------:R-:W-:Y:S01]  /*18c80*/  IADD3 R148, R239, 0x30, RZ ;  /* 0x00000030ef947810 */ /* 0x000fe20007ffe0ff */
[-C--:B------:R-:W-:Y:S01]  /*18c90*/  FMUL.FTZ R149, R149, R135.reuse ;  /* 0x0000008795957220 */ /* 0x080fe20000410000 */
[----:B------:R-:W-:Y:S01]  /*18ca0*/  IADD3 R6, R239, 0x39, RZ ;  /* 0x00000039ef067810 */ /* 0x000fe20007ffe0ff */
[----:B------:R-:W-:Y:S01]  /*18cb0*/  FMUL.FTZ R31, R151, R135 ;  /* 0x00000087971f7220 */ /* 0x000fe20000410000 */
[----:B------:R-:W-:Y:S01]  /*18cc0*/  HMMA.16816.F32.BF16 R176, R172, R14, R176 ;  /* 0x0000000eacb0723c */ /* 0x000fe200000418b0 */
[----:B------:R-:W-:Y:S01]  /*18cd0*/  FSEL R12, R34, -INF , !P6 ;  /* 0xff800000220c7808 */ /* 0x000fe20007000000 */
[----:B------:R-:W2:Y:S01]  /*18ce0*/  MUFU.TANH R166, R166 ;  /* 0x000000a600a67308 */ /* 0x000ea20000002400 */
[-C--:B------:R-:W-:Y:S01]  /*18cf0*/  ISETP.GE.AND P6, PT, R238, R2.reuse, PT ;  /* 0x00000002ee00720c */ /* 0x080fe20003fc6270 */
[----:B---3--:R-:W-:Y:S01]  /*18d00*/  FFMA.FTZ R24, R0, R35, R152 ;  /* 0x0000002300187223 */ /* 0x008fe20000010098 */
[----:B------:R-:W-:Y:S01]  /*18d10*/  FSEL R13, R33, -INF , !P4 ;  /* 0xff800000210d7808 */ /* 0x000fe20006000000 */
[----:B------:R-:W-:Y:S01]  /*18d20*/  IMAD.MOV.U32 R169, RZ, RZ, R237 ;  /* 0x000000ffffa97224 */ /* 0x000fe200078e00ed */
[----:B------:R-:W-:Y:S01]  /*18d30*/  FSEL R27, R25, -INF , !P6 ;  /* 0xff800000191b7808 */ /* 0x000fe20007000000 */
[----:B------:R-:W-:Y:S01]  /*18d40*/  FMUL.FTZ R11, R146, R135 ;  /* 0x00000087920b7220 */ /* 0x000fe20000410000 */
[----:B------:R-:W-:Y:S01]  /*18d50*/  ISETP.GE.AND P6, PT, R240, R3, PT ;  /* 0x00000003f000720c */ /* 0x000fe20003fc6270 */
[----:B------:R3:W-:Y:S01]  /*18d60*/  I2F R5, R4 ;  /* 0x0000000400057306 */ /* 0x0007e20000201400 */
[----:B------:R-:W-:Y:S01]  /*18d70*/  FMUL.FTZ R32, R144, R135 ;  /* 0x0000008790207220 */ /* 0x000fe20000410000 */
[----:B------:R-:W-:Y:S01]  /*18d80*/  ISETP.GE.AND P4, PT, R238, R3, PT ;  /* 0x00000003ee00720c */ /* 0x000fe20003f86270 */
[----:B-1----:R-:W-:Y:S01]  /*18d90*/  FFMA.FTZ R16, R0, R243, R16 ;  /* 0x000000f300107223 */ /* 0x002fe20000010010 */
[----:B------:R-:W-:Y:S01]  /*18da0*/  FSEL R22, R22, -INF , !P6 ;  /* 0xff80000016167808 */ /* 0x000fe20007000000 */
[-C--:B------:R-:W-:Y:S01]  /*18db0*/  FMUL.FTZ R34, R147, R135.reuse ;  /* 0x0000008793227220 */ /* 0x080fe20000410000 */
[-C--:B------:R-:W-:Y:S01]  /*18dc0*/  ISETP.GE.AND P6, PT, R159, R2.reuse, PT ;  /* 0x000000029f00720c */ /* 0x080fe20003fc6270 */
[-C--:B------:R-:W-:Y:S01]  /*18dd0*/  FMUL.FTZ R137, R140, R135.reuse ;  /* 0x000000878c897220 */ /* 0x080fe20000410000 */
[----:B------:R-:W1:Y:S01]  /*18de0*/  MUFU.TANH R20, R20 ;  /* 0x0000001400147308 */ /* 0x000e620000002400 */
[-C--:B------:R-:W-:Y:S01]  /*18df0*/  FMUL.FTZ R14, R141, R135.reuse ;  /* 0x000000878d0e7220 */ /* 0x080fe20000410000 */
[----:B------:R-:W-:Y:S01]  /*18e00*/  FSEL R23, R23, -INF , !P4 ;  /* 0xff80000017177808 */ /* 0x000fe20006000000 */
[----:B------:R-:W-:Y:S01]  /*18e10*/  FMUL.FTZ R145, R145, R135 ;  /* 0x0000008791917220 */ /* 0x000fe20000410000 */
[----:B------:R-:W-:Y:S01]  /*18e20*/  FSEL R21, R16, -INF , !P5 ;  /* 0xff80000010157808 */ /* 0x000fe20006800000 */
[----:B--2---:R-:W-:Y:S01]  /*18e30*/  FFMA.FTZ R25, R0, R243, R166 ;  /* 0x000000f300197223 */ /* 0x004fe200000100a6 */
[----:B------:R-:W-:Y:S01]  /*18e40*/  FSEL R24, R24, -INF , !P6 ;  /* 0xff80000018187808 */ /* 0x000fe20007000000 */
[-C--:B------:R-:W-:Y:S01]  /*18e50*/  FMUL.FTZ R15, R178, R135.reuse ;  /* 0x00000087b20f7220 */ /* 0x080fe20000410000 */
[----:B------:R-:W2:Y:S01]  /*18e60*/  MUFU.TANH R134, R150 ;  /* 0x0000009600867308 */ /* 0x000ea20000002400 */
[-C--:B------:R-:W-:Y:S01]  /*18e70*/  ISETP.GE.AND P4, PT, R244, R2.reuse, PT ;  /* 0x00000002f400720c */ /* 0x080fe20003f86270 */
[-C--:B------:R-:W-:Y:S01]  /*18e80*/  FMUL.FTZ R179, R179, R135.reuse ;  /* 0x00000087b3b37220 */ /* 0x080fe20000410000 */
[C---:B------:R-:W-:Y:S01]  /*18e90*/  ISETP.GE.AND P5, PT, R4.reuse, R2, PT ;  /* 0x000000020400720c */ /* 0x040fe20003fa6270 */
[----:B------:R-:W-:Y:S01]  /*18ea0*/  FMUL.FTZ R177, R177, R135 ;  /* 0x00000087b1b17220 */ /* 0x000fe20000410000 */
[----:B------:R-:W-:Y:S01]  /*18eb0*/  ISETP.GE.AND P6, PT, R4, R3, PT ;  /* 0x000000030400720c */ /* 0x000fe20003fc6270 */
[----:B---3--:R-:W-:Y:S01]  /*18ec0*/  FMUL.FTZ R4, R142, R135 ;  /* 0x000000878e047220 */ /* 0x008fe20000410000 */
[----:B------:R-:W-:Y:S01]  /*18ed0*/  FSEL R25, R25, -INF , !P4 ;  /* 0xff80000019197808 */ /* 0x000fe20006000000 */
[----:B------:R-:W3:Y:S01]  /*18ee0*/  MUFU.TANH R167, R167 ;  /* 0x000000a700a77308 */ /* 0x000ee20000002400 */
[----:B-1----:R-:W-:Y:S01]  /*18ef0*/  FFMA.FTZ R173, R0, R5, R20 ;  /* 0x0000000500ad7223 */ /* 0x002fe20000010014 */
[----:B------:R-:W-:-:S04]  /*18f00*/  ISETP.GE.AND P4, PT, R159, R3, PT ;  /* 0x000000039f00720c */ /* 0x000fc80003f86270 */
[----:B------:R-:W-:Y:S02]  /*18f10*/  FSEL R173, R173, -INF , !P5 ;  /* 0xff800000adad7808 */ /* 0x000fe40006800000 */
[----:B------:R-:W-:Y:S01]  /*18f20*/  I2F R155, R154 ;  /* 0x0000009a009b7306 */ /* 0x000fe20000201400 */
[----:B--2---:R-:W-:Y:S01]  /*18f30*/  FFMA.FTZ R134, R0, R5, R134 ;  /* 0x0000000500867223 */ /* 0x004fe20000010086 */
[----:B------:R-:W-:Y:S01]  /*18f40*/  ISETP.GE.AND P5, PT, R153, R3, PT ;  /* 0x000000039900720c */ /* 0x000fe20003fa6270 */
[----:B------:R-:W-:-:S03]  /*18f50*/  FMUL.FTZ R5, R143, R135 ;  /* 0x000000878f057220 */ /* 0x000fc60000410000 */
[----:B------:R-:W-:Y:S02]  /*18f60*/  FSEL R170, R134, -INF , !P6 ;  /* 0xff80000086aa7808 */ /* 0x000fe40007000000 */
[----:B------:R-:W1:Y:S01]  /*18f70*/  MUFU.TANH R11, R11 ;  /* 0x0000000b000b7308 */ /* 0x000e620000002400 */
[----:B---3--:R-:W-:Y:S01]  /*18f80*/  FFMA.FTZ R167, R0, R35, R167 ;  /* 0x0000002300a77223 */ /* 0x008fe200000100a7 */
[----:B------:R-:W-:-:S04]  /*18f90*/  ISETP.GE.AND P6, PT, R154, R2, PT ;  /* 0x000000029a00720c */ /* 0x000fc80003fc6270 */
[----:B------:R-:W-:Y:S02]  /*18fa0*/  FSEL R20, R167, -INF , !P4 ;  /* 0xff800000a7147808 */ /* 0x000fe40006000000 */
[----:B------:R-:W-:Y:S01]  /*18fb0*/  I2F R17, R153 ;  /* 0x0000009900117306 */ /* 0x000fe20000201400 */
[----:B------:R-:W-:-:S07]  /*18fc0*/  ISETP.GE.AND P4, PT, R153, R2, PT ;  /* 0x000000029900720c */ /* 0x000fce0003f86270 */
[----:B------:R-:W2:Y:S01]  /*18fd0*/  MUFU.TANH R149, R149 ;  /* 0x0000009500957308 */ /* 0x000ea20000002400 */
[----:B-1----:R-:W-:Y:S02]  /*18fe0*/  FFMA.FTZ R166, R0, R155, R11 ;  /* 0x0000009b00a67223 */ /* 0x002fe4000001000b */
[----:B------:R-:W-:-:S05]  /*18ff0*/  FMUL.FTZ R11, R176, R135 ;  /* 0x00000087b00b7220 */ /* 0x000fca0000410000 */
[----:B------:R-:W1:Y:S08]  /*19000*/  MUFU.TANH R32, R32 ;  /* 0x0000002000207308 */ /* 0x000e700000002400 */
[----:B------:R-:W3:Y:S01]  /*19010*/  MUFU.TANH R31, R31 ;  /* 0x0000001f001f7308 */ /* 0x000ee20000002400 */
[----:B--2---:R-:W-:-:S05]  /*19020*/  FFMA.FTZ R149, R0, R17, R149 ;  /* 0x0000001100957223 */ /* 0x004fca0000010095 */
[----:B------:R-:W-:Y:S02]  /*19030*/  FSEL R174, R149, -INF , !P4 ;  /* 0xff80000095ae7808 */ /* 0x000fe40006000000 */
[----:B------:R-:W2:Y:S01]  /*19040*/  MUFU.TANH R34, R34 ;  /* 0x0000002200227308 */ /* 0x000ea20000002400 */
[----:B-1----:R-:W-:Y:S01]  /*19050*/  FFMA.FTZ R32, R0, R155, R32 ;  /* 0x0000009b00207223 */ /* 0x002fe20000010020 */
[----:B------:R-:W-:-:S04]  /*19060*/  ISETP.GE.AND P4, PT, R154, R3, PT ;  /* 0x000000039a00720c */ /* 0x000fc80003f86270 */
[----:B------:R-:W-:Y:S02]  /*19070*/  FSEL R172, R32, -INF , !P6 ;  /* 0xff80000020ac7808 */ /* 0x000fe40007000000 */
[----:B------:R-:W1:Y:S01]  /*19080*/  MUFU.TANH R33, R145 ;  /* 0x0000009100217308 */ /* 0x000e620000002400 */
[----:B---3--:R-:W-:Y:S01]  /*19090*/  FFMA.FTZ R31, R0, R17, R31 ;  /* 0x00000011001f7223 */ /* 0x008fe2000001001f */
[----:B------:R-:W-:Y:S02]  /*190a0*/  ISETP.GE.AND P6, PT, R18, R3, PT ;  /* 0x000000031200720c */ /* 0x000fe40003fc6270 */
[----:B------:R-:W-:Y:S02]  /*190b0*/  FSEL R166, R166, -INF , !P4 ;  /* 0xff800000a6a67808 */ /* 0x000fe40006000000 */
[----:B------:R-:W-:Y:S02]  /*190c0*/  FSEL R167, R31, -INF , !P5 ;  /* 0xff8000001fa77808 */ /* 0x000fe40006800000 */
[----:B------:R-:W-:Y:S01]  /*190d0*/  I2F R185, R148 ;  /* 0x0000009400b97306 */ /* 0x000fe20000201400 */
[----:B--2---:R-:W-:Y:S01]  /*190e0*/  FFMA.FTZ R34, R0, R19, R34 ;  /* 0x0000001300227223 */ /* 0x004fe20000010022 */
[----:B------:R-:W-:-:S02]  /*190f0*/  ISETP.GE.AND P5, PT, R18, R2, PT ;  /* 0x000000021200720c */ /* 0x000fc40003fa6270 */
[-C--:B------:R-:W-:Y:S02]  /*19100*/  ISETP.GE.AND P4, PT, R148, R2.reuse, PT ;  /* 0x000000029400720c */ /* 0x080fe40003f86270 */
[----:B------:R-:W-:Y:S02]  /*19110*/  FSEL R165, R34, -INF , !P6 ;  /* 0xff80000022a57808 */ /* 0x000fe40007000000 */
[----:B------:R-:W-:Y:S01]  /*19120*/  I2F R29, R28 ;  /* 0x0000001c001d7306 */ /* 0x000fe20000201400 */
[----:B-1----:R-:W-:Y:S01]  /*19130*/  FFMA.FTZ R33, R0, R19, R33 ;  /* 0x0000001300217223 */ /* 0x002fe20000010021 */
[----:B------:R-:W-:-:S04]  /*19140*/  ISETP.GE.AND P6, PT, R28, R2, PT ;  /* 0x000000021c00720c */ /* 0x000fc80003fc6270 */
[----:B------:R-:W-:Y:S02]  /*19150*/  FSEL R171, R33, -INF , !P5 ;  /* 0xff80000021ab7808 */ /* 0x000fe40006800000 */
[----:B------:R-:W1:Y:S01]  /*19160*/  MUFU.TANH R137, R137 ;  /* 0x0000008900897308 */ /* 0x000e620000002400 */
[----:B------:R-:W-:-:S07]  /*19170*/  ISETP.GE.AND P5, PT, R148, R3, PT ;  /* 0x000000039400720c */ /* 0x000fce0003fa6270 */
[----:B------:R-:W2:Y:S08]  /*19180*/  MUFU.TANH R14, R14 ;  /* 0x0000000e000e7308 */ /* 0x000eb00000002400 */
[----:B------:R-:W3:Y:S01]  /*19190*/  MUFU.TANH R4, R4 ;  /* 0x0000000400047308 */ /* 0x000ee20000002400 */
[----:B-1----:R-:W-:-:S05]  /*191a0*/  FFMA.FTZ R137, R0, R185, R137 ;  /* 0x000000b900897223 */ /* 0x002fca0000010089 */
[----:B------:R-:W-:Y:S02]  /*191b0*/  FSEL R156, R137, -INF , !P4 ;  /* 0xff800000899c7808 */ /* 0x000fe40006000000 */
[----:B------:R-:W1:Y:S01]  /*191c0*/  MUFU.TANH R5, R5 ;  /* 0x0000000500057308 */ /* 0x000e620000002400 */
[----:B--2---:R-:W-:Y:S01]  /*191d0*/  FFMA.FTZ R154, R0, R29, R14 ;  /* 0x0000001d009a7223 */ /* 0x004fe2000001000e */
[----:B------:R-:W-:-:S04]  /*191e0*/  ISETP.GE.AND P4, PT, R28, R3, PT ;  /* 0x000000031c00720c */ /* 0x000fc80003f86270 */
[----:B------:R-:W-:Y:S02]  /*191f0*/  FSEL R154, R154, -INF , !P6 ;  /* 0xff8000009a9a7808 */ /* 0x000fe40007000000 */
[----:B------:R-:W2:Y:S01]  /*19200*/  MUFU.TANH R15, R15 ;  /* 0x0000000f000f7308 */ /* 0x000ea20000002400 */
[----:B---3--:R-:W-:Y:S01]  /*19210*/  FFMA.FTZ R4, R0, R185, R4 ;  /* 0x000000b900047223 */ /* 0x008fe20000010004 */
[----:B------:R-:W-:-:S04]  /*19220*/  ISETP.GE.AND P6, PT, R180, R3, PT ;  /* 0x00000003b400720c */ /* 0x000fc80003fc6270 */
[----:B------:R-:W-:Y:S01]  /*19230*/  FSEL R138, R4, -INF , !P5 ;  /* 0xff800000048a7808 */ /* 0x000fe20006800000 */
[C---:B------:R-:W-:Y:S01]  /*19240*/  FFMA.FTZ R4, R0.reuse, R139, R136 ;  /* 0x0000008b00047223 */ /* 0x040fe20000010088 */
[----:B------:R-:W3:Y:S01]  /*19250*/  MUFU.TANH R11, R11 ;  /* 0x0000000b000b7308 */ /* 0x000ee20000002400 */
[----:B-1----:R-:W-:Y:S01]  /*19260*/  FFMA.FTZ R5, R0, R29, R5 ;  /* 0x0000001d00057223 */ /* 0x002fe20000010005 */
[----:B------:R-:W-:Y:S01]  /*19270*/  BAR.SYNC.DEFER_BLOCKING 0x0 ;  /* 0x0000000000007b1d */ /* 0x000fe20000010000 */
[----:B------:R-:W-:-:S03]  /*19280*/  ISETP.GE.AND P5, PT, R180, R2, PT ;  /* 0x00000002b400720c */ /* 0x000fc60003fa6270 */
[----:B------:R-:W-:Y:S02]  /*19290*/  FSEL R137, R5, -INF , !P4 ;  /* 0xff80000005897808 */ /* 0x000fe40006000000 */
[----:B------:R-:W-:Y:S01]  /*192a0*/  I2F R7, R6 ;  /* 0x0000000600077306 */ /* 0x000fe20000201400 */
[----:B--2---:R-:W-:Y:S01]  /*192b0*/  FFMA.FTZ R15, R0, R181, R15 ;  /* 0x000000b5000f7223 */ /* 0x004fe2000001000f */
[----:B------:R-:W-:-:S04]  /*192c0*/  ISETP.GE.AND P4, PT, R239, R2, PT ;  /* 0x00000002ef00720c */ /* 0x000fc80003f86270 */
[----:B------:R-:W-:Y:S02]  /*192d0*/  FSEL R136, R15, -INF , !P6 ;  /* 0xff8000000f887808 */ /* 0x000fe40007000000 */
[----:B------:R-:W1:Y:S01]  /*192e0*/  MUFU.TANH R14, R177 ;  /* 0x000000b1000e7308 */ /* 0x000e620000002400 */
[----:B---3--:R-:W-:Y:S01]  /*192f0*/  FFMA.FTZ R11, R0, R181, R11 ;  /* 0x000000b5000b7223 */ /* 0x008fe2000001000b */
[----:B------:R-:W-:Y:S02]  /*19300*/  ISETP.GE.AND P6, PT, R6, R2, PT ;  /* 0x000000020600720c */ /* 0x000fe40003fc6270 */
[----:B------:R-:W-:Y:S02]  /*19310*/  FSEL R2, R4, -INF , !P4 ;  /* 0xff80000004027808 */ /* 0x000fe40006000000 */
[----:B------:R-:W-:Y:S02]  /*19320*/  FSEL R153, R11, -INF , !P5 ;  /* 0xff8000000b997808 */ /* 0x000fe40006800000 */
[----:B------:R-:W2:Y:S01]  /*19330*/  MUFU.TANH R179, R179 ;  /* 0x000000b300b37308 */ /* 0x000ea20000002400 */
[----:B------:R-:W-:-:S02]  /*19340*/  ISETP.GE.AND P5, PT, R239, R3, PT ;  /* 0x00000003ef00720c */ /* 0x000fc40003fa6270 */
[----:B------:R-:W-:Y:S01]  /*19350*/  ISETP.GE.AND P4, PT, R6, R3, PT ;  /* 0x000000030600720c */ /* 0x000fe20003f86270 */
[C---:B------:R-:W-:Y:S02]  /*19360*/  FFMA.FTZ R3, R0.reuse, R139, R164 ;  /* 0x0000008b00037223 */ /* 0x040fe400000100a4 */
[----:B-1----:R-:W-:-:S03]  /*19370*/  FFMA.FTZ R14, R0, R7, R14 ;  /* 0x00000007000e7223 */ /* 0x002fc6000001000e */
[----:B------:R-:W-:Y:S02]  /*19380*/  FSEL R3, R3, -INF , !P5 ;  /* 0xff80000003037808 */ /* 0x000fe40006800000 */
[----:B------:R-:W-:Y:S01]  /*19390*/  FSEL R139, R14, -INF , !P6 ;  /* 0xff8000000e8b7808 */ /* 0x000fe20007000000 */
[----:B--2---:R-:W-:-:S05]  /*193a0*/  FFMA.FTZ R150, R0, R7, R179 ;  /* 0x0000000700967223 */ /* 0x004fca00000100b3 */
        /* <DEDUP_REMOVED lines=65> */
.L_x_3222:
[----:B------:R-:W-:Y:S02]  /*197c0*/  ULDC.64 UR4, c[0x0][0x118] ;  /* 0x0000460000047ab9 */ /* 0x000fe40000000a00 */
[----:B------:R-:W2:Y:S02]  /*197d0*/  LD.E R14, [R230.64+0x38] ;  /* 0x00003804e60e7980 */ /* 0x000ea4000c101900 */
[----:B--2---:R-:W-:-:S04]  /*197e0*/  LEA R14, -R14, RZ, 0x6 ;  /* 0x000000ff0e0e7211 */ /* 0x004fc800078e31ff */
[----:B------:R-:W-:Y:S02]  /*197f0*/  SHF.R.S32.HI R11, RZ, 0x1f, R14 ;  /* 0x0000001fff0b7819 */ /* 0x000fe4000001140e */
.L_x_3223:
[----:B------:R-:W-:Y:S05]  /*19800*/  BSYNC B0 ;  /* 0x0000000000007941 */ /* 0x000fea0003800000 */
.L_x_3221:
        /* <DEDUP_REMOVED lines=100> */
.L_x_3220:
[----:B------:R-:W-:Y:S05]  /*19e50*/  BSYNC B1 ;  /* 0x0000000000017941 */ /* 0x000fea0003800000 */
.L_x_3219:
        /* <DEDUP_REMOVED lines=57> */
[-CC-:B------:R-:W-:Y:S01]  /*1a1f0*/  FFMA.FTZ R144, R2, R152.reuse, -R155.reuse ;  /* 0x0000009802907223 */ /* 0x180fe2000001089b */
[----:B------:R-:W1:Y:S01]  /*1a200*/  MUFU.EX2 R149, R149 ;  /* 0x0000009500957308 */ /* 0x000e620000000800 */
[-C--:B------:R-:W-:Y:S02]  /*1a210*/  FFMA.FTZ R141, R13, R152.reuse, -R155 ;  /* 0x000000980d8d7223 */ /* 0x080fe4000001089b */
[-CC-:B------:R-:W-:Y:S02]  /*1a220*/  FFMA.FTZ R2, R12, R152.reuse, -R151.reuse ;  /* 0x000000980c027223 */ /* 0x180fe40000010897 */
[----:B------:R-:W2:Y:S01]  /*1a230*/  LDSM.16.MT88.4 R12, [R209+0xc000] ;  /* 0x00c00000d10c783b */ /* 0x000ea20000004200 */
[-C--:B------:R-:W-:Y:S02]  /*1a240*/  FFMA.FTZ R140, R3, R152.reuse, -R151 ;  /* 0x00000098038c7223 */ /* 0x080fe40000010897 */
[-CC-:B------:R-:W-:Y:S01]  /*1a250*/  FFMA.FTZ R143, R9, R152.reuse, -R155.reuse ;  /* 0x00000098098f7223 */ /* 0x180fe2000001089b */
[----:B------:R-:W-:Y:S01]  /*1a260*/  MUFU.EX2 R144, R144 ;  /* 0x0000009000907308 */ /* 0x000fe20000000800 */
[----:B------:R-:W-:-:S02]  /*1a270*/  FFMA.FTZ R142, R30, R152, -R155 ;  /* 0x000000981e8e7223 */ /* 0x000fc4000001089b */
[-CC-:B------:R-:W-:Y:S01]  /*1a280*/  FFMA.FTZ R3, R8, R152.reuse, -R151.reuse ;  /* 0x0000009808037223 */ /* 0x180fe20000010897 */
[----:B------:R-:W-:Y:S01]  /*1a290*/  LDSM.16.MT88.4 R28, [R207+0xc800] ;  /* 0x00c80000cf1c783b */ /* 0x000fe20000004200 */
[----:B------:R-:W-:Y:S02]  /*1a2a0*/  FFMA.FTZ R147, R10, R152, -R151 ;  /* 0x000000980a937223 */ /* 0x000fe40000010897 */
[-C--:B-1----:R-:W-:Y:S01]  /*1a2b0*/  FMUL.FTZ R120, R120, R149.reuse ;  /* 0x0000009578787220 */ /* 0x082fe20000410000 */
[----:B------:R-:W1:Y:S01]  /*1a2c0*/  MUFU.EX2 R143, R143 ;  /* 0x0000008f008f7308 */ /* 0x000e620000000800 */
[----:B------:R-:W3:Y:S01]  /*1a2d0*/  LDSM.16.MT88.4 R8, [R208+0xc000] ;  /* 0x00c00000d008783b */ /* 0x000ee20000004200 */
        /* <DEDUP_REMOVED lines=33> */
[----:B------:R-:W1:Y:S01]  /*1a4f0*/  MUFU.EX2 R148, R148 ;  /* 0x0000009400947308 */ /* 0x000e620000000800 */
[-C--:B------:R-:W-:Y:S02]  /*1a500*/  FMUL.FTZ R61, R61, R149.reuse ;  /* 0x000000953d3d7220 */ /* 0x080fe40000410000 */
[-C--:B------:R-:W-:Y:S02]  /*1a510*/  FMUL.FTZ R64, R64, R149.reuse ;  /* 0x0000009540407220 */ /* 0x080fe40000410000 */
[-C--:B------:R-:W-:Y:S02]  /*1a520*/  FMUL.FTZ R65, R65, R149.reuse ;  /* 0x0000009541417220 */ /* 0x080fe40000410000 */
[-C--:B------:R-:W-:Y:S01]  /*1a530*/  FMUL.FTZ R52, R52, R149.reuse ;  /* 0x0000009534347220 */ /* 0x080fe20000410000 */
[----:B----4-:R-:W-:Y:S01]  /*1a540*/  F2FP.BF16.PACK_AB R7, R147, R2 ;  /* 0x000000029307723e */ /* 0x010fe200000010ff */
[----:B------:R-:W-:-:S02]  /*1a550*/  FMUL.FTZ R53, R53, R149 ;  /* 0x0000009535357220 */ /* 0x000fc40000410000 */
[-C--:B------:R-:W-:Y:S02]  /*1a560*/  FMUL.FTZ R56, R56, R149.reuse ;  /* 0x0000009538387220 */ /* 0x080fe40000410000 */
[-C--:B------:R-:W-:Y:S02]  /*1a570*/  FMUL.FTZ R57, R57, R149.reuse ;  /* 0x0000009539397220 */ /* 0x080fe40000410000 */
[----:B------:R-:W-:Y:S02]  /*1a580*/  FMUL.FTZ R68, R68, R149 ;  /* 0x0000009544447220 */ /* 0x000fe40000410000 */
[-C--:B-1----:R-:W-:Y:S02]  /*1a590*/  FMUL.FTZ R122, R122, R148.reuse ;  /* 0x000000947a7a7220 */ /* 0x082fe40000410000 */
        /* <DEDUP_REMOVED lines=142> */
[----:B----4-:R-:W-:Y:S02]  /*1ae80*/  F2FP.BF16.PACK_AB R4, R158, R157 ;  /* 0x0000009d9e04723e */ /* 0x010fe400000010ff */
[----:B-----5:R-:W-:Y:S01]  /*1ae90*/  F2FP.BF16.PACK_AB R5, R164, R161 ;  /* 0x000000a1a405723e */ /* 0x020fe200000010ff */
[----:B------:R-:W-:Y:S01]  /*1aea0*/  MUFU.EX2 R170, R170 ;  /* 0x000000aa00aa7308 */ /* 0x000fe20000000800 */
[----:B------:R-:W-:-:S02]  /*1aeb0*/  F2FP.BF16.PACK_AB R6, R160, R159 ;  /* 0x0000009fa006723e */ /* 0x000fc400000010ff */
[----:B-1----:R-:W-:-:S05]  /*1aec0*/  F2FP.BF16.PACK_AB R7, R163, R162 ;  /* 0x000000a2a307723e */ /* 0x002fca00000010ff */
[----:B------:R-:W1:Y:S02]  /*1aed0*/  MUFU.EX2 R167, R167 ;  /* 0x000000a700a77308 */ /* 0x000e640000000800 */
[C---:B------:R-:W-:Y:S06]  /*1aee0*/  HMMA.16816.F32.BF16 R128, R4.reuse, R12, R128 ;  /* 0x0000000c0480723c */ /* 0x040fec0000041880 */
[----:B------:R-:W-:Y:S02]  /*1aef0*/  MUFU.EX2 R166, R166 ;  /* 0x000000a600a67308 */ /* 0x000fe40000000800 */
[C---:B------:R-:W-:Y:S01]  /*1af00*/  HMMA.16816.F32.BF16 R124, R4.reuse, R14, R124 ;  /* 0x0000000e047c723c */ /* 0x040fe2000004187c */
[----:B------:R-:W3:Y:S05]  /*1af10*/  LDSM.16.MT88.4 R12, [R210+0x10800] ;  /* 0x01080000d20c783b */ /* 0x000eea0000004200 */
        /* <DEDUP_REMOVED lines=42> */
[----:B------:R-:W-:-:S02]  /*1b1c0*/  F2FP.BF16.PACK_AB R4, R174, R173 ;  /* 0x000000adae04723e */ /* 0x000fc400000010ff */
[----:B------:R-:W-:Y:S02]  /*1b1d0*/  F2FP.BF16.PACK_AB R5, R167, R170 ;  /* 0x000000aaa705723e */ /* 0x000fe400000010ff */
[----:B------:R-:W-:Y:S02]  /*1b1e0*/  F2FP.BF16.PACK_AB R6, R171, R172 ;  /* 0x000000acab06723e */ /* 0x000fe400000010ff */
[----:B----4-:R-:W-:-:S07]  /*1b1f0*/  F2FP.BF16.PACK_AB R7, R165, R166 ;  /* 0x000000a6a507723e */ /* 0x010fce00000010ff */
[C---:B---3--:R-:W-:Y:S08]  /*1b200*/  HMMA.16816.F32.BF16 R128, R4.reuse, R12, R128 ;  /* 0x0000000c0480723c */ /* 0x048ff00000041880 */
        /* <DEDUP_REMOVED lines=28> */
[----:B------:R-:W4:Y:S07]  /*1b3d0*/  LDSM.16.MT88.4 R24, [R210+0xf800] ;  /* 0x00f80000d218783b */ /* 0x000f2e0000004200 */
        /* <DEDUP_REMOVED lines=9> */
[----:B------:R-:W-:-:S07]  /*1b470*/  F2FP.BF16.PACK_AB R7, R150, R177 ;  /* 0x000000b19607723e */ /* 0x000fce00000010ff */
[C---:B---3--:R-:W-:Y:S08]  /*1b480*/  HMMA.16816.F32.BF16 R128, R4.reuse, R8, R128 ;  /* 0x000000080480723c */ /* 0x048ff00000041880 */
        /* <DEDUP_REMOVED lines=9> */
[C---:B--2---:R-:W-:Y:S07]  /*1b520*/  HMMA.16816.F32.BF16 R76, R4.reuse, R8, R76 ;  /* 0x00000008044c723c */ /* 0x044fee000004184c */
[----:B------:R-:W-:Y:S01]  /*1b530*/  FADD.FTZ R8, R2, R3 ;  /* 0x0000000302087221 */ /* 0x000fe20000010000 */
[----:B------:R-:W-:Y:S01]  /*1b540*/  HMMA.16816.F32.BF16 R116, R4, R138, R116 ;  /* 0x0000008a0474723c */ /* 0x000fe20000041874 */
[----:B------:R-:W-:-:S02]  /*1b550*/  FADD.FTZ R2, R141, R142 ;  /* 0x0000008e8d027221 */ /* 0x000fc40000010000 */
[----:B------:R-:W-:Y:S02]  /*1b560*/  FADD.FTZ R8, R147, R8 ;  /* 0x0000000893087221 */ /* 0x000fe40000010000 */
[----:B------:R-:W-:Y:S02]  /*1b570*/  FADD.FTZ R157, R157, R2 ;  /* 0x000000029d9d7221 */ /* 0x000fe40000010000 */
[----:B------:R-:W-:Y:S01]  /*1b580*/  FADD.FTZ R3, R161, R8 ;  /* 0x00000008a1037221 */ /* 0x000fe20000010000 */
[----:B------:R-:W-:Y:S01]  /*1b590*/  HMMA.16816.F32.BF16 R108, R4, R134, R108 ;  /* 0x00000086046c723c */ /* 0x000fe2000004186c */
[----:B------:R-:W-:Y:S02]  /*1b5a0*/  FADD.FTZ R158, R158, R157 ;  /* 0x0000009d9e9e7221 */ /* 0x000fe40000010000 */
[----:B------:R-:W-:Y:S02]  /*1b5b0*/  FADD.FTZ R3, R164, R3 ;  /* 0x00000003a4037221 */ /* 0x000fe40000010000 */
[----:B------:R-:W-:-:S02]  /*1b5c0*/  FADD.FTZ R159, R159, R158 ;  /* 0x0000009e9f9f7221 */ /* 0x000fc40000010000 */
[----:B------:R-:W-:Y:S01]  /*1b5d0*/  FADD.FTZ R162, R162, R3 ;  /* 0x00000003a2a27221 */ /* 0x000fe20000010000 */
        /* <DEDUP_REMOVED lines=22> */
[----:B------:R-:W-:-:S05]  /*1b740*/  FADD.FTZ R229, R150, R177 ;  /* 0x000000b196e57221 */ /* 0x000fca0000010000 */
        /* <DEDUP_REMOVED lines=11> */
.L_x_3215:
[----:B------:R-:W-:-:S13]  /*1b800*/  ISETP.GE.AND P0, PT, R226, 0x1, PT ;  /* 0x00000001e200780c */ /* 0x000fda0003f06270 */
[----:B------:R-:W-:Y:S05]  /*1b810*/  @!P0 BRA `(.L_x_3224) ;  /* 0x0000416000008947 */ /* 0x000fea0003800000 */
[----:B------:R-:W-:Y:S02]  /*1b820*/  MOV R3, R132 ;  /* 0x0000008400037202 */ /* 0x000fe40000000f00 */
[----:B------:R-:W-:Y:S02]  /*1b830*/  MOV R136, R133 ;  /* 0x0000008500887202 */ /* 0x000fe40000000f00 */
.L_x_3233:
        /* <DEDUP_REMOVED lines=75> */
.L_x_3226:
[----:B------:R-:W-:Y:S02]  /*1bcf0*/  ULDC.64 UR4, c[0x0][0x118] ;  /* 0x0000460000047ab9 */ /* 0x000fe40000000a00 */
[----:B------:R-:W2:Y:S02]  /*1bd00*/  LD.E R8, [R132.64+0x40] ;  /* 0x0000400484087980 */ /* 0x000ea4000c101900 */
[----:B--2---:R-:W-:Y:S04]  /*1bd10*/  LEA R8, -R8, RZ, 0x6 ;  /* 0x000000ff08087211 */ /* 0x004fe800078e31ff */
[----:B------:R-:W-:Y:S02]  /*1bd20*/  SHF.R.S32.HI R7, RZ, 0x1f, R8 ;  /* 0x0000001fff077819 */ /* 0x000fe40000011408 */
.L_x_3227:
[----:B------:R-:W-:Y:S05]  /*1bd30*/  BSYNC B0 ;  /* 0x0000000000007941 */ /* 0x000fea0003800000 */
.L_x_3225:
        /* <DEDUP_REMOVED lines=94> */
[----:B------:R-:W3:Y:S05]  /*1c320*/  LDSM.16.M88.4 R148, [R205+0x6800] ;  /* 0x00680000cd94783b */ /* 0x000eea0000000200 */
        /* <DEDUP_REMOVED lines=11> */
[C---:B---3--:R-:W-:Y:S01]  /*1c3e0*/  HMMA.16816.F32.BF16 R12, R140.reuse, R148, RZ ;  /* 0x000000948c0c723c */ /* 0x048fe200000418ff */
[----:B------:R-:W3:Y:S05]  /*1c3f0*/  LDSM.16.M88.4 R184, [R200+0x6000] ;  /* 0x00600000c8b8783b */ /* 0x000eea0000000200 */
[----:B------:R-:W-:Y:S02]  /*1c400*/  LDSM.16.M88.4 R144, [R200+0x7000] ;  /* 0x00700000c890783b */ /* 0x000fe40000000200 */
[C---:B----4-:R-:W-:Y:S03]  /*1c410*/  HMMA.16816.F32.BF16 R16, R140.reuse, R150, RZ ;  /* 0x000000968c10723c */ /* 0x050fe600000418ff */
[----:B------:R-:W-:Y:S05]  /*1c420*/  LDSM.16.M88.4 R148, [R200+0x7800] ;  /* 0x00780000c894783b */ /* 0x000fea0000000200 */
[C---:B--2---:R-:W-:Y:S01]  /*1c430*/  HMMA.16816.F32.BF16 R20, R140.reuse, R152, RZ ;  /* 0x000000988c14723c */ /* 0x044fe200000418ff */
[----:B------:R-:W2:Y:S07]  /*1c440*/  LD.E R2, [R132.64+0x18c] ;  /* 0x00018c0484027980 */ /* 0x000eae000c101900 */
[C---:B------:R-:W-:Y:S01]  /*1c450*/  HMMA.16816.F32.BF16 R24, R140.reuse, R154, RZ ;  /* 0x0000009a8c18723c */ /* 0x040fe200000418ff */
[----:B------:R-:W-:Y:S07]  /*1c460*/  LDSM.16.M88.4 R152, [R201] ;  /* 0x00000000c998783b */ /* 0x000fee0000000200 */
[C---:B------:R-:W-:Y:S08]  /*1c470*/  HMMA.16816.F32.BF16 R28, R140.reuse, R156, RZ ;  /* 0x0000009c8c1c723c */ /* 0x040ff000000418ff */
[----:B------:R-:W-:Y:S01]  /*1c480*/  HMMA.16816.F32.BF16 R32, R140, R158, RZ ;  /* 0x0000009e8c20723c */ /* 0x000fe200000418ff */
[----:B------:R-:W4:Y:S05]  /*1c490*/  LDSM.16.M88.4 R140, [R200+0x6800] ;  /* 0x00680000c88c783b */ /* 0x000f2a0000000200 */
        /* <DEDUP_REMOVED lines=14> */
[C---:B---3--:R-:W-:Y:S08]  /*1c580*/  HMMA.16816.F32.BF16 R4, R180.reuse, R184, R4 ;  /* 0x000000b8b404723c */ /* 0x048ff00000041804 */
[C---:B------:R-:W-:Y:S01]  /*1c590*/  HMMA.16816.F32.BF16 R8, R180.reuse, R186, R8 ;  /* 0x000000bab408723c */ /* 0x040fe20000041808 */
[----:B------:R-:W-:Y:S07]  /*1c5a0*/  LDSM.16.M88.4 R184, [R195] ;  /* 0x00000000c3b8783b */ /* 0x000fee0000000200 */
[C---:B----4-:R-:W-:Y:S08]  /*1c5b0*/  HMMA.16816.F32.BF16 R12, R180.reuse, R140, R12 ;  /* 0x0000008cb40c723c */ /* 0x050ff0000004180c */
        /* <DEDUP_REMOVED lines=14> */
[----:B------:R-:W-:Y:S07]  /*1c6a0*/  LDSM.16.M88.4 R160, [R192] ;  /* 0x00000000c0a0783b */ /* 0x000fee0000000200 */
[C---:B------:R-:W-:Y:S08]  /*1c6b0*/  HMMA.16816.F32.BF16 R20, R152.reuse, R164, R20 ;  /* 0x000000a49814723c */ /* 0x040ff00000041814 */
[C---:B------:R-:W-:Y:S01]  /*1c6c0*/  HMMA.16816.F32.BF16 R24, R152.reuse, R166, R24 ;  /* 0x000000a69818723c */ /* 0x040fe20000041818 */
[----:B------:R-:W-:Y:S07]  /*1c6d0*/  LDSM.16.M88.4 R164, [R202+0x2000] ;  /* 0x00200000caa4783b */ /* 0x000fee0000000200 */
[C---:B------:R-:W-:Y:S08]  /*1c6e0*/  HMMA.16816.F32.BF16 R28, R152.reuse, R168, R28 ;  /* 0x000000a8981c723c */ /* 0x040ff0000004181c */
[----:B------:R-:W-:Y:S01]  /*1c6f0*/  HMMA.16816.F32.BF16 R32, R152, R170, R32 ;  /* 0x000000aa9820723c */ /* 0x000fe20000041820 */
[----:B------:R-:W1:Y:S05]  /*1c700*/  LDSM.16.M88.4 R152, [R194] ;  /* 0x00000000c298783b */ /* 0x000e6a0000000200 */
[----:B------:R-:W5:Y:S02]  /*1c710*/  LDSM.16.M88.4 R168, [R200+0x8000] ;  /* 0x00800000c8a8783b */ /* 0x000f640000000200 */
        /* <DEDUP_REMOVED lines=24> */
[----:B------:R-:W1:Y:S05]  /*1c8a0*/  LDSM.16.M88.4 R160, [R196+0x3800] ;  /* 0x00380000c4a0783b */ /* 0x000e6a0000000200 */
[----:B------:R-:W1:Y:S02]  /*1c8b0*/  LDSM.16.M88.4 R180, [R206+0x4000] ;  /* 0x00400000ceb4783b */ /* 0x000e640000000200 */
[C---:B-----5:R-:W-:Y:S08]  /*1c8c0*/  HMMA.16816.F32.BF16 R4, R164.reuse, R168, R4 ;  /* 0x000000a8a404723c */ /* 0x060ff00000041804 */
        /* <DEDUP_REMOVED lines=11> */
[----:B------:R-:W5:Y:S02]  /*1c980*/  LDSM.16.M88.4 R164, [R204+0x4000] ;  /* 0x00400000cca4783b */ /* 0x000f640000000200 */
        /* <DEDUP_REMOVED lines=26> */
[C---:B-----5:R-:W-:Y:S07]  /*1cb30*/  HMMA.16816.F32.BF16 R4, R164.reuse, R168, R4 ;  /* 0x000000a8a404723c */ /* 0x060fee0000041804 */
[----:B------:R-:W-:Y:S01]  /*1cb40*/  MOV R168, R138 ;  /* 0x0000008a00a87202 */ /* 0x000fe20000000f00 */
[C---:B------:R-:W-:Y:S04]  /*1cb50*/  HMMA.16816.F32.BF16 R8, R164.reuse, R170, R8 ;  /* 0x000000aaa408723c */ /* 0x040fe80000041808 */
[----:B------:R-:W-:Y:S04]  /*1cb60*/  MOV R169, R139 ;  /* 0x0000008b00a97202 */ /* 0x000fe80000000f00 */
[C---:B-1----:R-:W-:Y:S08]  /*1cb70*/  HMMA.16816.F32.BF16 R12, R164.reuse, R152, R12 ;  /* 0x00000098a40c723c */ /* 0x042ff0000004180c */
[C---:B------:R-:W-:Y:S08]  /*1cb80*/  HMMA.16816.F32.BF16 R16, R164.reuse, R154, R16 ;  /* 0x0000009aa410723c */ /* 0x040ff00000041810 */
[C---:B------:R-:W-:Y:S08]  /*1cb90*/  HMMA.16816.F32.BF16 R20, R164.reuse, R156, R20 ;  /* 0x0000009ca414723c */ /* 0x040ff00000041814 */
[C---:B------:R-:W-:Y:S08]  /*1cba0*/  HMMA.16816.F32.BF16 R24, R164.reuse, R158, R24 ;  /* 0x0000009ea418723c */ /* 0x040ff00000041818 */
[C---:B------:R-:W-:Y:S08]  /*1cbb0*/  HMMA.16816.F32.BF16 R28, R164.reuse, R160, R28 ;  /* 0x000000a0a41c723c */ /* 0x040ff0000004181c */
[----:B------:R-:W-:Y:S08]  /*1cbc0*/  HMMA.16816.F32.BF16 R32, R164, R162, R32 ;  /* 0x000000a2a420723c */ /* 0x000ff00000041820 */
[C---:B------:R-:W-:Y:S08]  /*1cbd0*/  HMMA.16816.F32.BF16 R4, R172.reuse, R176, R4 ;  /* 0x000000b0ac04723c */ /* 0x040ff00000041804 */
[C---:B------:R-:W-:Y:S08]  /*1cbe0*/  HMMA.16816.F32.BF16 R8, R172.reuse, R178, R8 ;  /* 0x000000b2ac08723c */ /* 0x040ff00000041808 */
[C---:B---3--:R-:W-:Y:S08]  /*1cbf0*/  HMMA.16816.F32.BF16 R12, R172.reuse, R140, R12 ;  /* 0x0000008cac0c723c */ /* 0x048ff0000004180c */
[C---:B------:R-:W-:Y:S01]  /*1cc00*/  HMMA.16816.F32.BF16 R16, R172.reuse, R142, R16 ;  /* 0x0000008eac10723c */ /* 0x040fe20000041810 */
[----:B------:R-:W1:Y:S07]  /*1cc10*/  LDSM.16.M88.4 R140, [R196+0x4800] ;  /* 0x00480000c48c783b */ /* 0x000e6e0000000200 */
        /* <DEDUP_REMOVED lines=27> */
[----:B------:R-:W1:Y:S01]  /*1cdd0*/  MUFU.TANH R179, R11 ;  /* 0x0000000b00b37308 */ /* 0x000e620000002400 */
[-C--:B------:R-:W-:Y:S09]  /*1cde0*/  FMUL.FTZ R19, R19, R2.reuse ;  /* 0x0000000213137220 */ /* 0x080ff20000410000 */
[----:B------:R5:W1:Y:S10]  /*1cdf0*/  MUFU.TANH R143, R8 ;  /* 0x00000008008f7308 */ /* 0x000a740000002400 */
[----:B------:R-:W1:Y:S01]  /*1ce00*/  MUFU.TANH R165, R165 ;  /* 0x000000a500a57308 */ /* 0x000e620000002400 */
[C---:B---3--:R-:W-:Y:S09]  /*1ce10*/  HMMA.16816.F32.BF16 R20, R180.reuse, R4, R20 ;  /* 0x00000004b414723c */ /* 0x048ff20000041814 */
[----:B------:R-:W3:Y:S01]  /*1ce20*/  MUFU.TANH R167, R167 ;  /* 0x000000a700a77308 */ /* 0x000ee20000002400 */
[C---:B------:R-:W-:Y:S01]  /*1ce30*/  HMMA.16816.F32.BF16 R24, R180.reuse, R6, R24 ;  /* 0x00000006b418723c */ /* 0x040fe20000041818 */
[----:B-----5:R-:W5:Y:S01]  /*1ce40*/  LDSM.16.M88.4 R8, [R196+0x5800] ;  /* 0x00580000c408783b */ /* 0x020f620000000200 */
[----:B------:R-:W-:Y:S07]  /*1ce50*/  DEPBAR.LE SB0, 0x0 ;  /* 0x000080000000791a */ /* 0x000fee0000000000 */
[----:B------:R-:W1:Y:S01]  /*1ce60*/  MUFU.TANH R171, R171 ;  /* 0x000000ab00ab7308 */ /* 0x000e620000002400 */
[----:B------:R-:W-:Y:S04]  /*1ce70*/  BAR.SYNC.DEFER_BLOCKING 0x0 ;  /* 0x0000000000007b1d */ /* 0x000fe80000010000 */
[-C--:B------:R-:W-:Y:S02]  /*1ce80*/  FMUL.FTZ R4, R20, R2.reuse ;  /* 0x0000000214047220 */ /* 0x080fe40000410000 */
[-C--:B------:R-:W-:Y:S03]  /*1ce90*/  FMUL.FTZ R21, R21, R2.reuse ;  /* 0x0000000215157220 */ /* 0x080fe60000410000 */
[----:B------:R-:W1:Y:S01]  /*1cea0*/  MUFU.TANH R173, R173 ;  /* 0x000000ad00ad7308 */ /* 0x000e620000002400 */
[-C--:B------:R-:W-:Y:S02]  /*1ceb0*/  FMUL.FTZ R22, R22, R2.reuse ;  /* 0x0000000216167220 */ /* 0x080fe40000410000 */
[-C--:B------:R-:W-:Y:S02]  /*1cec0*/  FMUL.FTZ R23, R23, R2.reuse ;  /* 0x0000000217177220 */ /* 0x080fe40000410000 */
[-C--:B------:R-:W-:Y:S02]  /*1ced0*/  FMUL.FTZ R5, R24, R2.reuse ;  /* 0x0000000218057220 */ /* 0x080fe40000410000 */
[-C--:B------:R-:W-:Y:S02]  /*1cee0*/  FMUL.FTZ R25, R25, R2.reuse ;  /* 0x0000000219197220 */ /* 0x080fe40000410000 */
[-C--:B------:R-:W-:Y:S01]  /*1cef0*/  FMUL.FTZ R26, R26, R2.reuse ;  /* 0x000000021a1a7220 */ /* 0x080fe20000410000 */
[----:B------:R1:W1:Y:S01]  /*1cf00*/  MUFU.TANH R157, R4 ;  /* 0x00000004009d7308 */ /* 0x0002620000002400 */
[-C--:B------:R-:W-:Y:S09]  /*1cf10*/  FMUL.FTZ R27, R27, R2.reuse ;  /* 0x000000021b1b7220 */ /* 0x080ff20000410000 */
[----:B------:R1:W1:Y:S01]  /*1cf20*/  MUFU.TANH R142, R13 ;  /* 0x0000000d008e7308 */ /* 0x0002620000002400 */
[C---:B-----5:R-:W-:Y:S09]  /*1cf30*/  HMMA.16816.F32.BF16 R28, R180.reuse, R8, R28 ;  /* 0x00000008b41c723c */ /* 0x060ff2000004181c */
[----:B------:R1:W1:Y:S01]  /*1cf40*/  MUFU.TANH R147, R14 ;  /* 0x0000000e00937308 */ /* 0x0002620000002400 */
[----:B------:R-:W-:Y:S09]  /*1cf50*/  HMMA.16816.F32.BF16 R32, R180, R10, R32 ;  /* 0x0000000ab420723c */ /* 0x000ff20000041820 */
[----:B------:R2:W2:Y:S05]  /*1cf60*/  MUFU.TANH R146, R15 ;  /* 0x0000000f00927308 */ /* 0x0004aa0000002400 */
[-C--:B------:R-:W-:Y:S05]  /*1cf70*/  FMUL.FTZ R7, R28, R2.reuse ;  /* 0x000000021c077220 */ /* 0x080fea0000410000 */
[----:B------:R2:W2:Y:S01]  /*1cf80*/  MUFU.TANH R141, R12 ;  /* 0x0000000c008d7308 */ /* 0x0004a20000002400 */
[-C--:B------:R-:W-:Y:S02]  /*1cf90*/  FMUL.FTZ R29, R29, R2.reuse ;  /* 0x000000021d1d7220 */ /* 0x080fe40000410000 */
[-C--:B------:R-:W-:Y:S02]  /*1cfa0*/  FMUL.FTZ R30, R30, R2.reuse ;  /* 0x000000021e1e7220 */ /* 0x080fe40000410000 */
[-C--:B------:R-:W-:Y:S02]  /*1cfb0*/  FMUL.FTZ R31, R31, R2.reuse ;  /* 0x000000021f1f7220 */ /* 0x080fe40000410000 */
[-C--:B-1----:R-:W-:Y:S02]  /*1cfc0*/  FMUL.FTZ R4, R32, R2.reuse ;  /* 0x0000000220047220 */ /* 0x082fe40000410000 */
[-C--:B------:R-:W-:Y:S01]  /*1cfd0*/  FMUL.FTZ R33, R33, R2.reuse ;  /* 0x0000000221217220 */ /* 0x080fe20000410000 */
[----:B------:R1:W1:Y:S01]  /*1cfe0*/  MUFU.TANH R140, R17 ;  /* 0x00000011008c7308 */ /* 0x0002620000002400 */
[-C--:B------:R-:W-:Y:S02]  /*1cff0*/  FMUL.FTZ R34, R34, R2.reuse ;  /* 0x0000000222227220 */ /* 0x080fe40000410000 */
[----:B------:R-:W-:Y:S07]  /*1d000*/  FMUL.FTZ R35, R35, R2 ;  /* 0x0000000223237220 */ /* 0x000fee0000410000 */
[----:B------:R1:W1:Y:S10]  /*1d010*/  MUFU.TANH R145, R18 ;  /* 0x0000001200917308 */ /* 0x0002740000002400 */
        /* <DEDUP_REMOVED lines=8> */
[----:B------:R-:W1:Y:S10]  /*1d0a0*/  MUFU.TANH R7, R7 ;  /* 0x0000000700077308 */ /* 0x000e740000002400 */
[----:B------:R1:W1:Y:S10]  /*1d0b0*/  MUFU.TANH R153, R29 ;  /* 0x0000001d00997308 */ /* 0x0002740000002400 */
[----:B------:R1:W1:Y:S10]  /*1d0c0*/  MUFU.TANH R150, R30 ;  /* 0x0000001e00967308 */ /* 0x0002740000002400 */
[----:B------:R1:W1:Y:S10]  /*1d0d0*/  MUFU.TANH R148, R31 ;  /* 0x0000001f00947308 */ /* 0x0002740000002400 */
[----:B------:R1:W1:Y:S10]  /*1d0e0*/  MUFU.TANH R151, R4 ;  /* 0x0000000400977308 */ /* 0x0002740000002400 */
[----:B------:R1:W1:Y:S10]  /*1d0f0*/  MUFU.TANH R149, R33 ;  /* 0x0000002100957308 */ /* 0x0002740000002400 */
[----:B------:R1:W1:Y:S10]  /*1d100*/  MUFU.TANH R137, R34 ;  /* 0x0000002200897308 */ /* 0x0002740000002400 */
[----:B------:R1:W1:Y:S01]  /*1d110*/  MUFU.TANH R135, R35 ;  /* 0x0000002300877308 */ /* 0x0002620000002400 */
[----:B------:R-:W-:-:S05]  /*1d120*/  @!P0 BRA `(.L_x_3229) ;  /* 0x00000a4000008947 */ /* 0x000fca0003800000 */
[----:B--234-:R-:W-:Y:S01]  /*1d130*/  ISETP.NE.U32.AND P0, PT, R224, RZ, PT ;  /* 0x000000ffe000720c */ /* 0x01cfe20003f05070 */
        /* <DEDUP_REMOVED lines=9> */
[----:B-1----:R-:W3:Y:S01]  /*1d1d0*/  LD.E.64 R16, [R132.64+0x20] ;  /* 0x0000200484107980 */ /* 0x002ee2000c101b00 */
        /* <DEDUP_REMOVED lines=58> */
.L_x_3231:
[----:B------:R-:W-:Y:S02]  /*1d580*/  ULDC.64 UR4, c[0x0][0x118] ;  /* 0x0000460000047ab9 */ /* 0x000fe40000000a00 */
[----:B------:R-:W2:Y:S02]  /*1d590*/  LD.E R10, [R132.64+0x38] ;  /* 0x00003804840a7980 */ /* 0x000ea4000c101900 */
[----:B--2---:R-:W-:Y:S04]  /*1d5a0*/  LEA R10, -R10, RZ, 0x6 ;  /* 0x000000ff0a0a7211 */ /* 0x004fe800078e31ff */
[----:B------:R-:W-:Y:S02]  /*1d5b0*/  SHF.R.S32.HI R9, RZ, 0x1f, R10 ;  /* 0x0000001fff097819 */ /* 0x000fe4000001140a */
.L_x_3232:
[----:B------:R-:W-:Y:S05]  /*1d5c0*/  BSYNC B0 ;  /* 0x0000000000007941 */ /* 0x000fea0003800000 */
.L_x_3230:
[CC--:B------:R-:W-:Y:S01]  /*1d5d0*/  LEA R24, P1, R10.reuse, R216.reuse, 0x1 ;  /* 0x000000d80a187211 */ /* 0x0c0fe200078208ff */
[----:B------:R-:W-:Y:S01]  /*1d5e0*/  ULDC.64 UR4, c[0x0][0x118] ;  /* 0x0000460000047ab9 */ /* 0x000fe20000000a00 */
[C---:B-1----:R-:W-:Y:S02]  /*1d5f0*/  IADD3 R5, P0, R10.reuse, R213, RZ ;  /* 0x000000d50a057210 */ /* 0x042fe40007f1e0ff */
        /* <DEDUP_REMOVED lines=87> */
.L_x_3229:
[----:B--234-:R-:W-:Y:S05]  /*1db70*/  BSYNC B1 ;  /* 0x0000000000017941 */ /* 0x01cfea0003800000 */
.L_x_3228:
[----:B------:R-:W-:Y:S01]  /*1db80*/  ULDC.64 UR4, c[0x0][0x118] ;  /* 0x0000460000047ab9 */ /* 0x000fe20000000a00 */
[----:B------:R-:W2:Y:S01]  /*1db90*/  S2R R2, SR_TID.X ;  /* 0x0000000000027919 */ /* 0x000ea20000002100 */
[----:B-1----:R-:W-:Y:S07]  /*1dba0*/  IADD3 R9, R226, -0x1, RZ ;  /* 0xffffffffe2097810 */ /* 0x002fee0007ffe0ff */
[----:B------:R1:W3:Y:S04]  /*1dbb0*/  LD.E R134, [R132.64+0xdc] ;  /* 0x0000dc0484867980 */ /* 0x0002e8000c101900 */
[----:B------:R-:W-:Y:S01]  /*1dbc0*/  LDSM.16.MT88.4 R28, [R208+0xc000] ;  /* 0x00c00000d01c783b */ /* 0x000fe20000004200 */
[----:B--2---:R-:W-:Y:S04]  /*1dbd0*/  SHF.L.U32 R2, R2, 0x1, RZ ;  /* 0x0000000102027819 */ /* 0x004fe800000006ff */
[----:B------:R-:W-:Y:S04]  /*1dbe0*/  LOP3.LUT R2, R2, 0x6, RZ, 0xc0, !PT ;  /* 0x0000000602027812 */ /* 0x000fe800078ec0ff */
[----:B------:R-:W-:Y:S04]  /*1dbf0*/  LEA R5, R9, R2, 0x6 ;  /* 0x0000000209057211 */ /* 0x000fe800078e30ff */
[C---:B------:R-:W-:Y:S01]  /*1dc00*/  IADD3 R12, R5.reuse, 0x1, RZ ;  /* 0x00000001050c7810 */ /* 0x040fe20007ffe0ff */
[----:B------:R-:W2:Y:S01]  /*1dc10*/  I2F R14, R5 ;  /* 0x00000005000e7306 */ /* 0x000ea20000201400 */
        /* <DEDUP_REMOVED lines=10> */
[C---:B------:R-:W-:Y:S01]  /*1dcc0*/  IADD3 R9, R5.reuse, 0x29, RZ ;  /* 0x0000002905097810 */ /* 0x040fe20007ffe0ff */
[----:B------:R-:W5:Y:S01]  /*1dcd0*/  I2F R8, R8 ;  /* 0x0000000800087306 */ /* 0x000f620000201400 */
[C---:B------:R-:W-:Y:S02]  /*1dce0*/  IADD3 R11, R5.reuse, 0x30, RZ ;  /* 0x00000030050b7810 */ /* 0x040fe40007ffe0ff */
[----:B------:R-:W-:Y:S01]  /*1dcf0*/  IADD3 R17, R5, 0x31, RZ ;  /* 0x0000003105117810 */ /* 0x000fe20007ffe0ff */
[CC--:B--2---:R-:W-:Y:S02]  /*1dd00*/  FFMA.FTZ R167, R0.reuse, R14.reuse, R167 ;  /* 0x0000000e00a77223 */ /* 0x0c4fe400000100a7 */
[C---:B------:R-:W-:Y:S04]  /*1dd10*/  FFMA.FTZ R163, R0.reuse, R14, R163 ;  /* 0x0000000e00a37223 */ /* 0x040fe800000100a3 */
[----:B------:R-:W2:Y:S01]  /*1dd20*/  I2F R10, R10 ;  /* 0x0000000a000a7306 */ /* 0x000ea20000201400 */
[CC--:B----4-:R-:W-:Y:S02]  /*1dd30*/  FFMA.FTZ R171, R0.reuse, R12.reuse, R171 ;  /* 0x0000000c00ab7223 */ /* 0x0d0fe400000100ab */
[C---:B------:R-:W-:Y:S01]  /*1dd40*/  FFMA.FTZ R165, R0.reuse, R12, R165 ;  /* 0x0000000c00a57223 */ /* 0x040fe200000100a5 */
[----:B------:R-:W-:Y:S06]  /*1dd50*/  FMNMX.FTZ R12, R167, R3, !PT ;  /* 0x00000003a70c7209 */ /* 0x000fec0007810000 */
[----:B------:R-:W4:Y:S01]  /*1dd60*/  I2F R6, R6 ;  /* 0x0000000600067306 */ /* 0x000f220000201400 */
[----:B------:R-:W-:Y:S01]  /*1dd70*/  FMNMX.FTZ R12, R171, R12, !PT ;  /* 0x0000000cab0c7209 */ /* 0x000fe20007810000 */
[CC--:B-----5:R-:W-:Y:S02]  /*1dd80*/  FFMA.FTZ R177, R0.reuse, R8.reuse, R177 ;  /* 0x0000000800b17223 */ /* 0x0e0fe400000100b1 */
[C---:B------:R-:W-:Y:S03]  /*1dd90*/  FFMA.FTZ R8, R0.reuse, R8, R173 ;  /* 0x0000000800087223 */ /* 0x040fe600000100ad */
[----:B------:R-:W-:Y:S03]  /*1dda0*/  FMNMX.FTZ R12, R177, R12, !PT ;  /* 0x0000000cb10c7209 */ /* 0x000fe60007810000 */
[----:B------:R-:W5:Y:S01]  /*1ddb0*/  I2F R4, R4 ;  /* 0x0000000400047306 */ /* 0x000f620000201400 */
[CC--:B--2---:R-:W-:Y:S02]  /*1ddc0*/  FFMA.FTZ R147, R0.reuse, R10.reuse, R147 ;  /* 0x0000000a00937223 */ /* 0x0c4fe40000010093 */
[C---:B------:R-:W-:Y:S01]  /*1ddd0*/  FFMA.FTZ R143, R0.reuse, R10, R143 ;  /* 0x0000000a008f7223 */ /* 0x040fe2000001008f */
[----:B------:R-:W-:Y:S06]  /*1dde0*/  FMNMX.FTZ R10, R163, R136, !PT ;  /* 0x00000088a30a7209 */ /* 0x000fec0007810000 */
[----:B------:R-:W2:Y:S01]  /*1ddf0*/  I2F R21, R21 ;  /* 0x0000001500157306 */ /* 0x000ea20000201400 */
[----:B------:R-:W-:Y:S02]  /*1de00*/  FMNMX.FTZ R23, R165, R10, !PT ;  /* 0x0000000aa5177209 */ /* 0x000fe40007810000 */
[C---:B------:R-:W-:Y:S01]  /*1de10*/  IADD3 R10, R5.reuse, 0x38, RZ ;  /* 0x00000038050a7810 */ /* 0x040fe20007ffe0ff */
[-C--:B----4-:R-:W-:Y:S01]  /*1de20*/  FFMA.FTZ R179, R0, R6.reuse, R179 ;  /* 0x0000000600b37223 */ /* 0x090fe200000100b3 */
[----:B------:R-:W-:Y:S01]  /*1de30*/  FMNMX.FTZ R23, R8, R23, !PT ;  /* 0x0000001708177209 */ /* 0x000fe20007810000 */
[C---:B------:R-:W-:Y:S01]  /*1de40*/  FFMA.FTZ R6, R0.reuse, R6, R175 ;  /* 0x0000000600067223 */ /* 0x040fe200000100af */
[----:B------:R-:W-:Y:S02]  /*1de50*/  IADD3 R5, R5, 0x39, RZ ;  /* 0x0000003905057810 */ /* 0x000fe40007ffe0ff */
[----:B------:R-:W-:Y:S01]  /*1de60*/  FMNMX.FTZ R12, R179, R12, !PT ;  /* 0x0000000cb30c7209 */ /* 0x000fe20007810000 */
[----:B------:R-:W4:Y:S01]  /*1de70*/  I2F R19, R19 ;  /* 0x0000001300137306 */ /* 0x000f220000201400 */
[CC--:B-----5:R-:W-:Y:S02]  /*1de80*/  FFMA.FTZ R145, R0.reuse, R4.reuse, R145 ;  /* 0x0000000400917223 */ /* 0x0e0fe40000010091 */
[C---:B------:R-:W-:Y:S07]  /*1de90*/  FFMA.FTZ R141, R0.reuse, R4, R141 ;  /* 0x00000004008d7223 */ /* 0x040fee000001008d */
[----:B------:R-:W5:Y:S01]  /*1dea0*/  I2F R2, R2 ;  /* 0x0000000200027306 */ /* 0x000f620000201400 */
[CC--:B--2---:R-:W-:Y:S02]  /*1deb0*/  FFMA.FTZ R146, R0.reuse, R21.reuse, R146 ;  /* 0x0000001500927223 */ /* 0x0c4fe40000010092 */
[----:B------:R-:W-:Y:S01]  /*1dec0*/  FFMA.FTZ R142, R0, R21, R142 ;  /* 0x00000015008e7223 */ /* 0x000fe2000001008e */
[----:B------:R-:W-:Y:S02]  /*1ded0*/  FMNMX.FTZ R21, R147, R12, !PT ;  /* 0x0000000c93157209 */ /* 0x000fe40007810000 */
[----:B------:R-:W-:Y:S04]  /*1dee0*/  FMNMX.FTZ R12, R6, R23, !PT ;  /* 0x00000017060c7209 */ /* 0x000fe80007810000 */
[----:B------:R-:W2:Y:S01]  /*1def0*/  I2F R15, R15 ;  /* 0x0000000f000f7306 */ /* 0x000ea20000201400 */
[----:B------:R-:W-:Y:S01]  /*1df00*/  FMNMX.FTZ R14, R146, R21, !PT ;  /* 0x00000015920e7209 */ /* 0x000fe20007810000 */
[CC--:B----4-:R-:W-:Y:S03]  /*1df10*/  FFMA.FTZ R144, R0.reuse, R19.reuse, R144 ;  /* 0x0000001300907223 */ /* 0x0d0fe60000010090 */
[----:B------:R-:W-:Y:S01]  /*1df20*/  FMNMX.FTZ R21, R145, R14, !PT ;  /* 0x0000000e91157209 */ /* 0x000fe20007810000 */
[----:B------:R-:W-:Y:S01]  /*1df30*/  FFMA.FTZ R140, R0, R19, R140 ;  /* 0x00000013008c7223 */ /* 0x000fe2000001008c */
[----:B------:R-:W-:Y:S02]  /*1df40*/  FMNMX.FTZ R19, R143, R12, !PT ;  /* 0x0000000c8f137209 */ /* 0x000fe40007810000 */
[----:B------:R-:W-:Y:S01]  /*1df50*/  FMNMX.FTZ R14, R144, R21, !PT ;  /* 0x00000015900e7209 */ /* 0x000fe20007810000 */
[----:B------:R-:W4:Y:S01]  /*1df60*/  I2F R13, R13 ;  /* 0x0000000d000d7306 */ /* 0x000f220000201400 */
[----:B------:R-:W-:Y:S01]  /*1df70*/  FMNMX.FTZ R12, R142, R19, !PT ;  /* 0x000000138e0c7209 */ /* 0x000fe20007810000 */
[C---:B-----5:R-:W-:Y:S03]  /*1df80*/  FFMA.FTZ R161, R0.reuse, R2, R161 ;  /* 0x0000000200a17223 */ /* 0x060fe600000100a1 */
[----:B------:R-:W-:Y:S01]  /*1df90*/  FMNMX.FTZ R19, R141, R12, !PT ;  /* 0x0000000c8d137209 */ /* 0x000fe20007810000 */
[----:B------:R-:W-:Y:S01]  /*1dfa0*/  FFMA.FTZ R157, R0, R2, R157 ;  /* 0x00000002009d7223 */ /* 0x000fe2000001009d */
[----:B------:R-:W-:Y:S03]  /*1dfb0*/  FMNMX.FTZ R21, R161, R14, !PT ;  /* 0x0000000ea1157209 */ /* 0x000fe60007810000 */
[----:B------:R5:W1:Y:S01]  /*1dfc0*/  I2F R4, R10 ;  /* 0x0000000a00047306 */ /* 0x000a620000201400 */
[----:B------:R-:W-:Y:S01]  /*1dfd0*/  FMNMX.FTZ R2, R140, R19, !PT ;  /* 0x000000138c027209 */ /* 0x000fe20007810000 */
[CC--:B--2---:R-:W-:Y:S02]  /*1dfe0*/  FFMA.FTZ R160, R0.reuse, R15.reuse, R160 ;  /* 0x0000000f00a07223 */ /* 0x0c4fe400000100a0 */
[----:B------:R-:W-:Y:S01]  /*1dff0*/  FFMA.FTZ R156, R0, R15, R156 ;  /* 0x0000000f009c7223 */ /* 0x000fe2000001009c */
[----:B------:R-:W-:Y:S05]  /*1e000*/  FMNMX.FTZ R15, R157, R2, !PT ;  /* 0x000000029d0f7209 */ /* 0x000fea0007810000 */
[----:B------:R-:W2:Y:S01]  /*1e010*/  I2F R9, R9 ;  /* 0x0000000900097306 */ /* 0x000ea20000201400 */
[----:B------:R-:W-:Y:S01]  /*1e020*/  FMNMX.FTZ R15, R156, R15, !PT ;  /* 0x0000000f9c0f7209 */ /* 0x000fe20007810000 */
[CC--:B----4-:R-:W-:Y:S02]  /*1e030*/  FFMA.FTZ R159, R0.reuse, R13.reuse, R159 ;  /* 0x0000000d009f7223 */ /* 0x0d0fe4000001009f */
[----:B------:R-:W-:Y:S06]  /*1e040*/  FFMA.FTZ R154, R0, R13, R154 ;  /* 0x0000000d009a7223 */ /* 0x000fec000001009a */
[----:B------:R-:W4:Y:S01]  /*1e050*/  I2F R11, R11 ;  /* 0x0000000b000b7306 */ /* 0x000f220000201400 */
[----:B------:R-:W-:Y:S02]  /*1e060*/  FMNMX.FTZ R15, R154, R15, !PT ;  /* 0x0000000f9a0f7209 */ /* 0x000fe40007810000 */
[----:B-----5:R-:W-:Y:S01]  /*1e070*/  FMNMX.FTZ R10, R160, R21, !PT ;  /* 0x00000015a00a7209 */ /* 0x020fe20007810000 */
[CC--:B-1----:R-:W-:Y:S01]  /*1e080*/  FFMA.FTZ R137, R0.reuse, R4.reuse, R137 ;  /* 0x0000000400897223 */ /* 0x0c2fe20000010089 */
[----:B------:R-:W-:Y:S01]  /*1e090*/  LDSM.16.MT88.4 R20, [R209+0xc000] ;  /* 0x00c00000d114783b */ /* 0x000fe20000004200 */
[C---:B------:R-:W-:Y:S01]  /*1e0a0*/  FFMA.FTZ R151, R0.reuse, R4, R151 ;  /* 0x0000000400977223 */ /* 0x040fe20000010097 */
[----:B------:R-:W-:Y:S03]  /*1e0b0*/  FMNMX.FTZ R19, R159, R10, !PT ;  /* 0x0000000a9f137209 */ /* 0x000fe60007810000 */
[----:B------:R-:W1:Y:S01]  /*1e0c0*/  I2F R17, R17 ;  /* 0x0000001100117306 */ /* 0x000e620000201400 */
[CC--:B--2---:R-:W-:Y:S02]  /*1e0d0*/  FFMA.FTZ R158, R0.reuse, R9.reuse, R158 ;  /* 0x00000009009e7223 */ /* 0x0c4fe4000001009e */
[----:B------:R-:W-:Y:S03]  /*1e0e0*/  FFMA.FTZ R152, R0, R9, R152 ;  /* 0x0000000900987223 */ /* 0x000fe60000010098 */
[----:B------:R-:W-:Y:S04]  /*1e0f0*/  FMNMX.FTZ R19, R158, R19, !PT ;  /* 0x000000139e137209 */ /* 0x000fe80007810000 */
[----:B------:R-:W2:Y:S01]  /*1e100*/  I2F R5, R5 ;  /* 0x0000000500057306 */ /* 0x000ea20000201400 */
[----:B------:R-:W-:Y:S01]  /*1e110*/  FMNMX.FTZ R15, R152, R15, !PT ;  /* 0x0000000f980f7209 */ /* 0x000fe20007810000 */
[CC--:B----4-:R-:W-:Y:S02]  /*1e120*/  FFMA.FTZ R150, R0.reuse, R11.reuse, R150 ;  /* 0x0000000b00967223 */ /* 0x0d0fe40000010096 */
[----:B------:R-:W-:Y:S03]  /*1e130*/  FFMA.FTZ R138, R0, R11, R7 ;  /* 0x0000000b008a7223 */ /* 0x000fe60000010007 */
[----:B------:R-:W-:Y:S02]  /*1e140*/  FMNMX.FTZ R19, R150, R19, !PT ;  /* 0x0000001396137209 */ /* 0x000fe40007810000 */
[----:B------:R-:W-:Y:S01]  /*1e150*/  FMNMX.FTZ R10, R138, R15, !PT ;  /* 0x0000000f8a0a7209 */ /* 0x000fe20007810000 */
[CC--:B-1----:R-:W-:Y:S02]  /*1e160*/  FFMA.FTZ R148, R0.reuse, R17.reuse, R148 ;  /* 0x0000001100947223 */ /* 0x0c2fe40000010094 */
[----:B------:R-:W-:Y:S03]  /*1e170*/  FFMA.FTZ R153, R0, R17, R153 ;  /* 0x0000001100997223 */ /* 0x000fe60000010099 */
[----:B------:R-:W-:Y:S02]  /*1e180*/  FMNMX.FTZ R2, R148, R19, !PT ;  /* 0x0000001394027209 */ /* 0x000fe40007810000 */
[----:B------:R-:W-:Y:S02]  /*1e190*/  FMNMX.FTZ R14, R153, R10, !PT ;  /* 0x0000000a990e7209 */ /* 0x000fe40007810000 */
[----:B------:R-:W-:Y:S01]  /*1e1a0*/  FMNMX.FTZ R2, R137, R2, !PT ;  /* 0x0000000289027209 */ /* 0x000fe20007810000 */
[CC--:B--2---:R-:W-:Y:S01]  /*1e1b0*/  FFMA.FTZ R135, R0.reuse, R5.reuse, R135 ;  /* 0x0000000500877223 */ /* 0x0c4fe20000010087 */
[----:B------:R-:W-:Y:S01]  /*1e1c0*/  FMNMX.FTZ R14, R151, R14, !PT ;  /* 0x0000000e970e7209 */ /* 0x000fe20007810000 */
[----:B------:R-:W-:Y:S03]  /*1e1d0*/  FFMA.FTZ R149, R0, R5, R149 ;  /* 0x0000000500957223 */ /* 0x000fe60000010095 */
[----:B------:R-:W-:Y:S02]  /*1e1e0*/  FMNMX.FTZ R4, R135, R2, !PT ;  /* 0x0000000287047209 */ /* 0x000fe40007810000 */
[----:B------:R-:W-:Y:S03]  /*1e1f0*/  FMNMX.FTZ R12, R149, R14, !PT ;  /* 0x0000000e950c7209 */ /* 0x000fe60007810000 */
[----:B------:R-:W1:Y:S08]  /*1e200*/  SHFL.BFLY PT, R7, R4, 0x2, 0x1f ;  /* 0x0c401f0004077f89 */ /* 0x000e7000000e0000 */
[----:B------:R-:W2:Y:S01]  /*1e210*/  SHFL.BFLY PT, R9, R12, 0x2, 0x1f ;  /* 0x0c401f000c097f89 */ /* 0x000ea200000e0000 */
[----:B-1----:R-:W-:Y:S07]  /*1e220*/  FMNMX.FTZ R5, R4, R7, !PT ;  /* 0x0000000704057209 */ /* 0x002fee0007810000 */
[----:B------:R-:W1:Y:S01]  /*1e230*/  SHFL.BFLY PT, R132, R5, 0x1, 0x1f ;  /* 0x0c201f0005847f89 */ /* 0x000e6200000e0000 */
[----:B--2---:R-:W-:Y:S07]  /*1e240*/  FMNMX.FTZ R10, R12, R9, !PT ;  /* 0x000000090c0a7209 */ /* 0x004fee0007810000 */
[----:B------:R-:W2:Y:S08]  /*1e250*/  SHFL.BFLY PT, R133, R10, 0x1, 0x1f ;  /* 0x0c201f000a857f89 */ /* 0x000eb000000e0000 */
[----:B------:R-:W4:Y:S01]  /*1e260*/  LDSM.16.MT88.4 R12, [R210+0xc000] ;  /* 0x00c00000d20c783b */ /* 0x000f220000004200 */
[----:B-1----:R-:W-:Y:S04]  /*1e270*/  FMNMX.FTZ R132, R5, R132, !PT ;  /* 0x0000008405847209 */ /* 0x002fe80007810000 */
[C---:B------:R-:W-:Y:S01]  /*1e280*/  FSETP.NEU.FTZ.AND P0, PT, R132.reuse, -INF , PT ;  /* 0xff8000008400780b */ /* 0x040fe20003f1d000 */
[----:B------:R-:W-:Y:S01]  /*1e290*/  FADD.FTZ R3, -R132, R3 ;  /* 0x0000000384037221 */ /* 0x000fe20000010100 */
[----:B--2---:R-:W-:Y:S01]  /*1e2a0*/  FMNMX.FTZ R133, R10, R133, !PT ;  /* 0x000000850a857209 */ /* 0x004fe20007810000 */
[C---:B---3--:R-:W-:Y:S04]  /*1e2b0*/  FMUL.FTZ R139, R134.reuse, R132 ;  /* 0x00000084868b7220 */ /* 0x048fe80000410000 */
        /* <DEDUP_REMOVED lines=11> */
[-C--:B------:R-:W-:Y:S02]  /*1e370*/  FFMA.FTZ R176, R165, R134.reuse, -R155 ;  /* 0x00000086a5b07223 */ /* 0x080fe4000001089b */
[-C--:B------:R-:W-:Y:S01]  /*1e380*/  FFMA.FTZ R171, R177, R134.reuse, -R139 ;  /* 0x00000086b1ab7223 */ /* 0x080fe2000001088b */
[----:B------:R-:W-:Y:S01]  /*1e390*/  LDSM.16.MT88.4 R164, [R210+0x11800] ;  /* 0x01180000d2a4783b */ /* 0x000fe20000004200 */
[-CC-:B------:R-:W-:Y:S02]  /*1e3a0*/  FFMA.FTZ R177, R163, R134.reuse, -R155.reuse ;  /* 0x00000086a3b17223 */ /* 0x180fe4000001089b */
[-CC-:B------:R-:W-:Y:S01]  /*1e3b0*/  FFMA.FTZ R175, R8, R134.reuse, -R155.reuse ;  /* 0x0000008608af7223 */ /* 0x180fe2000001089b */
[----:B------:R-:W-:Y:S01]  /*1e3c0*/  MUFU.EX2 R173, R173 ;  /* 0x000000ad00ad7308 */ /* 0x000fe20000000800 */
[-C--:B------:R-:W-:Y:S02]  /*1e3d0*/  FFMA.FTZ R174, R6, R134.reuse, -R155 ;  /* 0x0000008606ae7223 */ /* 0x080fe4000001089b */
[----:B------:R-:W-:Y:S02]  /*1e3e0*/  FMUL.FTZ R4, R134, R3 ;  /* 0x0000000386047220 */ /* 0x000fe40000410000 */
[-CC-:B------:R-:W-:Y:S02]  /*1e3f0*/  FFMA.FTZ R178, R147, R134.reuse, -R139.reuse ;  /* 0x0000008693b27223 */ /* 0x180fe4000001088b */
[-CC-:B------:R-:W-:Y:S02]  /*1e400*/  FFMA.FTZ R179, R146, R134.reuse, -R139.reuse ;  /* 0x0000008692b37223 */ /* 0x180fe4000001088b */
[-CC-:B------:R-:W-:Y:S01]  /*1e410*/  FFMA.FTZ R180, R145, R134.reuse, -R139.reuse ;  /* 0x0000008691b47223 */ /* 0x180fe2000001088b */
[----:B------:R-:W2:Y:S01]  /*1e420*/  MUFU.EX2 R3, R4 ;  /* 0x0000000400037308 */ /* 0x000ea20000000800 */
[----:B------:R-:W-:Y:S02]  /*1e430*/  FFMA.FTZ R181, R144, R134, -R139 ;  /* 0x0000008690b57223 */ /* 0x000fe4000001088b */
[----:B------:R-:W-:Y:S01]  /*1e440*/  LDSM.16.MT88.4 R144, [R208+0xe800] ;  /* 0x00e80000d090783b */ /* 0x000fe20000004200 */
        /* <DEDUP_REMOVED lines=28> */
[-CC-:B------:R-:W-:Y:S02]  /*1e610*/  FFMA.FTZ R182, R142, R134.reuse, -R155.reuse ;  /* 0x000000868eb67223 */ /* 0x180fe4000001089b */
[-CC-:B------:R-:W-:Y:S01]  /*1e620*/  FFMA.FTZ R184, R141, R134.reuse, -R155.reuse ;  /* 0x000000868db87223 */ /* 0x180fe2000001089b */
[----:B------:R-:W1:Y:S01]  /*1e630*/  MUFU.EX2 R176, R176 ;  /* 0x000000b000b07308 */ /* 0x000e620000000800 */
[-C--:B------:R-:W-:Y:S01]  /*1e640*/  FFMA.FTZ R185, R140, R134.reuse, -R155 ;  /* 0x000000868cb97223 */ /* 0x080fe2000001089b */
[----:B------:R-:W-:Y:S01]  /*1e650*/  LDSM.16.MT88.4 R100, [R208+0xe000] ;  /* 0x00e00000d064783b */ /* 0x000fe20000004200 */
[-CC-:B------:R-:W-:Y:S01]  /*1e660*/  FFMA.FTZ R186, R161, R134.reuse, -R139.reuse ;  /* 0x00000086a1ba7223 */ /* 0x180fe2000001088b */
[----:B--2---:R-:W-:Y:S01]  /*1e670*/  F2FP.BF16.PACK_AB R131, R170, R171 ;  /* 0x000000abaa83723e */ /* 0x004fe200000010ff */
[-CC-:B------:R-:W-:Y:S02]  /*1e680*/  FFMA.FTZ R187, R160, R134.reuse, -R139.reuse ;  /* 0x00000086a0bb7223 */ /* 0x180fe4000001088b */
[-CC-:B------:R-:W-:Y:S02]  /*1e690*/  FFMA.FTZ R230, R159, R134.reuse, -R139.reuse ;  /* 0x000000869fe67223 */ /* 0x180fe4000001088b */
[-C--:B------:R-:W-:Y:S01]  /*1e6a0*/  FFMA.FTZ R231, R158, R134.reuse, -R139 ;  /* 0x000000869ee77223 */ /* 0x080fe2000001088b */
[----:B------:R-:W-:Y:S01]  /*1e6b0*/  MUFU.EX2 R175, R175 ;  /* 0x000000af00af7308 */ /* 0x000fe20000000800 */
[----:B------:R-:W-:Y:S01]  /*1e6c0*/  LDSM.16.MT88.4 R116, [R209+0xc800] ;  /* 0x00c80000d174783b */ /* 0x000fe20000004200 */
[-CC-:B------:R-:W-:Y:S02]  /*1e6d0*/  FFMA.FTZ R232, R157, R134.reuse, -R155.reuse ;  /* 0x000000869de87223 */ /* 0x180fe4000001089b */
[-CC-:B------:R-:W-:Y:S02]  /*1e6e0*/  FFMA.FTZ R233, R156, R134.reuse, -R155.reuse ;  /* 0x000000869ce97223 */ /* 0x180fe4000001089b */
        /* <DEDUP_REMOVED lines=9> */
[--C-:B------:R-:W-:Y:S02]  /*1e780*/  FFMA.FTZ R240, R151, R134, -R155.reuse ;  /* 0x0000008697f07223 */ /* 0x100fe4000001089b */
[C---:B------:R-:W-:Y:S01]  /*1e790*/  FMUL.FTZ R38, R2.reuse, R38 ;  /* 0x0000002602267220 */ /* 0x040fe20000410000 */
[----:B------:R-:W-:Y:S01]  /*1e7a0*/  MUFU.EX2 R178, R178 ;  /* 0x000000b200b27308 */ /* 0x000fe20000000800 */
[C---:B------:R-:W-:Y:S02]  /*1e7b0*/  FMUL.FTZ R39, R2.reuse, R39 ;  /* 0x0000002702277220 */ /* 0x040fe40000410000 */
[C---:B------:R-:W-:Y:S01]  /*1e7c0*/  FMUL.FTZ R36, R3.reuse, R36 ;  /* 0x0000002403247220 */ /* 0x040fe20000410000 */
[----:B------:R-:W-:Y:S01]  /*1e7d0*/  LDSM.16.MT88.4 R160, [R207+0xf800] ;  /* 0x00f80000cfa0783b */ /* 0x000fe20000004200 */
[C---:B------:R-:W-:Y:S02]  /*1e7e0*/  FMUL.FTZ R37, R3.reuse, R37 ;  /* 0x0000002503257220 */ /* 0x040fe40000410000 */
[C---:B------:R-:W-:Y:S02]  /*1e7f0*/  FMUL.FTZ R42, R2.reuse, R42 ;  /* 0x0000002a022a7220 */ /* 0x040fe40000410000 */
[----:B------:R-:W-:Y:S01]  /*1e800*/  FMUL.FTZ R43, R2, R43 ;  /* 0x0000002b022b7220 */ /* 0x000fe20000410000 */
[----:B------:R-:W1:Y:S01]  /*1e810*/  MUFU.EX2 R179, R179 ;  /* 0x000000b300b37308 */ /* 0x000e620000000800 */
[C---:B------:R-:W-:Y:S01]  /*1e820*/  FMUL.FTZ R40, R3.reuse, R40 ;  /* 0x0000002803287220 */ /* 0x040fe20000410000 */
[----:B--2---:R-:W-:Y:S01]  /*1e830*/  F2FP.BF16.PACK_AB R130, R174, R175 ;  /* 0x000000afae82723e */ /* 0x004fe200000010ff */
[C---:B------:R-:W-:Y:S02]  /*1e840*/  FMUL.FTZ R41, R3.reuse, R41 ;  /* 0x0000002903297220 */ /* 0x040fe40000410000 */
[C---:B------:R-:W-:Y:S02]  /*1e850*/  FMUL.FTZ R46, R2.reuse, R46 ;  /* 0x0000002e022e7220 */ /* 0x040fe40000410000 */
[C---:B------:R-:W-:Y:S02]  /*1e860*/  FMUL.FTZ R47, R2.reuse, R47 ;  /* 0x0000002f022f7220 */ /* 0x040fe40000410000 */
[C---:B----4-:R-:W-:Y:S01]  /*1e870*/  HMMA.16816.F32.BF16 R4, R128.reuse, R12, R4 ;  /* 0x0000000c8004723c */ /* 0x050fe20000041804 */
[----:B------:R-:W-:Y:S04]  /*1e880*/  MUFU.EX2 R180, R180 ;  /* 0x000000b400b47308 */ /* 0x000fe80000000800 */
        /* <DEDUP_REMOVED lines=8> */
[----:B------:R-:W-:Y:S01]  /*1e910*/  MUFU.EX2 R183, R183 ;  /* 0x000000b700b77308 */ /* 0x000fe20000000800 */
[----:B------:R-:W2:Y:S01]  /*1e920*/  LDSM.16.MT88.4 R120, [R207+0xc000] ;  /* 0x00c00000cf78783b */ /* 0x000ea20000004200 */
[C---:B------:R-:W-:Y:S02]  /*1e930*/  FMUL.FTZ R50, R2.reuse, R50 ;  /* 0x0000003202327220 */ /* 0x040fe40000410000 */
[C---:B------:R-:W-:Y:S02]  /*1e940*/  FMUL.FTZ R51, R2.reuse, R51 ;  /* 0x0000003302337220 */ /* 0x040fe40000410000 */
[C---:B------:R-:W-:Y:S03]  /*1e950*/  HMMA.16816.F32.BF16 R12, R128.reuse, R20, R12 ;  /* 0x00000014800c723c */ /* 0x040fe6000004180c */
[C---:B------:R-:W-:Y:S01]  /*1e960*/  FMUL.FTZ R48, R3.reuse, R48 ;  /* 0x0000003003307220 */ /* 0x040fe20000410000 */
[----:B------:R-:W3:Y:S01]  /*1e970*/  MUFU.EX2 R182, R182 ;  /* 0x000000b600b67308 */ /* 0x000ee20000000800 */
[C---:B------:R-:W-:Y:S02]  /*1e980*/  FMUL.FTZ R49, R3.reuse, R49 ;  /* 0x0000003103317220 */ /* 0x040fe40000410000 */
[C---:B------:R-:W-:Y:S01]  /*1e990*/  FMUL.FTZ R20, R3.reuse, R112 ;  /* 0x0000007003147220 */ /* 0x040fe20000410000 */
[C---:B------:R-:W-:Y:S04]  /*1e9a0*/  HMMA.16816.F32.BF16 R16, R128.reuse, R22, R16 ;  /* 0x000000168010723c */ /* 0x040fe80000041810 */
[C---:B------:R-:W-:Y:S02]  /*1e9b0*/  FMUL.FTZ R21, R3.reuse, R113 ;  /* 0x0000007103157220 */ /* 0x040fe40000410000 */
[C---:B------:R-:W-:Y:S01]  /*1e9c0*/  FMUL.FTZ R54, R2.reuse, R54 ;  /* 0x0000003602367220 */ /* 0x040fe20000410000 */
[----:B------:R-:W-:Y:S01]  /*1e9d0*/  MUFU.EX2 R184, R184 ;  /* 0x000000b800b87308 */ /* 0x000fe20000000800 */
[C---:B------:R-:W-:Y:S04]  /*1e9e0*/  FMUL.FTZ R22, R2.reuse, R114 ;  /* 0x0000007202167220 */ /* 0x040fe80000410000 */
[C---:B------:R-:W-:Y:S02]  /*1e9f0*/  FMUL.FTZ R23, R2.reuse, R115 ;  /* 0x0000007302177220 */ /* 0x040fe40000410000 */
[----:B------:R-:W4:Y:S01]  /*1ea00*/  LDSM.16.MT88.4 R112, [R210+0xe000] ;  /* 0x00e00000d270783b */ /* 0x000f220000004200 */
[C---:B------:R-:W-:Y:S02]  /*1ea10*/  FMUL.FTZ R55, R2.reuse, R55 ;  /* 0x0000003702377220 */ /* 0x040fe40000410000 */
[C---:B------:R-:W-:Y:S01]  /*1ea20*/  FMUL.FTZ R52, R3.reuse, R52 ;  /* 0x0000003403347220 */ /* 0x040fe20000410000 */
[----:B------:R-:W5:Y:S01]  /*1ea30*/  MUFU.EX2 R185, R185 ;  /* 0x000000b900b97308 */ /* 0x000f620000000800 */
[C---:B------:R-:W-:Y:S03]  /*1ea40*/  HMMA.16816.F32.BF16 R20, R128.reuse, R28, R20 ;  /* 0x0000001c8014723c */ /* 0x040fe60000041814 */
[C---:B------:R-:W-:Y:S02]  /*1ea50*/  FMUL.FTZ R53, R3.reuse, R53 ;  /* 0x0000003503357220 */ /* 0x040fe40000410000 */
[C---:B------:R-:W-:Y:S02]  /*1ea60*/  FMUL.FTZ R58, R2.reuse, R58 ;  /* 0x0000003a023a7220 */ /* 0x040fe40000410000 */
[C---:B------:R-:W-:Y:S01]  /*1ea70*/  FMUL.FTZ R28, R3.reuse, R104 ;  /* 0x00000068031c7220 */ /* 0x040fe20000410000 */
[C---:B------:R-:W-:Y:S01]  /*1ea80*/  HMMA.16816.F32.BF16 R24, R128.reuse, R30, R24 ;  /* 0x0000001e8018723c */ /* 0x040fe20000041818 */
[----:B------:R-:W-:Y:S03]  /*1ea90*/  MUFU.EX2 R186, R186 ;  /* 0x000000ba00ba7308 */ /* 0x000fe60000000800 */
[C---:B------:R-:W-:Y:S02]  /*1eaa0*/  FMUL.FTZ R29, R3.reuse, R105 ;  /* 0x00000069031d7220 */ /* 0x040fe40000410000 */
[C---:B------:R-:W-:Y:S02]  /*1eab0*/  FMUL.FTZ R59, R2.reuse, R59 ;  /* 0x0000003b023b7220 */ /* 0x040fe40000410000 */
[C---:B------:R-:W-:Y:S03]  /*1eac0*/  FMUL.FTZ R30, R2.reuse, R106 ;  /* 0x0000006a021e7220 */ /* 0x040fe60000410000 */
[----:B------:R-:W-:Y:S01]  /*1ead0*/  MUFU.EX2 R187, R187 ;  /* 0x000000bb00bb7308 */ /* 0x000fe20000000800 */
[C---:B------:R-:W-:Y:S02]  /*1eae0*/  FMUL.FTZ R31, R2.reuse, R107 ;  /* 0x0000006b021f7220 */ /* 0x040fe40000410000 */
[----:B------:R-:W1:Y:S01]  /*1eaf0*/  LDSM.16.MT88.4 R104, [R209+0xe000] ;  /* 0x00e00000d168783b */ /* 0x000e620000004200 */
[C---:B------:R-:W-:Y:S02]  /*1eb00*/  FMUL.FTZ R56, R3.reuse, R56 ;  /* 0x0000003803387220 */ /* 0x040fe40000410000 */
[C---:B------:R-:W-:Y:S02]  /*1eb10*/  FMUL.FTZ R57, R3.reuse, R57 ;  /* 0x0000003903397220 */ /* 0x040fe40000410000 */
[C---:B--2---:R-:W-:Y:S02]  /*1eb20*/  HMMA.16816.F32.BF16 R28, R128.reuse, R120, R28 ;  /* 0x00000078801c723c */ /* 0x044fe4000004181c */
[----:B------:R-:W-:Y:S01]  /*1eb30*/  MUFU.EX2 R230, R230 ;  /* 0x000000e600e67308 */ /* 0x000fe20000000800 */
[C---:B------:R-:W-:Y:S02]  /*1eb40*/  FMUL.FTZ R62, R2.reuse, R62 ;  /* 0x0000003e023e7220 */ /* 0x040fe40000410000 */
[C---:B------:R-:W-:Y:S02]  /*1eb50*/  FMUL.FTZ R63, R2.reuse, R63 ;  /* 0x0000003f023f7220 */ /* 0x040fe40000410000 */
[C---:B------:R-:W-:Y:S01]  /*1eb60*/  FMUL.FTZ R60, R3.reuse, R60 ;  /* 0x0000003c033c7220 */ /* 0x040fe20000410000 */
[C---:B------:R-:W-:Y:S01]  /*1eb70*/  HMMA.16816.F32.BF16 R32, R128.reuse, R122, R32 ;  /* 0x0000007a8020723c */ /* 0x040fe20000041820 */
[----:B------:R-:W-:Y:S03]  /*1eb80*/  LDSM.16.MT88.4 R120, [R207+0xc800] ;  /* 0x00c80000cf78783b */ /* 0x000fe60000004200 */
[C---:B------:R-:W-:Y:S01]  /*1eb90*/  FMUL.FTZ R61, R3.reuse, R61 ;  /* 0x0000003d033d7220 */ /* 0x040fe20000410000 */
[----:B------:R-:W-:Y:S01]  /*1eba0*/  MUFU.EX2 R231, R231 ;  /* 0x000000e700e77308 */ /* 0x000fe20000000800 */
[C---:B------:R-:W-:Y:S02]  /*1ebb0*/  FMUL.FTZ R66, R2.reuse, R66 ;  /* 0x0000004202427220 */ /* 0x040fe40000410000 */
[C---:B----4-:R-:W-:Y:S04]  /*1ebc0*/  HMMA.16816.F32.BF16 R36, R128.reuse, R112, R36 ;  /* 0x000000708024723c */ /* 0x050fe80000041824 */
[C---:B------:R-:W-:Y:S02]  /*1ebd0*/  FMUL.FTZ R67, R2.reuse, R67 ;  /* 0x0000004302437220 */ /* 0x040fe40000410000 */
[C---:B------:R-:W-:Y:S01]  /*1ebe0*/  FMUL.FTZ R64, R3.reuse, R64 ;  /* 0x0000004003407220 */ /* 0x040fe20000410000 */
[----:B------:R-:W-:Y:S01]  /*1ebf0*/  MUFU.EX2 R232, R232 ;  /* 0x000000e800e87308 */ /* 0x000fe20000000800 */
[C---:B------:R-:W-:Y:S01]  /*1ec00*/  HMMA.16816.F32.BF16 R40, R128.reuse, R114, R40 ;  /* 0x000000728028723c */ /* 0x040fe20000041828 */
[----:B------:R-:W-:Y:S03]  /*1ec10*/  LDSM.16.MT88.4 R112, [R210+0xc800] ;  /* 0x00c80000d270783b */ /* 0x000fe60000004200 */
[C---:B------:R-:W-:Y:S02]  /*1ec20*/  FMUL.FTZ R65, R3.reuse, R65 ;  /* 0x0000004103417220 */ /* 0x040fe40000410000 */
        /* <DEDUP_REMOVED lines=25> */
[----:B------:R-:W4:Y:S01]  /*1edc0*/  LDSM.16.MT88.4 R108, [R208+0x10000] ;  /* 0x01000000d06c783b */ /* 0x000f220000004200 */
[----:B------:R-:W3:Y:S02]  /*1edd0*/  MUFU.EX2 R237, R237 ;  /* 0x000000ed00ed7308 */ /* 0x000ee40000000800 */
[C---:B------:R-:W-:Y:S02]  /*1ede0*/  FMUL.FTZ R83, R2.reuse, R83 ;  /* 0x0000005302537220 */ /* 0x040fe40000410000 */
[C---:B------:R-:W-:Y:S02]  /*1edf0*/  FMUL.FTZ R80, R3.reuse, R80 ;  /* 0x0000005003507220 */ /* 0x040fe40000410000 */
[C---:B------:R-:W-:Y:S01]  /*1ee00*/  FMUL.FTZ R81, R3.reuse, R81 ;  /* 0x0000005103517220 */ /* 0x040fe20000410000 */
[C---:B-1----:R-:W-:Y:S03]  /*1ee10*/  HMMA.16816.F32.BF16 R68, R128.reuse, R104, R68 ;  /* 0x000000688044723c */ /* 0x042fe60000041844 */
[C---:B------:R-:W-:Y:S01]  /*1ee20*/  FMUL.FTZ R86, R2.reuse, R86 ;  /* 0x0000005602567220 */ /* 0x040fe20000410000 */
[----:B------:R-:W-:Y:S01]  /*1ee30*/  MUFU.EX2 R239, R239 ;  /* 0x000000ef00ef7308 */ /* 0x000fe20000000800 */
[C---:B------:R-:W-:Y:S02]  /*1ee40*/  FMUL.FTZ R87, R2.reuse, R87 ;  /* 0x0000005702577220 */ /* 0x040fe40000410000 */
[C---:B------:R-:W-:Y:S01]  /*1ee50*/  FMUL.FTZ R84, R3.reuse, R84 ;  /* 0x0000005403547220 */ /* 0x040fe20000410000 */
[C---:B------:R-:W-:Y:S01]  /*1ee60*/  HMMA.16816.F32.BF16 R72, R128.reuse, R106, R72 ;  /* 0x0000006a8048723c */ /* 0x040fe20000041848 */
[----:B------:R-:W1:Y:S03]  /*1ee70*/  LDSM.16.MT88.4 R104, [R207+0x10000] ;  /* 0x01000000cf68783b */ /* 0x000e660000004200 */
[C---:B------:R-:W-:Y:S02]  /*1ee80*/  FMUL.FTZ R85, R3.reuse, R85 ;  /* 0x0000005503557220 */ /* 0x040fe40000410000 */
[C---:B------:R-:W-:Y:S01]  /*1ee90*/  FMUL.FTZ R90, R2.reuse, R90 ;  /* 0x0000005a025a7220 */ /* 0x040fe20000410000 */
[----:B------:R-:W-:Y:S01]  /*1eea0*/  MUFU.EX2 R240, R240 ;  /* 0x000000f000f07308 */ /* 0x000fe20000000800 */
[C---:B--2---:R-:W-:Y:S04]  /*1eeb0*/  HMMA.16816.F32.BF16 R76, R128.reuse, R100, R76 ;  /* 0x00000064804c723c */ /* 0x044fe8000004184c */
[----:B------:R-:W-:Y:S02]  /*1eec0*/  FMUL.FTZ R91, R2, R91 ;  /* 0x0000005b025b7220 */ /* 0x000fe40000410000 */
[----:B------:R-:W-:Y:S01]  /*1eed0*/  FMUL.FTZ R88, R3, R88 ;  /* 0x0000005803587220 */ /* 0x000fe20000410000 */
[----:B------:R-:W-:Y:S01]  /*1eee0*/  F2FP.BF16.PACK_AB R101, R179, R178 ;  /* 0x000000b2b365723e */ /* 0x000fe200000010ff */
[C---:B------:R-:W-:Y:S04]  /*1eef0*/  HMMA.16816.F32.BF16 R80, R128.reuse, R102, R80 ;  /* 0x000000668050723c */ /* 0x040fe80000041850 */
[----:B------:R-:W-:Y:S01]  /*1ef00*/  FMUL.FTZ R89, R3, R89 ;  /* 0x0000005903597220 */ /* 0x000fe20000410000 */
[----:B---3--:R-:W-:Y:S01]  /*1ef10*/  F2FP.BF16.PACK_AB R100, R182, R183 ;  /* 0x000000b7b664723e */ /* 0x008fe200000010ff */
[C---:B------:R-:W-:Y:S01]  /*1ef20*/  FMUL.FTZ R94, R2.reuse, R94 ;  /* 0x0000005e025e7220 */ /* 0x040fe20000410000 */
[----:B------:R-:W-:Y:S01]  /*1ef30*/  F2FP.BF16.PACK_AB R103, R181, R180 ;  /* 0x000000b4b567723e */ /* 0x000fe200000010ff */
[C---:B----4-:R-:W-:Y:S04]  /*1ef40*/  HMMA.16816.F32.BF16 R84, R128.reuse, R108, R84 ;  /* 0x0000006c8054723c */ /* 0x050fe80000041854 */
[C---:B------:R-:W-:Y:S01]  /*1ef50*/  FMUL.FTZ R95, R2.reuse, R95 ;  /* 0x0000005f025f7220 */ /* 0x040fe20000410000 */
[----:B-----5:R-:W-:Y:S01]  /*1ef60*/  F2FP.BF16.PACK_AB R102, R185, R184 ;  /* 0x000000b8b966723e */ /* 0x020fe200000010ff */
[C---:B------:R-:W-:Y:S02]  /*1ef70*/  FMUL.FTZ R92, R3.reuse, R92 ;  /* 0x0000005c035c7220 */ /* 0x040fe40000410000 */
[C---:B------:R-:W-:Y:S01]  /*1ef80*/  HMMA.16816.F32.BF16 R88, R128.reuse, R110, R88 ;  /* 0x0000006e8058723c */ /* 0x040fe20000041858 */
[----:B------:R-:W2:Y:S03]  /*1ef90*/  LDSM.16.MT88.4 R108, [R208+0xc800] ;  /* 0x00c80000d06c783b */ /* 0x000ea60000004200 */
[C---:B------:R-:W-:Y:S02]  /*1efa0*/  FMUL.FTZ R93, R3.reuse, R93 ;  /* 0x0000005d035d7220 */ /* 0x040fe40000410000 */
[C---:B------:R-:W-:Y:S02]  /*1efb0*/  FMUL.FTZ R98, R2.reuse, R98 ;  /* 0x0000006202627220 */ /* 0x040fe40000410000 */
[----:B------:R-:W-:Y:S03]  /*1efc0*/  FMUL.FTZ R99, R2, R99 ;  /* 0x0000006302637220 */ /* 0x000fe60000410000 */
[C---:B-1----:R-:W-:Y:S03]  /*1efd0*/  HMMA.16816.F32.BF16 R92, R128.reuse, R104, R92 ;  /* 0x00000068805c723c */ /* 0x042fe6000004185c */
[C---:B------:R-:W-:Y:S02]  /*1efe0*/  FMUL.FTZ R96, R3.reuse, R96 ;  /* 0x0000006003607220 */ /* 0x040fe40000410000 */
[----:B------:R-:W-:Y:S02]  /*1eff0*/  FMUL.FTZ R97, R3, R97 ;  /* 0x0000006103617220 */ /* 0x000fe40000410000 */
[-CC-:B------:R-:W-:Y:S02]  /*1f000*/  FFMA.FTZ R238, R138, R134.reuse, -R155.reuse ;  /* 0x000000868aee7223 */ /* 0x180fe4000001089b */
[-C--:B------:R-:W-:Y:S02]  /*1f010*/  FFMA.FTZ R155, R149, R134.reuse, -R155 ;  /* 0x00000086959b7223 */ /* 0x080fe4000001089b */
[----:B------:R-:W-:Y:S01]  /*1f020*/  LDSM.16.MT88.4 R148, [R210+0xf800] ;  /* 0x00f80000d294783b */ /* 0x000fe20000004200 */
[----:B------:R-:W-:Y:S01]  /*1f030*/  HMMA.16816.F32.BF16 R96, R128, R106, R96 ;  /* 0x0000006a8060723c */ /* 0x000fe20000041860 */
[----:B------:R-:W1:Y:S02]  /*1f040*/  MUFU.EX2 R241, R155 ;  /* 0x0000009b00f17308 */ /* 0x000e640000000800 */
[--C-:B------:R-:W-:Y:S01]  /*1f050*/  FFMA.FTZ R242, R137, R134, -R139.reuse ;  /* 0x0000008689f27223 */ /* 0x100fe2000001088b */
[----:B------:R-:W-:Y:S01]  /*1f060*/  F2FP.BF16.PACK_AB R137, R237, R236 ;  /* 0x000000eced89723e */ /* 0x000fe200000010ff */
[----:B------:R-:W-:Y:S02]  /*1f070*/  FFMA.FTZ R139, R135, R134, -R139 ;  /* 0x00000086878b7223 */ /* 0x000fe4000001088b */
[----:B------:R-:W3:Y:S01]  /*1f080*/  LDSM.16.MT88.4 R104, [R207+0xe800] ;  /* 0x00e80000cf68783b */ /* 0x000ee20000004200 */
[C---:B------:R-:W-:Y:S03]  /*1f090*/  HMMA.16816.F32.BF16 R4, R100.reuse, R112, R4 ;  /* 0x000000706404723c */ /* 0x040fe60000041804 */
[----:B------:R-:W4:Y:S02]  /*1f0a0*/  MUFU.EX2 R238, R238 ;  /* 0x000000ee00ee7308 */ /* 0x000f240000000800 */
[----:B------:R-:W-:Y:S02]  /*1f0b0*/  FFMA.FTZ R177, R3, R228, R177 ;  /* 0x000000e403b17223 */ /* 0x000fe400000100b1 */
[----:B------:R-:W-:Y:S01]  /*1f0c0*/  LDSM.16.MT88.4 R128, [R209+0xf000] ;  /* 0x00f00000d180783b */ /* 0x000fe20000004200 */
[C---:B------:R-:W-:Y:S04]  /*1f0d0*/  HMMA.16816.F32.BF16 R8, R100.reuse, R114, R8 ;  /* 0x000000726408723c */ /* 0x040fe80000041808 */
[----:B------:R-:W-:Y:S01]  /*1f0e0*/  FFMA.FTZ R173, R2, R229, R173 ;  /* 0x000000e502ad7223 */ /* 0x000fe200000100ad */
[----:B------:R-:W-:Y:S01]  /*1f0f0*/  MUFU.EX2 R242, R242 ;  /* 0x000000f200f27308 */ /* 0x000fe20000000800 */
[----:B------:R-:W-:Y:S01]  /*1f100*/  IADD3 R2, R226, -0x1, RZ ;  /* 0xffffffffe2027810 */ /* 0x000fe20007ffe0ff */
[----:B------:R-:W-:Y:S01]  /*1f110*/  LDSM.16.MT88.4 R112, [R209+0x10800] ;  /* 0x01080000d170783b */ /* 0x000fe20000004200 */
[C---:B------:R-:W-:Y:S04]  /*1f120*/  HMMA.16816.F32.BF16 R12, R100.reuse, R116, R12 ;  /* 0x00000074640c723c */ /* 0x040fe8000004180c */
[----:B-1----:R-:W-:Y:S01]  /*1f130*/  F2FP.BF16.PACK_AB R138, R241, R240 ;  /* 0x000000f0f18a723e */ /* 0x002fe200000010ff */
[----:B------:R-:W-:Y:S01]  /*1f140*/  FADD.FTZ R176, R176, R177 ;  /* 0x000000b1b0b07221 */ /* 0x000fe20000010000 */
[----:B------:R-:W-:Y:S01]  /*1f150*/  MOV R226, R2 ;  /* 0x0000000200e27202 */ /* 0x000fe20000000f00 */
[----:B------:R-:W-:Y:S01]  /*1f160*/  LDSM.16.MT88.4 R152, [R209+0xf800] ;  /* 0x00f80000d198783b */ /* 0x000fe20000004200 */
[C---:B------:R-:W-:Y:S01]  /*1f170*/  HMMA.16816.F32.BF16 R16, R100.reuse, R118, R16 ;  /* 0x000000766410723c */ /* 0x040fe20000041810 */
[----:B------:R-:W1:Y:S03]  /*1f180*/  MUFU.EX2 R135, R139 ;  /* 0x0000008b00877308 */ /* 0x000e660000000800 */
[----:B----4-:R-:W-:Y:S01]  /*1f190*/  F2FP.BF16.PACK_AB R136, R239, R238 ;  /* 0x000000eeef88723e */ /* 0x010fe200000010ff */
[----:B------:R-:W-:Y:S02]  /*1f1a0*/  FADD.FTZ R172, R172, R173 ;  /* 0x000000adacac7221 */ /* 0x000fe40000010000 */
[----:B------:R-:W-:Y:S01]  /*1f1b0*/  LDSM.16.MT88.4 R116, [R208+0x10800] ;  /* 0x01080000d074783b */ /* 0x000fe20000004200 */
[C---:B--2---:R-:W-:Y:S04]  /*1f1c0*/  HMMA.16816.F32.BF16 R20, R100.reuse, R108, R20 ;  /* 0x0000006c6414723c */ /* 0x044fe80000041814 */
[----:B------:R-:W-:Y:S02]  /*1f1d0*/  FADD.FTZ R175, R175, R176 ;  /* 0x000000b0afaf7221 */ /* 0x000fe40000010000 */
[----:B------:R-:W-:Y:S02]  /*1f1e0*/  FADD.FTZ R3, R171, R172 ;  /* 0x000000acab037221 */ /* 0x000fe40000010000 */
[C---:B------:R-:W-:Y:S01]  /*1f1f0*/  HMMA.16816.F32.BF16 R24, R100.reuse, R110, R24 ;  /* 0x0000006e6418723c */ /* 0x040fe20000041818 */
[----:B------:R-:W2:Y:S03]  /*1f200*/  LDSM.16.MT88.4 R108, [R210+0x10800] ;  /* 0x01080000d26c783b */ /* 0x000ea60000004200 */
[----:B------:R-:W-:Y:S02]  /*1f210*/  FADD.FTZ R174, R174, R175 ;  /* 0x000000afaeae7221 */ /* 0x000fe40000010000 */
[----:B------:R-:W-:Y:S02]  /*1f220*/  FADD.FTZ R3, R170, R3 ;  /* 0x00000003aa037221 */ /* 0x000fe40000010000 */
[C---:B------:R-:W-:Y:S04]  /*1f230*/  HMMA.16816.F32.BF16 R28, R100.reuse, R120, R28 ;  /* 0x00000078641c723c */ /* 0x040fe8000004181c */
[----:B-1----:R-:W-:Y:S01]  /*1f240*/  F2FP.BF16.PACK_AB R139, R135, R242 ;  /* 0x000000f2878b723e */ /* 0x002fe200000010ff */
[----:B------:R-:W-:Y:S02]  /*1f250*/  FADD.FTZ R183, R183, R174 ;  /* 0x000000aeb7b77221 */ /* 0x000fe40000010000 */
[----:B------:R-:W-:Y:S01]  /*1f260*/  FADD.FTZ R178, R178, R3 ;  /* 0x00000003b2b27221 */ /* 0x000fe20000010000 */
[C---:B------:R-:W-:Y:S01]  /*1f270*/  HMMA.16816.F32.BF16 R32, R100.reuse, R122, R32 ;  /* 0x0000007a6420723c */ /* 0x040fe20000041820 */
[----:B------:R-:W-:Y:S03]  /*1f280*/  LDSM.16.MT88.4 R120, [R209+0xd000] ;  /* 0x00d00000d178783b */ /* 0x000fe60000004200 */
[----:B------:R-:W-:Y:S01]  /*1f290*/  MOV R3, R132 ;  /* 0x0000008400037202 */ /* 0x000fe20000000f00 */
[----:B------:R-:W-:Y:S02]  /*1f2a0*/  FADD.FTZ R183, R182, R183 ;  /* 0x000000b7b6b77221 */ /* 0x000fe40000010000 */
[----:B------:R-:W-:Y:S01]  /*1f2b0*/  FADD.FTZ R179, R179, R178 ;  /* 0x000000b2b3b37221 */ /* 0x000fe20000010000 */
[C---:B------:R-:W-:Y:S04]  /*1f2c0*/  HMMA.16816.F32.BF16 R36, R100.reuse, R124, R36 ;  /* 0x0000007c6424723c */ /* 0x040fe80000041824 */
[----:B------:R-:W-:Y:S02]  /*1f2d0*/  FADD.FTZ R184, R184, R183 ;  /* 0x000000b7b8b87221 */ /* 0x000fe40000010000 */
[----:B------:R-:W-:Y:S02]  /*1f2e0*/  FADD.FTZ R180, R180, R179 ;  /* 0x000000b3b4b47221 */ /* 0x000fe40000010000 */
[C---:B------:R-:W-:Y:S01]  /*1f2f0*/  HMMA.16816.F32.BF16 R40, R100.reuse, R126, R40 ;  /* 0x0000007e6428723c */ /* 0x040fe20000041828 */
[----:B------:R-:W-:Y:S03]  /*1f300*/  LDSM.16.MT88.4 R124, [R207+0xd000] ;  /* 0x00d00000cf7c783b */ /* 0x000fe60000004200 */
[----:B------:R-:W-:Y:S02]  /*1f310*/  FADD.FTZ R185, R185, R184 ;  /* 0x000000b8b9b97221 */ /* 0x000fe40000010000 */
[----:B------:R-:W-:Y:S02]  /*1f320*/  FADD.FTZ R181, R181, R180 ;  /* 0x000000b4b5b57221 */ /* 0x000fe40000010000 */
        /* <DEDUP_REMOVED lines=8> */
[----:B------:R-:W1:Y:S07]  /*1f3b0*/  LDSM.16.MT88.4 R104, [R207+0x10800] ;  /* 0x01080000cf68783b */ /* 0x000e6e0000004200 */
[C---:B--2---:R-:W-:Y:S08]  /*1f3c0*/  HMMA.16816.F32.BF16 R68, R100.reuse, R108, R68 ;  /* 0x0000006c6444723c */ /* 0x044ff00000041844 */
        /* <DEDUP_REMOVED lines=20> */
[C---:B--2---:R-:W-:Y:S03]  /*1f510*/  HMMA.16816.F32.BF16 R4, R100.reuse, R108, R4 ;  /* 0x0000006c6404723c */ /* 0x044fe60000041804 */
[----:B------:R-:W-:Y:S02]  /*1f520*/  FADD.FTZ R234, R234, R233 ;  /* 0x000000e9eaea7221 */ /* 0x000fe40000010000 */
[----:B------:R-:W-:Y:S02]  /*1f530*/  FADD.FTZ R231, R231, R230 ;  /* 0x000000e6e7e77221 */ /* 0x000fe40000010000 */
[----:B------:R-:W-:Y:S01]  /*1f540*/  FADD.FTZ R235, R235, R234 ;  /* 0x000000eaebeb7221 */ /* 0x000fe20000010000 */
[C---:B------:R-:W-:Y:S01]  /*1f550*/  HMMA.16816.F32.BF16 R8, R100.reuse, R110, R8 ;  /* 0x0000006e6408723c */ /* 0x040fe20000041808 */
[----:B------:R-:W2:Y:S03]  /*1f560*/  LDSM.16.MT88.4 R108, [R210+0x11000] ;  /* 0x01100000d26c783b */ /* 0x000ea60000004200 */
[----:B------:R-:W-:Y:S02]  /*1f570*/  FADD.FTZ R238, R238, R235 ;  /* 0x000000ebeeee7221 */ /* 0x000fe40000010000 */
[----:B------:R-:W-:Y:S02]  /*1f580*/  FADD.FTZ R236, R236, R231 ;  /* 0x000000e7ecec7221 */ /* 0x000fe40000010000 */
[C---:B------:R-:W-:Y:S04]  /*1f590*/  HMMA.16816.F32.BF16 R12, R100.reuse, R120, R12 ;  /* 0x00000078640c723c */ /* 0x040fe8000004180c */
[----:B------:R-:W-:Y:S02]  /*1f5a0*/  FADD.FTZ R239, R239, R238 ;  /* 0x000000eeefef7221 */ /* 0x000fe40000010000 */
[----:B------:R-:W-:Y:S02]  /*1f5b0*/  FADD.FTZ R237, R237, R236 ;  /* 0x000000eceded7221 */ /* 0x000fe40000010000 */
[C---:B------:R-:W-:Y:S04]  /*1f5c0*/  HMMA.16816.F32.BF16 R16, R100.reuse, R122, R16 ;  /* 0x0000007a6410723c */ /* 0x040fe80000041810 */
[----:B------:R-:W-:Y:S02]  /*1f5d0*/  FADD.FTZ R228, R240, R239 ;  /* 0x000000eff0e47221 */ /* 0x000fe40000010000 */
[----:B------:R-:W-:Y:S02]  /*1f5e0*/  FADD.FTZ R242, R242, R237 ;  /* 0x000000edf2f27221 */ /* 0x000fe40000010000 */
[C---:B---3--:R-:W-:Y:S04]  /*1f5f0*/  HMMA.16816.F32.BF16 R20, R100.reuse, R112, R20 ;  /* 0x000000706414723c */ /* 0x048fe80000041814 */
[----:B------:R-:W-:Y:S02]  /*1f600*/  FADD.FTZ R228, R241, R228 ;  /* 0x000000e4f1e47221 */ /* 0x000fe40000010000 */
[----:B------:R-:W-:Y:S02]  /*1f610*/  FADD.FTZ R229, R135, R242 ;  /* 0x000000f287e57221 */ /* 0x000fe40000010000 */
        /* <DEDUP_REMOVED lines=51> */
[----:B------:R-:W-:Y:S07]  /*1f950*/  HMMA.16816.F32.BF16 R96, R136, R14, R96 ;  /* 0x0000000e8860723c */ /* 0x000fee0000041860 */
[----:B------:R-:W-:Y:S01]  /*1f960*/  MOV R136, R133 ;  /* 0x0000008500887202 */ /* 0x000fe20000000f00 */
[----:B------:R-:W-:-:S05]  /*1f970*/  @P0 BRA `(.L_x_3233) ;  /* 0xffffbec000000947 */ /* 0x000fca000383ffff */
.L_x_3224:
        /* <DEDUP_REMOVED lines=11> */
.L_x_3247:
[----:B--23--:R-:W-:Y:S01]  /*1fa30*/  FADD.FTZ R228, R5, R228 ;  /* 0x000000e405e47221 */ /* 0x00cfe20000010000 */
[----:B------:R-:W-:Y:S05]  /*1fa40*/  BRA.DIV ~URZ, `(.L_x_3235) ;  /* 0x00001be27f007947 */ /* 0x000fea000b800000 */
[----:B------:R-:W2:Y:S04]  /*1fa50*/  SHFL.BFLY PT, R8, R229, 0x2, 0x1f ;  /* 0x0c401f00e5087f89 */ /* 0x000ea800000e0000 */
[----:B------:R-:W3:Y:S01]  /*1fa60*/  SHFL.BFLY PT, R9, R228, 0x1, 0x1f ;  /* 0x0c201f00e4097f89 */ /* 0x000ee200000e0000 */
[----:B--2---:R-:W-:Y:S02]  /*1fa70*/  FADD.FTZ R8, R8, R229 ;  /* 0x000000e508087221 */ /* 0x004fe40000010000 */
[----:B---3--:R-:W-:-:S03]  /*1fa80*/  FADD.FTZ R9, R228, R9 ;  /* 0x00000009e4097221 */ /* 0x008fc60000010000 */
[----:B------:R2:W3:Y:S04]  /*1fa90*/  SHFL.BFLY PT, R5, R8, 0x1, 0x1f ;  /* 0x0c201f0008057f89 */ /* 0x0004e800000e0000 */
.L_x_3248:
        /* <DEDUP_REMOVED lines=266> */
.L_x_3237:
[----:B------:R-:W-:Y:S02]  /*20b40*/  ULDC.64 UR4, c[0x0][0x118] ;  /* 0x0000460000047ab9 */ /* 0x000fe40000000a00 */
[----:B------:R-:W2:Y:S04]  /*20b50*/  LD.E R2, [R6.64+0x60] ;  /* 0x0000600406027980 */ /* 0x000ea8000c101900 */
[----:B------:R-:W3:Y:S01]  /*20b60*/  LD.E R14, [R6.64+0xb4] ;  /* 0x0000b404060e7980 */ /* 0x000ee2000c101900 */
[----:B--2---:R-:W-:-:S04]  /*20b70*/  IMAD R217, R2, R217, R220 ;  /* 0x000000d902d97224 */ /* 0x004fc800078e02dc */
[----:B---3--:R-:W-:Y:S02]  /*20b80*/  IMAD R14, R14, R217, RZ ;  /* 0x000000d90e0e7224 */ /* 0x008fe400078e02ff */
.L_x_3238:
[----:B------:R-:W-:Y:S05]  /*20b90*/  BSYNC B0 ;  /* 0x0000000000007941 */ /* 0x000fea0003800000 */
.L_x_3236:
        /* <DEDUP_REMOVED lines=48> */
.L_x_3240:
[----:B---34-:R-:W-:Y:S05]  /*20ea0*/  BSYNC B0 ;  /* 0x0000000000007941 */ /* 0x018fea0003800000 */
.L_x_3239:
        /* <DEDUP_REMOVED lines=45> */
.L_x_3242:
[----:B------:R-:W-:Y:S05]  /*21180*/  BSYNC B0 ;  /* 0x0000000000007941 */ /* 0x000fea0003800000 */
.L_x_3241:
        /* <DEDUP_REMOVED lines=21> */
.L_x_3244:
[----:B------:R-:W-:Y:S05]  /*212e0*/  BSYNC B0 ;  /* 0x0000000000007941 */ /* 0x000fea0003800000 */
.L_x_3243:
        /* <DEDUP_REMOVED lines=21> */
.L_x_3246:
[----:B------:R-:W-:Y:S05]  /*21440*/  BSYNC B0 ;  /* 0x0000000000007941 */ /* 0x000fea0003800000 */
.L_x_3245:
[----:B------:R-:W-:-:S04]  /*21450*/  IADD3 R0, R9, 0x30, RZ ;  /* 0x0000003009007810 */ /* 0x000fc80007ffe0ff */
[----:B------:R-:W-:Y:S01]  /*21460*/  ISETP.GE.AND P0, PT, R0, R219, PT ;  /* 0x000000db0000720c */ /* 0x000fe20003f06270 */
[----:B------:R-:W-:-:S12]  /*21470*/  IMAD.MOV.U32 R219, RZ, RZ, 0x0 ;  /* 0x00000000ffdb7424 */ /* 0x000fd800078e00ff */
[----:B------:R-:W-:Y:S05]  /*21480*/  @P0 RET.REL.NODEC R218 `(_ZN5flash24flash_fwd_splitkv_kernelI23Flash_fwd_kernel_traitsILi192ELi64ELi64ELi4ELb0ELb0EN7cutlass10bfloat16_tE19Flash_kernel_traitsILi192ELi64ELi64ELi4ES3_EELb1ELb0ELb1ELb0ELb0ELb1ELb0ELb1EEEvNS_16Flash_fwd_paramsE) ;  /* 0xfffdeb70da000950 */ /* 0x000fea0003c3ffff */
        /* <DEDUP_REMOVED lines=17> */
[----:B------:R-:W-:Y:S05]  /*215a0*/  @P0 RET.REL.NODEC R218 `(_ZN5flash24flash_fwd_splitkv_kernelI23Flash_fwd_kernel_traitsILi192ELi64ELi64ELi4ELb0ELb0EN7cutlass10bfloat16_tE19Flash_kernel_traitsILi192ELi64ELi64ELi4ES3_EELb1ELb0ELb1ELb0ELb0ELb1ELb0ELb1EEEvNS_16Flash_fwd_paramsE) ;  /* 0xfffdea50da000950 */ /* 0x000fea0003c3ffff */
[----:B------:R-:W-:Y:S01]  /*215b0*/  MOV R219, 0x0 ;  /* 0x0000000000db7802 */ /* 0x000fe20000000f00 */
[----:B------:R-:W-:-:S02]  /*215c0*/  ULDC.64 UR4, c[0x0][0x118] ;  /* 0x0000460000047ab9 */ /* 0x000fc40000000a00 */
[----:B------:R3:W-:Y:S01]  /*215d0*/  ST.E.128 [R4.64+0x100], R60 ;  /* 0x0001003c04007985 */ /* 0x0007e2000c101d04 */
[----:B------:R-:W-:Y:S05]  /*215e0*/  RET.REL.NODEC R218 `(_ZN5flash24flash_fwd_splitkv_kernelI23Flash_fwd_kernel_traitsILi192ELi64ELi64ELi4ELb0ELb0EN7cutlass10bfloat16_tE19Flash_kernel_traitsILi192ELi64ELi64ELi4ES3_EELb1ELb0ELb1ELb0ELb0ELb1ELb0ELb1EEEvNS_16Flash_fwd_paramsE) ;  /* 0xfffdea10da007950 */ /* 0x000fea0003c3ffff */
.L_x_3234:
[----:B------:R-:W-:Y:S02]  /*215f0*/  MOV R5, 0x2 ;  /* 0x0000000200057802 */ /* 0x000fe40000000f00 */
[----:B------:R-:W-:Y:S02]  /*21600*/  MOV R4, 0x21620 ;  /* 0x0002162000047802 */ /* 0x000fe40000000f00 */
[----:B-1---5:R-:W-:Y:S05]  /*21610*/  CALL.REL.NOINC `($__internal_21_$__cuda_sm70_shflsync_bfly_p) ;  /* 0x000000f000007944 */ /* 0x022fea0003c00000 */
[----:B-12---:R-:W-:Y:S05]  /*21620*/  BRA `(.L_x_3247) ;  /* 0xffffe40000007947 */ /* 0x006fea000383ffff */
.L_x_3235:
[----:B------:R-:W-:Y:S02]  /*21630*/  MOV R5, 0x1 ;  /* 0x0000000100057802 */ /* 0x000fe40000000f00 */
[----:B------:R-:W-:Y:S02]  /*21640*/  MOV R4, 0x21660 ;  /* 0x0002166000047802 */ /* 0x000fe40000000f00 */
[----:B-1---5:R-:W-:Y:S05]  /*21650*/  CALL.REL.NOINC `($__internal_21_$__cuda_sm70_shflsync_bfly_p) ;  /* 0x000000b000007944 */ /* 0x022fea0003c00000 */
[----:B--2---:R-:W-:Y:S01]  /*21660*/  FADD.FTZ R9, R228, R5 ;  /* 0x00000005e4097221 */ /* 0x004fe20000010000 */
[----:B-1----:R-:W-:Y:S02]  /*21670*/  MOV R228, R229 ;  /* 0x000000e500e47202 */ /* 0x002fe40000000f00 */
[----:B------:R-:W-:Y:S02]  /*21680*/  MOV R5, 0x2 ;  /* 0x0000000200057802 */ /* 0x000fe40000000f00 */
[----:B------:R-:W-:-:S02]  /*21690*/  MOV R4, 0x216b0 ;  /* 0x000216b000047802 */ /* 0x000fc40000000f00 */
[----:B------:R-:W-:Y:S05]  /*216a0*/  CALL.REL.NOINC `($__internal_21_$__cuda_sm70_shflsync_bfly_p) ;  /* 0x0000006000007944 */ /* 0x000fea0003c00000 */
[----:B--2---:R-:W-:Y:S01]  /*216b0*/  FADD.FTZ R8, R229, R5 ;  /* 0x00000005e5087221 */ /* 0x004fe20000010000 */
[----:B------:R-:W-:-:S02]  /*216c0*/  MOV R5, 0x1 ;  /* 0x0000000100057802 */ /* 0x000fc40000000f00 */
[----:B------:R-:W-:Y:S02]  /*216d0*/  MOV R4, 0x21700 ;  /* 0x0002170000047802 */ /* 0x000fe40000000f00 */
[----:B-1----:R-:W-:Y:S02]  /*216e0*/  MOV R228, R8 ;  /* 0x0000000800e47202 */ /* 0x002fe40000000f00 */
[----:B------:R-:W-:Y:S05]  /*216f0*/  CALL.REL.NOINC `($__internal_21_$__cuda_sm70_shflsync_bfly_p) ;  /* 0x0000001000007944 */ /* 0x000fea0003c00000 */
[----:B-12---:R-:W-:Y:S05]  /*21700*/  BRA `(.L_x_3248) ;  /* 0xffffe39000007947 */ /* 0x006fea000383ffff */
        .weak           $__internal_21_$__cuda_sm70_shflsync_bfly_p
        .type           $__internal_21_$__cuda_sm70_shflsync_bfly_p,@function
        .size           $__internal_21_$__cuda_sm70_shflsync_bfly_p,(.L_x_4397 - $__internal_21_$__cuda_sm70_shflsync_bfly_p)
$__internal_21_$__cuda_sm70_shflsync_bfly_p:
[----:B------:R-:W-:Y:S01]  /*21710*/  MOV R10, R4 ;  /* 0x00000004000a7202 */ /* 0x000fe20000000f00 */
[----:B------:R-:W-:Y:S04]  /*21720*/  WARPSYNC R0 ;  /* 0x0000000000007348 */ /* 0x000fe80003800000 */
[----:B------:R-:W-:Y:S01]  /*21730*/  MOV R11, 0x0 ;  /* 0x00000000000b7802 */ /* 0x000fe20000000f00 */
[----:B------:R1:W2:Y:S03]  /*21740*/  SHFL.BFLY PT, R5, R228, R5, R3 ;  /* 0x0c000005e4057389 */ /* 0x0002a600000e0003 */
[----:B------:R-:W-:Y:S05]  /*21750*/  RET.REL.NODEC R10 `(_ZN5flash24flash_fwd_splitkv_kernelI23Flash_fwd_kernel_traitsILi192ELi64ELi64ELi4ELb0ELb0EN7cutlass10bfloat16_tE19Flash_kernel_traitsILi192ELi64ELi64ELi4ES3_EELb1ELb0ELb1ELb0ELb0ELb1ELb0ELb1EEEvNS_16Flash_fwd_paramsE) ;  /* 0xfffde8a00a007950 */ /* 0x000fea0003c3ffff */
.L_x_3249:
        /* <DEDUP_REMOVED lines=10> */
.L_x_4397:


//--------------------- .text._ZN5flash24flash_fwd_splitkv_kernelI23Flash_fwd_kernel_traitsILi192ELi64ELi64ELi4ELb0ELb0EN7cutlass10bfloat16_tE19Flash_kernel_traitsILi192ELi64ELi64ELi4ES3_EELb1ELb0ELb0ELb0ELb1ELb0ELb1ELb0EEEvNS_16Flash_fwd_paramsE --------------------------
	.section	.text._ZN5flash24flash_fwd_splitkv_kernelI23Flash_fwd_kernel_traitsILi192ELi64ELi64ELi4ELb0ELb0EN7cutlass10bfloat16_tE19Flash_kernel_traitsILi192ELi64ELi64ELi4ES3_EELb1ELb0ELb0ELb0ELb1ELb0ELb1ELb0EEEvNS_16Flash_fwd_paramsE,"ax",@progbits
	.sectioninfo	@"SHI_REGISTERS=230"
	.align	128
        .global         _ZN5flash24flash_fwd_splitkv_kernelI23Flash_fwd_kernel_traitsILi192ELi64ELi64ELi4ELb0ELb0EN7cutlass10bfloat16_tE19Flash_kernel_traitsILi192ELi64ELi64ELi4ES3_EELb1ELb0ELb0ELb0ELb1ELb0ELb1ELb0EEEvNS_16Flash_fwd_paramsE
        .type           _ZN5flash24flash_fwd_splitkv_kernelI23Flash_fwd_kernel_traitsILi192ELi64ELi64ELi4ELb0ELb0EN7cutlass10bfloat16_tE19Flash_kernel_traitsILi192ELi64ELi64ELi4ES3_EELb1ELb0ELb0ELb0ELb1ELb0ELb1ELb0EEEvNS_16Flash_fwd_paramsE,@function
        .size           _ZN5flash24flash_fwd_splitkv_kernelI23Flash_fwd_kernel_traitsILi192ELi64ELi64ELi4ELb0ELb0EN7cutlass10bfloat16_tE19Flash_kernel_traitsILi192ELi64ELi64ELi4ES3_EELb1ELb0ELb0ELb0ELb1ELb0ELb1ELb0EEEvNS_16Flash_fwd_paramsE,(.L_x_4436 - _ZN5flash24flash_fwd_splitkv_kernelI23Flash_fwd_kernel_traitsILi192ELi64ELi64ELi4ELb0ELb0EN7cutlass10bfloat16_tE19Flash_kernel_traitsILi192ELi64ELi64ELi4ES3_EELb1ELb0ELb0ELb0ELb1ELb0ELb1ELb0EEEvNS_16Flash_fwd_paramsE)
        .other          _ZN5flash24flash_fwd_splitkv_kernelI23Flash_fwd_kernel_traitsILi192ELi64ELi64ELi4ELb0ELb0EN7cutlass10bfloat16_tE19Flash_kernel_traitsILi192ELi64ELi64ELi4ES3_EELb1ELb0ELb0ELb0ELb1ELb0ELb1ELb0EEEvNS_16Flash_fwd_paramsE,@"STO_CUDA_ENTRY STV_DEFAULT"
_ZN5flash24flash_fwd_splitkv_kernelI23Flash_fwd_kernel_traitsILi192ELi64ELi64ELi4ELb0ELb0EN7cutlass10bfloat16_tE19Flash_kernel_traitsILi192ELi64ELi64ELi4ES3_EELb1ELb0ELb0ELb0ELb1ELb0ELb1ELb0EEEvNS_16Flash_fwd_paramsE:
.text._ZN5flash24flash_fwd_splitkv_kernelI23Flash_fwd_kernel_traitsILi192ELi64ELi64ELi4ELb0ELb0EN7cutlass10bfloat16_tE19Flash_kernel_traitsILi192ELi64ELi64ELi4ES3_EELb1ELb0ELb0ELb0ELb1ELb0ELb1ELb0EEEvNS_16Flash_fwd_paramsE:
[----:B------:R-:W-:Y:S02]  /*0000*/  MOV R1, c[0x0][0x28] ;  /* 0x00000a0000017a02 */ /* 0x000fe40000000f00 */
[----:B------:R-:W1:Y:S01]  /*0010*/  I2F.U32.RP R6, c[0x0][0x1c0] ;  /* 0x0000700000067b06 */ /* 0x000e620000209000 */
[----:B------:R-:W2:Y:S01]  /*0020*/  S2R R0, SR_CTAID.Z ;  /* 0x0000000000007919 */ /* 0x000ea20000002700 */
[----:B------:R-:W-:Y:S01]  /*0030*/  ISETP.NE.U32.AND P1, PT, RZ, c[0x0][0x1c0], PT ;  /* 0x00007000ff007a0c */ /* 0x000fe20003f25070 */
[----:B------:R-:W-:Y:S01]  /*0040*/  IMAD.MOV.U32 R11, RZ, RZ, -0x1 ;  /* 0xffffffffff0b7424 */ /* 0x000fe200078e00ff */
[----:B------:R-:W-:-:S04]  /*0050*/  ULDC.64 UR4, c[0x0][0x118] ;  /* 0x0000460000047ab9 */ /* 0x000fc80000000a00 */
[----:B-1----:R-:W1:Y:S02]  /*0060*/  MUFU.RCP R4, R6 ;  /* 0x0000000600047308 */ /* 0x002e640000001000 */
[----:B-1----:R-:W-:-:S06]  /*0070*/  IADD3 R4, R4, 0xffffffe, RZ ;  /* 0x0ffffffe04047810 */ /* 0x002fcc0007ffe0ff */
[----:B------:R-:W1:Y:S02]  /*0080*/  F2I.FTZ.U32.TRUNC.NTZ R3, R4 ;  /* 0x0000000400037305 */ /* 0x000e64000021f000 */
[----:B-1----:R-:W-:-:S04]  /*0090*/  IMAD.MOV R2, RZ, RZ, -R3 ;  /* 0x000000ffff027224 */ /* 0x002fc800078e0a03 */
[----:B------:R-:W-:Y:S02]  /*00a0*/  IMAD R5, R2, c[0x0][0x1c0], RZ ;  /* 0x0000700002057a24 */ /* 0x000fe400078e02ff */
[----:B------:R-:W-:-:S04]  /*00b0*/  IMAD.MOV.U32 R2, RZ, RZ, RZ ;  /* 0x000000ffff027224 */ /* 0x000fc800078e00ff */
[----:B------:R-:W-:Y:S02]  /*00c0*/  IMAD.HI.U32 R5, R3, R5, R2 ;  /* 0x0000000503057227 */ /* 0x000fe400078e0002 */
[----:B------:R-:W1:Y:S04]  /*00d0*/  LDC.U8 R2, c[0x0][0x312] ;  /* 0x0000c480ff027b82 */ /* 0x000e680000000000 */
[----:B--2---:R-:W-:-:S04]  /*00e0*/  IMAD.HI.U32 R204, R5, R0, RZ ;  /* 0x0000000005cc7227 */ /* 0x004fc800078e00ff */
[----:B------:R-:W-:-:S04]  /*00f0*/  IMAD.MOV R3, RZ, RZ, -R204 ;  /* 0x000000ffff037224 */ /* 0x000fc800078e0acc */
[----:B------:R-:W-:-:S05]  /*0100*/  IMAD R3, R3, c[0x0][0x1c0], R0 ;  /* 0x0000700003037a24 */ /* 0x000fca00078e0200 */
[----:B------:R-:W-:Y:S02]  /*0110*/  ISETP.GE.U32.AND P2, PT, R3, c[0x0][0x1c0], PT ;  /* 0x0000700003007a0c */ /* 0x000fe40003f46070 */
[----:B-1----:R-:W-:-:S11]  /*0120*/  ISETP.NE.AND P3, PT, R2, RZ, PT ;  /* 0x000000ff0200720c */ /* 0x002fd60003f65270 */
[----:B------:R-:W-:Y:S02]  /*0130*/  @P2 IADD3 R3, R3, -c[0x0][0x1c0], RZ ;  /* 0x8000700003032a10 */ /* 0x000fe40007ffe0ff */
[----:B------:R-:W-:Y:S02]  /*0140*/  @P2 IADD3 R204, R204, 0x1, RZ ;  /* 0x00000001cccc2810 */ /* 0x000fe40007ffe0ff */
[----:B------:R-:W-:Y:S01]  /*0150*/  ISETP.GE.U32.AND P0, PT, R3, c[0x0][0x1c0], PT ;  /* 0x0000700003007a0c */ /* 0x000fe20003f06070 */
[----:B------:R-:W-:Y:S01]  /*0160*/  IMAD.MOV.U32 R3, RZ, RZ, 0x4 ;  /* 0x00000004ff037424 */ /* 0x000fe200078e00ff */
        /* <DEDUP_REMOVED lines=19> */
[----:B------:R-:W4:Y:S04]  /*02a0*/  S2R R5, SR_CTAID.Y ;  /* 0x0000000000057919 */ /* 0x000f280000002600 */
[----:B------:R-:W1:Y:S01]  /*02b0*/  S2R R4, SR_TID.X ;  /* 0x0000000000047919 */ /* 0x000e620000002100 */
        /* <DEDUP_REMOVED lines=10> */
.L_x_3250:
[----:B-1-34-:R-:W-:Y:S02]  /*0360*/  MOV R0, c[0x0][0x218] ;  /* 0x0000860000007a02 */ /* 0x01afe40000000f00 */
.L_x_3251:
        /* <DEDUP_REMOVED lines=13> */
[----:B------:R-:W-:-:S03]  /*0440*/  IMAD.MOV.U32 R0, RZ, RZ, c[0x0][0x218] ;  /* 0x00008600ff007624 */ /* 0x000fc600078e00ff */
[----:B------:R-:W1:Y:S02]  /*0450*/  I2F.RP R6, R8 ;  /* 0x0000000800067306 */ /* 0x000e640000209400 */
[----:B------:R-:W-:-:S04]  /*0460*/  IADD3 R0, R0, 0x3f, RZ ;  /* 0x0000003f00007810 */ /* 0x000fc80007ffe0ff */
[----:B------:R-:W-:-:S04]  /*0470*/  SHF.R.S32.HI R9, RZ, 0x1f, R0 ;  /* 0x0000001fff097819 */ /* 0x000fc80000011400 */
[----:B------:R-:W-:-:S04]  /*0480*/  LEA.HI R9, R9, R0, RZ, 0x6 ;  /* 0x0000000009097211 */ /* 0x000fc800078f30ff */
[----:B------:R-:W-:Y:S01]  /*0490*/  LEA.HI.SX32 R9, R9, c[0x0][0x10], 0x1a ;  /* 0x0000040009097a11 */ /* 0x000fe200078fd2ff */
[----:B-1----:R-:W1:Y:S03]  /*04a0*/  MUFU.RCP R12, R6 ;  /* 0x00000006000c7308 */ /* 0x002e660000001000 */
[----:B------:R-:W-:-:S04]  /*04b0*/  IADD3 R9, R9, -0x1, RZ ;  /* 0xffffffff09097810 */ /* 0x000fc80007ffe0ff */
[----:B------:R-:W-:Y:S02]  /*04c0*/  IABS R0, R9 ;  /* 0x0000000900007213 */ /* 0x000fe40000000000 */
[----:B------:R-:W-:-:S04]  /*04d0*/  LOP3.LUT R9, R9, c[0x0][0x10], RZ, 0x3c, !PT ;  /* 0x0000040009097a12 */ /* 0x000fc800078e3cff */
[----:B------:R-:W-:Y:S02]  /*04e0*/  ISETP.GE.AND P0, PT, R9, RZ, PT ;  /* 0x000000ff0900720c */ /* 0x000fe40003f06270 */
[----:B------:R-:W-:Y:S02]  /*04f0*/  IADD3 R9, -R88, 0x7f, R89 ;  /* 0x0000007f58097810 */ /* 0x000fe40007ffe159 */
[----:B-1----:R-:W-:Y:S02]  /*0500*/  IADD3 R12, R12, 0xffffffe, RZ ;  /* 0x0ffffffe0c0c7810 */ /* 0x002fe40007ffe0ff */
[----:B------:R-:W-:Y:S02]  /*0510*/  IADD3 R9, R9, c[0x0][0x2e8], R84 ;  /* 0x0000ba0009097a10 */ /* 0x000fe40007ffe054 */
[----:B------:R-:W1:Y:S02]  /*0520*/  F2I.FTZ.U32.TRUNC.NTZ R13, R12 ;  /* 0x0000000c000d7305 */ /* 0x000e64000021f000 */
[----:B-1----:R-:W-:-:S02]  /*0530*/  IMAD.MOV R15, RZ, RZ, -R13 ;  /* 0x000000ffff0f7224 */ /* 0x002fc400078e0a0d */
[----:B------:R-:W-:Y:S02]  /*0540*/  IMAD.MOV.U32 R12, RZ, RZ, RZ ;  /* 0x000000ffff0c7224 */ /* 0x000fe400078e00ff */
[----:B------:R-:W-:-:S04]  /*0550*/  IMAD R6, R15, R8, RZ ;  /* 0x000000080f067224 */ /* 0x000fc800078e02ff */
[----:B------:R-:W-:-:S06]  /*0560*/  IMAD.HI.U32 R13, R13, R6, R12 ;  /* 0x000000060d0d7227 */ /* 0x000fcc00078e000c */
[----:B------:R-:W-:-:S04]  /*0570*/  IMAD.HI.U32 R6, R13, R0, RZ ;  /* 0x000000000d067227 */ /* 0x000fc800078e00ff */
[----:B------:R-:W-:-:S04]  /*0580*/  IMAD.MOV R13, RZ, RZ, -R6 ;  /* 0x000000ffff0d7224 */ /* 0x000fc800078e0a06 */
[----:B------:R-:W-:Y:S01]  /*0590*/  IMAD R13, R8, R13, R0 ;  /* 0x0000000d080d7224 */ /* 0x000fe200078e0200 */
[----:B------:R-:W-:-:S04]  /*05a0*/  SHF.R.S32.HI R0, RZ, 0x1f, R9 ;  /* 0x0000001fff007819 */ /* 0x000fc80000011409 */
[----:B------:R-:W-:Y:S02]  /*05b0*/  ISETP.GT.U32.AND P1, PT, R8, R13, PT ;  /* 0x0000000d0800720c */ /* 0x000fe40003f24070 */
[----:B------:R-:W-:-:S04]  /*05c0*/  LEA.HI R0, R0, R9, RZ, 0x6 ;  /* 0x0000000900007211 */ /* 0x000fc800078f30ff */
[----:B------:R-:W-:-:S07]  /*05d0*/  SHF.R.S32.HI R0, RZ, 0x6, R0 ;  /* 0x00000006ff007819 */ /* 0x000fce0000011400 */
[----:B------:R-:W-:Y:S01]  /*05e0*/  @!P1 IMAD.IADD R13, R13, 0x1, -R8 ;  /* 0x000000010d0d9824 */ /* 0x000fe200078e0a08 */
[----:B------:R-:W-:Y:S02]  /*05f0*/  @!P1 IADD3 R6, R6, 0x1, RZ ;  /* 0x0000000106069810 */ /* 0x000fe40007ffe0ff */
[----:B------:R-:W-:Y:S02]  /*0600*/  ISETP.NE.AND P1, PT, RZ, c[0x0][0x10], PT ;  /* 0x00000400ff007a0c */ /* 0x000fe40003f25270 */
[----:B------:R-:W-:Y:S02]  /*0610*/  ISETP.GE.U32.AND P2, PT, R13, R8, PT ;  /* 0x000000080d00720c */ /* 0x000fe40003f46070 */
[----:B------:R-:W-:-:S11]  /*0620*/  IADD3 R13, R84, 0x3f, RZ ;  /* 0x0000003f540d7810 */ /* 0x000fd60007ffe0ff */
[----:B------:R-:W-:-:S05]  /*0630*/  @P2 IADD3 R6, R6, 0x1, RZ ;  /* 0x0000000106062810 */ /* 0x000fca0007ffe0ff */
[----:B------:R-:W-:Y:S01]  /*0640*/  IMAD.MOV.U32 R8, RZ, RZ, R6 ;  /* 0x000000ffff087224 */ /* 0x000fe200078e0006 */
[----:B------:R-:W-:-:S03]  /*0650*/  SHF.R.S32.HI R6, RZ, 0x1f, R13 ;  /* 0x0000001fff067819 */ /* 0x000fc6000001140d */
[----:B------:R-:W-:Y:S01]  /*0660*/  @!P0 IMAD.MOV R8, RZ, RZ, -R8 ;  /* 0x000000ffff088224 */ /* 0x000fe200078e0a08 */
[----:B------:R-:W-:Y:S02]  /*0670*/  @!P1 LOP3.LUT R8, RZ, c[0x0][0x10], RZ, 0x33, !PT ;  /* 0x00000400ff089a12 */ /* 0x000fe400078e33ff */
[----:B------:R-:W-:-:S03]  /*0680*/  LEA.HI R6, R6, R13, RZ, 0x6 ;  /* 0x0000000d06067211 */ /* 0x000fc600078f30ff */
[----:B------:R-:W-:Y:S01]  /*0690*/  IMAD R200, R8, R5, RZ ;  /* 0x0000000508c87224 */ /* 0x000fe200078e02ff */
[----:B------:R-:W-:-:S03]  /*06a0*/  SHF.R.S32.HI R6, RZ, 0x6, R6 ;  /* 0x00000006ff067819 */ /* 0x000fc60000011406 */
[----:B------:R-:W-:-:S05]  /*06b0*/  IMAD.IADD R9, R8, 0x1, R200 ;  /* 0x0000000108097824 */ /* 0x000fca00078e02c8 */
[----:B------:R-:W-:-:S04]  /*06c0*/  IMNMX R9, R6, R9, PT ;  /* 0x0000000906097217 */ /* 0x000fc80003800200 */
[----:B------:R-:W-:-:S04]  /*06d0*/  IMNMX R145, R9, R0, PT ;  /* 0x0000000009917217 */ /* 0x000fc80003800200 */
[----:B------:R-:W-:-:S13]  /*06e0*/  ISETP.GE.AND P0, PT, R200, R145, PT ;  /* 0x00000091c800720c */ /* 0x000fda0003f06270 */
[----:B------:R-:W-:Y:S05]  /*06f0*/  @!P0 BRA `(.L_x_3252) ;  /* 0x0000058000008947 */ /* 0x000fea0003800000 */
[----:B------:R-:W-:Y:S01]  /*0700*/  SHF.R.S32.HI R3, RZ, 0x1f, R4 ;  /* 0x0000001fff037819 */ /* 0x000fe20000011404 */
[----:B------:R-:W-:Y:S01]  /*0710*/  IMAD R2, R5, c[0x0][0x210], R204 ;  /* 0x0000840005027a24 */ /* 0x000fe200078e02cc */
[----:B------:R-:W-:Y:S02]  /*0720*/  LOP3.LUT P6, RZ, R4, 0xf, RZ, 0xc0, !PT ;  /* 0x0000000f04ff7812 */ /* 0x000fe400078cc0ff */
[----:B------:R-:W-:Y:S01]  /*0730*/  LEA.HI R0, R3, R4, RZ, 0x4 ;  /* 0x0000000403007211 */ /* 0x000fe200078f20ff */
[----:B------:R-:W-:-:S03]  /*0740*/  IMAD R2, R2, c[0x0][0x1c0], R19 ;  /* 0x0000700002027a24 */ /* 0x000fc600078e0213 */
[----:B------:R-:W-:Y:S02]  /*0750*/  LOP3.LUT R3, R0, 0x3ffffff0, RZ, 0xc0, !PT ;  /* 0x3ffffff000037812 */ /* 0x000fe400078ec0ff */
[----:B------:R-:W-:-:S03]  /*0760*/  SHF.R.S32.HI R0, RZ, 0x4, R0 ;  /* 0x00000004ff007819 */ /* 0x000fc60000011400 */
[----:B------:R-:W-:Y:S01]  /*0770*/  IMAD.IADD R3, R4, 0x1, -R3 ;  /* 0x0000000104037824 */ /* 0x000fe200078e0a03 */
[C---:B------:R-:W-:Y:S02]  /*0780*/  IADD3 R8, R0.reuse, 0x18, RZ ;  /* 0x0000001800087810 */ /* 0x040fe40007ffe0ff */
[C---:B------:R-:W-:Y:S01]  /*0790*/  IADD3 R4, R0.reuse, 0x8, RZ ;  /* 0x0000000800047810 */ /* 0x040fe20007ffe0ff */
[----:B------:R-:W-:Y:S01]  /*07a0*/  IMAD.SHL.U32 R6, R3, 0x4, RZ ;  /* 0x0000000403067824 */ /* 0x000fe200078e00ff */
[----:B------:R-:W-:Y:S01]  /*07b0*/  IADD3 R10, R0, 0x38, RZ ;  /* 0x00000038000a7810 */ /* 0x000fe20007ffe0ff */
[--C-:B------:R-:W-:Y:S02]  /*07c0*/  IMAD R3, R2, c[0x0][0x214], R89.reuse ;  /* 0x0000850002037a24 */ /* 0x100fe400078e0259 */
[----:B------:R-:W-:Y:S01]  /*07d0*/  IMAD.IADD R89, R88, 0x1, -R89 ;  /* 0x0000000158597824 */ /* 0x000fe200078e0a59 */
[----:B------:R-:W-:Y:S01]  /*07e0*/  SHF.R.S32.HI R7, RZ, 0x1f, R6 ;  /* 0x0000001fff077819 */ /* 0x000fe20000011406 */
[----:B------:R-:W-:-:S03]  /*07f0*/  IMAD R5, R3, c[0x0][0x22c], RZ ;  /* 0x00008b0003057a24 */ /* 0x000fc600078e02ff */
[CC--:B------:R-:W-:Y:S01]  /*0800*/  ISETP.GE.AND P3, PT, R0.reuse, R89.reuse, PT ;  /* 0x000000590000720c */ /* 0x0c0fe20003f66270 */
[----:B------:R-:W-:Y:S01]  /*0810*/  IMAD.WIDE R6, R0, 0xc0, R6 ;  /* 0x000000c000067825 */ /* 0x000fe200078e0206 */
[CC--:B------:R-:W-:Y:S02]  /*0820*/  ISETP.GE.AND P2, PT, R4.reuse, R89.reuse, PT ;  /* 0x000000590400720c */ /* 0x0c0fe40003f46270 */
[----:B------:R-:W-:Y:S02]  /*0830*/  ISETP.GE.OR P5, PT, R4, R89, P6 ;  /* 0x000000590400720c */ /* 0x000fe400037a6670 */
[C---:B------:R-:W-:Y:S02]  /*0840*/  IADD3 R2, P0, R5.reuse, R6, RZ ;  /* 0x0000000605027210 */ /* 0x040fe40007f1e0ff */
[----:B------:R-:W-:Y:S02]  /*0850*/  IADD3 R6, R0, 0x10, RZ ;  /* 0x0000001000067810 */ /* 0x000fe40007ffe0ff */
[----:B------:R-:W-:-:S02]  /*0860*/  LEA.HI.X.SX32 R5, R5, R7, 0x1, P0 ;  /* 0x0000000705057211 */ /* 0x000fc400000f0eff */
[----:B------:R-:W-:Y:S02]  /*0870*/  LEA R12, P0, R2, c[0x0][0x1d8], 0x2 ;  /* 0x00007600020c7a11 */ /* 0x000fe400078010ff */
[-C--:B------:R-:W-:Y:S02]  /*0880*/  ISETP.GE.AND P1, PT, R6, R89.reuse, PT ;  /* 0x000000590600720c */ /* 0x080fe40003f26270 */
[----:B------:R-:W-:Y:S02]  /*0890*/  LEA.HI.X R13, R2, c[0x0][0x1dc], R5, 0x2, P0 ;  /* 0x00007700020d7a11 */ /* 0x000fe400000f1405 */
[-C--:B------:R-:W-:Y:S02]  /*08a0*/  ISETP.GE.OR P4, PT, R6, R89.reuse, P6 ;  /* 0x000000590600720c */ /* 0x080fe40003786670 */
[----:B------:R-:W-:Y:S01]  /*08b0*/  IADD3 R6, R0, 0x20, RZ ;  /* 0x0000002000067810 */ /* 0x000fe20007ffe0ff */
[----:B------:R-:W-:Y:S01]  /*08c0*/  @!P3 STG.E.128 [R12.64], RZ ;  /* 0x000000ff0c00b986 */ /* 0x000fe2000c101d04 */
[----:B------:R-:W-:-:S02]  /*08d0*/  ISETP.GE.AND P0, PT, R8, R89, PT ;  /* 0x000000590800720c */ /* 0x000fc40003f06270 */
[C---:B------:R-:W-:Y:S01]  /*08e0*/  IADD3 R4, R0.reuse, 0x28, RZ ;  /* 0x0000002800047810 */ /* 0x040fe20007ffe0ff */
[----:B------:R-:W-:Y:S01]  /*08f0*/  @!P3 STG.E.128 [R12.64+0x100], RZ ;  /* 0x000100ff0c00b986 */ /* 0x000fe2000c101d04 */
[----:B------:R-:W-:Y:S02]  /*0900*/  IADD3 R2, R0, 0x30, RZ ;  /* 0x0000003000027810 */ /* 0x000fe40007ffe0ff */
[----:B------:R-:W-:Y:S01]  /*0910*/  SHF.R.S32.HI R5, RZ, 0x1f, R3 ;  /* 0x0000001fff057819 */ /* 0x000fe20000011403 */
[----:B------:R-:W-:Y:S01]  /*0920*/  @!P3 STG.E.128 [R12.64+0x200], RZ ;  /* 0x000200ff0c00b986 */ /* 0x000fe2000c101d04 */
[----:B------:R-:W-:Y:S01]  /*0930*/  ISETP.GE.AND P3, PT, R6, R89, PT ;  /* 0x000000590600720c */ /* 0x000fe20003f66270 */
[----:B------:R-:W-:Y:S02]  /*0940*/  @!P4 IMAD.MOV.U32 R15, RZ, RZ, -0x800000 ;  /* 0xff800000ff0fc424 */ /* 0x000fe400078e00ff */
[----:B------:R-:W-:Y:S04]  /*0950*/  @!P2 STG.E.128 [R12.64+0x1800], RZ ;  /* 0x001800ff0c00a986 */ /* 0x000fe8000c101d04 */
[----:B------:R-:W-:Y:S04]  /*0960*/  @!P0 STG.E.128 [R12.64+0x4800], RZ ;  /* 0x004800ff0c008986 */ /* 0x000fe8000c101d04 */
[----:B------:R-:W-:Y:S04]  /*0970*/  @!P0 STG.E.128 [R12.64+0x4900], RZ ;  /* 0x004900ff0c008986 */ /* 0x000fe8000c101d04 */
[----:B------:R-:W-:Y:S01]  /*0980*/  @!P0 STG.E.128 [R12.64+0x4a00], RZ ;  /* 0x004a00ff0c008986 */ /* 0x000fe2000c101d04 */
[----:B------:R-:W-:-:S03]  /*0990*/  IADD3 R3, P0, R3, R0, RZ ;  /* 0x0000000003037210 */ /* 0x000fc60007f1e0ff */
[----:B------:R-:W-:Y:S01]  /*09a0*/  @!P2 STG.E.128 [R12.64+0x1900], RZ ;  /* 0x001900ff0c00a986 */ /* 0x000fe2000c101d04 */
[----:B------:R-:W-:Y:S02]  /*09b0*/  LEA.HI.X.SX32 R14, R0, R5, 0x1, P0 ;  /* 0x00000005000e7211 */ /* 0x000fe400000f0eff */
[C---:B------:R-:W-:Y:S01]  /*09c0*/  LEA R16, P0, R3.reuse, c[0x0][0x208], 0x2 ;  /* 0x0000820003107a11 */ /* 0x040fe200078010ff */
[----:B------:R-:W-:Y:S01]  /*09d0*/  @!P2 STG.E.128 [R12.64+0x1a00], RZ ;  /* 0x001a00ff0c00a986 */ /* 0x000fe2000c101d04 */
[-C--:B------:R-:W-:Y:S02]  /*09e0*/  ISETP.GE.AND P2, PT, R4, R89.reuse, PT ;  /* 0x000000590400720c */ /* 0x080fe40003f46270 */
[----:B------:R-:W-:Y:S01]  /*09f0*/  LEA.HI.X R17, R3, c[0x0][0x20c], R14, 0x2, P0 ;  /* 0x0000830003117a11 */ /* 0x000fe200000f140e */
[----:B------:R-:W-:Y:S01]  /*0a00*/  @!P1 STG.E.128 [R12.64+0x3000], RZ ;  /* 0x003000ff0c009986 */ /* 0x000fe2000c101d04 */
[----:B------:R-:W-:Y:S01]  /*0a10*/  @!P5 IMAD.MOV.U32 R3, RZ, RZ, -0x800000 ;  /* 0xff800000ff03d424 */ /* 0x000fe200078e00ff */
[----:B------:R-:W-:-:S02]  /*0a20*/  ISETP.GE.OR P0, PT, R2, R89, P6 ;  /* 0x000000590200720c */ /* 0x000fc40003706670 */
[----:B------:R-:W-:Y:S04]  /*0a30*/  @!P1 STG.E.128 [R12.64+0x3100], RZ ;  /* 0x003100ff0c009986 */ /* 0x000fe8000c101d04 */
[----:B------:R-:W-:Y:S01]  /*0a40*/  @!P1 STG.E.128 [R12.64+0x3200], RZ ;  /* 0x003200ff0c009986 */ /* 0x000fe2000c101d04 */
[----:B------:R-:W-:-:S03]  /*0a50*/  ISETP.GE.AND P1, PT, R2, R89, PT ;  /* 0x000000590200720c */ /* 0x000fc60003f26270 */
[----:B------:R-:W-:Y:S03]  /*0a60*/  @!P3 STG.E.128 [R12.64+0x6000], RZ ;  /* 0x006000ff0c00b986 */ /* 0x000fe6000c101d04 */
[----:B------:R-:W-:Y:S01]  /*0a70*/  @!P0 IMAD.MOV.U32 R5, RZ, RZ, -0x800000 ;  /* 0xff800000ff058424 */ /* 0x000fe200078e00ff */
[----:B------:R-:W-:Y:S04]  /*0a80*/  @!P3 STG.E.128 [R12.64+0x6100], RZ ;  /* 0x006100ff0c00b986 */ /* 0x000fe8000c101d04 */
[----:B------:R-:W-:Y:S01]  /*0a90*/  @!P3 STG.E.128 [R12.64+0x6200], RZ ;  /* 0x006200ff0c00b986 */ /* 0x000fe2000c101d04 */
[----:B------:R-:W-:-:S03]  /*0aa0*/  ISETP.GE.AND P3, PT, R10, R89, PT ;  /* 0x000000590a00720c */ /* 0x000fc60003f66270 */
[----:B------:R-:W-:Y:S04]  /*0ab0*/  @!P2 STG.E.128 [R12.64+0x7800], RZ ;  /* 0x007800ff0c00a986 */ /* 0x000fe8000c101d04 */
[----:B------:R-:W-:Y:S04]  /*0ac0*/  @!P2 STG.E.128 [R12.64+0x7900], RZ ;  /* 0x007900ff0c00a986 */ /* 0x000fe8000c101d04 */
[----:B------:R-:W-:Y:S01]  /*0ad0*/  @!P2 STG.E.128 [R12.64+0x7a00], RZ ;  /* 0x007a00ff0c00a986 */ /* 0x000fe2000c101d04 */
[----:B------:R-:W-:-:S03]  /*0ae0*/  ISETP.GE.OR P2, PT, R8, R89, P6 ;  /* 0x000000590800720c */ /* 0x000fc60003746670 */
[----:B------:R-:W-:Y:S04]  /*0af0*/  @!P1 STG.E.128 [R12.64+0x9000], RZ ;  /* 0x009000ff0c009986 */ /* 0x000fe8000c101d04 */
[----:B------:R-:W-:Y:S04]  /*0b00*/  @!P1 STG.E.128 [R12.64+0x9100], RZ ;  /* 0x009100ff0c009986 */ /* 0x000fe8000c101d04 */
[----:B------:R-:W-:Y:S01]  /*0b10*/  @!P1 STG.E.128 [R12.64+0x9200], RZ ;  /* 0x009200ff0c009986 */ /* 0x000fe2000c101d04 */
[----:B------:R-:W-:Y:S01]  /*0b20*/  ISETP.GE.OR P1, PT, R6, R89, P6 ;  /* 0x000000590600720c */ /* 0x000fe20003726670 */
[----:B------:R-:W-:-:S02]  /*0b30*/  @!P2 IMAD.MOV.U32 R11, RZ, RZ, -0x800000 ;  /* 0xff800000ff0ba424 */ /* 0x000fc400078e00ff */
[----:B------:R-:W-:Y:S04]  /*0b40*/  @!P3 STG.E.128 [R12.64+0xa800], RZ ;  /* 0x00a800ff0c00b986 */ /* 0x000fe8000c101d04 */
[----:B------:R-:W-:Y:S04]  /*0b50*/  @!P3 STG.E.128 [R12.64+0xa900], RZ ;  /* 0x00a900ff0c00b986 */ /* 0x000fe8000c101d04 */
[----:B------:R1:W-:Y:S01]  /*0b60*/  @!P3 STG.E.128 [R12.64+0xaa00], RZ ;  /* 0x00aa00ff0c00b986 */ /* 0x0003e2000c101d04 */
[----:B------:R-:W-:Y:S01]  /*0b70*/  ISETP.GE.OR P3, PT, R4, R89, P6 ;  /* 0x000000590400720c */ /* 0x000fe20003766670 */
[----:B------:R-:W-:-:S02]  /*0b80*/  @!P1 IMAD.MOV.U32 R9, RZ, RZ, -0x800000 ;  /* 0xff800000ff099424 */ /* 0x000fc400078e00ff */
[----:B------:R2:W-:Y:S01]  /*0b90*/  @!P5 STG.E [R16.64+0x20], R3 ;  /* 0x000020031000d986 */ /* 0x0005e2000c101904 */
[-C--:B------:R-:W-:Y:S02]  /*0ba0*/  ISETP.GE.OR P5, PT, R0, R89.reuse, P6 ;  /* 0x000000590000720c */ /* 0x080fe400037a6670 */
[----:B------:R-:W-:Y:S01]  /*0bb0*/  ISETP.GE.OR P6, PT, R10, R89, P6 ;  /* 0x000000590a00720c */ /* 0x000fe200037c6670 */
[----:B------:R2:W-:Y:S04]  /*0bc0*/  @!P4 STG.E [R16.64+0x40], R15 ;  /* 0x0000400f1000c986 */ /* 0x0005e8000c101904 */
[----:B------:R2:W-:Y:S02]  /*0bd0*/  @!P2 STG.E [R16.64+0x60], R11 ;  /* 0x0000600b1000a986 */ /* 0x0005e4000c101904 */
[----:B------:R-:W-:-:S02]  /*0be0*/  @!P3 IMAD.MOV.U32 R7, RZ, RZ, -0x800000 ;  /* 0xff800000ff07b424 */ /* 0x000fc400078e00ff */
[----:B------:R2:W-:Y:S04]  /*0bf0*/  @!P1 STG.E [R16.64+0x80], R9 ;  /* 0x0000800910009986 */ /* 0x0005e8000c101904 */
[----:B------:R2:W-:Y:S04]  /*0c00*/  @!P3 STG.E [R16.64+0xa0], R7 ;  /* 0x0000a0071000b986 */ /* 0x0005e8000c101904 */
[----:B------:R2:W-:Y:S01]  /*0c10*/  @!P0 STG.E [R16.64+0xc0], R5 ;  /* 0x0000c00510008986 */ /* 0x0005e2000c101904 */
[----:B-1----:R-:W-:-:S05]  /*0c20*/  @!P5 IMAD.MOV.U32 R13, RZ, RZ, -0x800000 ;  /* 0xff800000ff0dd424 */ /* 0x002fca00078e00ff */
[----:B------:R2:W-:Y:S01]  /*0c30*/  @!P5 STG.E [R16.64], R13 ;  /* 0x0000000d1000d986 */ /* 0x0005e2000c101904 */
[----:B------:R-:W-:Y:S05]  /*0c40*/  @P6 EXIT ;  /* 0x000000000000694d */ /* 0x000fea0003800000 */
[----:B--2---:R-:W-:-:S05]  /*0c50*/  MOV R3, 0xff800000 ;  /* 0xff80000000037802 */ /* 0x004fca0000000f00 */
[----:B------:R-:W-:Y:S01]  /*0c60*/  STG.E [R16.64+0xe0], R3 ;  /* 0x0000e00310007986 */ /* 0x000fe2000c101904 */
[----:B------:R-:W-:Y:S05]  /*0c70*/  EXIT ;  /* 0x000000000000794d */ /* 0x000fea0003800000 */
.L_x_3252:
[----:B------:R-:W-:Y:S01]  /*0c80*/  ISETP.NE.U32.AND P0, PT, RZ, c[0x0][0x2b8], PT ;  /* 0x0000ae00ff007a0c */ /* 0x000fe20003f05070 */
[----:B------:R-:W-:Y:S01]  /*0c90*/  IMAD.MOV.U32 R0, RZ, RZ, R204 ;  /* 0x000000ffff007224 */ /* 0x000fe200078e00cc */
[----:B------:R-:W-:Y:S02]  /*0ca0*/  ISETP.NE.U32.AND P1, PT, RZ, c[0x0][0x2c0], PT ;  /* 0x0000b000ff007a0c */ /* 0x000fe40003f25070 */
[----:B------:R-:W-:Y:S02]  /*0cb0*/  ISETP.NE.AND.EX P0, PT, RZ, c[0x0][0x2bc], PT, P0 ;  /* 0x0000af00ff007a0c */ /* 0x000fe40003f05300 */
[----:B------:R-:W-:-:S11]  /*0cc0*/  ISETP.NE.AND.EX P1, PT, RZ, c[0x0][0x2c4], PT, P1 ;  /* 0x0000b100ff007a0c */ /* 0x000fd60003f25310 */
[C---:B------:R-:W-:Y:S02]  /*0cd0*/  @P0 IMAD.WIDE R12, R204.reuse, R3, c[0x0][0x2b8] ;  /* 0x0000ae00cc0c0625 */ /* 0x040fe400078e0203 */
[----:B------:R-:W-:Y:S02]  /*0ce0*/  @P1 SHF.R.S32.HI R3, RZ, 0x1f, R204 ;  /* 0x0000001fff031819 */ /* 0x000fe400000114cc */
[----:B------:R-:W-:Y:S01]  /*0cf0*/  @P1 IMAD.WIDE.U32 R8, R204, c[0x0][0x2c8], RZ ;  /* 0x0000b200cc081a25 */ /* 0x000fe200078e00ff */
[----:B------:R-:W-:Y:S01]  /*0d00*/  CS2R R208, SRZ ;  /* 0x0000000000d07805 */ /* 0x000fe2000001ff00 */
[----:B------:R1:W5:Y:S01]  /*0d10*/  @P0 LDG.E R0, [R12.64] ;  /* 0x000000040c000981 */ /* 0x000362000c1e1900 */
[----:B------:R-:W-:Y:S01]  /*0d20*/  PLOP3.LUT P6, PT, PT, PT, PT, 0x8, 0x0 ;  /* 0x000000000000781c */ /* 0x000fe20003fce170 */
[----:B------:R-:W-:Y:S01]  /*0d30*/  @P1 IMAD R3, R3, c[0x0][0x2c8], RZ ;  /* 0x0000b20003031a24 */ /* 0x000fe200078e02ff */
[----:B------:R-:W-:Y:S02]  /*0d40*/  @P1 LEA R208, P0, R8, c[0x0][0x2c0], 0x2 ;  /* 0x0000b00008d01a11 */ /* 0x000fe400078010ff */
[----:B------:R-:W-:Y:S01]  /*0d50*/  IABS R133, c[0x0][0x2d0] ;  /* 0x0000b40000857a13 */ /* 0x000fe20000000000 */
[----:B------:R-:W-:-:S04]  /*0d60*/  @P1 IMAD R3, R204, c[0x0][0x2cc], R3 ;  /* 0x0000b300cc031a24 */ /* 0x000fc800078e0203 */
[----:B------:R-:W-:-:S05]  /*0d70*/  @P1 IMAD.IADD R3, R9, 0x1, R3 ;  /* 0x0000000109031824 */ /* 0x000fca00078e0203 */
        /* <DEDUP_REMOVED lines=14> */
[----:B------:R-:W-:Y:S01]  /*0e60*/  IMAD.HI.U32 R3, R7, R2, R6 ;  /* 0x0000000207037227 */ /* 0x000fe200078e0006 */
[----:B------:R-:W-:-:S05]  /*0e70*/  MOV R2, R0 ;  /* 0x0000000000027202 */ /* 0x000fca0000000f00 */
[----:B------:R-:W-:-:S04]  /*0e80*/  IMAD.HI.U32 R3, R3, R2, RZ ;  /* 0x0000000203037227 */ /* 0x000fc800078e00ff */
[----:B------:R-:W-:-:S04]  /*0e90*/  IMAD.MOV R0, RZ, RZ, -R3 ;  /* 0x000000ffff007224 */ /* 0x000fc800078e0a03 */
[----:B------:R-:W-:-:S05]  /*0ea0*/  IMAD R0, R133, R0, R2 ;  /* 0x0000000085007224 */ /* 0x000fca00078e0202 */
[----:B------:R-:W-:-:S13]  /*0eb0*/  ISETP.GT.U32.AND P1, PT, R133, R0, PT ;  /* 0x000000008500720c */ /* 0x000fda0003f24070 */
[-C--:B------:R-:W-:Y:S02]  /*0ec0*/  @!P1 IADD3 R0, R0, -R133.reuse, RZ ;  /* 0x8000008500009210 */ /* 0x080fe40007ffe0ff */
[----:B------:R-:W-:Y:S02]  /*0ed0*/  @!P1 IADD3 R3, R3, 0x1, RZ ;  /* 0x0000000103039810 */ /* 0x000fe40007ffe0ff */
[----:B------:R-:W-:Y:S02]  /*0ee0*/  ISETP.GE.U32.AND P2, PT, R0, R133, PT ;  /* 0x000000850000720c */ /* 0x000fe40003f46070 */
[----:B------:R-:W-:Y:S02]  /*0ef0*/  LOP3.LUT R0, R15, c[0x0][0x2d0], RZ, 0x3c, !PT ;  /* 0x0000b4000f007a12 */ /* 0x000fe400078e3cff */
[----:B------:R-:W-:Y:S02]  /*0f00*/  ISETP.NE.AND P1, PT, RZ, c[0x0][0x2d0], PT ;  /* 0x0000b400ff007a0c */ /* 0x000fe40003f25270 */
[----:B------:R-:W-:-:S07]  /*0f10*/  ISETP.GE.AND P0, PT, R0, RZ, PT ;  /* 0x000000ff0000720c */ /* 0x000fce0003f06270 */
[----:B------:R-:W-:-:S06]  /*0f20*/  @P2 IADD3 R3, R3, 0x1, RZ ;  /* 0x0000000103032810 */ /* 0x000fcc0007ffe0ff */
[----:B------:R-:W-:Y:S01]  /*0f30*/  @!P0 IMAD.MOV R3, RZ, RZ, -R3 ;  /* 0x000000ffff038224 */ /* 0x000fe200078e0a03 */
        /* <DEDUP_REMOVED lines=29> */
[----:B------:R-:W-:-:S04]  /*1110*/  @!P1 LOP3.LUT R9, RZ, c[0x0][0x1c8], RZ, 0x33, !PT ;  /* 0x00007200ff099a12 */ /* 0x000fc800078e33ff */
[----:B------:R-:W-:Y:S02]  /*1120*/  SHF.R.S32.HI R8, RZ, 0x1f, R9 ;  /* 0x0000001fff087819 */ /* 0x000fe40000011409 */
[----:B--2---:R-:W-:Y:S01]  /*1130*/  SHF.R.S32.HI R5, RZ, 0x1f, R6 ;  /* 0x0000001fff057819 */ /* 0x004fe20000011406 */
[----:B------:R-:W-:-:S04]  /*1140*/  IMAD.WIDE.U32 R12, R6, c[0x0][0x180], RZ ;  /* 0x00006000060c7a25 */ /* 0x000fc800078e00ff */
[C---:B------:R-:W-:Y:S02]  /*1150*/  IMAD R7, R5.reuse, c[0x0][0x180], RZ ;  /* 0x0000600005077a24 */ /* 0x040fe400078e02ff */
[----:B------:R-:W-:Y:S02]  /*1160*/  IMAD R5, R5, c[0x0][0x188], RZ ;  /* 0x0000620005057a24 */ /* 0x000fe400078e02ff */
[----:B------:R-:W-:Y:S02]  /*1170*/  IMAD R2, R6, c[0x0][0x184], R7 ;  /* 0x0000610006027a24 */ /* 0x000fe400078e0207 */
[----:B------:R-:W-:Y:S02]  /*1180*/  IMAD R7, R15, c[0x0][0x19c], R0 ;  /* 0x000067000f077a24 */ /* 0x000fe400078e0200 */
[----:B------:R-:W-:Y:S01]  /*1190*/  IMAD R0, R8, c[0x0][0x1b0], RZ ;  /* 0x00006c0008007a24 */ /* 0x000fe200078e02ff */
[----:B------:R-:W-:Y:S01]  /*11a0*/  IADD3 R13, R13, R2, RZ ;  /* 0x000000020d0d7210 */ /* 0x000fe20007ffe0ff */
[----:B------:R-:W-:-:S02]  /*11b0*/  IMAD R10, R6, c[0x0][0x18c], R5 ;  /* 0x00006300060a7a24 */ /* 0x000fc400078e0205 */
[----:B------:R-:W-:Y:S02]  /*11c0*/  IMAD R5, R9, c[0x0][0x1b4], R0 ;  /* 0x00006d0009057a24 */ /* 0x000fe400078e0200 */
[----:B------:R-:W-:-:S04]  /*11d0*/  IMAD.WIDE.U32 R28, R15, c[0x0][0x198], R12 ;  /* 0x000066000f1c7a25 */ /* 0x000fc800078e000c */
[----:B------:R-:W-:Y:S02]  /*11e0*/  IMAD.IADD R29, R29, 0x1, R7 ;  /* 0x000000011d1d7824 */ /* 0x000fe400078e0207 */
[----:B------:R-:W-:-:S04]  /*11f0*/  IMAD.WIDE.U32 R6, R6, c[0x0][0x188], RZ ;  /* 0x0000620006067a25 */ /* 0x000fc800078e00ff */
[----:B------:R-:W-:Y:S01]  /*1200*/  IMAD.WIDE.U32 R28, R9, c[0x0][0x1b0], R28 ;  /* 0x00006c00091c7a25 */ /* 0x000fe200078e001c */
[----:B------:R-:W-:-:S03]  /*1210*/  MOV R18, R6 ;  /* 0x0000000600127202 */ /* 0x000fc60000000f00 */
[----:B------:R-:W-:Y:S01]  /*1220*/  IMAD.IADD R10, R7, 0x1, R10 ;  /* 0x00000001070a7824 */ /* 0x000fe200078e020a */
[----:B------:R-:W-:Y:S01]  /*1230*/  IADD3 R5, R29, R5, RZ ;  /* 0x000000051d057210 */ /* 0x000fe20007ffe0ff */
[----:B------:R-:W-:Y:S05]  /*1240*/  BRA `(.L_x_3254) ;  /* 0x0000044000007947 */ /* 0x000fea0003800000 */
.L_x_3253:
[----:B-1----:R-:W-:-:S13]  /*1250*/  ISETP.NE.AND P3, PT, R7, -0x1, PT ;  /* 0xffffffff0700780c */ /* 0x002fda0003f65270 */
        /* <DEDUP_REMOVED lines=13> */
[----:B------:R-:W-:-:S04]  /*1330*/  IADD3 R5, R9, R3, RZ ;  /* 0x0000000309057210 */ /* 0x000fc80007ffe0ff */
.L_x_3255:
[----:B------:R-:W-:Y:S01]  /*1340*/  IABS R9, c[0x0][0x1c8] ;  /* 0x0000720000097a13 */ /* 0x000fe20000000000 */
[----:B------:R-:W-:Y:S01]  /*1350*/  IMAD.MOV.U32 R17, RZ, RZ, R5 ;  /* 0x000000ffff117224 */ /* 0x000fe200078e0005 */
[----:B------:R-:W-:Y:S02]  /*1360*/  LEA R15, R145, 0xffffffc0, 0x6 ;  /* 0xffffffc0910f7811 */ /* 0x000fe400078e30ff */
[----:B------:R-:W1:Y:S01]  /*1370*/  I2F.RP R10, R9 ;  /* 0x00000009000a7306 */ /* 0x000e620000209400 */
[----:B------:R-:W-:-:S05]  /*1380*/  MOV R16, R8 ;  /* 0x0000000800107202 */ /* 0x000fca0000000f00 */
[----:B------:R-:W-:Y:S02]  /*1390*/  IMAD.WIDE.U32 R16, R15, c[0x0][0x198], R16 ;  /* 0x000066000f107a25 */ /* 0x000fe400078e0010 */
[----:B-1----:R-:W1:Y:S02]  /*13a0*/  MUFU.RCP R12, R10 ;  /* 0x0000000a000c7308 */ /* 0x002e640000001000 */
[----:B-1----:R-:W-:-:S06]  /*13b0*/  IADD3 R12, R12, 0xffffffe, RZ ;  /* 0x0ffffffe0c0c7810 */ /* 0x002fcc0007ffe0ff */
[----:B------:R-:W1:Y:S02]  /*13c0*/  F2I.FTZ.U32.TRUNC.NTZ R13, R12 ;  /* 0x0000000c000d7305 */ /* 0x000e64000021f000 */
        /* <DEDUP_REMOVED lines=10> */
[----:B------:R-:W-:Y:S02]  /*1470*/  ISETP.GE.AND P1, PT, R3, RZ, PT ;  /* 0x000000ff0300720c */ /* 0x000fe40003f26270 */
[----:B------:R-:W-:-:S09]  /*1480*/  SHF.R.S32.HI R3, RZ, 0x1f, R15 ;  /* 0x0000001fff037819 */ /* 0x000fd2000001140f */
[----:B------:R-:W-:Y:S01]  /*1490*/  @!P0 IMAD.IADD R10, R10, 0x1, -R9 ;  /* 0x000000010a0a8824 */ /* 0x000fe200078e0a09 */
[----:B------:R-:W-:Y:S02]  /*14a0*/  @!P0 IADD3 R6, R6, 0x1, RZ ;  /* 0x0000000106068810 */ /* 0x000fe40007ffe0ff */
[----:B------:R-:W-:Y:S02]  /*14b0*/  ISETP.NE.AND P0, PT, RZ, c[0x0][0x1c8], PT ;  /* 0x00007200ff007a0c */ /* 0x000fe40003f05270 */
[----:B------:R-:W-:Y:S02]  /*14c0*/  ISETP.GE.U32.AND P2, PT, R10, R9, PT ;  /* 0x000000090a00720c */ /* 0x000fe40003f46070 */
[----:B------:R-:W-:-:S05]  /*14d0*/  @P3 IADD3 R10, R2, R7, RZ ;  /* 0x00000007020a3210 */ /* 0x000fca0007ffe0ff */
[----:B------:R-:W-:-:S04]  /*14e0*/  @P3 IMAD.WIDE.U32 R12, R10, c[0x0][0x1a0], RZ ;  /* 0x000068000a0c3a25 */ /* 0x000fc800078e00ff */
[----:B------:R-:W-:Y:S01]  /*14f0*/  @P3 IMAD R10, R10, c[0x0][0x1a4], R13 ;  /* 0x000069000a0a3a24 */ /* 0x000fe200078e020d */
[----:B------:R-:W-:Y:S02]  /*1500*/  @P3 MOV R18, R12 ;  /* 0x0000000c00123202 */ /* 0x000fe40000000f00 */
[----:B------:R-:W-:-:S04]  /*1510*/  @P2 IADD3 R6, R6, 0x1, RZ ;  /* 0x0000000106062810 */ /* 0x000fc80007ffe0ff */
[----:B------:R-:W-:Y:S01]  /*1520*/  MOV R9, R6 ;  /* 0x0000000600097202 */ /* 0x000fe20000000f00 */
[----:B------:R-:W-:-:S04]  /*1530*/  IMAD R6, R3, c[0x0][0x198], RZ ;  /* 0x0000660003067a24 */ /* 0x000fc800078e02ff */
[----:B------:R-:W-:Y:S01]  /*1540*/  @!P1 IMAD.MOV R9, RZ, RZ, -R9 ;  /* 0x000000ffff099224 */ /* 0x000fe200078e0a09 */
[----:B------:R-:W-:Y:S01]  /*1550*/  @!P0 LOP3.LUT R9, RZ, c[0x0][0x1c8], RZ, 0x33, !PT ;  /* 0x00007200ff098a12 */ /* 0x000fe200078e33ff */
[----:B------:R-:W-:-:S03]  /*1560*/  IMAD R5, R15, c[0x0][0x19c], R6 ;  /* 0x000067000f057a24 */ /* 0x000fc600078e0206 */
[----:B------:R-:W-:Y:S01]  /*1570*/  SHF.R.S32.HI R8, RZ, 0x1f, R9 ;  /* 0x0000001fff087819 */ /* 0x000fe20000011409 */
[----:B------:R-:W-:-:S04]  /*1580*/  IMAD.IADD R17, R17, 0x1, R5 ;  /* 0x0000000111117824 */ /* 0x000fc800078e0205 */
[----:B------:R-:W-:Y:S02]  /*1590*/  IMAD R6, R8, c[0x0][0x1b0], RZ ;  /* 0x00006c0008067a24 */ /* 0x000fe400078e02ff */
[----:B------:R-:W-:-:S04]  /*15a0*/  IMAD.WIDE.U32 R28, R9, c[0x0][0x1b0], R16 ;  /* 0x00006c00091c7a25 */ /* 0x000fc800078e0010 */
        /* <DEDUP_REMOVED lines=14> */
.L_x_3254:
[----:B------:R-:W-:Y:S01]  /*1690*/  ISETP.NE.AND P0, PT, R11, -0x1, PT ;  /* 0xffffffff0b00780c */ /* 0x000fe20003f05270 */
[----:B------:R-:W-:Y:S01]  /*16a0*/  IMAD.IADD R199, R88, 0x1, -R89 ;  /* 0x0000000158c77824 */ /* 0x000fe200078e0a59 */
[----:B------:R-:W-:Y:S01]  /*16b0*/  SHF.R.S32.HI R87, RZ, 0x1f, R4 ;  /* 0x0000001fff577819 */ /* 0x000fe20000011404 */
[----:B------:R-:W-:Y:S01]  /*16c0*/  IMAD R8, R8, c[0x0][0x1b8], RZ ;  /* 0x00006e0008087a24 */ /* 0x000fe200078e02ff */
[----:B------:R-:W-:Y:S02]  /*16d0*/  SHF.R.S32.HI R2, RZ, 0x1f, R19 ;  /* 0x0000001fff027819 */ /* 0x000fe40000011413 */
[----:B------:R-:W-:Y:S01]  /*16e0*/  LEA.HI R13, R87, R4, RZ, 0x3 ;  /* 0x00000004570d7211 */ /* 0x000fe200078f18ff */
[----:B------:R-:W-:Y:S01]  /*16f0*/  IMAD R8, R9, c[0x0][0x1bc], R8 ;  /* 0x00006f0009087a24 */ /* 0x000fe200078e0208 */
[----:B------:R-:W-:Y:S01]  /*1700*/  IADD3 R205, R145, -0x1, RZ ;  /* 0xffffffff91cd7810 */ /* 0x000fe20007ffe0ff */
[----:B------:R-:W-:Y:S01]  /*1710*/  IMAD R2, R2, c[0x0][0x1a8], RZ ;  /* 0x00006a0002027a24 */ /* 0x000fe200078e02ff */
[----:B------:R-:W-:-:S02]  /*1720*/  SHF.R.S32.HI R6, RZ, 0x3, R13 ;  /* 0x00000003ff067819 */ /* 0x000fc4000001140d */
[----:B------:R-:W-:Y:S01]  /*1730*/  LOP3.LUT R13, R13, 0xfffffff8, RZ, 0xc0, !PT ;  /* 0xfffffff80d0d7812 */ /* 0x000fe200078ec0ff */
[----:B------:R-:W-:Y:S01]  /*1740*/  @P0 IMAD.WIDE.U32 R24, R11, c[0x0][0x190], RZ ;  /* 0x000064000b180a25 */ /* 0x000fe200078e00ff */
[----:B------:R-:W-:Y:S02]  /*1750*/  @!P0 SHF.R.S32.HI R7, RZ, 0x1f, R204 ;  /* 0x0000001fff078819 */ /* 0x000fe400000114cc */
[----:B------:R-:W-:Y:S01]  /*1760*/  IADD3 R14, R6, 0x20, RZ ;  /* 0x00000020060e7810 */ /* 0x000fe20007ffe0ff */
[----:B------:R-:W-:Y:S01]  /*1770*/  @!P0 IMAD.WIDE.U32 R16, R204, c[0x0][0x178], RZ ;  /* 0x00005e00cc108a25 */ /* 0x000fe200078e00ff */
[----:B------:R-:W-:Y:S02]  /*1780*/  IADD3 R12, R6, 0x30, RZ ;  /* 0x00000030060c7810 */ /* 0x000fe40007ffe0ff */
[-C--:B------:R-:W-:Y:S01]  /*1790*/  ISETP.GE.AND P5, PT, R14, R199.reuse, PT ;  /* 0x000000c70e00720c */ /* 0x080fe20003fa6270 */
[----:B------:R-:W-:Y:S01]  /*17a0*/  @!P0 IMAD R7, R7, c[0x0][0x178], RZ ;  /* 0x00005e0007078a24 */ /* 0x000fe200078e02ff */
[----:B------:R-:W-:Y:S01]  /*17b0*/  ISETP.GE.AND P3, PT, R6, R199, PT ;  /* 0x000000c70600720c */ /* 0x000fe20003f66270 */
[----:B------:R-:W-:-:S02]  /*17c0*/  @P0 IMAD R11, R11, c[0x0][0x194], R25 ;  /* 0x000065000b0b0a24 */ /* 0x000fc400078e0219 */
[----:B-----5:R-:W-:Y:S01]  /*17d0*/  @!P0 IMAD R0, R204, c[0x0][0x17c], R7 ;  /* 0x00005f00cc008a24 */ /* 0x020fe200078e0207 */
[----:B------:R-:W-:Y:S01]  /*17e0*/  SHF.R.S32.HI R7, RZ, 0x1f, R6 ;  /* 0x0000001fff077819 */ /* 0x000fe20000011406 */
[----:B------:R-:W-:Y:S01]  /*17f0*/  @!P0 IMAD.MOV.U32 R24, RZ, RZ, R16 ;  /* 0x000000ffff188224 */ /* 0x000fe200078e0010 */
[----:B------:R-:W-:Y:S01]  /*1800*/  IADD3 R16, R6, 0x10, RZ ;  /* 0x0000001006107810 */ /* 0x000fe20007ffe0ff */
[----:B------:R-:W-:Y:S01]  /*1810*/  @!P0 IMAD.IADD R11, R17, 0x1, R0 ;  /* 0x00000001110b8824 */ /* 0x000fe200078e0200 */
[----:B------:R-:W-:Y:S01]  /*1820*/  LEA.HI R17, R87, R4, RZ, 0x6 ;  /* 0x0000000457117211 */ /* 0x000fe200078f30ff */
[----:B------:R-:W-:Y:S01]  /*1830*/  IMAD.IADD R0, R4, 0x1, -R13 ;  /* 0x0000000104007824 */ /* 0x000fe200078e0a0d */
[----:B------:R-:W-:Y:S01]  /*1840*/  ISETP.GE.AND P0, PT, R16, R199, PT ;  /* 0x000000c71000720c */ /* 0x000fe20003f06270 */
[----:B------:R-:W-:Y:S02]  /*1850*/  IMAD.SHL.U32 R13, R6, 0x40, RZ ;  /* 0x00000040060d7824 */ /* 0x000fe400078e00ff */
[----:B------:R-:W-:-:S02]  /*1860*/  IMAD.SHL.U32 R22, R0, 0x8, RZ ;  /* 0x0000000800167824 */ /* 0x000fc400078e00ff */
[----:B------:R-:W-:Y:S01]  /*1870*/  IMAD.WIDE R36, R37, 0x40, R6 ;  /* 0x0000004025247825 */ /* 0x000fe200078e0206 */
[----:B------:R-:W-:Y:S02]  /*1880*/  LOP3.LUT R13, R13, 0x1c0, RZ, 0xc0, !PT ;  /* 0x000001c00d0d7812 */ /* 0x000fe400078ec0ff */
[C---:B------:R-:W-:Y:S01]  /*1890*/  IADD3 R24, P4, R22.reuse, R24, RZ ;  /* 0x0000001816187210 */ /* 0x040fe20007f9e0ff */
[----:B------:R-:W-:Y:S01]  /*18a0*/  IMAD R2, R19, c[0x0][0x1ac], R2 ;  /* 0x00006b0013027a24 */ /* 0x000fe200078e0202 */
[--C-:B------:R-:W-:Y:S01]  /*18b0*/  SHF.R.S32.HI R20, RZ, 0x1f, R22.reuse ;  /* 0x0000001fff147819 */ /* 0x100fe20000011416 */
[----:B------:R-:W-:Y:S01]  /*18c0*/  IMAD R135, R7, c[0x0][0x198], RZ ;  /* 0x0000660007877a24 */ /* 0x000fe200078e02ff */
[C---:B------:R-:W-:Y:S02]  /*18d0*/  IADD3 R18, P1, R22.reuse, R18, RZ ;  /* 0x0000001216127210 */ /* 0x040fe40007f3e0ff */
[----:B------:R-:W-:Y:S01]  /*18e0*/  IADD3 R28, P2, R22, R28, RZ ;  /* 0x0000001c161c7210 */ /* 0x000fe20007f5e0ff */
[----:B------:R-:W-:Y:S01]  /*18f0*/  IMAD.X R25, R20, 0x1, R11, P4 ;  /* 0x0000000114197824 */ /* 0x000fe200020e060b */
[----:B------:R-:W-:Y:S01]  /*1900*/  ISETP.GE.AND P4, PT, R12, R199, PT ;  /* 0x000000c70c00720c */ /* 0x000fe20003f86270 */
[----:B------:R-:W-:Y:S01]  /*1910*/  IMAD R135, R6, c[0x0][0x19c], R135 ;  /* 0x0000670006877a24 */ /* 0x000fe200078e0287 */
[----:B------:R-:W-:Y:S01]  /*1920*/  LOP3.LUT R22, R13, 0x38, R22, 0xf8, !PT ;  /* 0x000000380d167812 */ /* 0x000fe200078ef816 */
[----:B------:R-:W-:Y:S01]  /*1930*/  IMAD.WIDE.U32 R24, R19, c[0x0][0x1a8], R24 ;  /* 0x00006a0013187a25 */ /* 0x000fe200078e0018 */
[----:B------:R-:W-:-:S03]  /*1940*/  SHF.R.U32.HI R13, RZ, 0x3, R13 ;  /* 0x00000003ff0d7819 */ /* 0x000fc6000001160d */
[----:B------:R-:W-:Y:S01]  /*1950*/  IMAD.X R19, R20, 0x1, R10, P1 ;  /* 0x0000000114137824 */ /* 0x000fe200008e060a */
[----:B------:R-:W-:Y:S01]  /*1960*/  @!P0 IADD3 R32, P1, R36, 0x10, RZ ;  /* 0x0000001024208810 */ /* 0x000fe20007f3e0ff */
[----:B------:R-:W-:Y:S01]  /*1970*/  IMAD.X R29, R20, 0x1, R5, P2 ;  /* 0x00000001141d7824 */ /* 0x000fe200010e0605 */
[----:B------:R-:W-:Y:S01]  /*1980*/  @!P5 IADD3 R30, P2, R36, 0x20, RZ ;  /* 0x00000020241ed810 */ /* 0x000fe20007f5e0ff */
[----:B------:R-:W-:Y:S01]  /*1990*/  IMAD.IADD R21, R25, 0x1, R2 ;  /* 0x0000000119157824 */ /* 0x000fe200078e0202 */
[----:B------:R-:W-:Y:S01]  /*19a0*/  LOP3.LUT R13, R22, R13, RZ, 0x3c, !PT ;  /* 0x0000000d160d7212 */ /* 0x000fe200078e3cff */
[----:B------:R-:W-:Y:S02]  /*19b0*/  IMAD.SHL.U32 R22, R17, 0x8, RZ ;  /* 0x0000000811167824 */ /* 0x000fe400078e00ff */
[--C-:B------:R-:W-:Y:S01]  /*19c0*/  @!P0 IMAD.X R5, RZ, RZ, R37.reuse, P1 ;  /* 0x000000ffff058224 */ /* 0x100fe200008e0625 */
[----:B------:R-:W-:Y:S01]  /*19d0*/  @!P4 IADD3 R26, P1, R36, 0x30, RZ ;  /* 0x00000030241ac810 */ /* 0x000fe20007f3e0ff */
[----:B------:R-:W-:Y:S01]  /*19e0*/  @!P5 IMAD.X R11, RZ, RZ, R37, P2 ;  /* 0x000000ffff0bd224 */ /* 0x000fe200010e0625 */
[----:B------:R-:W-:Y:S01]  /*19f0*/  LOP3.LUT R207, R13, 0xfffffe00, R22, 0xf8, !PT ;  /* 0xfffffe000dcf7812 */ /* 0x000fe200078ef816 */
[----:B------:R-:W-:Y:S01]  /*1a00*/  @!P3 IMAD R10, R37, c[0x0][0x190], RZ ;  /* 0x00006400250aba24 */ /* 0x000fe200078e02ff */
[----:B------:R-:W-:Y:S01]  /*1a10*/  IADD3 R146, P2, R6, R15, RZ ;  /* 0x0000000f06927210 */ /* 0x000fe20007f5e0ff */
[----:B------:R-:W-:-:S02]  /*1a20*/  @!P3 IMAD.MOV.U32 R20, RZ, RZ, R24 ;  /* 0x000000ffff14b224 */ /* 0x000fc400078e0018 */
[--C-:B------:R-:W-:Y:S02]  /*1a30*/  @!P0 IMAD.MOV.U32 R35, RZ, RZ, R21.reuse ;  /* 0x000000ffff238224 */ /* 0x100fe400078e0015 */
[--C-:B------:R-:W-:Y:S02]  /*1a40*/  @!P5 IMAD.MOV.U32 R25, RZ, RZ, R21.reuse ;  /* 0x000000ffff19d224 */ /* 0x100fe400078e0015 */
[--C-:B------:R-:W-:Y:S02]  /*1a50*/  @!P4 IMAD.MOV.U32 R23, RZ, RZ, R21.reuse ;  /* 0x000000ffff17c224 */ /* 0x100fe400078e0015 */
[----:B------:R-:W-:Y:S02]  /*1a60*/  @!P5 IMAD R11, R11, c[0x0][0x190], RZ ;  /* 0x000064000b0bda24 */ /* 0x000fe400078e02ff */
[C---:B------:R-:W-:Y:S02]  /*1a70*/  @!P3 IMAD R10, R36.reuse, c[0x0][0x194], R10 ;  /* 0x00006500240aba24 */ /* 0x040fe400078e020a */
[----:B------:R-:W-:-:S04]  /*1a80*/  @!P3 IMAD.WIDE.U32 R20, R36, c[0x0][0x190], R20 ;  /* 0x000064002414ba25 */ /* 0x000fc800078e0014 */
[----:B------:R-:W-:Y:S02]  /*1a90*/  @!P0 IMAD R5, R5, c[0x0][0x190], RZ ;  /* 0x0000640005058a24 */ /* 0x000fe400078e02ff */
[----:B------:R-:W-:Y:S02]  /*1aa0*/  @!P4 IMAD.X R13, RZ, RZ, R37, P1 ;  /* 0x000000ffff0dc224 */ /* 0x000fe400008e0625 */
[--C-:B------:R-:W-:Y:S02]  /*1ab0*/  @!P0 IMAD.MOV.U32 R34, RZ, RZ, R24.reuse ;  /* 0x000000ffff228224 */ /* 0x100fe400078e0018 */
[C---:B------:R-:W-:Y:S02]  /*1ac0*/  @!P5 IMAD R11, R30.reuse, c[0x0][0x194], R11 ;  /* 0x000065001e0bda24 */ /* 0x040fe400078e020b */
[--C-:B------:R-:W-:Y:S02]  /*1ad0*/  @!P4 IMAD.MOV.U32 R22, RZ, RZ, R24.reuse ;  /* 0x000000ffff16c224 */ /* 0x100fe400078e0018 */
[----:B------:R-:W-:Y:S01]  /*1ae0*/  @!P5 IMAD.WIDE.U32 R30, R30, c[0x0][0x190], R24 ;  /* 0x000064001e1eda25 */ /* 0x000fe200078e0018 */
[----:B------:R-:W-:-:S03]  /*1af0*/  @!P3 LEA R24, P1, R20, c[0x0][0x160], 0x1 ;  /* 0x000058001418ba11 */ /* 0x000fc600078208ff */
[----:B------:R-:W-:Y:S02]  /*1b00*/  @!P3 IMAD.IADD R10, R21, 0x1, R10 ;  /* 0x00000001150ab824 */ /* 0x000fe400078e020a */
[----:B------:R-:W-:Y:S02]  /*1b10*/  @!P0 IMAD R5, R32, c[0x0][0x194], R5 ;  /* 0x0000650020058a24 */ /* 0x000fe400078e0205 */
[----:B------:R-:W-:Y:S01]  /*1b20*/  @!P4 IMAD R13, R13, c[0x0][0x190], RZ ;  /* 0x000064000d0dca24 */ /* 0x000fe200078e02ff */
[----:B------:R-:W-:Y:S01]  /*1b30*/  @!P3 LEA.HI.X R25, R20, c[0x0][0x164], R10, 0x1, P1 ;  /* 0x000059001419ba11 */ /* 0x000fe200008f0c0a */
[----:B------:R-:W-:Y:S01]  /*1b40*/  @!P0 IMAD.WIDE.U32 R32, R32, c[0x0][0x190], R34 ;  /* 0x0000640020208a25 */ /* 0x000fe200078e0022 */
[----:B------:R-:W-:-:S03]  /*1b50*/  @!P5 LEA R20, P1, R30, c[0x0][0x160], 0x1 ;  /* 0x000058001e14da11 */ /* 0x000fc600078208ff */
[C---:B------:R-:W-:Y:S01]  /*1b60*/  @!P4 IMAD R2, R26.reuse, c[0x0][0x194], R13 ;  /* 0x000065001a02ca24 */ /* 0x040fe200078e020d */
[CC--:B------:R-:W-:Y:S01]  /*1b70*/  LEA.HI R13, R87.reuse, R4.reuse, RZ, 0x4 ;  /* 0x00000004570d7211 */ /* 0x0c0fe200078f20ff */
[----:B------:R-:W-:Y:S01]  /*1b80*/  @!P4 IMAD.WIDE.U32 R26, R26, c[0x0][0x190], R22 ;  /* 0x000064001a1aca25 */ /* 0x000fe200078e0016 */
[----:B------:R-:W-:-:S03]  /*1b90*/  LEA.HI R87, R87, R4, RZ, 0x5 ;  /* 0x0000000457577211 */ /* 0x000fc600078f28ff */
[----:B------:R-:W-:Y:S01]  /*1ba0*/  IMAD.X R10, R7, 0x1, R3, P2 ;  /* 0x00000001070a7824 */ /* 0x000fe200010e0603 */
[C---:B------:R-:W-:Y:S01]  /*1bb0*/  @!P0 LEA R22, P2, R32.reuse, c[0x0][0x160], 0x1 ;  /* 0x0000580020168a11 */ /* 0x040fe200078408ff */
[----:B------:R-:W-:Y:S01]  /*1bc0*/  @!P0 IMAD.IADD R5, R33, 0x1, R5 ;  /* 0x0000000121058824 */ /* 0x000fe200078e0205 */
[----:B------:R-:W-:Y:S01]  /*1bd0*/  SHF.R.S32.HI R86, RZ, 0x5, R87 ;  /* 0x00000005ff567819 */ /* 0x000fe20000011457 */
[----:B------:R-:W-:Y:S01]  /*1be0*/  IMAD.SHL.U32 R3, R205, 0x40, RZ ;  /* 0x00000040cd037824 */ /* 0x000fe200078e00ff */
[----:B------:R-:W-:Y:S01]  /*1bf0*/  LOP3.LUT R87, R87, 0xffffffe0, RZ, 0xc0, !PT ;  /* 0xffffffe057577812 */ /* 0x000fe200078ec0ff */
[----:B------:R-:W-:Y:S01]  /*1c00*/  @!P5 IMAD.IADD R11, R31, 0x1, R11 ;  /* 0x000000011f0bd824 */ /* 0x000fe200078e020b */
[----:B------:R-:W-:Y:S01]  /*1c10*/  @!P0 LEA.HI.X R23, R32, c[0x0][0x164], R5, 0x1, P2 ;  /* 0x0000590020178a11 */ /* 0x000fe200010f0c05 */
[----:B------:R-:W-:Y:S02]  /*1c20*/  IMAD.IADD R5, R84, 0x1, -R3 ;  /* 0x0000000154057824 */ /* 0x000fe400078e0a03 */
[----:B------:R-:W-:Y:S01]  /*1c30*/  @!P4 IMAD.IADD R2, R27, 0x1, R2 ;  /* 0x000000011b02c824 */ /* 0x000fe200078e0202 */
[----:B------:R-:W-:Y:S01]  /*1c40*/  @!P5 LEA.HI.X R21, R30, c[0x0][0x164], R11, 0x1, P1 ;  /* 0x000059001e15da11 */ /* 0x000fe200008f0c0b */
[----:B------:R-:W-:Y:S01]  /*1c50*/  IMAD.WIDE.U32 R30, R6, c[0x0][0x198], R28 ;  /* 0x00006600061e7a25 */ /* 0x000fe200078e001c */
[----:B------:R-:W-:-:S02]  /*1c60*/  ISETP.GE.AND P1, PT, R16, R5, PT ;  /* 0x000000051000720c */ /* 0x000fc40003f26270 */
[C---:B------:R-:W-:Y:S01]  /*1c70*/  @!P4 LEA R28, P2, R26.reuse, c[0x0][0x160], 0x1 ;  /* 0x000058001a1cca11 */ /* 0x040fe200078408ff */
[----:B------:R-:W-:Y:S02]  /*1c80*/  IMAD.SHL.U32 R207, R207, 0x2, RZ ;  /* 0x00000002cfcf7824 */ /* 0x000fe400078e00ff */
[----:B------:R-:W-:Y:S01]  /*1c90*/  IMAD.MOV.U32 R134, RZ, RZ, R30 ;  /* 0x000000ffff867224 */ /* 0x000fe200078e001e */
[----:B------:R-:W-:Y:S01]  /*1ca0*/  @!P4 LEA.HI.X R29, R26, c[0x0][0x164], R2, 0x1, P2 ;  /* 0x000059001a1dca11 */ /* 0x000fe200010f0c02 */
[----:B------:R-:W-:Y:S01]  /*1cb0*/  IMAD.MOV.U32 R2, RZ, RZ, c[0x0][0x198] ;  /* 0x00006600ff027624 */ /* 0x000fe200078e00ff */
[----:B------:R-:W-:Y:S01]  /*1cc0*/  @!PT LDS RZ, [RZ] ;  /* 0x00000000fffff984 */ /* 0x000fe20000000800 */
[----:B------:R-:W-:Y:S01]  /*1cd0*/  @!PT LDS RZ, [RZ] ;  /* 0x00000000fffff984 */ /* 0x000fe20000000800 */
[----:B------:R-:W-:Y:S01]  /*1ce0*/  @!PT LDS RZ, [RZ] ;  /* 0x00000000fffff984 */ /* 0x000fe20000000800 */
[----:B------:R1:W-:Y:S01]  /*1cf0*/  @!P3 LDGSTS.E.BYPASS.LTC128B.128 [R207], [R24.64] ;  /* 0x0000000018cfbfae */ /* 0x0003e2000b901d44 */
[----:B------:R-:W-:Y:S02]  /*1d00*/  IMAD.IADD R135, R31, 0x1, R135 ;  /* 0x000000011f877824 */ /* 0x000fe400078e0287 */
[----:B------:R-:W-:Y:S01]  /*1d10*/  IMAD.MOV.U32 R7, RZ, RZ, c[0x0][0x19c] ;  /* 0x00006700ff077624 */ /* 0x000fe200078e00ff */
[----:B------:R1:W-:Y:S01]  /*1d20*/  @!P3 LDGSTS.E.BYPASS.LTC128B.128 [R207+0x2000], [R24.64+0x80] ;  /* 0x0200008018cfbfae */ /* 0x0003e2000b901d44 */
[----:B------:R-:W-:Y:S01]  /*1d30*/  @!P1 LEA R11, P2, R2, R134, 0x4 ;  /* 0x00000086020b9211 */ /* 0x000fe200078420ff */
[----:B------:R-:W-:-:S02]  /*1d40*/  IMAD.WIDE.U32 R18, R9, c[0x0][0x1b8], R18 ;  /* 0x00006e0009127a25 */ /* 0x000fc400078e0012 */
[----:B------:R1:W-:Y:S01]  /*1d50*/  @!P3 LDGSTS.E.BYPASS.LTC128B.128 [R207+0x4000], [R24.64+0x100] ;  /* 0x0400010018cfbfae */ /* 0x0003e2000b901d44 */
[----:B------:R-:W-:Y:S01]  /*1d60*/  @!P1 LEA.HI.X R26, R2, R135, R7, 0x4, P2 ;  /* 0x00000087021a9211 */ /* 0x000fe200010f2407 */
[----:B------:R-:W-:Y:S01]  /*1d70*/  IMAD R9, R10, c[0x0][0x1a0], RZ ;  /* 0x000068000a097a24 */ /* 0x000fe200078e02ff */
[----:B------:R-:W-:Y:S01]  /*1d80*/  @!P1 LEA R30, P2, R11, c[0x0][0x168], 0x1 ;  /* 0x00005a000b1e9a11 */ /* 0x000fe200078408ff */
[----:B------:R2:W-:Y:S01]  /*1d90*/  @!P0 LDGSTS.E.BYPASS.LTC128B.128 [R207+0x800], [R22.64] ;  /* 0x0080000016cf8fae */ /* 0x0005e2000b901d44 */
[----:B------:R-:W-:Y:S01]  /*1da0*/  ISETP.GE.AND P3, PT, R6, R5, PT ;  /* 0x000000050600720c */ /* 0x000fe20003f66270 */
[----:B------:R-:W-:Y:S01]  /*1db0*/  IMAD.IADD R19, R19, 0x1, R8 ;  /* 0x0000000113137824 */ /* 0x000fe200078e0208 */
[----:B------:R-:W-:Y:S01]  /*1dc0*/  @!P1 LEA.HI.X R31, R11, c[0x0][0x16c], R26, 0x1, P2 ;  /* 0x00005b000b1f9a11 */ /* 0x000fe200010f0c1a */
[----:B------:R2:W-:Y:S01]  /*1dd0*/  @!P0 LDGSTS.E.BYPASS.LTC128B.128 [R207+0x2800], [R22.64+0x80] ;  /* 0x0280008016cf8fae */ /* 0x0005e2000b901d44 */
[----:B------:R-:W-:-:S03]  /*1de0*/  IMAD.WIDE.U32 R26, R2, 0x20, RZ ;  /* 0x00000020021a7825 */ /* 0x000fc600078e00ff */
[----:B------:R2:W-:Y:S01]  /*1df0*/  @!P0 LDGSTS.E.BYPASS.LTC128B.128 [R207+0x4800], [R22.64+0x100] ;  /* 0x0480010016cf8fae */ /* 0x0005e2000b901d44 */
[----:B------:R-:W-:Y:S01]  /*1e00*/  ISETP.GE.AND P0, PT, R14, R5, PT ;  /* 0x000000050e00720c */ /* 0x000fe20003f06270 */
[C---:B------:R-:W-:Y:S02]  /*1e10*/  IMAD R9, R146.reuse, c[0x0][0x1a4], R9 ;  /* 0x0000690092097a24 */ /* 0x040fe400078e0209 */
[----:B------:R3:W-:Y:S01]  /*1e20*/  @!P5 LDGSTS.E.BYPASS.LTC128B.128 [R207+0x1000], [R20.64] ;  /* 0x0100000014cfdfae */ /* 0x0007e2000b901d44 */
[----:B------:R-:W-:-:S03]  /*1e30*/  IMAD.WIDE.U32 R146, R146, c[0x0][0x1a0], R18 ;  /* 0x0000680092927a25 */ /* 0x000fc600078e0012 */
[----:B------:R3:W-:Y:S01]  /*1e40*/  @!P5 LDGSTS.E.BYPASS.LTC128B.128 [R207+0x3000], [R20.64+0x80] ;  /* 0x0300008014cfdfae */ /* 0x0007e2000b901d44 */
[----:B------:R-:W-:Y:S02]  /*1e50*/  IMAD.IADD R144, R147, 0x1, R9 ;  /* 0x0000000193907824 */ /* 0x000fe400078e0209 */
[----:B------:R-:W-:Y:S01]  /*1e60*/  IMAD.SHL.U32 R8, R0, 0x40, RZ ;  /* 0x0000004000087824 */ /* 0x000fe200078e00ff */
[----:B------:R3:W-:Y:S02]  /*1e70*/  @!P5 LDGSTS.E.BYPASS.LTC128B.128 [R207+0x5000], [R20.64+0x100] ;  /* 0x0500010014cfdfae */ /* 0x0007e4000b901d44 */
[C---:B------:R-:W-:Y:S01]  /*1e80*/  @!P0 IADD3 R11, P2, R134.reuse, R26, RZ ;  /* 0x0000001a860b8210 */ /* 0x040fe20007f5e0ff */
[----:B-1----:R-:W-:Y:S01]  /*1e90*/  IMAD.SHL.U32 R24, R7, 0x20, RZ ;  /* 0x0000002007187824 */ /* 0x002fe200078e00ff */
[----:B------:R-:W-:Y:S01]  /*1ea0*/  @!P3 LEA R26, P5, R134, c[0x0][0x168], 0x1 ;  /* 0x00005a00861aba11 */ /* 0x000fe200078a08ff */
[----:B------:R1:W-:Y:S01]  /*1eb0*/  @!P4 LDGSTS.E.BYPASS.LTC128B.128 [R207+0x1800], [R28.64] ;  /* 0x018000001ccfcfae */ /* 0x0003e2000b901d44 */
[----:B------:R-:W-:-:S02]  /*1ec0*/  LOP3.LUT R8, R8, 0x1c0, RZ, 0xc0, !PT ;  /* 0x000001c008087812 */ /* 0x000fc400078ec0ff */
[----:B------:R-:W-:Y:S01]  /*1ed0*/  @!P0 IADD3.X R24, R135, R27, R24, P2, !PT ;  /* 0x0000001b87188210 */ /* 0x000fe200017fe418 */
[----:B------:R1:W-:Y:S01]  /*1ee0*/  @!P4 LDGSTS.E.BYPASS.LTC128B.128 [R207+0x3800], [R28.64+0x80] ;  /* 0x038000801ccfcfae */ /* 0x0003e2000b901d44 */
[----:B------:R-:W-:Y:S02]  /*1ef0*/  @!P3 LEA.HI.X R27, R134, c[0x0][0x16c], R135, 0x1, P5 ;  /* 0x00005b00861bba11 */ /* 0x000fe400028f0c87 */
[-C--:B------:R-:W-:Y:S01]  /*1f00*/  ISETP.GE.AND P5, PT, R16, R5.reuse, PT ;  /* 0x000000051000720c */ /* 0x080fe20003fa6270 */
[----:B------:R1:W-:Y:S01]  /*1f10*/  @!P4 LDGSTS.E.BYPASS.LTC128B.128 [R207+0x5800], [R28.64+0x100] ;  /* 0x058001001ccfcfae */ /* 0x0003e2000b901d44 */
[-C--:B------:R-:W-:Y:S02]  /*1f20*/  ISETP.GE.AND P4, PT, R14, R5.reuse, PT ;  /* 0x000000050e00720c */ /* 0x080fe40003f86270 */
[C---:B--2---:R-:W-:Y:S01]  /*1f30*/  @!P0 LEA R22, P2, R11.reuse, c[0x0][0x168], 0x1 ;  /* 0x00005a000b168a11 */ /* 0x044fe200078408ff */
[----:B------:R2:W-:Y:S03]  /*1f40*/  @!P3 LDGSTS.E.BYPASS.LTC128B.128 [R207+0x6000], [R26.64] ;  /* 0x060000001acfbfae */ /* 0x0005e6000b901d44 */
[----:B------:R-:W-:Y:S01]  /*1f50*/  @!P0 LEA.HI.X R23, R11, c[0x0][0x16c], R24, 0x1, P2 ;  /* 0x00005b000b178a11 */ /* 0x000fe200010f0c18 */
[----:B------:R2:W-:Y:S01]  /*1f60*/  @!P3 LDGSTS.E.BYPASS.LTC128B.128 [R207+0x8000], [R26.64+0x80] ;  /* 0x080000801acfbfae */ /* 0x0005e2000b901d44 */
[----:B------:R-:W-:-:S02]  /*1f70*/  ISETP.GE.AND P2, PT, R12, R5, PT ;  /* 0x000000050c00720c */ /* 0x000fc40003f46270 */
[----:B------:R-:W-:Y:S01]  /*1f80*/  SHF.R.S32.HI R11, RZ, 0x4, R13 ;  /* 0x00000004ff0b7819 */ /* 0x000fe2000001140d */
[----:B------:R2:W-:Y:S01]  /*1f90*/  @!P3 LDGSTS.E.BYPASS.LTC128B.128 [R207+0xa000], [R26.64+0x100] ;  /* 0x0a0001001acfbfae */ /* 0x0005e2000b901d44 */
[----:B------:R-:W-:-:S03]  /*1fa0*/  ISETP.GE.AND P3, PT, R12, R5, PT ;  /* 0x000000050c00720c */ /* 0x000fc60003f66270 */
[----:B------:R1:W-:Y:S04]  /*1fb0*/  @!P1 LDGSTS.E.BYPASS.LTC128B.128 [R207+0x6800], [R30.64] ;  /* 0x068000001ecf9fae */ /* 0x0003e8000b901d44 */
[----:B------:R1:W-:Y:S02]  /*1fc0*/  @!P1 LDGSTS.E.BYPASS.LTC128B.128 [R207+0x8800], [R30.64+0x80] ;  /* 0x088000801ecf9fae */ /* 0x0003e4000b901d44 */
[----:B------:R-:W-:Y:S02]  /*1fd0*/  @!P2 IMAD R7, R7, 0x30, RZ ;  /* 0x000000300707a824 */ /* 0x000fe400078e02ff */
[----:B------:R-:W-:Y:S01]  /*1fe0*/  @!P2 IMAD.WIDE.U32 R14, R2, 0x30, R134 ;  /* 0x00000030020ea825 */ /* 0x000fe200078e0086 */
[----:B------:R1:W-:Y:S01]  /*1ff0*/  @!P1 LDGSTS.E.BYPASS.LTC128B.128 [R207+0xa800], [R30.64+0x100] ;  /* 0x0a8001001ecf9fae */ /* 0x0003e2000b901d44 */
[----:B------:R-:W-:-:S02]  /*2000*/  ISETP.GE.AND P1, PT, R6, R5, PT ;  /* 0x000000050600720c */ /* 0x000fc40003f26270 */
[----:B------:R-:W-:Y:S01]  /*2010*/  @!P2 IMAD.IADD R7, R15, 0x1, R7 ;  /* 0x000000010f07a824 */ /* 0x000fe200078e0207 */
[----:B------:R3:W-:Y:S01]  /*2020*/  @!P0 LDGSTS.E.BYPASS.LTC128B.128 [R207+0x7000], [R22.64] ;  /* 0x0700000016cf8fae */ /* 0x0007e2000b901d44 */
[----:B------:R-:W-:Y:S01]  /*2030*/  LEA.HI R5, R11, R11, RZ, 0x1 ;  /* 0x0000000b0b057211 */ /* 0x000fe200078f08ff */
[----:B------:R-:W-:Y:S02]  /*2040*/  IMAD.SHL.U32 R15, R6, 0x8, RZ ;  /* 0x00000008060f7824 */ /* 0x000fe400078e00ff */
[----:B------:R3:W-:Y:S01]  /*2050*/  @!P0 LDGSTS.E.BYPASS.LTC128B.128 [R207+0x9000], [R22.64+0x80] ;  /* 0x0900008016cf8fae */ /* 0x0007e2000b901d44 */
[----:B------:R-:W-:Y:S01]  /*2060*/  LOP3.LUT R12, R5, 0xfffffffe, RZ, 0xc0, !PT ;  /* 0xfffffffe050c7812 */ /* 0x000fe200078ec0ff */
[----:B------:R-:W-:Y:S01]  /*2070*/  IMAD.MOV.U32 R5, RZ, RZ, 0x20 ;  /* 0x00000020ff057424 */ /* 0x000fe200078e00ff */
[----:B------:R-:W-:Y:S01]  /*2080*/  LOP3.LUT R9, R8, 0x8, R15, 0xf8, !PT ;  /* 0x0000000808097812 */ /* 0x000fe200078ef80f */
[----:B------:R3:W-:Y:S01]  /*2090*/  @!P0 LDGSTS.E.BYPASS.LTC128B.128 [R207+0xb000], [R22.64+0x100] ;  /* 0x0b00010016cf8fae */ /* 0x0007e2000b901d44 */
[C---:B------:R-:W-:Y:S01]  /*20a0*/  @!P2 LEA R16, P0, R14.reuse, c[0x0][0x168], 0x1 ;  /* 0x00005a000e10aa11 */ /* 0x040fe200078008ff */
[----:B------:R-:W-:Y:S01]  /*20b0*/  IMAD.IADD R11, R11, 0x1, -R12 ;  /* 0x000000010b0b7824 */ /* 0x000fe200078e0a0c */
[----:B------:R-:W-:Y:S01]  /*20c0*/  SHF.R.U32.HI R8, RZ, 0x3, R8 ;  /* 0x00000003ff087819 */ /* 0x000fe20000011608 */
[----:B------:R-:W-:Y:S01]  /*20d0*/  IMAD R10, R5, c[0x0][0x1a4], RZ ;  /* 0x00006900050a7a24 */ /* 0x000fe200078e02ff */
[----:B------:R-:W-:-:S02]  /*20e0*/  @!P2 LEA.HI.X R17, R14, c[0x0][0x16c], R7, 0x1, P0 ;  /* 0x00005b000e11aa11 */ /* 0x000fc400000f0c07 */
[----:B------:R-:W-:Y:S01]  /*20f0*/  LOP3.LUT R7, R13, 0xfffffff0, RZ, 0xc0, !PT ;  /* 0xfffffff00d077812 */ /* 0x000fe200078ec0ff */
[----:B------:R-:W-:Y:S01]  /*2100*/  IMAD.WIDE.U32 R12, R5, c[0x0][0x1a0], RZ ;  /* 0x00006800050c7a25 */ /* 0x000fe200078e00ff */
[----:B------:R-:W-:Y:S01]  /*2110*/  LEA R202, P0, R146, c[0x0][0x170], 0x1 ;  /* 0x00005c0092ca7a11 */ /* 0x000fe200078008ff */
[----:B------:R4:W-:Y:S01]  /*2120*/  @!P2 LDGSTS.E.BYPASS.LTC128B.128 [R207+0x7800], [R16.64] ;  /* 0x0780000010cfafae */ /* 0x0009e2000b901d44 */
[----:B------:R-:W-:Y:S01]  /*2130*/  LOP3.LUT R8, R9, R8, RZ, 0x3c, !PT ;  /* 0x0000000809087212 */ /* 0x000fe200078e3cff */
[----:B------:R-:W-:Y:S01]  /*2140*/  IMAD.IADD R7, R4, 0x1, -R7 ;  /* 0x0000000104077824 */ /* 0x000fe200078e0a07 */
[----:B------:R-:W-:Y:S01]  /*2150*/  LEA.HI.X R201, R146, c[0x0][0x174], R144, 0x1, P0 ;  /* 0x00005d0092c97a11 */ /* 0x000fe200000f0c90 */
[----:B------:R4:W-:Y:S01]  /*2160*/  @!P2 LDGSTS.E.BYPASS.LTC128B.128 [R207+0x9800], [R16.64+0x80] ;  /* 0x0980008010cfafae */ /* 0x0009e2000b901d44 */
[----:B------:R-:W-:Y:S01]  /*2170*/  @!P5 IADD3 R12, P0, R202, R12, RZ ;  /* 0x0000000cca0cd210 */ /* 0x000fe20007f1e0ff */
[----:B------:R-:W-:Y:S01]  /*2180*/  IMAD R197, R11, 0x200, R8 ;  /* 0x000002000bc57824 */ /* 0x000fe200078e0208 */
[----:B------:R-:W-:Y:S01]  /*2190*/  SHF.R.S32.HI R14, RZ, 0x1f, R7 ;  /* 0x0000001fff0e7819 */ /* 0x000fe20000011407 */
[----:B------:R4:W-:Y:S01]  /*21a0*/  @!P2 LDGSTS.E.BYPASS.LTC128B.128 [R207+0xb800], [R16.64+0x100] ;  /* 0x0b80010010cfafae */ /* 0x0009e2000b901d44 */
[----:B------:R-:W-:Y:S01]  /*21b0*/  @!P3 IMAD.MOV.U32 R203, RZ, RZ, R201 ;  /* 0x000000ffffcbb224 */ /* 0x000fe200078e00c9 */
[----:B------:R-:W-:Y:S01]  /*21c0*/  @!P5 IADD3.X R13, R201, R13, R10, P0, !PT ;  /* 0x0000000dc90dd210 */ /* 0x000fe200007fe40a */
[----:B------:R-:W-:Y:S01]  /*21d0*/  IMAD.SHL.U32 R11, R11, 0x8, RZ ;  /* 0x000000080b0b7824 */ /* 0x000fe200078e00ff */
[----:B------:R-:W0:Y:S01]  /*21e0*/  LDGDEPBAR ;  /* 0x00000000000079af */ /* 0x000e220000000000 */
[----:B------:R-:W-:Y:S01]  /*21f0*/  LEA.HI R85, R14, R7, RZ, 0x3 ;  /* 0x000000070e557211 */ /* 0x000fe200078f18ff */
[----:B------:R-:W-:-:S02]  /*2200*/  @!P3 IMAD.MOV.U32 R14, RZ, RZ, c[0x0][0x1a0] ;  /* 0x00006800ff0eb624 */ /* 0x000fc400078e00ff */
[----:B------:R-:W-:Y:S01]  /*2210*/  @!P4 IMAD.MOV.U32 R8, RZ, RZ, c[0x0][0x1a4] ;  /* 0x00006900ff08c624 */ /* 0x000fe200078e00ff */
[----:B------:R-:W-:Y:S01]  /*2220*/  LOP3.LUT R6, R85, 0xfffffff8, RZ, 0xc0, !PT ;  /* 0xfffffff855067812 */ /* 0x000fe200078ec0ff */
[----:B------:R-:W-:-:S04]  /*2230*/  @!P3 IMAD.WIDE.U32 R14, R14, 0x60, R202 ;  /* 0x000000600e0eb825 */ /* 0x000fc800078e00ca */
[----:B------:R-:W-:Y:S02]  /*2240*/  @!P1 IMAD.MOV.U32 R203, RZ, RZ, R201 ;  /* 0x000000ffffcb9224 */ /* 0x000fe400078e00c9 */
[----:B------:R-:W-:Y:S02]  /*2250*/  IMAD.IADD R6, R7, 0x1, -R6 ;  /* 0x0000000107067824 */ /* 0x000fe400078e0a06 */
[----:B------:R-:W-:Y:S02]  /*2260*/  @!P4 IMAD.MOV.U32 R7, RZ, RZ, c[0x0][0x1a0] ;  /* 0x00006800ff07c624 */ /* 0x000fe400078e00ff */
[----:B------:R-:W-:Y:S02]  /*2270*/  IMAD.SHL.U32 R85, R85, 0x40, RZ ;  /* 0x0000004055557824 */ /* 0x000fe400078e00ff */
[----:B------:R-:W-:Y:S02]  /*2280*/  @!P3 IMAD.MOV.U32 R9, RZ, RZ, c[0x0][0x1a4] ;  /* 0x00006900ff09b624 */ /* 0x000fe400078e00ff */
[----:B------:R-:W-:Y:S01]  /*2290*/  IMAD.SHL.U32 R197, R197, 0x2, RZ ;  /* 0x00000002c5c57824 */ /* 0x000fe200078e00ff */
[----:B------:R-:W-:Y:S01]  /*22a0*/  LOP3.LUT R85, R85, 0xfffffe00, RZ, 0xc0, !PT ;  /* 0xfffffe0055557812 */ /* 0x000fe200078ec0ff */
[----:B------:R-:W-:Y:S01]  /*22b0*/  @!P3 IMAD R9, R9, 0x60, RZ ;  /* 0x000000600909b824 */ /* 0x000fe200078e02ff */
[----:B------:R-:W-:-:S04]  /*22c0*/  DEPBAR.LE SB0, 0x0 ;  /* 0x000080000000791a */ /* 0x000fc80000000000 */
[----:B------:R-:W-:Y:S01]  /*22d0*/  BAR.SYNC.DEFER_BLOCKING 0x0 ;  /* 0x0000000000007b1d */ /* 0x000fe20000010000 */
[----:B------:R-:W-:Y:S01]  /*22e0*/  @!P3 IMAD.IADD R9, R15, 0x1, R9 ;  /* 0x000000010f09b824 */ /* 0x000fe200078e0209 */
[----:B------:R-:W-:-:S04]  /*22f0*/  IADD3 R195, R197, 0x6020, RZ ;  /* 0x00006020c5c37810 */ /* 0x000fc80007ffe0ff */
        /* <DEDUP_REMOVED lines=8> */
[----:B------:R1:W-:Y:S01]  /*2380*/  @!P1 LDGSTS.E.BYPASS.LTC128B.128 [R207+0x10000], [R202.64+0x100] ;  /* 0x10000100cacf9fae */ /* 0x0003e2000b901d44 */
[C---:B------:R-:W-:Y:S01]  /*2390*/  R2P PR, R6.reuse, 0x6 ;  /* 0x0000000606007804 */ /* 0x040fe20000000000 */
[----:B------:R-:W-:Y:S01]  /*23a0*/  IMAD.SHL.U32 R6, R6, 0x40, RZ ;  /* 0x0000004006067824 */ /* 0x000fe200078e00ff */
[----:B------:R-:W-:Y:S01]  /*23b0*/  @!P4 LEA R10, P0, R7, R202, 0x6 ;  /* 0x000000ca070ac211 */ /* 0x000fe200078030ff */
[----:B------:R-:W-:Y:S02]  /*23c0*/  @P5 STS.128 [R207+0xc800], RZ ;  /* 0x00c800ffcf005388 */ /* 0x000fe40000000c00 */
[----:B------:R-:W-:-:S02]  /*23d0*/  SEL R5, R5, 0xffffffe0, !P2 ;  /* 0xffffffe005057807 */ /* 0x000fc40005000000 */
[----:B------:R-:W-:Y:S01]  /*23e0*/  LOP3.LUT R6, R6, 0x1c0, RZ, 0xc0, !PT ;  /* 0x000001c006067812 */ /* 0x000fe200078ec0ff */
[----:B------:R-:W-:Y:S03]  /*23f0*/  @P5 STS.128 [R207+0xe800], RZ ;  /* 0x00e800ffcf005388 */ /* 0x000fe60000000c00 */
[----:B------:R-:W-:Y:S01]  /*2400*/  LOP3.LUT R11, R6, 0x8, R11, 0xf8, !PT ;  /* 0x00000008060b7812 */ /* 0x000fe200078ef80b */
[----:B------:R-:W-:Y:S01]  /*2410*/  @P5 STS.128 [R207+0x10800], RZ ;  /* 0x010800ffcf005388 */ /* 0x000fe20000000c00 */
[----:B------:R-:W-:-:S03]  /*2420*/  SHF.R.U32.HI R6, RZ, 0x3, R6 ;  /* 0x00000003ff067819 */ /* 0x000fc60000011606 */
[----:B------:R-:W-:Y:S01]  /*2430*/  @!PT LDS RZ, [RZ] ;  /* 0x00000000fffff984 */ /* 0x000fe20000000800 */
[----:B------:R-:W-:Y:S01]  /*2440*/  @!PT LDS RZ, [RZ] ;  /* 0x00000000fffff984 */ /* 0x000fe20000000800 */
[----:B------:R-:W-:Y:S01]  /*2450*/  @!PT LDS RZ, [RZ] ;  /* 0x00000000fffff984 */ /* 0x000fe20000000800 */
[----:B------:R1:W-:Y:S01]  /*2460*/  @!P5 LDGSTS.E.BYPASS.LTC128B.128 [R207+0xc800], [R12.64] ;  /* 0x0c8000000ccfdfae */ /* 0x0003e2000b901d44 */
[----:B------:R-:W-:Y:S02]  /*2470*/  LOP3.LUT R6, R11, R6, RZ, 0x3c, !PT ;  /* 0x000000060b067212 */ /* 0x000fe400078e3cff */
[----:B------:R-:W-:Y:S01]  /*2480*/  @!P4 LEA.HI.X R11, R7, R201, R8, 0x6, P0 ;  /* 0x000000c9070bc211 */ /* 0x000fe200000f3408 */
[----:B------:R-:W-:Y:S01]  /*2490*/  IMAD R7, R86, 0x400, R85 ;  /* 0x0000040056077824 */ /* 0x000fe200078e0255 */
[----:B------:R1:W-:Y:S01]  /*24a0*/  @!P5 LDGSTS.E.BYPASS.LTC128B.128 [R207+0xe800], [R12.64+0x80] ;  /* 0x0e8000800ccfdfae */ /* 0x0003e2000b901d44 */
[----:B------:R-:W-:Y:S02]  /*24b0*/  @!P3 IMAD.MOV.U32 R8, RZ, RZ, R14 ;  /* 0x000000ffff08b224 */ /* 0x000fe400078e000e */
[----:B------:R-:W-:Y:S01]  /*24c0*/  IMAD.IADD R198, R6, 0x1, R7 ;  /* 0x0000000106c67824 */ /* 0x000fe200078e0207 */
[----:B------:R1:W-:Y:S01]  /*24d0*/  @!P5 LDGSTS.E.BYPASS.LTC128B.128 [R207+0x10800], [R12.64+0x100] ;  /* 0x108001000ccfdfae */ /* 0x0003e2000b901d44 */
[----:B------:R-:W-:-:S02]  /*24e0*/  IMAD.MOV.U32 R7, RZ, RZ, 0x10 ;  /* 0x00000010ff077424 */ /* 0x000fc400078e00ff */
[----:B------:R-:W-:Y:S01]  /*24f0*/  IMAD.SHL.U32 R198, R198, 0x2, RZ ;  /* 0x00000002c6c67824 */ /* 0x000fe200078e00ff */
[----:B------:R-:W-:Y:S01]  /*2500*/  @P4 STS.128 [R207+0xd000], RZ ;  /* 0x00d000ffcf004388 */ /* 0x000fe20000000c00 */
[----:B------:R-:W-:Y:S01]  /*2510*/  IMAD R86, R86, 0x10, R89 ;  /* 0x0000001056567824 */ /* 0x000fe200078e0259 */
[----:B------:R-:W-:Y:S01]  /*2520*/  SEL R7, R7, 0xfffffff0, !P1 ;  /* 0xfffffff007077807 */ /* 0x000fe20004800000 */
[--C-:B------:R-:W-:Y:S01]  /*2530*/  IMAD R194, R5, 0x2, R198.reuse ;  /* 0x0000000205c27824 */ /* 0x100fe200078e02c6 */
[----:B------:R-:W-:Y:S01]  /*2540*/  @P4 STS.128 [R207+0xf000], RZ ;  /* 0x00f000ffcf004388 */ /* 0x000fe20000000c00 */
[----:B------:R-:W-:Y:S02]  /*2550*/  R2P PR, R0, 0x6 ;  /* 0x0000000600007804 */ /* 0x000fe40000000000 */
[----:B------:R-:W-:Y:S01]  /*2560*/  IADD3 R0, R197, 0x6000, RZ ;  /* 0x00006000c5007810 */ /* 0x000fe20007ffe0ff */
[----:B------:R-:W-:Y:S01]  /*2570*/  @P4 STS.128 [R207+0x11000], RZ ;  /* 0x011000ffcf004388 */ /* 0x000fe20000000c00 */
[----:B------:R-:W-:-:S03]  /*2580*/  IMAD R196, R7, 0x2, R198 ;  /* 0x0000000207c47824 */ /* 0x000fc600078e02c6 */
[----:B------:R-:W-:Y:S01]  /*2590*/  @!PT LDS RZ, [RZ] ;  /* 0x00000000fffff984 */ /* 0x000fe20000000800 */
[----:B------:R-:W-:Y:S01]  /*25a0*/  @!PT LDS RZ, [RZ] ;  /* 0x00000000fffff984 */ /* 0x000fe20000000800 */
[----:B------:R-:W-:Y:S01]  /*25b0*/  @!PT LDS RZ, [RZ] ;  /* 0x00000000fffff984 */ /* 0x000fe20000000800 */
[----:B------:R1:W-:Y:S01]  /*25c0*/  @!P4 LDGSTS.E.BYPASS.LTC128B.128 [R207+0xd000], [R10.64] ;  /* 0x0d0000000acfcfae */ /* 0x0003e2000b901d44 */
[----:B------:R-:W-:-:S03]  /*25d0*/  IMAD R193, R5, 0x2, R196 ;  /* 0x0000000205c17824 */ /* 0x000fc600078e02c4 */
[----:B------:R1:W-:Y:S02]  /*25e0*/  @!P4 LDGSTS.E.BYPASS.LTC128B.128 [R207+0xf000], [R10.64+0x80] ;  /* 0x0f0000800acfcfae */ /* 0x0003e4000b901d44 */
[----:B------:R-:W-:Y:S01]  /*25f0*/  @P1 IADD3 R195, R0, -0x20, RZ ;  /* 0xffffffe000c31810 */ /* 0x000fe20007ffe0ff */
[----:B------:R-:W-:Y:S01]  /*2600*/  IMAD.MOV.U32 R0, RZ, RZ, 0x40 ;  /* 0x00000040ff007424 */ /* 0x000fe200078e00ff */
[----:B------:R1:W-:Y:S01]  /*2610*/  @!P4 LDGSTS.E.BYPASS.LTC128B.128 [R207+0x11000], [R10.64+0x100] ;  /* 0x110001000acfcfae */ /* 0x0003e2000b901d44 */
[----:B------:R-:W-:Y:S02]  /*2620*/  ISETP.GT.AND P1, PT, R205, R200, PT ;  /* 0x000000c8cd00720c */ /* 0x000fe40003f24270 */
[C---:B------:R-:W-:Y:S01]  /*2630*/  IADD3 R187, R195.reuse, 0x800, RZ ;  /* 0x00000800c3bb7810 */ /* 0x040fe20007ffe0ff */
[----:B------:R-:W-:Y:S01]  /*2640*/  @P3 STS.128 [R207+0xd800], RZ ;  /* 0x00d800ffcf003388 */ /* 0x000fe20000000c00 */
[----:B------:R-:W-:Y:S02]  /*2650*/  SEL R0, R0, 0xffffffc0, !P2 ;  /* 0xffffffc000007807 */ /* 0x000fe40005000000 */
[C---:B------:R-:W-:Y:S01]  /*2660*/  IADD3 R186, R195.reuse, 0x1000, RZ ;  /* 0x00001000c3ba7810 */ /* 0x040fe20007ffe0ff */
[----:B------:R-:W-:Y:S01]  /*2670*/  @P3 STS.128 [R207+0xf800], RZ ;  /* 0x00f800ffcf003388 */ /* 0x000fe20000000c00 */
[----:B------:R-:W-:Y:S01]  /*2680*/  IADD3 R185, R195, 0x1800, RZ ;  /* 0x00001800c3b97810 */ /* 0x000fe20007ffe0ff */
[----:B------:R-:W-:Y:S01]  /*2690*/  IMAD.IADD R191, R197, 0x1, R0 ;  /* 0x00000001c5bf7824 */ /* 0x000fe200078e0200 */
[C---:B------:R-:W-:Y:S01]  /*26a0*/  IADD3 R183, R195.reuse, 0x2000, RZ ;  /* 0x00002000c3b77810 */ /* 0x040fe20007ffe0ff */
[----:B------:R-:W-:Y:S01]  /*26b0*/  @P3 STS.128 [R207+0x11800], RZ ;  /* 0x011800ffcf003388 */ /* 0x000fe20000000c00 */
[----:B------:R-:W-:Y:S01]  /*26c0*/  IMAD.IADD R184, R0, 0x1, R195 ;  /* 0x0000000100b87824 */ /* 0x000fe200078e02c3 */
[----:B------:R-:W-:Y:S01]  /*26d0*/  @!P1 LEA R210, P0, R134, c[0x0][0x168], 0x1 ;  /* 0x00005a0086d29a11 */ /* 0x000fe200078008ff */
[----:B------:R-:W-:Y:S01]  /*26e0*/  IMAD.IADD R0, R4, 0x1, -R87 ;  /* 0x0000000104007824 */ /* 0x000fe200078e0a57 */
[----:B------:R-:W-:Y:S01]  /*26f0*/  @!PT LDS RZ, [RZ] ;  /* 0x00000000fffff984 */ /* 0x000fe20000000800 */
[----:B------:R-:W-:Y:S01]  /*2700*/  @!PT LDS RZ, [RZ] ;  /* 0x00000000fffff984 */ /* 0x000fe20000000800 */
[----:B------:R-:W-:Y:S01]  /*2710*/  @!PT LDS RZ, [RZ] ;  /* 0x00000000fffff984 */ /* 0x000fe20000000800 */
[----:B------:R1:W-:Y:S01]  /*2720*/  @!P3 LDGSTS.E.BYPASS.LTC128B.128 [R207+0xd800], [R8.64] ;  /* 0x0d80000008cfbfae */ /* 0x0003e2000b901d44 */
[----:B------:R-:W-:-:S02]  /*2730*/  IADD3 R182, R195, 0x2800, RZ ;  /* 0x00002800c3b67810 */ /* 0x000fc40007ffe0ff */
[----:B------:R-:W-:Y:S01]  /*2740*/  @!P1 LEA.HI.X R211, R134, c[0x0][0x16c], R135, 0x1, P0 ;  /* 0x00005b0086d39a11 */ /* 0x000fe200000f0c87 */
[----:B------:R1:W-:Y:S01]  /*2750*/  @!P3 LDGSTS.E.BYPASS.LTC128B.128 [R207+0xf800], [R8.64+0x80] ;  /* 0x0f80008008cfbfae */ /* 0x0003e2000b901d44 */
[C---:B------:R-:W-:Y:S02]  /*2760*/  IADD3 R181, R195.reuse, 0x3000, RZ ;  /* 0x00003000c3b57810 */ /* 0x040fe40007ffe0ff */
[C---:B------:R-:W-:Y:S01]  /*2770*/  IADD3 R180, R195.reuse, 0x3800, RZ ;  /* 0x00003800c3b47810 */ /* 0x040fe20007ffe0ff */
[----:B------:R3:W-:Y:S01]  /*2780*/  @!P3 LDGSTS.E.BYPASS.LTC128B.128 [R207+0x11800], [R8.64+0x100] ;  /* 0x1180010008cfbfae */ /* 0x0007e2000b901d44 */
[C---:B------:R-:W-:Y:S02]  /*2790*/  IADD3 R179, R195.reuse, 0x4000, RZ ;  /* 0x00004000c3b37810 */ /* 0x040fe40007ffe0ff */
[C---:B------:R-:W-:Y:S01]  /*27a0*/  IADD3 R178, R195.reuse, 0x4800, RZ ;  /* 0x00004800c3b27810 */ /* 0x040fe20007ffe0ff */
[----:B------:R-:W-:Y:S01]  /*27b0*/  LDSM.16.M88.4 R52, [R198] ;  /* 0x00000000c634783b */ /* 0x000fe20000000200 */
[----:B------:R-:W-:-:S02]  /*27c0*/  IADD3 R177, R195, 0x5000, RZ ;  /* 0x00005000c3b17810 */ /* 0x000fc40007ffe0ff */
[----:B------:R-:W-:Y:S01]  /*27d0*/  IADD3 R176, R195, 0x5800, RZ ;  /* 0x00005800c3b07810 */ /* 0x000fe20007ffe0ff */
[----:B--2---:R-:W2:Y:S04]  /*27e0*/  LDSM.16.M88.4 R24, [R197+0x6000] ;  /* 0x00600000c518783b */ /* 0x004ea80000000200 */
[----:B----4-:R-:W4:Y:S04]  /*27f0*/  LDSM.16.M88.4 R16, [R197+0x6800] ;  /* 0x00680000c510783b */ /* 0x010f280000000200 */
[----:B------:R-:W4:Y:S04]  /*2800*/  LDSM.16.M88.4 R60, [R197+0x7000] ;  /* 0x00700000c53c783b */ /* 0x000f280000000200 */
[----:B------:R-:W-:Y:S04]  /*2810*/  LDSM.16.M88.4 R40, [R196] ;  /* 0x00000000c428783b */ /* 0x000fe80000000200 */
[----:B-1----:R-:W1:Y:S04]  /*2820*/  LDSM.16.M88.4 R12, [R195] ;  /* 0x00000000c30c783b */ /* 0x002e680000000200 */
[----:B------:R-:W1:Y:S04]  /*2830*/  LDSM.16.M88.4 R36, [R197+0x7800] ;  /* 0x00780000c524783b */ /* 0x000e680000000200 */
[----:B------:R-:W1:Y:S04]  /*2840*/  LDSM.16.M88.4 R68, [R195+0x800] ;  /* 0x00080000c344783b */ /* 0x000e680000000200 */
[----:B------:R-:W1:Y:S04]  /*2850*/  LDSM.16.M88.4 R48, [R195+0x1000] ;  /* 0x00100000c330783b */ /* 0x000e680000000200 */
[----:B---3--:R-:W-:Y:S04]  /*2860*/  LDSM.16.M88.4 R8, [R194] ;  /* 0x00000000c208783b */ /* 0x008fe80000000200 */
[----:B------:R-:W3:Y:S01]  /*2870*/  LDSM.16.M88.4 R32, [R191+0x6000] ;  /* 0x00600000bf20783b */ /* 0x000ee20000000200 */
[C---:B--2---:R-:W-:Y:S03]  /*2880*/  HMMA.16816.F32.BF16 R28, R52.reuse, R24, RZ ;  /* 0x00000018341c723c */ /* 0x044fe600000418ff */
[----:B------:R-:W2:Y:S04]  /*2890*/  LDSM.16.M88.4 R44, [R195+0x1800] ;  /* 0x00180000c32c783b */ /* 0x000ea80000000200 */
        /* <DEDUP_REMOVED lines=8> */
[----:B------:R-:W-:Y:S08]  /*2920*/  HMMA.16816.F32.BF16 R60, R52, R62, RZ ;  /* 0x0000003e343c723c */ /* 0x000ff000000418ff */
[C---:B-1----:R-:W-:Y:S08]  /*2930*/  HMMA.16816.F32.BF16 R28, R40.reuse, R12, R28 ;  /* 0x0000000c281c723c */ /* 0x042ff0000004181c */
[----:B------:R-:W-:Y:S01]  /*2940*/  HMMA.16816.F32.BF16 R24, R40, R14, R24 ;  /* 0x0000000e2818723c */ /* 0x000fe20000041818 */
[----:B------:R-:W-:Y:S07]  /*2950*/  LDSM.16.M88.4 R12, [R191+0x7000] ;  /* 0x00700000bf0c783b */ /* 0x000fee0000000200 */
[C---:B------:R-:W-:Y:S08]  /*2960*/  HMMA.16816.F32.BF16 R56, R52.reuse, R36, RZ ;  /* 0x000000243438723c */ /* 0x040ff000000418ff */
[----:B------:R-:W-:Y:S01]  /*2970*/  HMMA.16816.F32.BF16 R52, R52, R38, RZ ;  /* 0x000000263434723c */ /* 0x000fe200000418ff */
[----:B------:R-:W1:Y:S07]  /*2980*/  LDSM.16.M88.4 R36, [R191+0x6800] ;  /* 0x00680000bf24783b */ /* 0x000e6e0000000200 */
[C---:B------:R-:W-:Y:S08]  /*2990*/  HMMA.16816.F32.BF16 R20, R40.reuse, R68, R20 ;  /* 0x000000442814723c */ /* 0x040ff00000041814 */
[C---:B------:R-:W-:Y:S01]  /*29a0*/  HMMA.16816.F32.BF16 R16, R40.reuse, R70, R16 ;  /* 0x000000462810723c */ /* 0x040fe20000041810 */
[----:B------:R-:W4:Y:S07]  /*29b0*/  LDSM.16.M88.4 R68, [R191+0x7800] ;  /* 0x00780000bf44783b */ /* 0x000f2e0000000200 */
[C---:B------:R-:W-:Y:S08]  /*29c0*/  HMMA.16816.F32.BF16 R64, R40.reuse, R48, R64 ;  /* 0x000000302840723c */ /* 0x040ff00000041840 */
[----:B------:R-:W-:Y:S01]  /*29d0*/  HMMA.16816.F32.BF16 R60, R40, R50, R60 ;  /* 0x00000032283c723c */ /* 0x000fe2000004183c */
[----:B------:R-:W-:Y:S07]  /*29e0*/  LDSM.16.M88.4 R48, [R184] ;  /* 0x00000000b830783b */ /* 0x000fee0000000200 */
[C---:B---3--:R-:W-:Y:S08]  /*29f0*/  HMMA.16816.F32.BF16 R28, R8.reuse, R32, R28 ;  /* 0x00000020081c723c */ /* 0x048ff0000004181c */
[----:B------:R-:W-:Y:S01]  /*2a00*/  HMMA.16816.F32.BF16 R24, R8, R34, R24 ;  /* 0x000000220818723c */ /* 0x000fe20000041818 */
[----:B------:R-:W3:Y:S07]  /*2a10*/  LDSM.16.M88.4 R32, [R193] ;  /* 0x00000000c120783b */ /* 0x000eee0000000200 */
[C---:B--2---:R-:W-:Y:S08]  /*2a20*/  HMMA.16816.F32.BF16 R56, R40.reuse, R44, R56 ;  /* 0x0000002c2838723c */ /* 0x044ff00000041838 */
[----:B------:R-:W-:Y:S01]  /*2a30*/  HMMA.16816.F32.BF16 R52, R40, R46, R52 ;  /* 0x0000002e2834723c */ /* 0x000fe20000041834 */
[----:B------:R-:W2:Y:S04]  /*2a40*/  LDSM.16.M88.4 R44, [R184+0x800] ;  /* 0x00080000b82c783b */ /* 0x000ea80000000200 */
[----:B------:R-:W2:Y:S03]  /*2a50*/  LDSM.16.M88.4 R40, [R184+0x1000] ;  /* 0x00100000b828783b */ /* 0x000ea60000000200 */
[C---:B-1----:R-:W-:Y:S08]  /*2a60*/  HMMA.16816.F32.BF16 R20, R8.reuse, R36, R20 ;  /* 0x000000240814723c */ /* 0x042ff00000041814 */
[C---:B------:R-:W-:Y:S01]  /*2a70*/  HMMA.16816.F32.BF16 R16, R8.reuse, R38, R16 ;  /* 0x000000260810723c */ /* 0x040fe20000041810 */
[----:B------:R-:W-:Y:S07]  /*2a80*/  LDSM.16.M88.4 R36, [R184+0x1800] ;  /* 0x00180000b824783b */ /* 0x000fee0000000200 */
[C---:B------:R-:W-:Y:S08]  /*2a90*/  HMMA.16816.F32.BF16 R64, R8.reuse, R12, R64 ;  /* 0x0000000c0840723c */ /* 0x040ff00000041840 */
[C---:B------:R-:W-:Y:S01]  /*2aa0*/  HMMA.16816.F32.BF16 R60, R8.reuse, R14, R60 ;  /* 0x0000000e083c723c */ /* 0x040fe2000004183c */
[----:B------:R-:W1:Y:S07]  /*2ab0*/  LDSM.16.M88.4 R12, [R197+0x8000] ;  /* 0x00800000c50c783b */ /* 0x000e6e0000000200 */
[C---:B----4-:R-:W-:Y:S08]  /*2ac0*/  HMMA.16816.F32.BF16 R56, R8.reuse, R68, R56 ;  /* 0x000000440838723c */ /* 0x050ff00000041838 */
[----:B------:R-:W-:Y:S01]  /*2ad0*/  HMMA.16816.F32.BF16 R52, R8, R70, R52 ;  /* 0x000000460834723c */ /* 0x000fe20000041834 */
[----:B------:R-:W4:Y:S04]  /*2ae0*/  LDSM.16.M88.4 R8, [R197+0x8800] ;  /* 0x00880000c508783b */ /* 0x000f280000000200 */
[----:B------:R-:W-:Y:S03]  /*2af0*/  LDSM.16.M88.4 R68, [R195+0x2000] ;  /* 0x00200000c344783b */ /* 0x000fe60000000200 */
[C---:B---3--:R-:W-:Y:S08]  /*2b00*/  HMMA.16816.F32.BF16 R28, R32.reuse, R48, R28 ;  /* 0x00000030201c723c */ /* 0x048ff0000004181c */
[C---:B------:R-:W-:Y:S01]  /*2b10*/  HMMA.16816.F32.BF16 R24, R32.reuse, R50, R24 ;  /* 0x000000322018723c */ /* 0x040fe20000041818 */
[----:B------:R-:W-:Y:S07]  /*2b20*/  LDSM.16.M88.4 R48, [R195+0x3800] ;  /* 0x00380000c330783b */ /* 0x000fee0000000200 */
[C---:B--2---:R-:W-:Y:S08]  /*2b30*/  HMMA.16816.F32.BF16 R20, R32.reuse, R44, R20 ;  /* 0x0000002c2014723c */ /* 0x044ff00000041814 */
[C---:B------:R-:W-:Y:S01]  /*2b40*/  HMMA.16816.F32.BF16 R16, R32.reuse, R46, R16 ;  /* 0x0000002e2010723c */ /* 0x040fe20000041810 */
[----:B------:R-:W2:Y:S07]  /*2b50*/  LDSM.16.M88.4 R44, [R196+0x2000] ;  /* 0x00200000c42c783b */ /* 0x000eae0000000200 */
[C---:B------:R-:W-:Y:S08]  /*2b60*/  HMMA.16816.F32.BF16 R64, R32.reuse, R40, R64 ;  /* 0x000000282040723c */ /* 0x040ff00000041840 */
[----:B------:R-:W-:Y:S01]  /*2b70*/  HMMA.16816.F32.BF16 R60, R32, R42, R60 ;  /* 0x0000002a203c723c */ /* 0x000fe2000004183c */
[----:B------:R-:W3:Y:S07]  /*2b80*/  LDSM.16.M88.4 R40, [R195+0x2800] ;  /* 0x00280000c328783b */ /* 0x000eee0000000200 */
[C---:B-1----:R-:W-:Y:S08]  /*2b90*/  HMMA.16816.F32.BF16 R28, R72.reuse, R12, R28 ;  /* 0x0000000c481c723c */ /* 0x042ff0000004181c */
[----:B------:R-:W-:Y:S01]  /*2ba0*/  HMMA.16816.F32.BF16 R24, R72, R14, R24 ;  /* 0x0000000e4818723c */ /* 0x000fe20000041818 */
[----:B------:R-:W-:Y:S07]  /*2bb0*/  LDSM.16.M88.4 R12, [R191+0x8000] ;  /* 0x00800000bf0c783b */ /* 0x000fee0000000200 */
[C---:B------:R-:W-:Y:S08]  /*2bc0*/  HMMA.16816.F32.BF16 R56, R32.reuse, R36, R56 ;  /* 0x000000242038723c */ /* 0x040ff00000041838 */
[----:B------:R-:W-:Y:S01]  /*2bd0*/  HMMA.16816.F32.BF16 R52, R32, R38, R52 ;  /* 0x000000262034723c */ /* 0x000fe20000041834 */
[----:B------:R-:W1:Y:S04]  /*2be0*/  LDSM.16.M88.4 R36, [R195+0x3000] ;  /* 0x00300000c324783b */ /* 0x000e680000000200 */
[----:B------:R-:W1:Y:S03]  /*2bf0*/  LDSM.16.M88.4 R32, [R194+0x2000] ;  /* 0x00200000c220783b */ /* 0x000e660000000200 */
[C---:B----4-:R-:W-:Y:S08]  /*2c00*/  HMMA.16816.F32.BF16 R20, R72.reuse, R8, R20 ;  /* 0x000000084814723c */ /* 0x050ff00000041814 */
[C---:B------:R-:W-:Y:S01]  /*2c10*/  HMMA.16816.F32.BF16 R16, R72.reuse, R10, R16 ;  /* 0x0000000a4810723c */ /* 0x040fe20000041810 */
[----:B------:R-:W4:Y:S07]  /*2c20*/  LDSM.16.M88.4 R8, [R191+0x8800] ;  /* 0x00880000bf08783b */ /* 0x000f2e0000000200 */
[C---:B------:R-:W-:Y:S08]  /*2c30*/  HMMA.16816.F32.BF16 R64, R72.reuse, R80, R64 ;  /* 0x000000504840723c */ /* 0x040ff00000041840 */
[----:B------:R-:W-:Y:S08]  /*2c40*/  HMMA.16816.F32.BF16 R60, R72, R82, R60 ;  /* 0x00000052483c723c */ /* 0x000ff0000004183c */
        /* <DEDUP_REMOVED lines=9> */
[----:B------:R-:W2:Y:S07]  /*2ce0*/  LDSM.16.M88.4 R40, [R191+0x9000] ;  /* 0x00900000bf28783b */ /* 0x000eae0000000200 */
[C---:B-1----:R-:W-:Y:S08]  /*2cf0*/  HMMA.16816.F32.BF16 R64, R44.reuse, R36, R64 ;  /* 0x000000242c40723c */ /* 0x042ff00000041840 */
[----:B------:R-:W-:Y:S01]  /*2d00*/  HMMA.16816.F32.BF16 R60, R44, R38, R60 ;  /* 0x000000262c3c723c */ /* 0x000fe2000004183c */
[----:B------:R-:W1:Y:S07]  /*2d10*/  LDSM.16.M88.4 R36, [R191+0x9800] ;  /* 0x00980000bf24783b */ /* 0x000e6e0000000200 */
[C---:B------:R-:W-:Y:S08]  /*2d20*/  HMMA.16816.F32.BF16 R28, R32.reuse, R12, R28 ;  /* 0x0000000c201c723c */ /* 0x040ff0000004181c */
[----:B------:R-:W-:Y:S01]  /*2d30*/  HMMA.16816.F32.BF16 R24, R32, R14, R24 ;  /* 0x0000000e2018723c */ /* 0x000fe20000041818 */
[----:B------:R-:W3:Y:S07]  /*2d40*/  LDSM.16.M88.4 R12, [R184+0x2000] ;  /* 0x00200000b80c783b */ /* 0x000eee0000000200 */
[C---:B------:R-:W-:Y:S08]  /*2d50*/  HMMA.16816.F32.BF16 R56, R44.reuse, R48, R56 ;  /* 0x000000302c38723c */ /* 0x040ff00000041838 */
[----:B------:R-:W-:Y:S01]  /*2d60*/  HMMA.16816.F32.BF16 R52, R44, R50, R52 ;  /* 0x000000322c34723c */ /* 0x000fe20000041834 */
[----:B------:R-:W-:Y:S04]  /*2d70*/  LDSM.16.M88.4 R48, [R198+0x4000] ;  /* 0x00400000c630783b */ /* 0x000fe80000000200 */
[----:B------:R-:W-:Y:S03]  /*2d80*/  LDSM.16.M88.4 R44, [R197+0xa000] ;  /* 0x00a00000c52c783b */ /* 0x000fe60000000200 */
[C---:B----4-:R-:W-:Y:S08]  /*2d90*/  HMMA.16816.F32.BF16 R20, R32.reuse, R8, R20 ;  /* 0x000000082014723c */ /* 0x050ff00000041814 */
[C---:B------:R-:W-:Y:S01]  /*2da0*/  HMMA.16816.F32.BF16 R16, R32.reuse, R10, R16 ;  /* 0x0000000a2010723c */ /* 0x040fe20000041810 */
[----:B------:R-:W4:Y:S07]  /*2db0*/  LDSM.16.M88.4 R8, [R184+0x2800] ;  /* 0x00280000b808783b */ /* 0x000f2e0000000200 */
[C---:B--2---:R-:W-:Y:S08]  /*2dc0*/  HMMA.16816.F32.BF16 R64, R32.reuse, R40, R64 ;  /* 0x000000282040723c */ /* 0x044ff00000041840 */
[C---:B------:R-:W-:Y:S01]  /*2dd0*/  HMMA.16816.F32.BF16 R60, R32.reuse, R42, R60 ;  /* 0x0000002a203c723c */ /* 0x040fe2000004183c */
[----:B------:R-:W2:Y:S07]  /*2de0*/  LDSM.16.M88.4 R40, [R197+0xa800] ;  /* 0x00a80000c528783b */ /* 0x000eae0000000200 */
[C---:B-1----:R-:W-:Y:S08]  /*2df0*/  HMMA.16816.F32.BF16 R56, R32.reuse, R36, R56 ;  /* 0x000000242038723c */ /* 0x042ff00000041838 */
[----:B------:R-:W-:Y:S01]  /*2e00*/  HMMA.16816.F32.BF16 R52, R32, R38, R52 ;  /* 0x000000262034723c */ /* 0x000fe20000041834 */
[----:B------:R-:W1:Y:S04]  /*2e10*/  LDSM.16.M88.4 R36, [R197+0xb000] ;  /* 0x00b00000c524783b */ /* 0x000e680000000200 */
[----:B------:R-:W1:Y:S03]  /*2e20*/  LDSM.16.M88.4 R32, [R197+0xb800] ;  /* 0x00b80000c520783b */ /* 0x000e660000000200 */
[C---:B---3--:R-:W-:Y:S08]  /*2e30*/  HMMA.16816.F32.BF16 R28, R76.reuse, R12, R28 ;  /* 0x0000000c4c1c723c */ /* 0x048ff0000004181c */
[C---:B------:R-:W-:Y:S01]  /*2e40*/  HMMA.16816.F32.BF16 R24, R76.reuse, R14, R24 ;  /* 0x0000000e4c18723c */ /* 0x040fe20000041818 */
[----:B------:R-:W-:Y:S07]  /*2e50*/  LDSM.16.M88.4 R12, [R196+0x4000] ;  /* 0x00400000c40c783b */ /* 0x000fee0000000200 */
[C---:B----4-:R-:W-:Y:S08]  /*2e60*/  HMMA.16816.F32.BF16 R20, R76.reuse, R8, R20 ;  /* 0x000000084c14723c */ /* 0x050ff00000041814 */
[C---:B------:R-:W-:Y:S01]  /*2e70*/  HMMA.16816.F32.BF16 R16, R76.reuse, R10, R16 ;  /* 0x0000000a4c10723c */ /* 0x040fe20000041810 */
[----:B------:R-:W3:Y:S07]  /*2e80*/  LDSM.16.M88.4 R8, [R195+0x4000] ;  /* 0x00400000c308783b */ /* 0x000eee0000000200 */
[C---:B------:R-:W-:Y:S08]  /*2e90*/  HMMA.16816.F32.BF16 R64, R76.reuse, R72, R64 ;  /* 0x000000484c40723c */ /* 0x040ff00000041840 */
[C---:B------:R-:W-:Y:S08]  /*2ea0*/  HMMA.16816.F32.BF16 R56, R76.reuse, R68, R56 ;  /* 0x000000444c38723c */ /* 0x040ff00000041838 */
[----:B------:R-:W-:Y:S01]  /*2eb0*/  HMMA.16816.F32.BF16 R52, R76, R70, R52 ;  /* 0x000000464c34723c */ /* 0x000fe20000041834 */
[----:B------:R-:W-:Y:S07]  /*2ec0*/  LDSM.16.M88.4 R68, [R195+0x5000] ;  /* 0x00500000c344783b */ /* 0x000fee0000000200 */
[C---:B------:R-:W-:Y:S08]  /*2ed0*/  HMMA.16816.F32.BF16 R28, R48.reuse, R44, R28 ;  /* 0x0000002c301c723c */ /* 0x040ff0000004181c */
[----:B------:R-:W-:Y:S01]  /*2ee0*/  HMMA.16816.F32.BF16 R24, R48, R46, R24 ;  /* 0x0000002e3018723c */ /* 0x000fe20000041818 */
[----:B------:R-:W4:Y:S07]  /*2ef0*/  LDSM.16.M88.4 R44, [R195+0x4800] ;  /* 0x00480000c32c783b */ /* 0x000f2e0000000200 */
[----:B------:R-:W-:Y:S01]  /*2f00*/  HMMA.16816.F32.BF16 R60, R76, R74, R60 ;  /* 0x0000004a4c3c723c */ /* 0x000fe2000004183c */
[----:B------:R-:W3:Y:S07]  /*2f10*/  LDSM.16.M88.4 R76, [R195+0x5800] ;  /* 0x00580000c34c783b */ /* 0x000eee0000000200 */
[C---:B--2---:R-:W-:Y:S08]  /*2f20*/  HMMA.16816.F32.BF16 R20, R48.reuse, R40, R20 ;  /* 0x000000283014723c */ /* 0x044ff00000041814 */
[C---:B------:R-:W-:Y:S01]  /*2f30*/  HMMA.16816.F32.BF16 R16, R48.reuse, R42, R16 ;  /* 0x0000002a3010723c */ /* 0x040fe20000041810 */
[----:B------:R-:W-:Y:S07]  /*2f40*/  LDSM.16.M88.4 R40, [R191+0xa000] ;  /* 0x00a00000bf28783b */ /* 0x000fee0000000200 */
[C---:B-1----:R-:W-:Y:S01]  /*2f50*/  HMMA.16816.F32.BF16 R72, R48.reuse, R36, R64 ;  /* 0x000000243048723c */ /* 0x042fe20000041840 */
[----:B------:R-:W1:Y:S07]  /*2f60*/  LDSM.16.M88.4 R64, [R194+0x4000] ;  /* 0x00400000c240783b */ /* 0x000e6e0000000200 */
[C---:B------:R-:W-:Y:S08]  /*2f70*/  HMMA.16816.F32.BF16 R56, R48.reuse, R32, R56 ;  /* 0x000000203038723c */ /* 0x040ff00000041838 */
[C---:B------:R-:W-:Y:S01]  /*2f80*/  HMMA.16816.F32.BF16 R52, R48.reuse, R34, R52 ;  /* 0x000000223034723c */ /* 0x040fe20000041834 */
[----:B------:R-:W2:Y:S07]  /*2f90*/  LDSM.16.M88.4 R32, [R191+0xa800] ;  /* 0x00a80000bf20783b */ /* 0x000eae0000000200 */
[----:B------:R-:W-:Y:S01]  /*2fa0*/  HMMA.16816.F32.BF16 R60, R48, R38, R60 ;  /* 0x00000026303c723c */ /* 0x000fe2000004183c */
[----:B------:R-:W-:Y:S04]  /*2fb0*/  LDSM.16.M88.4 R36, [R193+0x4000] ;  /* 0x00400000c124783b */ /* 0x000fe80000000200 */
[----:B------:R-:W-:Y:S03]  /*2fc0*/  LDSM.16.M88.4 R48, [R184+0x5000] ;  /* 0x00500000b830783b */ /* 0x000fe60000000200 */
[C---:B---3--:R-:W-:Y:S08]  /*2fd0*/  HMMA.16816.F32.BF16 R28, R12.reuse, R8, R28 ;  /* 0x000000080c1c723c */ /* 0x048ff0000004181c */
[C---:B------:R-:W-:Y:S01]  /*2fe0*/  HMMA.16816.F32.BF16 R24, R12.reuse, R10, R24 ;  /* 0x0000000a0c18723c */ /* 0x040fe20000041818 */
[----:B------:R-:W3:Y:S07]  /*2ff0*/  LDSM.16.M88.4 R8, [R191+0xb000] ;  /* 0x00b00000bf08783b */ /* 0x000eee0000000200 */
[C---:B----4-:R-:W-:Y:S08]  /*3000*/  HMMA.16816.F32.BF16 R20, R12.reuse, R44, R20 ;  /* 0x0000002c0c14723c */ /* 0x050ff00000041814 */
[C---:B------:R-:W-:Y:S01]  /*3010*/  HMMA.16816.F32.BF16 R16, R12.reuse, R46, R16 ;  /* 0x0000002e0c10723c */ /* 0x040fe20000041810 */
[----:B------:R-:W4:Y:S07]  /*3020*/  LDSM.16.M88.4 R44, [R191+0xb800] ;  /* 0x00b80000bf2c783b */ /* 0x000f2e0000000200 */
[C---:B------:R-:W-:Y:S08]  /*3030*/  HMMA.16816.F32.BF16 R72, R12.reuse, R68, R72 ;  /* 0x000000440c48723c */ /* 0x040ff00000041848 */
[C---:B------:R-:W-:Y:S08]  /*3040*/  HMMA.16816.F32.BF16 R60, R12.reuse, R70, R60 ;  /* 0x000000460c3c723c */ /* 0x040ff0000004183c */
[C---:B------:R-:W-:Y:S08]  /*3050*/  HMMA.16816.F32.BF16 R56, R12.reuse, R76, R56 ;  /* 0x0000004c0c38723c */ /* 0x040ff00000041838 */
[----:B------:R-:W-:Y:S01]  /*3060*/  HMMA.16816.F32.BF16 R52, R12, R78, R52 ;  /* 0x0000004e0c34723c */ /* 0x000fe20000041834 */
[----:B------:R-:W4:Y:S07]  /*3070*/  LDSM.16.M88.4 R12, [R184+0x4000] ;  /* 0x00400000b80c783b */ /* 0x000f2e0000000200 */
[C---:B-1----:R-:W-:Y:S08]  /*3080*/  HMMA.16816.F32.BF16 R28, R64.reuse, R40, R28 ;  /* 0x00000028401c723c */ /* 0x042ff0000004181c */
[C---:B------:R-:W-:Y:S01]  /*3090*/  HMMA.16816.F32.BF16 R24, R64.reuse, R42, R24 ;  /* 0x0000002a4018723c */ /* 0x040fe20000041818 */
[----:B------:R-:W1:Y:S07]  /*30a0*/  LDSM.16.M88.4 R40, [R184+0x4800] ;  /* 0x00480000b828783b */ /* 0x000e6e0000000200 */
[C---:B--2---:R-:W-:Y:S08]  /*30b0*/  HMMA.16816.F32.BF16 R20, R64.reuse, R32, R20 ;  /* 0x000000204014723c */ /* 0x044ff00000041814 */
[----:B------:R-:W-:Y:S01]  /*30c0*/  HMMA.16816.F32.BF16 R16, R64, R34, R16 ;  /* 0x000000224010723c */ /* 0x000fe20000041810 */
[----:B------:R-:W2:Y:S01]  /*30d0*/  LDSM.16.M88.4 R32, [R184+0x5800] ;  /* 0x00580000b820783b */ /* 0x000ea20000000200 */
[----:B------:R-:W-:-:S06]  /*30e0*/  DEPBAR.LE SB0, 0x0 ;  /* 0x000080000000791a */ /* 0x000fcc0000000000 */
[C---:B---3--:R-:W-:Y:S07]  /*30f0*/  HMMA.16816.F32.BF16 R72, R64.reuse, R8, R72 ;  /* 0x000000084048723c */ /* 0x048fee0000041848 */
[----:B------:R-:W-:Y:S01]  /*3100*/  SHF.R.S32.HI R9, RZ, 0x1f, R0 ;  /* 0x0000001fff097819 */ /* 0x000fe20000011400 */
[----:B------:R-:W-:Y:S03]  /*3110*/  HMMA.16816.F32.BF16 R60, R64, R10, R60 ;  /* 0x0000000a403c723c */ /* 0x000fe6000004183c */
[----:B------:R-:W-:-:S04]  /*3120*/  LEA.HI R0, R9, R0, RZ, 0x2 ;  /* 0x0000000009007211 */ /* 0x000fc800078f10ff */
[----:B------:R-:W-:Y:S01]  /*3130*/  SHF.R.S32.HI R9, RZ, 0x2, R0 ;  /* 0x00000002ff097819 */ /* 0x000fe20000011400 */
[----:B----4-:R-:W-:Y:S01]  /*3140*/  HMMA.16816.F32.BF16 R56, R64, R44, R56 ;  /* 0x0000002c4038723c */ /* 0x010fe20000041838 */
[----:B------:R-:W-:Y:S02]  /*3150*/  LOP3.LUT R0, R6, R85, RZ, 0xfc, !PT ;  /* 0x0000005506007212 */ /* 0x000fe400078efcff */
[----:B------:R-:W-:-:S04]  /*3160*/  IADD3 R9, R86, 0x1, R9 ;  /* 0x0000000156097810 */ /* 0x000fc80007ffe009 */
[----:B------:R-:W-:Y:S01]  /*3170*/  IADD3 R9, R84, R9, -R88 ;  /* 0x0000000954097210 */ /* 0x000fe20007ffe858 */
[----:B------:R-:W-:Y:S03]  /*3180*/  HMMA.16816.F32.BF16 R52, R64, R46, R52 ;  /* 0x0000002e4034723c */ /* 0x000fe60000041834 */
[----:B------:R-:W-:-:S04]  /*3190*/  IADD3 R9, R9, c[0x0][0x2e8], RZ ;  /* 0x0000ba0009097a10 */ /* 0x000fc80007ffe0ff */
[C---:B------:R-:W-:Y:S01]  /*31a0*/  IADD3 R203, R9.reuse, 0x8, RZ ;  /* 0x0000000809cb7810 */ /* 0x040fe20007ffe0ff */
[----:B------:R-:W-:Y:S01]  /*31b0*/  HMMA.16816.F32.BF16 R28, R36, R12, R28 ;  /* 0x0000000c241c723c */ /* 0x000fe2000004181c */
[-C--:B------:R-:W-:Y:S02]  /*31c0*/  IMNMX R206, R9, R84.reuse, PT ;  /* 0x0000005409ce7217 */ /* 0x080fe40003800200 */
[----:B------:R-:W-:-:S05]  /*31d0*/  IMNMX R203, R203, R84, PT ;  /* 0x00000054cbcb7217 */ /* 0x000fca0003800200 */
[C---:B------:R-:W-:Y:S08]  /*31e0*/  HMMA.16816.F32.BF16 R24, R36.reuse, R14, R24 ;  /* 0x0000000e2418723c */ /* 0x040ff00000041818 */
[C---:B-1----:R-:W-:Y:S08]  /*31f0*/  HMMA.16816.F32.BF16 R20, R36.reuse, R40, R20 ;  /* 0x000000282414723c */ /* 0x042ff00000041814 */
[C---:B------:R-:W-:Y:S08]  /*3200*/  HMMA.16816.F32.BF16 R16, R36.reuse, R42, R16 ;  /* 0x0000002a2410723c */ /* 0x040ff00000041810 */
[C---:B------:R-:W-:Y:S08]  /*3210*/  HMMA.16816.F32.BF16 R72, R36.reuse, R48, R72 ;  /* 0x000000302448723c */ /* 0x040ff00000041848 */
[C---:B------:R-:W-:Y:S08]  /*3220*/  HMMA.16816.F32.BF16 R60, R36.reuse, R50, R60 ;  /* 0x00000032243c723c */ /* 0x040ff0000004183c */
[C---:B--2---:R-:W-:Y:S08]  /*3230*/  HMMA.16816.F32.BF16 R56, R36.reuse, R32, R56 ;  /* 0x000000202438723c */ /* 0x044ff00000041838 */
        /* <DEDUP_REMOVED lines=9> */
[----:B------:R-:W-:-:S04]  /*32d0*/  LOP3.LUT R12, R12, c[0x0][0x2d0], RZ, 0x3c, !PT ;  /* 0x0000b4000c0c7a12 */ /* 0x000fc800078e3cff */
        /* <DEDUP_REMOVED lines=21> */
[----:B------:R-:W-:Y:S02]  /*3430*/  LOP3.LUT R6, R3, c[0x0][0x2d0], RZ, 0x3c, !PT ;  /* 0x0000b40003067a12 */ /* 0x000fe400078e3cff */
[----:B------:R-:W-:-:S02]  /*3440*/  @!P1 IADD3 R11, R11, 0x1, RZ ;  /* 0x000000010b0b9810 */ /* 0x000fc40007ffe0ff */
[----:B------:R-:W-:Y:S02]  /*3450*/  ISETP.GE.AND P2, PT, R6, RZ, PT ;  /* 0x000000ff0600720c */ /* 0x000fe40003f46270 */
[----:B------:R-:W-:Y:S02]  /*3460*/  ISETP.NE.AND P1, PT, RZ, c[0x0][0x2d0], PT ;  /* 0x0000b400ff007a0c */ /* 0x000fe40003f25270 */
[----:B------:R-:W-:Y:S02]  /*3470*/  LOP3.LUT R6, RZ, c[0x0][0x2d0], RZ, 0x33, !PT ;  /* 0x0000b400ff067a12 */ /* 0x000fe400078e33ff */
[----:B------:R-:W-:Y:S02]  /*3480*/  @P5 IADD3 R13, R13, 0x1, RZ ;  /* 0x000000010d0d5810 */ /* 0x000fe40007ffe0ff */
[----:B------:R-:W-:-:S05]  /*3490*/  @P4 IADD3 R11, R11, 0x1, RZ ;  /* 0x000000010b0b4810 */ /* 0x000fca0007ffe0ff */
        /* <DEDUP_REMOVED lines=24> */
.L_x_3257:
[----:B------:R-:W-:-:S04]  /*3620*/  LEA R8, -R2, RZ, 0x6 ;  /* 0x000000ff02087211 */ /* 0x000fc800078e31ff */
[----:B------:R-:W-:Y:S02]  /*3630*/  SHF.R.S32.HI R6, RZ, 0x1f, R8 ;  /* 0x0000001fff067819 */ /* 0x000fe40000011408 */
.L_x_3258:
        /* <DEDUP_REMOVED lines=29> */
.L_x_3256:
[----:B------:R-:W-:Y:S02]  /*3810*/  IMAD.SHL.U32 R212, R4, 0x2, RZ ;  /* 0x0000000204d47824 */ /* 0x000fe400078e00ff */
[----:B------:R-:W-:-:S03]  /*3820*/  IMAD.SHL.U32 R192, R0, 0x2, RZ ;  /* 0x0000000200c07824 */ /* 0x000fc600078e00ff */
[----:B------:R-:W-:Y:S01]  /*3830*/  LOP3.LUT R212, R212, 0x6, RZ, 0xc0, !PT ;  /* 0x00000006d4d47812 */ /* 0x000fe200078ec0ff */
[--C-:B------:R-:W-:Y:S01]  /*3840*/  IMAD R189, R5, 0x2, R192.reuse ;  /* 0x0000000205bd7824 */ /* 0x100fe200078e02c0 */
[----:B------:R-:W-:Y:S01]  /*3850*/  LDSM.16.MT88.4 R68, [R192+0xe000] ;  /* 0x00e00000c044783b */ /* 0x000fe20000004200 */
[----:B------:R-:W-:Y:S02]  /*3860*/  IMAD R190, R7, 0x2, R192 ;  /* 0x0000000207be7824 */ /* 0x000fe400078e02c0 */
[----:B------:R-:W-:Y:S01]  /*3870*/  IMAD.IADD R3, R3, 0x1, R212 ;  /* 0x0000000103037824 */ /* 0x000fe200078e02d4 */
[----:B------:R-:W-:Y:S01]  /*3880*/  LDSM.16.MT88.4 R84, [R189+0xe000] ;  /* 0x00e00000bd54783b */ /* 0x000fe20000004200 */
[----:B------:R-:W-:-:S03]  /*3890*/  IMAD R188, R5, 0x2, R190 ;  /* 0x0000000205bc7824 */ /* 0x000fc600078e02be */
[C---:B------:R-:W-:Y:S01]  /*38a0*/  IADD3 R6, R3.reuse, 0x1, RZ ;  /* 0x0000000103067810 */ /* 0x040fe20007ffe0ff */
[----:B------:R-:W-:Y:S01]  /*38b0*/  LDSM.16.MT88.4 R44, [R190+0xc000] ;  /* 0x00c00000be2c783b */ /* 0x000fe20000004200 */
[----:B------:R-:W-:Y:S02]  /*38c0*/  IADD3 R4, R3, 0x8, RZ ;  /* 0x0000000803047810 */ /* 0x000fe40007ffe0ff */
[CC--:B------:R-:W-:Y:S01]  /*38d0*/  ISETP.GE.AND P1, PT, R6.reuse, R206.reuse, PT ;  /* 0x000000ce0600720c */ /* 0x0c0fe20003f26270 */
[----:B------:R-:W-:Y:S01]  /*38e0*/  LDSM.16.MT88.4 R76, [R190+0xe000] ;  /* 0x00e00000be4c783b */ /* 0x000fe20000004200 */
[-C--:B------:R-:W-:Y:S02]  /*38f0*/  ISETP.GE.AND P4, PT, R6, R203.reuse, PT ;  /* 0x000000cb0600720c */ /* 0x080fe40003f86270 */
[C---:B------:R-:W-:Y:S01]  /*3900*/  ISETP.GE.AND P0, PT, R4.reuse, R206, PT ;  /* 0x000000ce0400720c */ /* 0x040fe20003f06270 */
[----:B------:R-:W-:Y:S01]  /*3910*/  LDSM.16.MT88.4 R92, [R188+0xe000] ;  /* 0x00e00000bc5c783b */ /* 0x000fe20000004200 */
[----:B------:R-:W-:-:S02]  /*3920*/  ISETP.GE.AND P2, PT, R4, R203, PT ;  /* 0x000000cb0400720c */ /* 0x000fc40003f46270 */
[C---:B------:R-:W-:Y:S01]  /*3930*/  IADD3 R6, R3.reuse, 0x9, RZ ;  /* 0x0000000903067810 */ /* 0x040fe20007ffe0ff */
[----:B------:R-:W-:Y:S01]  /*3940*/  LDSM.16.MT88.4 R100, [R192+0x10000] ;  /* 0x01000000c064783b */ /* 0x000fe20000004200 */
[----:B------:R-:W-:Y:S02]  /*3950*/  IADD3 R4, R3, 0x10, RZ ;  /* 0x0000001003047810 */ /* 0x000fe40007ffe0ff */
[----:B------:R-:W-:Y:S01]  /*3960*/  FSEL R35, R24, -INF , !P0 ;  /* 0xff80000018237808 */ /* 0x000fe20004000000 */
[----:B------:R-:W-:Y:S01]  /*3970*/  LDSM.16.MT88.4 R124, [R190+0x10000] ;  /* 0x01000000be7c783b */ /* 0x000fe20000004200 */
[----:B------:R-:W-:Y:S02]  /*3980*/  FSEL R33, R26, -INF , !P2 ;  /* 0xff8000001a217808 */ /* 0x000fe40005000000 */
[C---:B------:R-:W-:Y:S01]  /*3990*/  ISETP.GE.AND P5, PT, R6.reuse, R206, PT ;  /* 0x000000ce0600720c */ /* 0x040fe20003fa6270 */
[----:B------:R-:W-:Y:S01]  /*39a0*/  LDSM.16.MT88.4 R112, [R189+0x10000] ;  /* 0x01000000bd70783b */ /* 0x000fe20000004200 */
[----:B------:R-:W-:-:S02]  /*39b0*/  ISETP.GE.AND P3, PT, R6, R203, PT ;  /* 0x000000cb0600720c */ /* 0x000fc40003f66270 */
[C---:B------:R-:W-:Y:S01]  /*39c0*/  ISETP.GE.AND P0, PT, R4.reuse, R206, PT ;  /* 0x000000ce0400720c */ /* 0x040fe20003f06270 */
[----:B------:R-:W-:Y:S01]  /*39d0*/  LDSM.16.MT88.4 R136, [R190+0xc800] ;  /* 0x00c80000be88783b */ /* 0x000fe20000004200 */
[----:B------:R-:W-:Y:S02]  /*39e0*/  ISETP.GE.AND P2, PT, R4, R203, PT ;  /* 0x000000cb0400720c */ /* 0x000fe40003f46270 */
[C---:B------:R-:W-:Y:S02]  /*39f0*/  IADD3 R6, R3.reuse, 0x11, RZ ;  /* 0x0000001103067810 */ /* 0x040fe40007ffe0ff */
[----:B------:R-:W-:Y:S02]  /*3a00*/  IADD3 R4, R3, 0x18, RZ ;  /* 0x0000001803047810 */ /* 0x000fe40007ffe0ff */
[----:B------:R-:W-:Y:S02]  /*3a10*/  FSEL R25, R25, -INF , !P5 ;  /* 0xff80000019197808 */ /* 0x000fe40006800000 */
[----:B------:R-:W-:-:S02]  /*3a20*/  FSEL R27, R27, -INF , !P3 ;  /* 0xff8000001b1b7808 */ /* 0x000fc40005800000 */
[----:B------:R-:W-:Y:S02]  /*3a30*/  FSEL R15, R20, -INF , !P0 ;  /* 0xff800000140f7808 */ /* 0x000fe40004000000 */
[----:B-1----:R-:W-:Y:S02]  /*3a40*/  FSEL R11, R22, -INF , !P2 ;  /* 0xff800000160b7808 */ /* 0x002fe40005000000 */
[CC--:B------:R-:W-:Y:S02]  /*3a50*/  ISETP.GE.AND P5, PT, R6.reuse, R206.reuse, PT ;  /* 0x000000ce0600720c */ /* 0x0c0fe40003fa6270 */
[-C--:B------:R-:W-:Y:S02]  /*3a60*/  ISETP.GE.AND P3, PT, R6, R203.reuse, PT ;  /* 0x000000cb0600720c */ /* 0x080fe40003f66270 */
[C---:B------:R-:W-:Y:S02]  /*3a70*/  ISETP.GE.AND P0, PT, R4.reuse, R206, PT ;  /* 0x000000ce0400720c */ /* 0x040fe40003f06270 */
[----:B------:R-:W-:-:S02]  /*3a80*/  ISETP.GE.AND P2, PT, R4, R203, PT ;  /* 0x000000cb0400720c */ /* 0x000fc40003f46270 */
[----:B------:R-:W-:Y:S02]  /*3a90*/  IADD3 R4, R3, 0x19, RZ ;  /* 0x0000001903047810 */ /* 0x000fe40007ffe0ff */
[----:B------:R-:W-:Y:S02]  /*3aa0*/  FSEL R21, R21, -INF , !P5 ;  /* 0xff80000015157808 */ /* 0x000fe40006800000 */
[----:B------:R-:W-:Y:S02]  /*3ab0*/  FSEL R23, R23, -INF , !P3 ;  /* 0xff80000017177808 */ /* 0x000fe40005800000 */
[C---:B------:R-:W-:Y:S02]  /*3ac0*/  ISETP.GE.AND P5, PT, R3.reuse, R206, PT ;  /* 0x000000ce0300720c */ /* 0x040fe40003fa6270 */
[----:B------:R-:W-:Y:S02]  /*3ad0*/  ISETP.GE.AND P3, PT, R4, R203, PT ;  /* 0x000000cb0400720c */ /* 0x000fe40003f66270 */
[----:B------:R-:W-:-:S02]  /*3ae0*/  IADD3 R6, R3, 0x20, RZ ;  /* 0x0000002003067810 */ /* 0x000fc40007ffe0ff */
[----:B------:R-:W-:Y:S02]  /*3af0*/  FSEL R29, R29, -INF , !P1 ;  /* 0xff8000001d1d7808 */ /* 0x000fe40004800000 */
        /* <DEDUP_REMOVED lines=11> */
[----:B------:R-:W-:Y:S02]  /*3bb0*/  FMNMX.FTZ R10, R30, R31, !PT ;  /* 0x0000001f1e0a7209 */ /* 0x000fe40007810000 */
[----:B------:R-:W-:Y:S02]  /*3bc0*/  FMNMX.FTZ R12, R25, R6, !PT ;  /* 0x00000006190c7209 */ /* 0x000fe40007810000 */
[----:B------:R-:W-:Y:S02]  /*3bd0*/  FMNMX.FTZ R10, R33, R10, !PT ;  /* 0x0000000a210a7209 */ /* 0x000fe40007810000 */
[----:B------:R-:W-:Y:S02]  /*3be0*/  FMNMX.FTZ R12, R15, R12, !PT ;  /* 0x0000000c0f0c7209 */ /* 0x000fe40007810000 */
        /* <DEDUP_REMOVED lines=19> */
[----:B------:R-:W-:-:S02]  /*3d20*/  FSEL R223, R74, -INF , !P2 ;  /* 0xff8000004adf7808 */ /* 0x000fc40005000000 */
        /* <DEDUP_REMOVED lines=21> */
[----:B------:R-:W-:Y:S01]  /*3e80*/  FMNMX.FTZ R10, R221, R10, !PT ;  /* 0x0000000add0a7209 */ /* 0x000fe20007810000 */
[----:B------:R-:W-:Y:S01]  /*3e90*/  LDSM.16.MT88.4 R60, [R188+0xc000] ;  /* 0x00c00000bc3c783b */ /* 0x000fe20000004200 */
        /* <DEDUP_REMOVED lines=20> */
[----:B------:R-:W1:Y:S01]  /*3fe0*/  SHFL.BFLY PT, R37, R8, 0x2, 0x1f ;  /* 0x0c401f0008257f89 */ /* 0x000e6200000e0000 */
[----:B------:R-:W-:-:S02]  /*3ff0*/  ISETP.GT.AND P3, PT, R205, R200, PT ;  /* 0x000000c8cd00720c */ /* 0x000fc40003f64270 */
[----:B------:R-:W-:Y:S01]  /*4000*/  FMNMX.FTZ R39, R169, R10, !PT ;  /* 0x0000000aa9277209 */ /* 0x000fe20007810000 */
[----:B------:R-:W-:Y:S04]  /*4010*/  LDSM.16.MT88.4 R52, [R189+0xc000] ;  /* 0x00c00000bd34783b */ /* 0x000fe80000004200 */
[----:B------:R-:W2:Y:S01]  /*4020*/  SHFL.BFLY PT, R4, R39, 0x2, 0x1f ;  /* 0x0c401f0027047f89 */ /* 0x000ea200000e0000 */
[----:B-1----:R-:W-:-:S05]  /*4030*/  FMNMX.FTZ R37, R8, R37, !PT ;  /* 0x0000002508257209 */ /* 0x002fca0007810000 */
[----:B------:R-:W1:Y:S01]  /*4040*/  SHFL.BFLY PT, R132, R37, 0x1, 0x1f ;  /* 0x0c201f0025847f89 */ /* 0x000e6200000e0000 */
[----:B--2---:R-:W-:-:S05]  /*4050*/  FMNMX.FTZ R4, R39, R4, !PT ;  /* 0x0000000427047209 */ /* 0x004fca0007810000 */
[----:B------:R-:W2:Y:S01]  /*4060*/  SHFL.BFLY PT, R3, R4, 0x1, 0x1f ;  /* 0x0c201f0004037f89 */ /* 0x000ea200000e0000 */
[----:B-1----:R-:W-:-:S03]  /*4070*/  FMNMX.FTZ R132, R37, R132, !PT ;  /* 0x0000008425847209 */ /* 0x002fc60007810000 */
[----:B------:R-:W1:Y:S01]  /*4080*/  LDSM.16.MT88.4 R36, [R192+0xc000] ;  /* 0x00c00000c024783b */ /* 0x000e620000004200 */
[C---:B------:R-:W-:Y:S01]  /*4090*/  FSETP.NEU.FTZ.AND P0, PT, R132.reuse, -INF , PT ;  /* 0xff8000008400780b */ /* 0x040fe20003f1d000 */
[----:B------:R-:W-:Y:S01]  /*40a0*/  FMUL.FTZ R140, R132, c[0x0][0x23c] ;  /* 0x00008f00848c7a20 */ /* 0x000fe20000410000 */
[----:B--2---:R-:W-:-:S04]  /*40b0*/  FMNMX.FTZ R3, R4, R3, !PT ;  /* 0x0000000304037209 */ /* 0x004fc80007810000 */
[----:B------:R-:W-:Y:S01]  /*40c0*/  FSEL R140, R140, RZ, P0 ;  /* 0x000000ff8c8c7208 */ /* 0x000fe20000000000 */
[----:B------:R-:W2:Y:S01]  /*40d0*/  LDSM.16.MT88.4 R4, [R188+0x10000] ;  /* 0x01000000bc04783b */ /* 0x000ea20000004200 */
        /* <DEDUP_REMOVED lines=8> */
[----:B------:R-:W-:-:S02]  /*4160*/  FFMA.FTZ R158, R30, c[0x0][0x23c], -R166 ;  /* 0x00008f001e9e7a23 */ /* 0x000fc400000108a6 */
[--C-:B------:R-:W-:Y:S02]  /*4170*/  FFMA.FTZ R163, R31, c[0x0][0x23c], -R166.reuse ;  /* 0x00008f001fa37a23 */ /* 0x100fe400000108a6 */
[--C-:B------:R-:W-:Y:S01]  /*4180*/  FFMA.FTZ R160, R33, c[0x0][0x23c], -R166.reuse ;  /* 0x00008f0021a07a23 */ /* 0x100fe200000108a6 */
[----:B------:R-:W-:Y:S01]  /*4190*/  LDSM.16.MT88.4 R28, [R188+0xc800] ;  /* 0x00c80000bc1c783b */ /* 0x000fe20000004200 */
[----:B------:R-:W-:Y:S01]  /*41a0*/  FFMA.FTZ R155, R27, c[0x0][0x23c], -R166 ;  /* 0x00008f001b9b7a23 */ /* 0x000fe200000108a6 */
[----:B------:R-:W3:Y:S01]  /*41b0*/  MUFU.EX2 R156, R156 ;  /* 0x0000009c009c7308 */ /* 0x000ee20000000800 */
[----:B------:R-:W-:Y:S01]  /*41c0*/  FFMA.FTZ R148, R17, c[0x0][0x23c], -R140 ;  /* 0x00008f0011947a23 */ /* 0x000fe2000001088c */
[----:B------:R-:W-:Y:S01]  /*41d0*/  LDSM.16.MT88.4 R32, [R189+0xc800] ;  /* 0x00c80000bd20783b */ /* 0x000fe20000004200 */
[--C-:B------:R-:W-:Y:S02]  /*41e0*/  FFMA.FTZ R154, R11, c[0x0][0x23c], -R166.reuse ;  /* 0x00008f000b9a7a23 */ /* 0x100fe400000108a6 */
[--C-:B------:R-:W-:Y:S01]  /*41f0*/  FFMA.FTZ R153, R9, c[0x0][0x23c], -R166.reuse ;  /* 0x00008f0009997a23 */ /* 0x100fe200000108a6 */
[----:B------:R-:W-:Y:S01]  /*4200*/  LDSM.16.MT88.4 R24, [R190+0xe800] ;  /* 0x00e80000be18783b */ /* 0x000fe20000004200 */
[----:B------:R-:W-:Y:S01]  /*4210*/  FFMA.FTZ R0, R19, c[0x0][0x23c], -R166 ;  /* 0x00008f0013007a23 */ /* 0x000fe200000108a6 */
[----:B------:R-:W-:Y:S01]  /*4220*/  MUFU.EX2 R159, R159 ;  /* 0x0000009f009f7308 */ /* 0x000fe20000000800 */
[--C-:B------:R-:W-:Y:S01]  /*4230*/  FFMA.FTZ R157, R15, c[0x0][0x23c], -R140.reuse ;  /* 0x00008f000f9d7a23 */ /* 0x100fe2000001088c */
[----:B------:R-:W4:Y:S01]  /*4240*/  LDSM.16.MT88.4 R8, [R192+0xe800] ;  /* 0x00e80000c008783b */ /* 0x000f220000004200 */
[----:B------:R-:W-:-:S02]  /*4250*/  FFMA.FTZ R150, R21, c[0x0][0x23c], -R140 ;  /* 0x00008f0015967a23 */ /* 0x000fc4000001088c */
[----:B------:R-:W-:Y:S01]  /*4260*/  FFMA.FTZ R151, R13, c[0x0][0x23c], -R140 ;  /* 0x00008f000d977a23 */ /* 0x000fe2000001088c */
[----:B------:R-:W5:Y:S01]  /*4270*/  LDSM.16.MT88.4 R16, [R189+0xe800] ;  /* 0x00e80000bd10783b */ /* 0x000f620000004200 */
[----:B------:R-:W-:Y:S01]  /*4280*/  FFMA.FTZ R149, R23, c[0x0][0x23c], -R166 ;  /* 0x00008f0017957a23 */ /* 0x000fe200000108a6 */
[----:B------:R-:W1:Y:S01]  /*4290*/  MUFU.EX2 R152, R152 ;  /* 0x0000009800987308 */ /* 0x000e620000000800 */
[----:B---3--:R-:W-:Y:S01]  /*42a0*/  F2FP.BF16.PACK_AB R116, R156, R161 ;  /* 0x000000a19c74723e */ /* 0x008fe200000010ff */
[----:B------:R-:W3:Y:S01]  /*42b0*/  LDSM.16.MT88.4 R20, [R192+0xc800] ;  /* 0x00c80000c014783b */ /* 0x000ee20000004200 */
[--C-:B------:R-:W-:Y:S02]  /*42c0*/  FFMA.FTZ R162, R165, c[0x0][0x23c], -R140.reuse ;  /* 0x00008f00a5a27a23 */ /* 0x100fe4000001088c */
[--C-:B------:R-:W-:Y:S01]  /*42d0*/  FFMA.FTZ R165, R227, c[0x0][0x23c], -R140.reuse ;  /* 0x00008f00e3a57a23 */ /* 0x100fe2000001088c */
[----:B------:R-:W2:Y:S01]  /*42e0*/  LDSM.16.MT88.4 R12, [R188+0xe800] ;  /* 0x00e80000bc0c783b */ /* 0x000ea20000004200 */
[--C-:B------:R-:W-:Y:S01]  /*42f0*/  FFMA.FTZ R164, R225, c[0x0][0x23c], -R140.reuse ;  /* 0x00008f00e1a47a23 */ /* 0x100fe2000001088c */
[----:B------:R-:W-:Y:S01]  /*4300*/  MUFU.EX2 R158, R158 ;  /* 0x0000009e009e7308 */ /* 0x000fe20000000800 */
[----:B------:R-:W-:-:S02]  /*4310*/  FFMA.FTZ R167, R167, c[0x0][0x23c], -R140 ;  /* 0x00008f00a7a77a23 */ /* 0x000fc4000001088c */
[--C-:B------:R-:W-:Y:S02]  /*4320*/  FFMA.FTZ R168, R223, c[0x0][0x23c], -R166.reuse ;  /* 0x00008f00dfa87a23 */ /* 0x100fe400000108a6 */
[--C-:B------:R-:W-:Y:S02]  /*4330*/  FFMA.FTZ R171, R171, c[0x0][0x23c], -R166.reuse ;  /* 0x00008f00abab7a23 */ /* 0x100fe400000108a6 */
[--C-:B------:R-:W-:Y:S01]  /*4340*/  FFMA.FTZ R170, R221, c[0x0][0x23c], -R166.reuse ;  /* 0x00008f00ddaa7a23 */ /* 0x100fe200000108a6 */
[----:B------:R-:W4:Y:S01]  /*4350*/  MUFU.EX2 R163, R163 ;  /* 0x000000a300a37308 */ /* 0x000f220000000800 */
[----:B-1----:R-:W-:Y:S01]  /*4360*/  F2FP.BF16.PACK_AB R118, R152, R159 ;  /* 0x0000009f9876723e */ /* 0x002fe200000010ff */
        /* <DEDUP_REMOVED lines=8> */
[----:B------:R-:W1:Y:S01]  /*43f0*/  MUFU.EX2 R155, R155 ;  /* 0x0000009b009b7308 */ /* 0x000e620000000800 */
        /* <DEDUP_REMOVED lines=9> */
[----:B-1----:R-:W-:Y:S01]  /*4490*/  F2FP.BF16.PACK_AB R119, R155, R160 ;  /* 0x000000a09b77723e */ /* 0x002fe200000010ff */
        /* <DEDUP_REMOVED lines=46> */
[----:B------:R-:W3:Y:S06]  /*4780*/  MUFU.EX2 R166, R166 ;  /* 0x000000a600a67308 */ /* 0x000eec0000000800 */
[C---:B--2---:R-:W-:Y:S07]  /*4790*/  HMMA.16816.F32.BF16 R120, R116.reuse, R4, RZ ;  /* 0x000000047478723c */ /* 0x044fee00000418ff */
[----:B-1----:R-:W-:Y:S01]  /*47a0*/  F2FP.BF16.PACK_AB R4, R150, R157 ;  /* 0x0000009d9604723e */ /* 0x002fe200000010ff */
[----:B------:R-:W-:Y:S01]  /*47b0*/  HMMA.16816.F32.BF16 R116, R116, R6, RZ ;  /* 0x000000067474723c */ /* 0x000fe200000418ff */
[----:B----4-:R-:W-:Y:S01]  /*47c0*/  F2FP.BF16.PACK_AB R5, R149, R154 ;  /* 0x0000009a9505723e */ /* 0x010fe200000010ff */
        /* <DEDUP_REMOVED lines=13> */
[C---:B-----5:R-:W-:Y:S08]  /*48a0*/  HMMA.16816.F32.BF16 R80, R4.reuse, R16, R80 ;  /* 0x000000100450723c */ /* 0x060ff00000041850 */
        /* <DEDUP_REMOVED lines=122> */
[----:B------:R-:W-:Y:S01]  /*5050*/  IADD3 R205, R145, -0x2, RZ ;  /* 0xfffffffe91cd7810 */ /* 0x000fe20007ffe0ff */
[----:B------:R-:W-:Y:S06]  /*5060*/  BAR.SYNC.DEFER_BLOCKING 0x0 ;  /* 0x0000000000007b1d */ /* 0x000fec0000010000 */
[----:B------:R-:W-:Y:S05]  /*5070*/  @!P6 BRA `(.L_x_3260) ;  /* 0x000003a00000e947 */ /* 0x000fea0003800000 */
[----:B------:R-:W1:Y:S01]  /*5080*/  I2F.RP R4, R133 ;  /* 0x0000008500047306 */ /* 0x000e620000209400 */
[----:B------:R-:W-:-:S05]  /*5090*/  IMAD.SHL.U32 R0, R205, 0x40, RZ ;  /* 0x00000040cd007824 */ /* 0x000fca00078e00ff */
[----:B------:R-:W-:Y:S02]  /*50a0*/  IADD3 R10, R0, 0x40, RZ ;  /* 0x00000040000a7810 */ /* 0x000fe40007ffe0ff */
        /* <DEDUP_REMOVED lines=55> */
.L_x_3260:
[----:B------:R-:W-:-:S05]  /*5420*/  IMAD.MOV.U32 R9, RZ, RZ, c[0x0][0x1a0] ;  /* 0x00006800ff097624 */ /* 0x000fca00078e00ff */
[----:B------:R-:W-:-:S04]  /*5430*/  LEA R9, -R9, RZ, 0x6 ;  /* 0x000000ff09097211 */ /* 0x000fc800078e31ff */
[----:B------:R-:W-:Y:S02]  /*5440*/  SHF.R.S32.HI R6, RZ, 0x1f, R9 ;  /* 0x0000001fff067819 */ /* 0x000fe40000011409 */
.L_x_3261:
        /* <DEDUP_REMOVED lines=9> */
[----:B------:R-:W-:Y:S01]  /*54e0*/  IMAD.MOV.U32 R12, RZ, RZ, R202 ;  /* 0x000000ffff0c7224 */ /* 0x000fe200078e00ca */
[----:B------:R-:W-:Y:S01]  /*54f0*/  IADD3 R9, P0, R9, R146, RZ ;  /* 0x0000009209097210 */ /* 0x000fe20007f1e0ff */
[----:B------:R-:W-:Y:S01]  /*5500*/  IMAD.MOV.U32 R13, RZ, RZ, R201 ;  /* 0x000000ffff0d7224 */ /* 0x000fe200078e00c9 */
[C---:B------:R-:W-:Y:S01]  /*5510*/  LEA.HI.X R7, R0.reuse, R6, R7, 0x4, P1 ;  /* 0x0000000600077211 */ /* 0x040fe200008f2407 */
[----:B------:R-:W-:Y:S01]  /*5520*/  IMAD R212, R205, 0x40, R212 ;  /* 0x00000040cdd47824 */ /* 0x000fe200078e02d4 */
[----:B------:R-:W-:Y:S01]  /*5530*/  LEA.HI.X R11, R5, c[0x0][0x174], R4, 0x1, P2 ;  /* 0x00005d00050b7a11 */ /* 0x000fe200010f0c04 */
[C---:B------:R-:W-:Y:S01]  /*5540*/  IMAD.SHL.U32 R5, R0.reuse, 0x20, RZ ;  /* 0x0000002000057824 */ /* 0x040fe200078e00ff */
[----:B------:R-:W-:Y:S01]  /*5550*/  SHF.L.U64.HI R0, R0, R213, c[0x0][0x1a4] ;  /* 0x0000690000007619 */ /* 0x000fe200000102d5 */
[----:B------:R-:W-:Y:S01]  /*5560*/  IMAD.X R144, R7, 0x1, R144, P0 ;  /* 0x0000000107907824 */ /* 0x000fe200000e0690 */
[----:B------:R-:W-:Y:S01]  /*5570*/  LEA R6, P0, R9, c[0x0][0x170], 0x1 ;  /* 0x00005c0009067a11 */ /* 0x000fe200078008ff */
[----:B------:R-:W-:Y:S01]  /*5580*/  @!PT LDS RZ, [RZ] ;  /* 0x00000000fffff984 */ /* 0x000fe20000000800 */
[----:B------:R-:W-:Y:S01]  /*5590*/  @!PT LDS RZ, [RZ] ;  /* 0x00000000fffff984 */ /* 0x000fe20000000800 */
[----:B------:R-:W-:Y:S01]  /*55a0*/  @!PT LDS RZ, [RZ] ;  /* 0x00000000fffff984 */ /* 0x000fe20000000800 */
[----:B------:R1:W-:Y:S01]  /*55b0*/  LDGSTS.E.BYPASS.LTC128B.128 [R207+0xc000], [R12.64] ;  /* 0x0c0000000ccf7fae */ /* 0x0003e2000b901d44 */
[----:B------:R-:W-:-:S02]  /*55c0*/  IADD3 R8, P1, R5, R202, RZ ;  /* 0x000000ca05087210 */ /* 0x000fc40007f3e0ff */
[----:B------:R-:W-:Y:S01]  /*55d0*/  LEA.HI.X R7, R9, c[0x0][0x174], R144, 0x1, P0 ;  /* 0x00005d0009077a11 */ /* 0x000fe200000f0c90 */
[----:B------:R2:W-:Y:S01]  /*55e0*/  LDGSTS.E.BYPASS.LTC128B.128 [R207+0xe000], [R10.64+0x80] ;  /* 0x0e0000800acf7fae */ /* 0x0005e2000b901d44 */
[-C--:B------:R-:W-:Y:S01]  /*55f0*/  IADD3 R16, P0, R8, R5.reuse, RZ ;  /* 0x0000000508107210 */ /* 0x080fe20007f1e0ff */
[----:B------:R-:W-:Y:S01]  /*5600*/  IMAD.X R9, R0, 0x1, R201, P1 ;  /* 0x0000000100097824 */ /* 0x000fe200008e06c9 */
[-C--:B------:R-:W-:Y:S01]  /*5610*/  IADD3 R18, P2, R6, R5.reuse, RZ ;  /* 0x0000000506127210 */ /* 0x080fe20007f5e0ff */
[----:B------:R2:W-:Y:S01]  /*5620*/  LDGSTS.E.BYPASS.LTC128B.128 [R207+0x10000], [R10.64+0x100] ;  /* 0x100001000acf7fae */ /* 0x0005e2000b901d44 */
[-C--:B------:R-:W-:Y:S01]  /*5630*/  IADD3 R4, P1, R16, R5.reuse, RZ ;  /* 0x0000000510047210 */ /* 0x080fe20007f3e0ff */
[--C-:B------:R-:W-:Y:S01]  /*5640*/  IMAD.X R17, R9, 0x1, R0.reuse, P0 ;  /* 0x0000000109117824 */ /* 0x100fe200000e0600 */
[----:B------:R-:W-:Y:S01]  /*5650*/  IADD3 R28, P0, R18, R5, RZ ;  /* 0x00000005121c7210 */ /* 0x000fe20007f1e0ff */
[--C-:B------:R-:W-:Y:S01]  /*5660*/  IMAD.X R19, R7, 0x1, R0.reuse, P2 ;  /* 0x0000000107137824 */ /* 0x100fe200010e0600 */
[----:B------:R2:W-:Y:S01]  /*5670*/  LDGSTS.E.BYPASS.LTC128B.128 [R207+0xc800], [R8.64] ;  /* 0x0c80000008cf7fae */ /* 0x0005e2000b901d44 */
[----:B------:R-:W-:-:S02]  /*5680*/  IMAD.X R5, R17, 0x1, R0, P1 ;  /* 0x0000000111057824 */ /* 0x000fc400008e0600 */
[----:B------:R-:W-:Y:S01]  /*5690*/  IMAD.X R29, R19, 0x1, R0, P0 ;  /* 0x00000001131d7824 */ /* 0x000fe200000e0600 */
[----:B------:R3:W-:Y:S01]  /*56a0*/  LDGSTS.E.BYPASS.LTC128B.128 [R207+0xe800], [R6.64+0x80] ;  /* 0x0e80008006cf7fae */ /* 0x0007e2000b901d44 */
[C---:B------:R-:W-:Y:S02]  /*56b0*/  IADD3 R0, R212.reuse, 0x1, RZ ;  /* 0x00000001d4007810 */ /* 0x040fe40007ffe0ff */
[-C--:B------:R-:W-:Y:S01]  /*56c0*/  ISETP.GE.AND P0, PT, R212, R206.reuse, PT ;  /* 0x000000ced400720c */ /* 0x080fe20003f06270 */
[----:B------:R3:W-:Y:S01]  /*56d0*/  LDGSTS.E.BYPASS.LTC128B.128 [R207+0x10800], [R6.64+0x100] ;  /* 0x1080010006cf7fae */ /* 0x0007e2000b901d44 */
[C---:B------:R-:W-:Y:S02]  /*56e0*/  ISETP.GE.AND P5, PT, R0.reuse, R206, PT ;  /* 0x000000ce0000720c */ /* 0x040fe40003fa6270 */
[----:B------:R-:W-:Y:S01]  /*56f0*/  ISETP.GE.AND P2, PT, R0, R203, PT ;  /* 0x000000cb0000720c */ /* 0x000fe20003f46270 */
[----:B------:R4:W-:Y:S01]  /*5700*/  LDGSTS.E.BYPASS.LTC128B.128 [R207+0xd000], [R16.64] ;  /* 0x0d00000010cf7fae */ /* 0x0009e2000b901d44 */
[----:B------:R-:W-:-:S03]  /*5710*/  IADD3 R0, R212, 0x8, RZ ;  /* 0x00000008d4007810 */ /* 0x000fc60007ffe0ff */
[----:B------:R4:W-:Y:S01]  /*5720*/  LDGSTS.E.BYPASS.LTC128B.128 [R207+0xf000], [R18.64+0x80] ;  /* 0x0f00008012cf7fae */ /* 0x0009e2000b901d44 */
[C---:B------:R-:W-:Y:S02]  /*5730*/  ISETP.GE.AND P3, PT, R0.reuse, R206, PT ;  /* 0x000000ce0000720c */ /* 0x040fe40003f66270 */
[----:B------:R-:W-:Y:S01]  /*5740*/  ISETP.GE.AND P1, PT, R0, R203, PT ;  /* 0x000000cb0000720c */ /* 0x000fe20003f26270 */
[----:B------:R4:W-:Y:S04]  /*5750*/  LDGSTS.E.BYPASS.LTC128B.128 [R207+0x11000], [R18.64+0x100] ;  /* 0x1100010012cf7fae */ /* 0x0009e8000b901d44 */
[----:B------:R3:W-:Y:S04]  /*5760*/  LDGSTS.E.BYPASS.LTC128B.128 [R207+0xd800], [R4.64] ;  /* 0x0d80000004cf7fae */ /* 0x0007e8000b901d44 */
[----:B------:R5:W-:Y:S04]  /*5770*/  LDGSTS.E.BYPASS.LTC128B.128 [R207+0xf800], [R28.64+0x80] ;  /* 0x0f8000801ccf7fae */ /* 0x000be8000b901d44 */
[----:B------:R5:W-:Y:S04]  /*5780*/  LDGSTS.E.BYPASS.LTC128B.128 [R207+0x11800], [R28.64+0x100] ;  /* 0x118001001ccf7fae */ /* 0x000be8000b901d44 */
[----:B------:R-:W-:Y:S04]  /*5790*/  LDSM.16.M88.4 R148, [R198] ;  /* 0x00000000c694783b */ /* 0x000fe80000000200 */
[----:B------:R-:W4:Y:S04]  /*57a0*/  LDSM.16.M88.4 R20, [R197+0x6000] ;  /* 0x00600000c514783b */ /* 0x000f280000000200 */
[----:B-1----:R-:W1:Y:S04]  /*57b0*/  LDSM.16.M88.4 R12, [R197+0x6800] ;  /* 0x00680000c50c783b */ /* 0x002e680000000200 */
[----:B------:R-:W1:Y:S04]  /*57c0*/  LDSM.16.M88.4 R156, [R197+0x7000] ;  /* 0x00700000c59c783b */ /* 0x000e680000000200 */
[----:B------:R-:W1:Y:S04]  /*57d0*/  LDSM.16.M88.4 R164, [R197+0x7800] ;  /* 0x00780000c5a4783b */ /* 0x000e680000000200 */
[----:B--2---:R-:W-:Y:S04]  /*57e0*/  LDSM.16.M88.4 R8, [R196] ;  /* 0x00000000c408783b */ /* 0x004fe80000000200 */
[----:B------:R-:W2:Y:S04]  /*57f0*/  LDSM.16.M88.4 R144, [R195] ;  /* 0x00000000c390783b */ /* 0x000ea80000000200 */
[----:B------:R-:W2:Y:S04]  /*5800*/  LDSM.16.M88.4 R136, [R187] ;  /* 0x00000000bb88783b */ /* 0x000ea80000000200 */
[----:B---3--:R-:W3:Y:S04]  /*5810*/  LDSM.16.M88.4 R4, [R186] ;  /* 0x00000000ba04783b */ /* 0x008ee80000000200 */
[----:B------:R-:W2:Y:S04]  /*5820*/  LDSM.16.M88.4 R140, [R185] ;  /* 0x00000000b98c783b */ /* 0x000ea80000000200 */
[----:B------:R-:W-:Y:S01]  /*5830*/  LDSM.16.M88.4 R32, [R194] ;  /* 0x00000000c220783b */ /* 0x000fe20000000200 */
[C---:B----4-:R-:W-:Y:S03]  /*5840*/  HMMA.16816.F32.BF16 R24, R148.reuse, R20, RZ ;  /* 0x000000149418723c */ /* 0x050fe600000418ff */
[----:B-----5:R-:W4:Y:S04]  /*5850*/  LDSM.16.M88.4 R28, [R191+0x6000] ;  /* 0x00600000bf1c783b */ /* 0x020f280000000200 */
[----:B------:R-:W5:Y:S01]  /*5860*/  LDSM.16.M88.4 R168, [R191+0x6800] ;  /* 0x00680000bfa8783b */ /* 0x000f620000000200 */
[C---:B------:R-:W-:Y:S03]  /*5870*/  HMMA.16816.F32.BF16 R20, R148.reuse, R22, RZ ;  /* 0x000000169414723c */ /* 0x040fe600000418ff */
[----:B------:R-:W-:Y:S04]  /*5880*/  LDSM.16.M88.4 R172, [R194+0x2000] ;  /* 0x00200000c2ac783b */ /* 0x000fe80000000200 */
[----:B------:R-:W0:Y:S01]  /*5890*/  LDGDEPBAR ;  /* 0x00000000000079af */ /* 0x000e220000000000 */
[C---:B-1----:R-:W-:Y:S08]  /*58a0*/  HMMA.16816.F32.BF16 R16, R148.reuse, R12, RZ ;  /* 0x0000000c9410723c */ /* 0x042ff000000418ff */
[C---:B------:R-:W-:Y:S08]  /*58b0*/  HMMA.16816.F32.BF16 R160, R148.reuse, R156, RZ ;  /* 0x0000009c94a0723c */ /* 0x040ff000000418ff */
[C---:B------:R-:W-:Y:S08]  /*58c0*/  HMMA.16816.F32.BF16 R12, R148.reuse, R14, RZ ;  /* 0x0000000e940c723c */ /* 0x040ff000000418ff */
[C---:B------:R-:W-:Y:S08]  /*58d0*/  HMMA.16816.F32.BF16 R156, R148.reuse, R158, RZ ;  /* 0x0000009e949c723c */ /* 0x040ff000000418ff */
[C---:B------:R-:W-:Y:S08]  /*58e0*/  HMMA.16816.F32.BF16 R152, R148.reuse, R164, RZ ;  /* 0x000000a49498723c */ /* 0x040ff000000418ff */
[----:B------:R-:W-:Y:S01]  /*58f0*/  HMMA.16816.F32.BF16 R148, R148, R166, RZ ;  /* 0x000000a69494723c */ /* 0x000fe200000418ff */
[----:B------:R-:W1:Y:S07]  /*5900*/  LDSM.16.M88.4 R164, [R191+0x7000] ;  /* 0x00700000bfa4783b */ /* 0x000e6e0000000200 */
[C---:B--2---:R-:W-:Y:S08]  /*5910*/  HMMA.16816.F32.BF16 R24, R8.reuse, R144, R24 ;  /* 0x000000900818723c */ /* 0x044ff00000041818 */
[C---:B------:R-:W-:Y:S01]  /*5920*/  HMMA.16816.F32.BF16 R20, R8.reuse, R146, R20 ;  /* 0x000000920814723c */ /* 0x040fe20000041814 */
[----:B------:R-:W2:Y:S07]  /*5930*/  LDSM.16.M88.4 R144, [R191+0x7800] ;  /* 0x00780000bf90783b */ /* 0x000eae0000000200 */
[C---:B------:R-:W-:Y:S08]  /*5940*/  HMMA.16816.F32.BF16 R16, R8.reuse, R136, R16 ;  /* 0x000000880810723c */ /* 0x040ff00000041810 */
[C---:B------:R-:W-:Y:S01]  /*5950*/  HMMA.16816.F32.BF16 R12, R8.reuse, R138, R12 ;  /* 0x0000008a080c723c */ /* 0x040fe2000004180c */
[----:B------:R-:W-:Y:S07]  /*5960*/  LDSM.16.M88.4 R136, [R193] ;  /* 0x00000000c188783b */ /* 0x000fee0000000200 */
[C---:B---3--:R-:W-:Y:S08]  /*5970*/  HMMA.16816.F32.BF16 R160, R8.reuse, R4, R160 ;  /* 0x0000000408a0723c */ /* 0x048ff000000418a0 */
[C---:B------:R-:W-:Y:S01]  /*5980*/  HMMA.16816.F32.BF16 R156, R8.reuse, R6, R156 ;  /* 0x00000006089c723c */ /* 0x040fe2000004189c */
[----:B------:R-:W3:Y:S07]  /*5990*/  LDSM.16.M88.4 R4, [R184] ;  /* 0x00000000b804783b */ /* 0x000eee0000000200 */
[C---:B------:R-:W-:Y:S08]  /*59a0*/  HMMA.16816.F32.BF16 R152, R8.reuse, R140, R152 ;  /* 0x0000008c0898723c */ /* 0x040ff00000041898 */
[----:B------:R-:W-:Y:S01]  /*59b0*/  HMMA.16816.F32.BF16 R148, R8, R142, R148 ;  /* 0x0000008e0894723c */ /* 0x000fe20000041894 */
[----:B------:R-:W2:Y:S04]  /*59c0*/  LDSM.16.M88.4 R8, [R184+0x800] ;  /* 0x00080000b808783b */ /* 0x000ea80000000200 */
[----:B------:R-:W-:Y:S03]  /*59d0*/  LDSM.16.M88.4 R140, [R184+0x1800] ;  /* 0x00180000b88c783b */ /* 0x000fe60000000200 */
[C---:B----4-:R-:W-:Y:S08]  /*59e0*/  HMMA.16816.F32.BF16 R24, R32.reuse, R28, R24 ;  /* 0x0000001c2018723c */ /* 0x050ff00000041818 */
[C---:B------:R-:W-:Y:S01]  /*59f0*/  HMMA.16816.F32.BF16 R20, R32.reuse, R30, R20 ;  /* 0x0000001e2014723c */ /* 0x040fe20000041814 */
[----:B------:R-:W4:Y:S07]  /*5a00*/  LDSM.16.M88.4 R28, [R184+0x1000] ;  /* 0x00100000b81c783b */ /* 0x000f2e0000000200 */
[C---:B-----5:R-:W-:Y:S08]  /*5a10*/  HMMA.16816.F32.BF16 R16, R32.reuse, R168, R16 ;  /* 0x000000a82010723c */ /* 0x060ff00000041810 */
[C---:B------:R-:W-:Y:S01]  /*5a20*/  HMMA.16816.F32.BF16 R12, R32.reuse, R170, R12 ;  /* 0x000000aa200c723c */ /* 0x040fe2000004180c */
[----:B------:R-:W-:Y:S07]  /*5a30*/  LDSM.16.M88.4 R168, [R197+0x8000] ;  /* 0x00800000c5a8783b */ /* 0x000fee0000000200 */
[C---:B-1----:R-:W-:Y:S08]  /*5a40*/  HMMA.16816.F32.BF16 R160, R32.reuse, R164, R160 ;  /* 0x000000a420a0723c */ /* 0x042ff000000418a0 */
[C---:B------:R-:W-:Y:S01]  /*5a50*/  HMMA.16816.F32.BF16 R156, R32.reuse, R166, R156 ;  /* 0x000000a6209c723c */ /* 0x040fe2000004189c */
[----:B------:R-:W-:Y:S07]  /*5a60*/  LDSM.16.M88.4 R164, [R197+0x8800] ;  /* 0x00880000c5a4783b */ /* 0x000fee0000000200 */
[C---:B--2---:R-:W-:Y:S08]  /*5a70*/  HMMA.16816.F32.BF16 R152, R32.reuse, R144, R152 ;  /* 0x000000902098723c */ /* 0x044ff00000041898 */
[----:B------:R-:W-:Y:S01]  /*5a80*/  HMMA.16816.F32.BF16 R148, R32, R146, R148 ;  /* 0x000000922094723c */ /* 0x000fe20000041894 */
[----:B------:R-:W-:Y:S04]  /*5a90*/  LDSM.16.M88.4 R32, [R197+0x9000] ;  /* 0x00900000c520783b */ /* 0x000fe80000000200 */
[----:B------:R-:W-:Y:S03]  /*5aa0*/  LDSM.16.M88.4 R144, [R183] ;  /* 0x00000000b790783b */ /* 0x000fe60000000200 */
[C---:B---3--:R-:W-:Y:S08]  /*5ab0*/  HMMA.16816.F32.BF16 R24, R136.reuse, R4, R24 ;  /* 0x000000048818723c */ /* 0x048ff00000041818 */
[C---:B------:R-:W-:Y:S01]  /*5ac0*/  HMMA.16816.F32.BF16 R20, R136.reuse, R6, R20 ;  /* 0x000000068814723c */ /* 0x040fe20000041814 */
[----:B------:R-:W1:Y:S07]  /*5ad0*/  LDSM.16.M88.4 R4, [R198+0x2000] ;  /* 0x00200000c604783b */ /* 0x000e6e0000000200 */
[C---:B------:R-:W-:Y:S08]  /*5ae0*/  HMMA.16816.F32.BF16 R16, R136.reuse, R8, R16 ;  /* 0x000000088810723c */ /* 0x040ff00000041810 */
[C---:B------:R-:W-:Y:S01]  /*5af0*/  HMMA.16816.F32.BF16 R12, R136.reuse, R10, R12 ;  /* 0x0000000a880c723c */ /* 0x040fe2000004180c */
[----:B------:R-:W2:Y:S07]  /*5b00*/  LDSM.16.M88.4 R8, [R197+0x9800] ;  /* 0x00980000c508783b */ /* 0x000eae0000000200 */
[C---:B----4-:R-:W-:Y:S08]  /*5b10*/  HMMA.16816.F32.BF16 R160, R136.reuse, R28, R160 ;  /* 0x0000001c88a0723c */ /* 0x050ff000000418a0 */
[C---:B------:R-:W-:Y:S01]  /*5b20*/  HMMA.16816.F32.BF16 R156, R136.reuse, R30, R156 ;  /* 0x0000001e889c723c */ /* 0x040fe2000004189c */
[----:B------:R-:W3:Y:S07]  /*5b30*/  LDSM.16.M88.4 R28, [R196+0x2000] ;  /* 0x00200000c41c783b */ /* 0x000eee0000000200 */
[C---:B------:R-:W-:Y:S08]  /*5b40*/  HMMA.16816.F32.BF16 R152, R136.reuse, R140, R152 ;  /* 0x0000008c8898723c */ /* 0x040ff00000041898 */
[----:B------:R-:W-:Y:S01]  /*5b50*/  HMMA.16816.F32.BF16 R148, R136, R142, R148 ;  /* 0x0000008e8894723c */ /* 0x000fe20000041894 */
[----:B------:R-:W4:Y:S04]  /*5b60*/  LDSM.16.M88.4 R140, [R182] ;  /* 0x00000000b68c783b */ /* 0x000f280000000200 */
[----:B------:R-:W5:Y:S03]  /*5b70*/  LDSM.16.M88.4 R136, [R181] ;  /* 0x00000000b588783b */ /* 0x000f660000000200 */
        /* <DEDUP_REMOVED lines=8> */
[----:B------:R-:W1:Y:S07]  /*5c00*/  LDSM.16.M88.4 R32, [R180] ;  /* 0x00000000b420783b */ /* 0x000e6e0000000200 */
[C---:B--2---:R-:W-:Y:S08]  /*5c10*/  HMMA.16816.F32.BF16 R152, R4.reuse, R8, R152 ;  /* 0x000000080498723c */ /* 0x044ff00000041898 */
[----:B------:R-:W-:Y:S01]  /*5c20*/  HMMA.16816.F32.BF16 R148, R4, R10, R148 ;  /* 0x0000000a0494723c */ /* 0x000fe20000041894 */
[----:B------:R-:W2:Y:S04]  /*5c30*/  LDSM.16.M88.4 R8, [R191+0x8000] ;  /* 0x00800000bf08783b */ /* 0x000ea80000000200 */
[----:B------:R-:W1:Y:S03]  /*5c40*/  LDSM.16.M88.4 R4, [R191+0x8800] ;  /* 0x00880000bf04783b */ /* 0x000e660000000200 */
[C---:B---3--:R-:W-:Y:S08]  /*5c50*/  HMMA.16816.F32.BF16 R24, R28.reuse, R144, R24 ;  /* 0x000000901c18723c */ /* 0x048ff00000041818 */
[C---:B------:R-:W-:Y:S01]  /*5c60*/  HMMA.16816.F32.BF16 R20, R28.reuse, R146, R20 ;  /* 0x000000921c14723c */ /* 0x040fe20000041814 */
[----:B------:R-:W-:Y:S07]  /*5c70*/  LDSM.16.M88.4 R144, [R193+0x2000] ;  /* 0x00200000c190783b */ /* 0x000fee0000000200 */
[C---:B----4-:R-:W-:Y:S08]  /*5c80*/  HMMA.16816.F32.BF16 R16, R28.reuse, R140, R16 ;  /* 0x0000008c1c10723c */ /* 0x050ff00000041810 */
[C---:B------:R-:W-:Y:S01]  /*5c90*/  HMMA.16816.F32.BF16 R12, R28.reuse, R142, R12 ;  /* 0x0000008e1c0c723c */ /* 0x040fe2000004180c */
[----:B------:R-:W3:Y:S07]  /*5ca0*/  LDSM.16.M88.4 R140, [R184+0x2000] ;  /* 0x00200000b88c783b */ /* 0x000eee0000000200 */
[C---:B-----5:R-:W-:Y:S08]  /*5cb0*/  HMMA.16816.F32.BF16 R160, R28.reuse, R136, R160 ;  /* 0x000000881ca0723c */ /* 0x060ff000000418a0 */
[C---:B------:R-:W-:Y:S01]  /*5cc0*/  HMMA.16816.F32.BF16 R156, R28.reuse, R138, R156 ;  /* 0x0000008a1c9c723c */ /* 0x040fe2000004189c */
[----:B------:R-:W-:Y:S07]  /*5cd0*/  LDSM.16.M88.4 R136, [R184+0x2800] ;  /* 0x00280000b888783b */ /* 0x000fee0000000200 */
[C---:B-1----:R-:W-:Y:S08]  /*5ce0*/  HMMA.16816.F32.BF16 R152, R28.reuse, R32, R152 ;  /* 0x000000201c98723c */ /* 0x042ff00000041898 */
[----:B------:R-:W-:Y:S01]  /*5cf0*/  HMMA.16816.F32.BF16 R148, R28, R34, R148 ;  /* 0x000000221c94723c */ /* 0x000fe20000041894 */
[----:B------:R-:W1:Y:S04]  /*5d00*/  LDSM.16.M88.4 R32, [R184+0x3000] ;  /* 0x00300000b820783b */ /* 0x000e680000000200 */
[----:B------:R-:W-:Y:S03]  /*5d10*/  LDSM.16.M88.4 R28, [R184+0x3800] ;  /* 0x00380000b81c783b */ /* 0x000fe60000000200 */
[C---:B--2---:R-:W-:Y:S08]  /*5d20*/  HMMA.16816.F32.BF16 R24, R172.reuse, R8, R24 ;  /* 0x00000008ac18723c */ /* 0x044ff00000041818 */
[C---:B------:R-:W-:Y:S01]  /*5d30*/  HMMA.16816.F32.BF16 R20, R172.reuse, R10, R20 ;  /* 0x0000000aac14723c */ /* 0x040fe20000041814 */
[----:B------:R-:W-:Y:S07]  /*5d40*/  LDSM.16.M88.4 R8, [R198+0x4000] ;  /* 0x00400000c608783b */ /* 0x000fee0000000200 */
[C---:B------:R-:W-:Y:S08]  /*5d50*/  HMMA.16816.F32.BF16 R16, R172.reuse, R4, R16 ;  /* 0x00000004ac10723c */ /* 0x040ff00000041810 */
[C---:B------:R-:W-:Y:S01]  /*5d60*/  HMMA.16816.F32.BF16 R12, R172.reuse, R6, R12 ;  /* 0x00000006ac0c723c */ /* 0x040fe2000004180c */
[----:B------:R-:W2:Y:S07]  /*5d70*/  LDSM.16.M88.4 R4, [R197+0xa000] ;  /* 0x00a00000c504783b */ /* 0x000eae0000000200 */
[C---:B------:R-:W-:Y:S08]  /*5d80*/  HMMA.16816.F32.BF16 R160, R172.reuse, R168, R160 ;  /* 0x000000a8aca0723c */ /* 0x040ff000000418a0 */
[----:B------:R-:W-:Y:S01]  /*5d90*/  HMMA.16816.F32.BF16 R156, R172, R170, R156 ;  /* 0x000000aaac9c723c */ /* 0x000fe2000004189c */
[----:B------:R-:W4:Y:S07]  /*5da0*/  LDSM.16.M88.4 R168, [R197+0xb000] ;  /* 0x00b00000c5a8783b */ /* 0x000f2e0000000200 */
[C---:B---3--:R-:W-:Y:S08]  /*5db0*/  HMMA.16816.F32.BF16 R24, R144.reuse, R140, R24 ;  /* 0x0000008c9018723c */ /* 0x048ff00000041818 */
[----:B------:R-:W-:Y:S01]  /*5dc0*/  HMMA.16816.F32.BF16 R20, R144, R142, R20 ;  /* 0x0000008e9014723c */ /* 0x000fe20000041814 */
[----:B------:R-:W-:Y:S07]  /*5dd0*/  LDSM.16.M88.4 R140, [R197+0xb800] ;  /* 0x00b80000c58c783b */ /* 0x000fee0000000200 */
[C---:B------:R-:W-:Y:S08]  /*5de0*/  HMMA.16816.F32.BF16 R152, R172.reuse, R164, R152 ;  /* 0x000000a4ac98723c */ /* 0x040ff00000041898 */
[----:B------:R-:W-:Y:S01]  /*5df0*/  HMMA.16816.F32.BF16 R164, R172, R166, R148 ;  /* 0x000000a6aca4723c */ /* 0x000fe20000041894 */
[----:B------:R-:W3:Y:S07]  /*5e00*/  LDSM.16.M88.4 R148, [R197+0xa800] ;  /* 0x00a80000c594783b */ /* 0x000eee0000000200 */
[C---:B-1----:R-:W-:Y:S08]  /*5e10*/  HMMA.16816.F32.BF16 R160, R144.reuse, R32, R160 ;  /* 0x0000002090a0723c */ /* 0x042ff000000418a0 */
[----:B------:R-:W-:Y:S01]  /*5e20*/  HMMA.16816.F32.BF16 R156, R144, R34, R156 ;  /* 0x00000022909c723c */ /* 0x000fe2000004189c */
[----:B------:R-:W-:Y:S07]  /*5e30*/  LDSM.16.M88.4 R32, [R196+0x4000] ;  /* 0x00400000c420783b */ /* 0x000fee0000000200 */
[C---:B--2---:R-:W-:Y:S08]  /*5e40*/  HMMA.16816.F32.BF16 R24, R8.reuse, R4, R24 ;  /* 0x000000040818723c */ /* 0x044ff00000041818 */
[----:B------:R-:W-:Y:S01]  /*5e50*/  HMMA.16816.F32.BF16 R20, R8, R6, R20 ;  /* 0x000000060814723c */ /* 0x000fe20000041814 */
[----:B------:R-:W1:Y:S07]  /*5e60*/  LDSM.16.M88.4 R4, [R177] ;  /* 0x00000000b104783b */ /* 0x000e6e0000000200 */
[C---:B------:R-:W-:Y:S08]  /*5e70*/  HMMA.16816.F32.BF16 R16, R144.reuse, R136, R16 ;  /* 0x000000889010723c */ /* 0x040ff00000041810 */
[C---:B------:R-:W-:Y:S01]  /*5e80*/  HMMA.16816.F32.BF16 R12, R144.reuse, R138, R12 ;  /* 0x0000008a900c723c */ /* 0x040fe2000004180c */
[----:B------:R-:W-:Y:S07]  /*5e90*/  LDSM.16.M88.4 R136, [R178] ;  /* 0x00000000b288783b */ /* 0x000fee0000000200 */
[C---:B------:R-:W-:Y:S08]  /*5ea0*/  HMMA.16816.F32.BF16 R152, R144.reuse, R28, R152 ;  /* 0x0000001c9098723c */ /* 0x040ff00000041898 */
[----:B------:R-:W-:Y:S01]  /*5eb0*/  HMMA.16816.F32.BF16 R164, R144, R30, R164 ;  /* 0x0000001e90a4723c */ /* 0x000fe200000418a4 */
[----:B------:R-:W2:Y:S04]  /*5ec0*/  LDSM.16.M88.4 R28, [R179] ;  /* 0x00000000b31c783b */ /* 0x000ea80000000200 */
[----:B------:R-:W5:Y:S03]  /*5ed0*/  LDSM.16.M88.4 R144, [R176] ;  /* 0x00000000b090783b */ /* 0x000f660000000200 */
[C---:B----4-:R-:W-:Y:S08]  /*5ee0*/  HMMA.16816.F32.BF16 R160, R8.reuse, R168, R160 ;  /* 0x000000a808a0723c */ /* 0x050ff000000418a0 */
[C---:B------:R-:W-:Y:S08]  /*5ef0*/  HMMA.16816.F32.BF16 R156, R8.reuse, R170, R156 ;  /* 0x000000aa089c723c */ /* 0x040ff0000004189c */
[C---:B---3--:R-:W-:Y:S08]  /*5f00*/  HMMA.16816.F32.BF16 R16, R8.reuse, R148, R16 ;  /* 0x000000940810723c */ /* 0x048ff00000041810 */
[C---:B------:R-:W-:Y:S01]  /*5f10*/  HMMA.16816.F32.BF16 R12, R8.reuse, R150, R12 ;  /* 0x00000096080c723c */ /* 0x040fe2000004180c */
[----:B------:R-:W-:Y:S07]  /*5f20*/  LDSM.16.M88.4 R148, [R191+0xa000] ;  /* 0x00a00000bf94783b */ /* 0x000fee0000000200 */
[C---:B------:R-:W-:Y:S01]  /*5f30*/  HMMA.16816.F32.BF16 R168, R8.reuse, R140, R152 ;  /* 0x0000008c08a8723c */ /* 0x040fe20000041898 */
[----:B------:R-:W3:Y:S07]  /*5f40*/  LDSM.16.M88.4 R152, [R194+0x4000] ;  /* 0x00400000c298783b */ /* 0x000eee0000000200 */
[----:B------:R-:W-:Y:S01]  /*5f50*/  HMMA.16816.F32.BF16 R164, R8, R142, R164 ;  /* 0x0000008e08a4723c */ /* 0x000fe200000418a4 */
[----:B------:R-:W-:Y:S04]  /*5f60*/  LDSM.16.M88.4 R8, [R191+0xa800] ;  /* 0x00a80000bf08783b */ /* 0x000fe80000000200 */
[----:B------:R-:W-:Y:S03]  /*5f70*/  LDSM.16.M88.4 R140, [R184+0x4800] ;  /* 0x00480000b88c783b */ /* 0x000fe60000000200 */
[C---:B-1----:R-:W-:Y:S08]  /*5f80*/  HMMA.16816.F32.BF16 R160, R32.reuse, R4, R160 ;  /* 0x0000000420a0723c */ /* 0x042ff000000418a0 */
[C---:B------:R-:W-:Y:S01]  /*5f90*/  HMMA.16816.F32.BF16 R156, R32.reuse, R6, R156 ;  /* 0x00000006209c723c */ /* 0x040fe2000004189c */
[----:B------:R-:W1:Y:S07]  /*5fa0*/  LDSM.16.M88.4 R4, [R191+0xb000] ;  /* 0x00b00000bf04783b */ /* 0x000e6e0000000200 */
[C---:B--2---:R-:W-:Y:S08]  /*5fb0*/  HMMA.16816.F32.BF16 R24, R32.reuse, R28, R24 ;  /* 0x0000001c2018723c */ /* 0x044ff00000041818 */
[C---:B------:R-:W-:Y:S08]  /*5fc0*/  HMMA.16816.F32.BF16 R16, R32.reuse, R136, R16 ;  /* 0x000000882010723c */ /* 0x040ff00000041810 */
[C---:B------:R-:W-:Y:S01]  /*5fd0*/  HMMA.16816.F32.BF16 R12, R32.reuse, R138, R12 ;  /* 0x0000008a200c723c */ /* 0x040fe2000004180c */
[----:B------:R-:W2:Y:S07]  /*5fe0*/  LDSM.16.M88.4 R136, [R191+0xb800] ;  /* 0x00b80000bf88783b */ /* 0x000eae0000000200 */
[C---:B------:R-:W-:Y:S01]  /*5ff0*/  HMMA.16816.F32.BF16 R20, R32.reuse, R30, R20 ;  /* 0x0000001e2014723c */ /* 0x040fe20000041814 */
[----:B------:R-:W-:Y:S07]  /*6000*/  LDSM.16.M88.4 R28, [R184+0x4000] ;  /* 0x00400000b81c783b */ /* 0x000fee0000000200 */
[C---:B-----5:R-:W-:Y:S08]  /*6010*/  HMMA.16816.F32.BF16 R168, R32.reuse, R144, R168 ;  /* 0x0000009020a8723c */ /* 0x060ff000000418a8 */
[----:B------:R-:W-:Y:S01]  /*6020*/  HMMA.16816.F32.BF16 R164, R32, R146, R164 ;  /* 0x0000009220a4723c */ /* 0x000fe200000418a4 */
[----:B------:R-:W4:Y:S04]  /*6030*/  LDSM.16.M88.4 R32, [R193+0x4000] ;  /* 0x00400000c120783b */ /* 0x000f280000000200 */
[----:B------:R-:W5:Y:S03]  /*6040*/  LDSM.16.M88.4 R144, [R184+0x5000] ;  /* 0x00500000b890783b */ /* 0x000f660000000200 */
[C---:B---3--:R-:W-:Y:S08]  /*6050*/  HMMA.16816.F32.BF16 R24, R152.reuse, R148, R24 ;  /* 0x000000949818723c */ /* 0x048ff00000041818 */
[C---:B-1----:R-:W-:Y:S08]  /*6060*/  HMMA.16816.F32.BF16 R160, R152.reuse, R4, R160 ;  /* 0x0000000498a0723c */ /* 0x042ff000000418a0 */
[----:B------:R-:W-:Y:S01]  /*6070*/  HMMA.16816.F32.BF16 R156, R152, R6, R156 ;  /* 0x00000006989c723c */ /* 0x000fe2000004189c */
[----:B------:R-:W1:Y:S01]  /*6080*/  LDSM.16.M88.4 R4, [R184+0x5800] ;  /* 0x00580000b804783b */ /* 0x000e620000000200 */
[----:B------:R-:W-:-:S06]  /*6090*/  DEPBAR.LE SB0, 0x0 ;  /* 0x000080000000791a */ /* 0x000fcc0000000000 */
[C---:B------:R-:W-:Y:S08]  /*60a0*/  HMMA.16816.F32.BF16 R20, R152.reuse, R150, R20 ;  /* 0x000000969814723c */ /* 0x040ff00000041814 */
[C---:B------:R-:W-:Y:S07]  /*60b0*/  HMMA.16816.F32.BF16 R16, R152.reuse, R8, R16 ;  /* 0x000000089810723c */ /* 0x040fee0000041810 */
[C---:B------:R-:W-:Y:S01]  /*60c0*/  IADD3 R8, R212.reuse, 0x9, RZ ;  /* 0x00000009d4087810 */ /* 0x040fe20007ffe0ff */
[----:B------:R-:W-:Y:S01]  /*60d0*/  HMMA.16816.F32.BF16 R12, R152, R10, R12 ;  /* 0x0000000a980c723c */ /* 0x000fe2000004180c */
[----:B------:R-:W-:-:S02]  /*60e0*/  IADD3 R9, R212, 0x10, RZ ;  /* 0x00000010d4097810 */ /* 0x000fc40007ffe0ff */
[----:B------:R-:W-:-:S04]  /*60f0*/  ISETP.GE.AND P4, PT, R8, R206, PT ;  /* 0x000000ce0800720c */ /* 0x000fc80003f86270 */
[C---:B------:R-:W-:Y:S01]  /*6100*/  IADD3 R11, R212.reuse, 0x11, RZ ;  /* 0x00000011d40b7810 */ /* 0x040fe20007ffe0ff */
[----:B--2---:R-:W-:Y:S07]  /*6110*/  HMMA.16816.F32.BF16 R168, R152, R136, R168 ;  /* 0x0000008898a8723c */ /* 0x004fee00000418a8 */
[C---:B------:R-:W-:Y:S01]  /*6120*/  IADD3 R136, R212.reuse, 0x19, RZ ;  /* 0x00000019d4887810 */ /* 0x040fe20007ffe0ff */
[----:B----4-:R-:W-:Y:S01]  /*6130*/  HMMA.16816.F32.BF16 R24, R32, R28, R24 ;  /* 0x0000001c2018723c */ /* 0x010fe20000041818 */
[----:B------:R-:W-:-:S06]  /*6140*/  IADD3 R137, R212, 0x30, RZ ;  /* 0x00000030d4897810 */ /* 0x000fcc0007ffe0ff */
[C---:B------:R-:W-:Y:S01]  /*6150*/  IADD3 R29, R212.reuse, 0x38, RZ ;  /* 0x00000038d41d7810 */ /* 0x040fe20007ffe0ff */
[C---:B------:R-:W-:Y:S07]  /*6160*/  HMMA.16816.F32.BF16 R20, R32.reuse, R30, R20 ;  /* 0x0000001e2014723c */ /* 0x040fee0000041814 */
[----:B------:R-:W-:Y:S01]  /*6170*/  IADD3 R31, R212, 0x31, RZ ;  /* 0x00000031d41f7810 */ /* 0x000fe20007ffe0ff */
[C---:B------:R-:W-:Y:S08]  /*6180*/  HMMA.16816.F32.BF16 R16, R32.reuse, R140, R16 ;  /* 0x0000008c2010723c */ /* 0x040ff00000041810 */
[----:B------:R-:W-:Y:S01]  /*6190*/  HMMA.16816.F32.BF16 R12, R32, R142, R12 ;  /* 0x0000008e200c723c */ /* 0x000fe2000004180c */
[----:B------:R-:W-:-:S02]  /*61a0*/  FSEL R28, R25, -INF , !P5 ;  /* 0xff800000191c7808 */ /* 0x000fc40006800000 */
[-C--:B------:R-:W-:Y:S02]  /*61b0*/  ISETP.GE.AND P5, PT, R212, R203.reuse, PT ;  /* 0x000000cbd400720c */ /* 0x080fe40003fa6270 */
[----:B------:R-:W-:Y:S02]  /*61c0*/  FSEL R0, R24, -INF , !P0 ;  /* 0xff80000018007808 */ /* 0x000fe40004000000 */
[----:B------:R-:W-:Y:S01]  /*61d0*/  ISETP.GE.AND P0, PT, R8, R203, PT ;  /* 0x000000cb0800720c */ /* 0x000fe20003f06270 */
[----:B-----5:R-:W-:Y:S01]  /*61e0*/  HMMA.16816.F32.BF16 R160, R32, R144, R160 ;  /* 0x0000009020a0723c */ /* 0x020fe200000418a0 */
[----:B------:R-:W-:Y:S02]  /*61f0*/  FSEL R10, R20, -INF , !P3 ;  /* 0xff800000140a7808 */ /* 0x000fe40005800000 */
[----:B------:R-:W-:Y:S01]  /*6200*/  FSEL R8, R26, -INF , !P5 ;  /* 0xff8000001a087808 */ /* 0x000fe20006800000 */
[----:B------:R-:W-:Y:S01]  /*6210*/  BAR.SYNC.DEFER_BLOCKING 0x0 ;  /* 0x0000000000007b1d */ /* 0x000fe20000010000 */
[----:B------:R-:W-:-:S02]  /*6220*/  ISETP.GE.AND P3, PT, R9, R206, PT ;  /* 0x000000ce0900720c */ /* 0x000fc40003f66270 */
[-C--:B------:R-:W-:Y:S01]  /*6230*/  ISETP.GE.AND P5, PT, R9, R203.reuse, PT ;  /* 0x000000cb0900720c */ /* 0x080fe20003fa6270 */
[C---:B------:R-:W-:Y:S01]  /*6240*/  HMMA.16816.F32.BF16 R156, R32.reuse, R146, R156 ;  /* 0x00000092209c723c */ /* 0x040fe2000004189c */
[----:B------:R-:W-:Y:S02]  /*6250*/  FSEL R9, R27, -INF , !P2 ;  /* 0xff8000001b097808 */ /* 0x000fe40005000000 */
[----:B------:R-:W-:Y:S02]  /*6260*/  FSEL R30, R21, -INF , !P4 ;  /* 0xff800000151e7808 */ /* 0x000fe40006000000 */
[C---:B------:R-:W-:Y:S02]  /*6270*/  ISETP.GE.AND P4, PT, R11.reuse, R206, PT ;  /* 0x000000ce0b00720c */ /* 0x040fe40003f86270 */
[----:B------:R-:W-:Y:S01]  /*6280*/  ISETP.GE.AND P2, PT, R11, R203, PT ;  /* 0x000000cb0b00720c */ /* 0x000fe20003f46270 */
[----:B-1----:R-:W-:Y:S01]  /*6290*/  HMMA.16816.F32.BF16 R168, R32, R4, R168 ;  /* 0x0000000420a8723c */ /* 0x002fe200000418a8 */
[----:B------:R-:W-:-:S02]  /*62a0*/  FSEL R11, R22, -INF , !P1 ;  /* 0xff800000160b7808 */ /* 0x000fc40004800000 */
[----:B------:R-:W-:Y:S02]  /*62b0*/  IADD3 R27, R212, 0x20, RZ ;  /* 0x00000020d41b7810 */ /* 0x000fe40007ffe0ff */
[----:B------:R-:W-:Y:S02]  /*62c0*/  FSEL R26, R16, -INF , !P3 ;  /* 0xff800000101a7808 */ /* 0x000fe40005800000 */
[----:B------:R-:W-:Y:S01]  /*62d0*/  FSEL R5, R23, -INF , !P0 ;  /* 0xff80000017057808 */ /* 0x000fe20004000000 */
[----:B------:R-:W-:Y:S01]  /*62e0*/  HMMA.16816.F32.BF16 R164, R152, R138, R164 ;  /* 0x0000008a98a4723c */ /* 0x000fe200000418a4 */
[-C--:B------:R-:W-:Y:S02]  /*62f0*/  ISETP.GE.AND P0, PT, R136, R206.reuse, PT ;  /* 0x000000ce8800720c */ /* 0x080fe40003f06270 */
[----:B------:R-:W-:Y:S02]  /*6300*/  ISETP.GE.AND P3, PT, R27, R206, PT ;  /* 0x000000ce1b00720c */ /* 0x000fe40003f66270 */
[----:B------:R-:W-:-:S02]  /*6310*/  FSEL R20, R13, -INF , !P0 ;  /* 0xff8000000d147808 */ /* 0x000fc40004000000 */
[C---:B------:R-:W-:Y:S02]  /*6320*/  IADD3 R138, R212.reuse, 0x18, RZ ;  /* 0x00000018d48a7810 */ /* 0x040fe40007ffe0ff */
[----:B------:R-:W-:Y:S02]  /*6330*/  IADD3 R139, R212, 0x29, RZ ;  /* 0x00000029d48b7810 */ /* 0x000fe40007ffe0ff */
[-C--:B------:R-:W-:Y:S02]  /*6340*/  ISETP.GE.AND P1, PT, R138, R206.reuse, PT ;  /* 0x000000ce8a00720c */ /* 0x080fe40003f26270 */
[----:B------:R-:W-:Y:S02]  /*6350*/  IADD3 R25, R212, 0x21, RZ ;  /* 0x00000021d4197810 */ /* 0x000fe40007ffe0ff */
[----:B------:R-:W-:Y:S02]  /*6360*/  FSEL R22, R12, -INF , !P1 ;  /* 0xff8000000c167808 */ /* 0x000fe40004800000 */
[----:B------:R-:W-:-:S02]  /*6370*/  ISETP.GE.AND P1, PT, R139, R206, PT ;  /* 0x000000ce8b00720c */ /* 0x000fc40003f26270 */
[C---:B------:R-:W-:Y:S02]  /*6380*/  IADD3 R21, R212.reuse, 0x28, RZ ;  /* 0x00000028d4157810 */ /* 0x040fe40007ffe0ff */
[----:B------:R-:W-:Y:S02]  /*6390*/  IADD3 R4, R212, 0x39, RZ ;  /* 0x00000039d4047810 */ /* 0x000fe40007ffe0ff */
[-C--:B------:R-:W-:Y:S01]  /*63a0*/  ISETP.GE.AND P0, PT, R137, R206.reuse, PT ;  /* 0x000000ce8900720c */ /* 0x080fe20003f06270 */
[----:B------:R-:W-:Y:S01]  /*63b0*/  HMMA.16816.F32.BF16 R164, R32, R6, R164 ;  /* 0x0000000620a4723c */ /* 0x000fe200000418a4 */
[----:B------:R-:W-:Y:S02]  /*63c0*/  FSEL R212, R160, -INF , !P3 ;  /* 0xff800000a0d47808 */ /* 0x000fe40005800000 */
[----:B------:R-:W-:Y:S02]  /*63d0*/  ISETP.GE.AND P3, PT, R31, R206, PT ;  /* 0x000000ce1f00720c */ /* 0x000fe40003f66270 */
[----:B------:R-:W-:-:S02]  /*63e0*/  FSEL R172, R157, -INF , !P1 ;  /* 0xff8000009dac7808 */ /* 0x000fc40004800000 */
[-C--:B------:R-:W-:Y:S02]  /*63f0*/  ISETP.GE.AND P1, PT, R138, R203.reuse, PT ;  /* 0x000000cb8a00720c */ /* 0x080fe40003f26270 */
[----:B------:R-:W-:Y:S02]  /*6400*/  FSEL R138, R168, -INF , !P0 ;  /* 0xff800000a88a7808 */ /* 0x000fe40004000000 */
[-C--:B------:R-:W-:Y:S02]  /*6410*/  ISETP.GE.AND P0, PT, R136, R203.reuse, PT ;  /* 0x000000cb8800720c */ /* 0x080fe40003f06270 */
[----:B------:R-:W-:Y:S02]  /*6420*/  FSEL R136, R169, -INF , !P3 ;  /* 0xff800000a9887808 */ /* 0x000fe40005800000 */
[----:B------:R-:W-:Y:S02]  /*6430*/  ISETP.GE.AND P3, PT, R27, R203, PT ;  /* 0x000000cb1b00720c */ /* 0x000fe40003f66270 */
[----:B------:R-:W-:-:S02]  /*6440*/  FSEL R23, R18, -INF , !P5 ;  /* 0xff80000012177808 */ /* 0x000fc40006800000 */
[----:B------:R-:W-:Y:S02]  /*6450*/  FSEL R215, R162, -INF , !P3 ;  /* 0xff800000a2d77808 */ /* 0x000fe40005800000 */
[----:B------:R-:W-:Y:S02]  /*6460*/  ISETP.GE.AND P3, PT, R137, R203, PT ;  /* 0x000000cb8900720c */ /* 0x000fe40003f66270 */
[----:B------:R-:W-:Y:S02]  /*6470*/  FSEL R27, R19, -INF , !P2 ;  /* 0xff800000131b7808 */ /* 0x000fe40005000000 */
[----:B------:R-:W-:Y:S02]  /*6480*/  FSEL R153, R170, -INF , !P3 ;  /* 0xff800000aa997808 */ /* 0x000fe40005800000 */
[----:B------:R-:W-:Y:S02]  /*6490*/  ISETP.GT.AND P3, PT, R205, R200, PT ;  /* 0x000000c8cd00720c */ /* 0x000fe40003f64270 */
[----:B------:R-:W-:-:S02]  /*64a0*/  ISETP.GE.AND P5, PT, R25, R206, PT ;  /* 0x000000ce1900720c */ /* 0x000fc40003fa6270 */
[-C--:B------:R-:W-:Y:S02]  /*64b0*/  ISETP.GE.AND P2, PT, R25, R203.reuse, PT ;  /* 0x000000cb1900720c */ /* 0x080fe40003f46270 */
[----:B------:R-:W-:Y:S02]  /*64c0*/  FSEL R24, R17, -INF , !P4 ;  /* 0xff80000011187808 */ /* 0x000fe40006000000 */
[----:B------:R-:W-:Y:S02]  /*64d0*/  FSEL R25, R14, -INF , !P1 ;  /* 0xff8000000e197808 */ /* 0x000fe40004800000 */
[C---:B------:R-:W-:Y:S02]  /*64e0*/  ISETP.GE.AND P4, PT, R21.reuse, R206, PT ;  /* 0x000000ce1500720c */ /* 0x040fe40003f86270 */
[----:B------:R-:W-:Y:S02]  /*64f0*/  ISETP.GE.AND P1, PT, R21, R203, PT ;  /* 0x000000cb1500720c */ /* 0x000fe40003f26270 */
[----:B------:R-:W-:-:S02]  /*6500*/  FSEL R21, R15, -INF , !P0 ;  /* 0xff8000000f157808 */ /* 0x000fc40004000000 */
[----:B------:R-:W-:Y:S02]  /*6510*/  ISETP.GE.AND P0, PT, R139, R203, PT ;  /* 0x000000cb8b00720c */ /* 0x000fe40003f06270 */
[----:B------:R-:W-:Y:S02]  /*6520*/  FSEL R214, R161, -INF , !P5 ;  /* 0xff800000a1d67808 */ /* 0x000fe40006800000 */
[----:B------:R-:W-:Y:S02]  /*6530*/  FSEL R174, R156, -INF , !P4 ;  /* 0xff8000009cae7808 */ /* 0x000fe40006000000 */
[----:B------:R-:W-:Y:S02]  /*6540*/  FSEL R175, R163, -INF , !P2 ;  /* 0xff800000a3af7808 */ /* 0x000fe40005000000 */
[----:B------:R-:W-:Y:S02]  /*6550*/  FSEL R173, R158, -INF , !P1 ;  /* 0xff8000009ead7808 */ /* 0x000fe40004800000 */
[----:B------:R-:W-:-:S02]  /*6560*/  FSEL R169, R159, -INF , !P0 ;  /* 0xff8000009fa97808 */ /* 0x000fc40004000000 */
[-C--:B------:R-:W-:Y:S02]  /*6570*/  ISETP.GE.AND P5, PT, R29, R206.reuse, PT ;  /* 0x000000ce1d00720c */ /* 0x080fe40003fa6270 */
[C---:B------:R-:W-:Y:S02]  /*6580*/  ISETP.GE.AND P4, PT, R4.reuse, R206, PT ;  /* 0x000000ce0400720c */ /* 0x040fe40003f86270 */
[-C--:B------:R-:W-:Y:S02]  /*6590*/  ISETP.GE.AND P2, PT, R31, R203.reuse, PT ;  /* 0x000000cb1f00720c */ /* 0x080fe40003f46270 */
[-C--:B------:R-:W-:Y:S02]  /*65a0*/  ISETP.GE.AND P1, PT, R29, R203.reuse, PT ;  /* 0x000000cb1d00720c */ /* 0x080fe40003f26270 */
[----:B------:R-:W-:Y:S02]  /*65b0*/  ISETP.GE.AND P0, PT, R4, R203, PT ;  /* 0x000000cb0400720c */ /* 0x000fe40003f06270 */
[----:B------:R-:W-:-:S02]  /*65c0*/  FSEL R139, R171, -INF , !P2 ;  /* 0xff800000ab8b7808 */ /* 0x000fc40005000000 */
        /* <DEDUP_REMOVED lines=37> */
[----:B------:R-:W-:-:S05]  /*6820*/  ISETP.NE.AND P1, PT, RZ, c[0x0][0x2d0], PT ;  /* 0x0000b400ff007a0c */ /* 0x000fca0003f25270 */
        /* <DEDUP_REMOVED lines=25> */
.L_x_3263:
[----:B------:R-:W-:-:S04]  /*69c0*/  LEA R12, -R2, RZ, 0x6 ;  /* 0x000000ff020c7211 */ /* 0x000fc800078e31ff */
[----:B------:R-:W-:Y:S02]  /*69d0*/  SHF.R.S32.HI R4, RZ, 0x1f, R12 ;  /* 0x0000001fff047819 */ /* 0x000fe4000001140c */
.L_x_3264:
        /* <DEDUP_REMOVED lines=28> */
.L_x_3262:
        /* <DEDUP_REMOVED lines=36> */
[----:B-1----:R-:W-:-:S03]  /*6de0*/  FMNMX.FTZ R4, R13, R4, !PT ;  /* 0x000000040d047209 */ /* 0x002fc60007810000 */
[----:B------:R-:W-:Y:S01]  /*6df0*/  LDSM.16.MT88.4 R12, [R190+0xc000] ;  /* 0x00c00000be0c783b */ /* 0x000fe20000004200 */
        /* <DEDUP_REMOVED lines=19> */
[----:B------:R-:W-:Y:S01]  /*6f30*/  FFMA.FTZ R142, R30, c[0x0][0x23c], -R157 ;  /* 0x00008f001e8e7a23 */ /* 0x000fe2000001089d */
[----:B------:R-:W-:Y:S01]  /*6f40*/  MUFU.EX2 R145, R145 ;  /* 0x0000009100917308 */ /* 0x000fe20000000800 */
[--C-:B------:R-:W-:Y:S01]  /*6f50*/  FFMA.FTZ R141, R8, c[0x0][0x23c], -R152.reuse ;  /* 0x00008f00088d7a23 */ /* 0x100fe20000010898 */
[----:B------:R-:W-:Y:S01]  /*6f60*/  LDSM.16.MT88.4 R28, [R188+0xc800] ;  /* 0x00c80000bc1c783b */ /* 0x000fe20000004200 */
[--C-:B------:R-:W-:Y:S02]  /*6f70*/  FFMA.FTZ R140, R9, c[0x0][0x23c], -R152.reuse ;  /* 0x00008f00098c7a23 */ /* 0x100fe40000010898 */
[----:B------:R-:W-:-:S02]  /*6f80*/  FFMA.FTZ R0, R11, c[0x0][0x23c], -R152 ;  /* 0x00008f000b007a23 */ /* 0x000fc40000010898 */
[----:B------:R-:W-:Y:S01]  /*6f90*/  FFMA.FTZ R149, R5, c[0x0][0x23c], -R152 ;  /* 0x00008f0005957a23 */ /* 0x000fe20000010898 */
[----:B------:R-:W1:Y:S01]  /*6fa0*/  MUFU.EX2 R144, R144 ;  /* 0x0000009000907308 */ /* 0x000e620000000800 */
[----:B------:R-:W-:Y:S01]  /*6fb0*/  FMUL.FTZ R150, R4, c[0x0][0x23c] ;  /* 0x00008f0004967a20 */ /* 0x000fe20000410000 */
[----:B------:R-:W2:Y:S01]  /*6fc0*/  LDSM.16.MT88.4 R8, [R189+0xc000] ;  /* 0x00c00000bd08783b */ /* 0x000ea20000004200 */
        /* <DEDUP_REMOVED lines=9> */
[----:B-1----:R-:W-:Y:S01]  /*7060*/  F2FP.BF16.PACK_AB R4, R144, R145 ;  /* 0x000000919004723e */ /* 0x002fe200000010ff */
[--C-:B------:R-:W-:Y:S02]  /*7070*/  FFMA.FTZ R161, R25, c[0x0][0x23c], -R152.reuse ;  /* 0x00008f0019a17a23 */ /* 0x100fe40000010898 */
[----:B------:R-:W-:Y:S01]  /*7080*/  FFMA.FTZ R162, R21, c[0x0][0x23c], -R152 ;  /* 0x00008f0015a27a23 */ /* 0x000fe20000010898 */
[----:B------:R-:W-:Y:S01]  /*7090*/  LDSM.16.MT88.4 R24, [R192+0xe800] ;  /* 0x00e80000c018783b */ /* 0x000fe20000004200 */
[----:B------:R-:W-:-:S02]  /*70a0*/  FFMA.FTZ R164, R212, c[0x0][0x23c], -R157 ;  /* 0x00008f00d4a47a23 */ /* 0x000fc4000001089d */
[----:B------:R-:W-:Y:S01]  /*70b0*/  MUFU.EX2 R141, R141 ;  /* 0x0000008d008d7308 */ /* 0x000fe20000000800 */
[----:B------:R-:W-:Y:S01]  /*70c0*/  LDSM.16.MT88.4 R20, [R190+0xe800] ;  /* 0x00e80000be14783b */ /* 0x000fe20000004200 */
[--C-:B------:R-:W-:Y:S02]  /*70d0*/  FFMA.FTZ R167, R214, c[0x0][0x23c], -R157.reuse ;  /* 0x00008f00d6a77a23 */ /* 0x100fe4000001089d */
[--C-:B------:R-:W-:Y:S02]  /*70e0*/  FFMA.FTZ R165, R174, c[0x0][0x23c], -R157.reuse ;  /* 0x00008f00aea57a23 */ /* 0x100fe4000001089d */
[----:B------:R-:W-:Y:S02]  /*70f0*/  FFMA.FTZ R166, R172, c[0x0][0x23c], -R157 ;  /* 0x00008f00aca67a23 */ /* 0x000fe4000001089d */
[----:B------:R-:W1:Y:S01]  /*7100*/  MUFU.EX2 R140, R140 ;  /* 0x0000008c008c7308 */ /* 0x000e620000000800 */
[----:B---3--:R-:W-:Y:S01]  /*7110*/  F2FP.BF16.PACK_AB R6, R142, R143 ;  /* 0x0000008f8e06723e */ /* 0x008fe200000010ff */
[----:B------:R-:W-:-:S02]  /*7120*/  FFMA.FTZ R168, R215, c[0x0][0x23c], -R152 ;  /* 0x00008f00d7a87a23 */ /* 0x000fc40000010898 */
[--C-:B------:R-:W-:Y:S02]  /*7130*/  FFMA.FTZ R171, R175, c[0x0][0x23c], -R152.reuse ;  /* 0x00008f00afab7a23 */ /* 0x100fe40000010898 */
[--C-:B------:R-:W-:Y:S02]  /*7140*/  FFMA.FTZ R170, R173, c[0x0][0x23c], -R152.reuse ;  /* 0x00008f00adaa7a23 */ /* 0x100fe40000010898 */
[----:B------:R-:W-:Y:S01]  /*7150*/  MUFU.EX2 R0, R0 ;  /* 0x0000000000007308 */ /* 0x000fe20000000800 */
[----:B------:R-:W-:Y:S02]  /*7160*/  FFMA.FTZ R169, R169, c[0x0][0x23c], -R152 ;  /* 0x00008f00a9a97a23 */ /* 0x000fe40000010898 */
[--C-:B------:R-:W-:Y:S02]  /*7170*/  FFMA.FTZ R172, R138, c[0x0][0x23c], -R157.reuse ;  /* 0x00008f008aac7a23 */ /* 0x100fe4000001089d */
[--C-:B------:R-:W-:Y:S02]  /*7180*/  FFMA.FTZ R173, R136, c[0x0][0x23c], -R157.reuse ;  /* 0x00008f0088ad7a23 */ /* 0x100fe4000001089d */
[--C-:B------:R-:W-:Y:S01]  /*7190*/  FFMA.FTZ R155, R155, c[0x0][0x23c], -R157.reuse ;  /* 0x00008f009b9b7a23 */ /* 0x100fe2000001089d */
[----:B------:R-:W3:Y:S01]  /*71a0*/  MUFU.EX2 R149, R149 ;  /* 0x0000009500957308 */ /* 0x000ee20000000800 */
[----:B-1----:R-:W-:Y:S01]  /*71b0*/  F2FP.BF16.PACK_AB R5, R140, R141 ;  /* 0x0000008d8c05723e */ /* 0x002fe200000010ff */
[----:B------:R-:W-:-:S02]  /*71c0*/  FFMA.FTZ R154, R154, c[0x0][0x23c], -R157 ;  /* 0x00008f009a9a7a23 */ /* 0x000fc4000001089d */
[--C-:B------:R-:W-:Y:S02]  /*71d0*/  FFMA.FTZ R153, R153, c[0x0][0x23c], -R152.reuse ;  /* 0x00008f0099997a23 */ /* 0x100fe40000010898 */
[--C-:B------:R-:W-:Y:S02]  /*71e0*/  FFMA.FTZ R174, R139, c[0x0][0x23c], -R152.reuse ;  /* 0x00008f008bae7a23 */ /* 0x100fe40000010898 */
[----:B------:R-:W1:Y:S01]  /*71f0*/  MUFU.EX2 R150, R150 ;  /* 0x0000009600967308 */ /* 0x000e620000000800 */
[--C-:B------:R-:W-:Y:S02]  /*7200*/  FFMA.FTZ R157, R137, c[0x0][0x23c], -R152.reuse ;  /* 0x00008f00899d7a23 */ /* 0x100fe40000010898 */
[----:B------:R-:W-:Y:S01]  /*7210*/  FFMA.FTZ R152, R151, c[0x0][0x23c], -R152 ;  /* 0x00008f0097987a23 */ /* 0x000fe20000010898 */
[----:B------:R-:W-:Y:S04]  /*7220*/  LDSM.16.MT88.4 R136, [R190+0xd800] ;  /* 0x00d80000be88783b */ /* 0x000fe80000004200 */
[----:B------:R-:W4:Y:S01]  /*7230*/  MUFU.EX2 R148, R148 ;  /* 0x0000009400947308 */ /* 0x000f220000000800 */
[----:B---3--:R-:W-:Y:S01]  /*7240*/  F2FP.BF16.PACK_AB R7, R149, R0 ;  /* 0x000000009507723e */ /* 0x008fe200000010ff */
        /* <DEDUP_REMOVED lines=18> */
[----:B------:R-:W3:Y:S01]  /*7370*/  LDSM.16.MT88.4 R12, [R192+0xe000] ;  /* 0x00e00000c00c783b */ /* 0x000ee20000004200 */
        /* <DEDUP_REMOVED lines=28> */
[----:B------:R-:W1:Y:S01]  /*7540*/  MUFU.EX2 R162, R162 ;  /* 0x000000a200a27308 */ /* 0x000e620000000800 */
[----:B------:R-:W-:Y:S02]  /*7550*/  FMUL.FTZ R71, R71, R148 ;  /* 0x0000009447477220 */ /* 0x000fe40000410000 */
[C---:B---3--:R-:W-:Y:S01]  /*7560*/  HMMA.16816.F32.BF16 R64, R4.reuse, R12, R64 ;  /* 0x0000000c0440723c */ /* 0x048fe20000041840 */
[-C--:B------:R-:W-:Y:S02]  /*7570*/  FMUL.FTZ R56, R56, R150.reuse ;  /* 0x0000009638387220 */ /* 0x080fe40000410000 */
[----:B------:R-:W-:Y:S02]  /*7580*/  FMUL.FTZ R57, R57, R150 ;  /* 0x0000009639397220 */ /* 0x000fe40000410000 */
[-C--:B------:R-:W-:Y:S01]  /*7590*/  FMUL.FTZ R58, R58, R148.reuse ;  /* 0x000000943a3a7220 */ /* 0x080fe20000410000 */
[----:B------:R-:W-:Y:S01]  /*75a0*/  MUFU.EX2 R164, R164 ;  /* 0x000000a400a47308 */ /* 0x000fe20000000800 */
[----:B------:R-:W-:Y:S01]  /*75b0*/  FMUL.FTZ R59, R59, R148 ;  /* 0x000000943b3b7220 */ /* 0x000fe20000410000 */
[----:B------:R-:W-:Y:S01]  /*75c0*/  HMMA.16816.F32.BF16 R68, R4, R14, R68 ;  /* 0x0000000e0444723c */ /* 0x000fe20000041844 */
[----:B------:R-:W3:Y:S01]  /*75d0*/  LDSM.16.MT88.4 R12, [R188+0xe000] ;  /* 0x00e00000bc0c783b */ /* 0x000ee20000004200 */
        /* <DEDUP_REMOVED lines=29> */
[----:B------:R-:W1:Y:S01]  /*77b0*/  MUFU.EX2 R171, R171 ;  /* 0x000000ab00ab7308 */ /* 0x000e620000000800 */
[----:B------:R-:W-:-:S02]  /*77c0*/  FMUL.FTZ R95, R95, R148 ;  /* 0x000000945f5f7220 */ /* 0x000fc40000410000 */
        /* <DEDUP_REMOVED lines=72> */
[C---:B-1----:R-:W-:Y:S01]  /*7c50*/  F2FP.BF16.PACK_AB R4, R156.reuse, R3 ;  /* 0x000000039c04723e */ /* 0x042fe200000010ff */
[----:B------:R-:W-:Y:S01]  /*7c60*/  FADD.FTZ R3, R3, R142 ;  /* 0x0000008e03037221 */ /* 0x000fe20000010000 */
[----:B-----5:R-:W-:Y:S02]  /*7c70*/  F2FP.BF16.PACK_AB R5, R163, R160 ;  /* 0x000000a0a305723e */ /* 0x020fe400000010ff */
[----:B------:R-:W-:Y:S01]  /*7c80*/  F2FP.BF16.PACK_AB R6, R159, R158 ;  /* 0x0000009e9f06723e */ /* 0x000fe200000010ff */
[----:B------:R-:W-:Y:S01]  /*7c90*/  FADD.FTZ R3, R156, R3 ;  /* 0x000000039c037221 */ /* 0x000fe20000010000 */
[----:B------:R-:W-:-:S03]  /*7ca0*/  F2FP.BF16.PACK_AB R7, R162, R161 ;  /* 0x000000a1a207723e */ /* 0x000fc600000010ff */
[----:B------:R-:W-:-:S04]  /*7cb0*/  FADD.FTZ R158, R158, R3 ;  /* 0x000000039e9e7221 */ /* 0x000fc80000010000 */
[----:B---3--:R-:W-:Y:S01]  /*7cc0*/  HMMA.16816.F32.BF16 R128, R4, R12, R128 ;  /* 0x0000000c0480723c */ /* 0x008fe20000041880 */
        /* <DEDUP_REMOVED lines=92> */
[C---:B------:R-:W-:Y:S01]  /*8290*/  HMMA.16816.F32.BF16 R68, R4.reuse, R26, R68 ;  /* 0x0000001a0444723c */ /* 0x040fe20000041844 */
[----:B------:R-:W3:Y:S01]  /*82a0*/  LDSM.16.MT88.4 R24, [R189+0x11800] ;  /* 0x01180000bd18783b */ /* 0x000ee20000004200 */
[----:B------:R-:W-:Y:S02]  /*82b0*/  FADD.FTZ R0, R164, R159 ;  /* 0x0000009fa4007221 */ /* 0x000fe40000010000 */
[----:B------:R-:W-:Y:S02]  /*82c0*/  FADD.FTZ R3, R162, R3 ;  /* 0x00000003a2037221 */ /* 0x000fe40000010000 */
[----:B------:R-:W-:Y:S02]  /*82d0*/  FADD.FTZ R0, R167, R0 ;  /* 0x00000000a7007221 */ /* 0x000fe40000010000 */
[----:B-1----:R-:W-:Y:S01]  /*82e0*/  HMMA.16816.F32.BF16 R96, R4, R12, R96 ;  /* 0x0000000c0460723c */ /* 0x002fe20000041860 */
[----:B------:R-:W-:-:S02]  /*82f0*/  FADD.FTZ R168, R168, R3 ;  /* 0x00000003a8a87221 */ /* 0x000fc40000010000 */
[----:B------:R-:W-:Y:S02]  /*8300*/  FADD.FTZ R3, R165, R0 ;  /* 0x00000000a5037221 */ /* 0x000fe40000010000 */
[----:B------:R-:W-:Y:S02]  /*8310*/  FADD.FTZ R171, R171, R168 ;  /* 0x000000a8abab7221 */ /* 0x000fe40000010000 */
[----:B------:R-:W-:Y:S01]  /*8320*/  FADD.FTZ R3, R166, R3 ;  /* 0x00000003a6037221 */ /* 0x000fe20000010000 */
[----:B------:R-:W-:Y:S01]  /*8330*/  HMMA.16816.F32.BF16 R100, R4, R14, R100 ;  /* 0x0000000e0464723c */ /* 0x000fe20000041864 */
[----:B------:R-:W1:Y:S01]  /*8340*/  LDSM.16.MT88.4 R12, [R188+0x11800] ;  /* 0x01180000bc0c783b */ /* 0x000e620000004200 */
[----:B------:R-:W-:Y:S02]  /*8350*/  FADD.FTZ R0, R170, R171 ;  /* 0x000000abaa007221 */ /* 0x000fe40000010000 */
[----:B------:R-:W-:Y:S01]  /*8360*/  FADD.FTZ R172, R172, R3 ;  /* 0x00000003acac7221 */ /* 0x000fe20000010000 */
[----:B------:R-:W-:Y:S01]  /*8370*/  MOV R3, R146 ;  /* 0x0000009200037202 */ /* 0x000fe20000000f00 */
[----:B------:R-:W-:-:S02]  /*8380*/  FADD.FTZ R0, R169, R0 ;  /* 0x00000000a9007221 */ /* 0x000fc40000010000 */
[C---:B------:R-:W-:Y:S01]  /*8390*/  HMMA.16816.F32.BF16 R40, R4.reuse, R136, R40 ;  /* 0x000000880428723c */ /* 0x040fe20000041828 */
[----:B------:R-:W-:Y:S02]  /*83a0*/  FADD.FTZ R172, R173, R172 ;  /* 0x000000acadac7221 */ /* 0x000fe40000010000 */
[----:B------:R-:W-:Y:S02]  /*83b0*/  FADD.FTZ R153, R153, R0 ;  /* 0x0000000099997221 */ /* 0x000fe40000010000 */
[----:B------:R-:W-:Y:S02]  /*83c0*/  FADD.FTZ R155, R155, R172 ;  /* 0x000000ac9b9b7221 */ /* 0x000fe40000010000 */
[----:B------:R-:W-:Y:S01]  /*83d0*/  FADD.FTZ R174, R174, R153 ;  /* 0x00000099aeae7221 */ /* 0x000fe20000010000 */
[----:B------:R-:W-:Y:S01]  /*83e0*/  HMMA.16816.F32.BF16 R44, R4, R138, R44 ;  /* 0x0000008a042c723c */ /* 0x000fe2000004182c */
[----:B------:R-:W-:Y:S02]  /*83f0*/  FADD.FTZ R221, R154, R155 ;  /* 0x0000009b9add7221 */ /* 0x000fe40000010000 */
[----:B------:R-:W-:-:S04]  /*8400*/  FADD.FTZ R157, R157, R174 ;  /* 0x000000ae9d9d7221 */ /* 0x000fc80000010000 */
[----:B------:R-:W-:Y:S01]  /*8410*/  FADD.FTZ R219, R152, R157 ;  /* 0x0000009d98db7221 */ /* 0x000fe20000010000 */
        /* <DEDUP_REMOVED lines=17> */
.L_x_3259:
        /* <DEDUP_REMOVED lines=10> */
[----:B------:R-:W-:-:S02]  /*85d0*/  SHF.L.U32 R215, R215, 0x5, RZ ;  /* 0x00000005d7d77819 */ /* 0x000fc400000006ff */
[----:B------:R-:W-:Y:S02]  /*85e0*/  SHF.R.S32.HI R214, RZ, 0x1f, R216 ;  /* 0x0000001fffd67819 */ /* 0x000fe400000114d8 */
[----:B------:R-:W-:Y:S02]  /*85f0*/  SHF.R.S32.HI R217, RZ, 0x1f, R218 ;  /* 0x0000001fffd97819 */ /* 0x000fe400000114da */
.L_x_3269:
        /* <DEDUP_REMOVED lines=65> */
.L_x_3266:
[C---:B------:R-:W-:Y:S04]  /*8a10*/  LEA R202, P0, R6.reuse, R202, 0x1 ;  /* 0x000000ca06ca7211 */ /* 0x040fe800078008ff */
        /* <DEDUP_REMOVED lines=13> */
[----:B------:R-:W-:Y:S01]  /*8af0*/  IMAD.X R3, R212, 0x1, R135, P0 ;  /* 0x00000001d4037824 */ /* 0x000fe200000e0687 */
[----:B------:R-:W-:Y:S01]  /*8b00*/  ISETP.GT.AND P0, PT, R205, R200, PT ;  /* 0x000000c8cd00720c */ /* 0x000fe20003f04270 */
        /* <DEDUP_REMOVED lines=173> */
[----:B------:R-:W-:Y:S04]  /*95e0*/  IABS R2, c[0x0][0x2d0] ;  /* 0x0000b40000027a13 */ /* 0x000fe80000000000 */
[----:B------:R-:W1:Y:S10]  /*95f0*/  I2F.RP R135, R2 ;  /* 0x0000000200877306 */ /* 0x000e740000209400 */
[----:B-1----:R-:W1:Y:S02]  /*9600*/  MUFU.RCP R3, R135 ;  /* 0x0000008700037308 */ /* 0x002e640000001000 */
[----:B-1----:R-:W-:Y:S01]  /*9610*/  IADD3 R136, R3, 0xffffffe, RZ ;  /* 0x0ffffffe03887810 */ /* 0x002fe20007ffe0ff */
[----:B------:R-:W-:Y:S07]  /*9620*/  IMAD.SHL.U32 R3, R205, 0x40, RZ ;  /* 0x00000040cd037824 */ /* 0x000fee00078e00ff */
[----:B------:R-:W1:Y:S01]  /*9630*/  F2I.FTZ.U32.TRUNC.NTZ R137, R136 ;  /* 0x0000008800897305 */ /* 0x000e62000021f000 */
[C---:B------:R-:W-:Y:S02]  /*9640*/  IADD3 R138, R3.reuse, -0x40, RZ ;  /* 0xffffffc0038a7810 */ /* 0x040fe40007ffe0ff */
[----:B------:R-:W-:Y:S02]  /*9650*/  IABS R134, R3 ;  /* 0x0000000300867213 */ /* 0x000fe40000000000 */
[----:B------:R-:W-:Y:S02]  /*9660*/  IABS R132, R138 ;  /* 0x0000008a00847213 */ /* 0x000fe40000000000 */
[----:B------:R-:W-:Y:S02]  /*9670*/  LOP3.LUT R3, R3, c[0x0][0x2d0], RZ, 0x3c, !PT ;  /* 0x0000b40003037a12 */ /* 0x000fe400078e3cff */
        /* <DEDUP_REMOVED lines=30> */
[----:B------:R-:W-:Y:S01]  /*9860*/  LEA R140, P1, R3, R208, 0x2 ;  /* 0x000000d0038c7211 */ /* 0x000fe200078210ff */
[C---:B------:R-:W-:Y:S01]  /*9870*/  IMAD.IADD R2, R139.reuse, 0x1, -R3 ;  /* 0x000000018b027824 */ /* 0x040fe200078e0a03 */
[-C--:B------:R-:W-:Y:S02]  /*9880*/  LEA.HI.X.SX32 R135, R139, R209.reuse, 0x2, P0 ;  /* 0x000000d18b877211 */ /* 0x080fe400000f16ff */
[----:B------:R-:W-:Y:S01]  /*9890*/  LEA.HI.X.SX32 R141, R3, R209, 0x2, P1 ;  /* 0x000000d1038d7211 */ /* 0x000fe200008f16ff */
[----:B------:R-:W-:Y:S03]  /*98a0*/  IMAD.MOV.U32 R3, RZ, RZ, 0x40 ;  /* 0x00000040ff037424 */ /* 0x000fe600078e00ff */
[----:B------:R-:W2:Y:S01]  /*98b0*/  LDG.E R135, [R134.64] ;  /* 0x0000000486877981 */ /* 0x000ea2000c1e1900 */
[----:B------:R-:W-:Y:S03]  /*98c0*/  IMAD R3, R2, c[0x0][0x2d0], -R3 ;  /* 0x0000b40002037a24 */ /* 0x000fe600078e0a03 */
[----:B------:R-:W2:Y:S01]  /*98d0*/  LDG.E R132, [R140.64] ;  /* 0x000000048c847981 */ /* 0x000ea2000c1e1900 */
        /* <DEDUP_REMOVED lines=11> */
.L_x_3268:
        /* <DEDUP_REMOVED lines=24> */
.L_x_3267:
        /* <DEDUP_REMOVED lines=408> */
.L_x_3265:
[----:B------:R-:W1:Y:S01]  /*b490*/  SHFL.BFLY PT, R0, R219, 0x2, 0x1f ;  /* 0x0c401f00db007f89 */ /* 0x000e6200000e0000 */
[----:B------:R-:W-:Y:S01]  /*b4a0*/  MOV R7, 0x3f800000 ;  /* 0x3f80000000077802 */ /* 0x000fe20000000f00 */
[----:B------:R-:W-:Y:S01]  /*b4b0*/  BSSY B0, `(.L_x_3270) ;  /* 0x0000112000007945 */ /* 0x000fe20003800000 */
[----:B------:R-:W-:Y:S01]  /*b4c0*/  MOV R6, 0x3f800000 ;  /* 0x3f80000000067802 */ /* 0x000fe20000000f00 */
[----:B------:R-:W2:Y:S04]  /*b4d0*/  SHFL.BFLY PT, R2, R221, 0x2, 0x1f ;  /* 0x0c401f00dd027f89 */ /* 0x000ea800000e0000 */
        /* <DEDUP_REMOVED lines=17> */
[----:B------:R-:W-:Y:S02]  /*b5f0*/  LOP3.LUT R17, R8, 0x1ffffffc, RZ, 0xc0, !PT ;  /* 0x1ffffffc08117812 */ /* 0x000fe400078ec0ff */
[----:B------:R-:W-:Y:S02]  /*b600*/  IADD3 R5, R10, -R5, RZ ;  /* 0x800000050a057210 */ /* 0x000fe40007ffe0ff */
[----:B------:R-:W1:Y:S01]  /*b610*/  S2R R10, SR_TID.X ;  /* 0x00000000000a7919 */ /* 0x000e620000002100 */
[----:B------:R-:W-:Y:S01]  /*b620*/  IADD3 R14, -R17, R0, RZ ;  /* 0x00000000110e7210 */ /* 0x000fe20007ffe1ff */
[----:B------:R-:W2:Y:S01]  /*b630*/  @P3 MUFU.RCP R6, R2 ;  /* 0x0000000200063308 */ /* 0x000ea20000001000 */
[----:B------:R-:W-:-:S02]  /*b640*/  LOP3.LUT R16, R5, 0x1, RZ, 0xc0, !PT ;  /* 0x0000000105107812 */ /* 0x000fc400078ec0ff */
[----:B------:R-:W-:Y:S02]  /*b650*/  SHF.L.U32 R19, R5, 0x6, RZ ;  /* 0x0000000605137819 */ /* 0x000fe400000006ff */
[----:B------:R-:W-:Y:S02]  /*b660*/  ISETP.NE.U32.AND P0, PT, R16, 0x1, PT ;  /* 0x000000011000780c */ /* 0x000fe40003f05070 */
[----:B------:R-:W-:Y:S01]  /*b670*/  LOP3.LUT R19, R19, 0x1c0, RZ, 0xc0, !PT ;  /* 0x000001c013137812 */ /* 0x000fe200078ec0ff */
[----:B------:R-:W3:Y:S01]  /*b680*/  @P4 MUFU.RCP R7, R4 ;  /* 0x0000000400074308 */ /* 0x000ee20000001000 */
[----:B------:R-:W-:Y:S02]  /*b690*/  R2P PR, R5, 0x6 ;  /* 0x0000000605007804 */ /* 0x000fe40000000000 */
[----:B------:R-:W-:Y:S01]  /*b6a0*/  LEA.HI R19, R19, R19, RZ, 0x1d ;  /* 0x0000001313137211 */ /* 0x000fe200078fe8ff */
[----:B--2---:R-:W-:-:S04]  /*b6b0*/  FMUL.FTZ R131, R6, R131 ;  /* 0x0000008306837220 */ /* 0x004fc80000410000 */
[----:B------:R-:W2:Y:S01]  /*b6c0*/  @P4 MUFU.LG2 R4, R4 ;  /* 0x0000000400044308 */ /* 0x000ea20000000c00 */
[C---:B------:R-:W-:Y:S02]  /*b6d0*/  FMUL.FTZ R130, R6.reuse, R130 ;  /* 0x0000008206827220 */ /* 0x040fe40000410000 */
[C---:B------:R-:W-:Y:S01]  /*b6e0*/  FMUL.FTZ R39, R6.reuse, R39 ;  /* 0x0000002706277220 */ /* 0x040fe20000410000 */
[----:B-1----:R-:W-:Y:S01]  /*b6f0*/  SHF.R.S32.HI R11, RZ, 0x1f, R10 ;  /* 0x0000001fff0b7819 */ /* 0x002fe2000001140a */
[----:B------:R-:W-:Y:S02]  /*b700*/  FMUL.FTZ R38, R6, R38 ;  /* 0x0000002606267220 */ /* 0x000fe40000410000 */
[----:B---3--:R-:W-:Y:S01]  /*b710*/  FMUL.FTZ R128, R7, R128 ;  /* 0x0000008007807220 */ /* 0x008fe20000410000 */
[-C--:B------:R-:W-:Y:S01]  /*b720*/  LEA.HI R13, R11, R10.reuse, RZ, 0x4 ;  /* 0x0000000a0b0d7211 */ /* 0x080fe200078f20ff */
[----:B------:R-:W-:Y:S01]  /*b730*/  FMUL.FTZ R129, R7, R129 ;  /* 0x0000008107817220 */ /* 0x000fe20000410000 */
[----:B------:R-:W-:Y:S01]  /*b740*/  LEA.HI R11, R11, R10, RZ, 0x5 ;  /* 0x0000000a0b0b7211 */ /* 0x000fe200078f28ff */
[----:B------:R-:W-:Y:S01]  /*b750*/  FMUL.FTZ R36, R7, R36 ;  /* 0x0000002407247220 */ /* 0x000fe20000410000 */
[----:B------:R-:W-:Y:S01]  /*b760*/  LOP3.LUT R15, R13, 0xfffffff0, RZ, 0xc0, !PT ;  /* 0xfffffff00d0f7812 */ /* 0x000fe200078ec0ff */
[C---:B------:R-:W-:Y:S01]  /*b770*/  FMUL.FTZ R37, R7.reuse, R37 ;  /* 0x0000002507257220 */ /* 0x040fe20000410000 */
[----:B------:R-:W-:Y:S01]  /*b780*/  SHF.R.S32.HI R12, RZ, 0x4, R13 ;  /* 0x00000004ff0c7819 */ /* 0x000fe2000001140d */
[----:B------:R-:W-:Y:S01]  /*b790*/  FMUL.FTZ R40, R7, R40 ;  /* 0x0000002807287220 */ /* 0x000fe20000410000 */
[----:B------:R-:W-:Y:S01]  /*b7a0*/  IADD3 R8, -R15, R10, RZ ;  /* 0x0000000a0f087210 */ /* 0x000fe20007ffe1ff */
[----:B------:R-:W-:Y:S01]  /*b7b0*/  FMUL.FTZ R41, R7, R41 ;  /* 0x0000002907297220 */ /* 0x000fe20000410000 */
[----:B------:R-:W-:Y:S01]  /*b7c0*/  SHF.L.U32 R15, R12, 0x6, RZ ;  /* 0x000000060c0f7819 */ /* 0x000fe200000006ff */
[----:B------:R-:W-:Y:S01]  /*b7d0*/  FMUL.FTZ R43, R6, R43 ;  /* 0x0000002b062b7220 */ /* 0x000fe20000410000 */
[----:B------:R-:W-:Y:S01]  /*b7e0*/  LEA.HI R17, R8, R8, RZ, 0x1 ;  /* 0x0000000808117211 */ /* 0x000fe200078f08ff */
[C---:B------:R-:W-:Y:S01]  /*b7f0*/  FMUL.FTZ R42, R6.reuse, R42 ;  /* 0x0000002a062a7220 */ /* 0x040fe20000410000 */
[----:B------:R-:W-:Y:S01]  /*b800*/  LOP3.LUT R15, R15, 0x1c0, RZ, 0xc0, !PT ;  /* 0x000001c00f0f7812 */ /* 0x000fe200078ec0ff */
[----:B------:R-:W-:Y:S01]  /*b810*/  FMUL.FTZ R44, R7, R44 ;  /* 0x0000002c072c7220 */ /* 0x000fe20000410000 */
[----:B------:R-:W-:Y:S01]  /*b820*/  SHF.L.U32 R16, R17, 0x2, RZ ;  /* 0x0000000211107819 */ /* 0x000fe200000006ff */
[----:B------:R-:W-:Y:S01]  /*b830*/  FMUL.FTZ R45, R7, R45 ;  /* 0x0000002d072d7220 */ /* 0x000fe20000410000 */
[----:B------:R-:W-:Y:S01]  /*b840*/  SHF.R.S32.HI R13, RZ, 0x5, R9 ;  /* 0x00000005ff0d7819 */ /* 0x000fe20000011409 */
[C---:B------:R-:W-:Y:S01]  /*b850*/  FMUL.FTZ R47, R6.reuse, R47 ;  /* 0x0000002f062f7220 */ /* 0x040fe20000410000 */
[----:B------:R-:W-:Y:S01]  /*b860*/  LOP3.LUT R16, R15, 0x38, R16, 0xf8, !PT ;  /* 0x000000380f107812 */ /* 0x000fe200078ef810 */
[C---:B------:R-:W-:Y:S01]  /*b870*/  FMUL.FTZ R46, R6.reuse, R46 ;  /* 0x0000002e062e7220 */ /* 0x040fe20000410000 */
[----:B------:R-:W-:Y:S01]  /*b880*/  LEA R14, R13, R14, 0x9 ;  /* 0x0000000e0d0e7211 */ /* 0x000fe200078e48ff */
[C---:B------:R-:W-:Y:S01]  /*b890*/  FMUL.FTZ R48, R7.reuse, R48 ;  /* 0x0000003007307220 */ /* 0x040fe20000410000 */
[----:B------:R-:W-:Y:S01]  /*b8a0*/  SHF.R.U32.HI R15, RZ, 0x3, R15 ;  /* 0x00000003ff0f7819 */ /* 0x000fe2000001160f */
[----:B------:R-:W-:Y:S01]  /*b8b0*/  FMUL.FTZ R49, R7, R49 ;  /* 0x0000003107317220 */ /* 0x000fe20000410000 */
[----:B------:R-:W-:Y:S01]  /*b8c0*/  LOP3.LUT R17, R17, 0xffffffe, RZ, 0xc0, !PT ;  /* 0x0ffffffe11117812 */ /* 0x000fe200078ec0ff */
[----:B------:R-:W-:Y:S01]  /*b8d0*/  FMUL.FTZ R51, R6, R51 ;  /* 0x0000003306337220 */ /* 0x000fe20000410000 */
[----:B------:R-:W-:Y:S01]  /*b8e0*/  LEA R14, R14, R19, 0x1 ;  /* 0x000000130e0e7211 */ /* 0x000fe200078e08ff */
[----:B------:R-:W-:Y:S01]  /*b8f0*/  FMUL.FTZ R50, R6, R50 ;  /* 0x0000003206327220 */ /* 0x000fe20000410000 */
[----:B------:R-:W-:Y:S01]  /*b900*/  LOP3.LUT R15, R16, R15, RZ, 0x3c, !PT ;  /* 0x0000000f100f7212 */ /* 0x000fe200078e3cff */
[C---:B------:R-:W-:Y:S01]  /*b910*/  FMUL.FTZ R52, R7.reuse, R52 ;  /* 0x0000003407347220 */ /* 0x040fe20000410000 */
[----:B------:R-:W-:Y:S01]  /*b920*/  IADD3 R16, R8, -R17, RZ ;  /* 0x8000001108107210 */ /* 0x000fe20007ffe0ff */
[C---:B------:R-:W-:Y:S01]  /*b930*/  FMUL.FTZ R53, R7.reuse, R53 ;  /* 0x0000003507357220 */ /* 0x040fe20000410000 */
[----:B------:R-:W-:Y:S01]  /*b940*/  STS.64 [R14.X4], R128 ;  /* 0x000000800e007388 */ /* 0x000fe20000004a00 */
[----:B------:R-:W-:Y:S01]  /*b950*/  FMUL.FTZ R55, R6, R55 ;  /* 0x0000003706377220 */ /* 0x000fe20000410000 */
[----:B------:R-:W-:Y:S01]  /*b960*/  LEA R5, R16, R15, 0x2 ;  /* 0x0000000f10057211 */ /* 0x000fe200078e10ff */
[C---:B------:R-:W-:Y:S01]  /*b970*/  FMUL.FTZ R54, R6.reuse, R54 ;  /* 0x0000003606367220 */ /* 0x040fe20000410000 */
[----:B------:R-:W-:Y:S01]  /*b980*/  MOV R15, 0x80 ;  /* 0x00000080000f7802 */ /* 0x000fe20000000f00 */
[C---:B------:R-:W-:Y:S01]  /*b990*/  FMUL.FTZ R56, R7.reuse, R56 ;  /* 0x0000003807387220 */ /* 0x040fe20000410000 */
[----:B------:R-:W-:Y:S01]  /*b9a0*/  STS.64 [R14.X4+0x800], R130 ;  /* 0x000800820e007388 */ /* 0x000fe20000004a00 */
[----:B------:R-:W-:Y:S01]  /*b9b0*/  FMUL.FTZ R57, R7, R57 ;  /* 0x0000003907397220 */ /* 0x000fe20000410000 */
[----:B------:R-:W-:Y:S01]  /*b9c0*/  SEL R15, R15, 0xffffff80, !P2 ;  /* 0xffffff800f0f7807 */ /* 0x000fe20005000000 */
[C---:B------:R-:W-:Y:S01]  /*b9d0*/  FMUL.FTZ R59, R6.reuse, R59 ;  /* 0x0000003b063b7220 */ /* 0x040fe20000410000 */
[----:B------:R-:W-:Y:S01]  /*b9e0*/  LOP3.LUT R9, R9, 0xffffffe0, RZ, 0xc0, !PT ;  /* 0xffffffe009097812 */ /* 0x000fe200078ec0ff */
[----:B------:R-:W-:Y:S01]  /*b9f0*/  FMUL.FTZ R58, R6, R58 ;  /* 0x0000003a063a7220 */ /* 0x000fe20000410000 */
[----:B------:R-:W-:Y:S01]  /*ba00*/  LOP3.LUT R11, R11, 0xffffffe0, RZ, 0xc0, !PT ;  /* 0xffffffe00b0b7812 */ /* 0x000fe200078ec0ff */
[C---:B------:R-:W-:Y:S01]  /*ba10*/  FMUL.FTZ R60, R7.reuse, R60 ;  /* 0x0000003c073c7220 */ /* 0x040fe20000410000 */
[----:B------:R-:W1:Y:S01]  /*ba20*/  @P3 MUFU.LG2 R2, R2 ;  /* 0x0000000200023308 */ /* 0x000e620000000c00 */
[----:B------:R-:W-:Y:S01]  /*ba30*/  FMUL.FTZ R61, R7, R61 ;  /* 0x0000003d073d7220 */ /* 0x000fe20000410000 */
[----:B------:R-:W-:Y:S01]  /*ba40*/  IADD3 R9, R0, -R9, RZ ;  /* 0x8000000900097210 */ /* 0x000fe20007ffe0ff */
[----:B------:R-:W-:Y:S01]  /*ba50*/  FMUL.FTZ R63, R6, R63 ;  /* 0x0000003f063f7220 */ /* 0x000fe20000410000 */
[----:B------:R-:W-:Y:S01]  /*ba60*/  IADD3 R11, R10, -R11, RZ ;  /* 0x8000000b0a0b7210 */ /* 0x000fe20007ffe0ff */
[----:B------:R-:W-:-:S02]  /*ba70*/  FMUL.FTZ R62, R6, R62 ;  /* 0x0000003e063e7220 */ /* 0x000fc40000410000 */
[C---:B------:R-:W-:Y:S01]  /*ba80*/  FMUL.FTZ R64, R7.reuse, R64 ;  /* 0x0000004007407220 */ /* 0x040fe20000410000 */
[----:B------:R-:W-:Y:S01]  /*ba90*/  SHF.R.S32.HI R0, RZ, 0x1f, R11 ;  /* 0x0000001fff007819 */ /* 0x000fe2000001140b */
[C---:B------:R-:W-:Y:S02]  /*baa0*/  FMUL.FTZ R65, R7.reuse, R65 ;  /* 0x0000004107417220 */ /* 0x040fe40000410000 */
[----:B------:R-:W-:Y:S01]  /*bab0*/  FMUL.FTZ R67, R6, R67 ;  /* 0x0000004306437220 */ /* 0x000fe20000410000 */
[----:B------:R-:W-:Y:S01]  /*bac0*/  LEA.HI R0, R0, R11, RZ, 0x2 ;  /* 0x0000000b00007211 */ /* 0x000fe200078f10ff */
[----:B------:R-:W-:Y:S02]  /*bad0*/  FMUL.FTZ R66, R6, R66 ;  /* 0x0000004206427220 */ /* 0x000fe40000410000 */
[C---:B------:R-:W-:Y:S02]  /*bae0*/  FMUL.FTZ R68, R7.reuse, R68 ;  /* 0x0000004407447220 */ /* 0x040fe40000410000 */
[----:B------:R-:W-:-:S02]  /*baf0*/  FMUL.FTZ R69, R7, R69 ;  /* 0x0000004507457220 */ /* 0x000fc40000410000 */
[C---:B------:R-:W-:Y:S02]  /*bb00*/  FMUL.FTZ R71, R6.reuse, R71 ;  /* 0x0000004706477220 */ /* 0x040fe40000410000 */
[C---:B------:R-:W-:Y:S02]  /*bb10*/  FMUL.FTZ R70, R6.reuse, R70 ;  /* 0x0000004606467220 */ /* 0x040fe40000410000 */
[C---:B------:R-:W-:Y:S02]  /*bb20*/  FMUL.FTZ R72, R7.reuse, R72 ;  /* 0x0000004807487220 */ /* 0x040fe40000410000 */
        /* <DEDUP_REMOVED lines=52> */
[----:B------:R-:W-:Y:S01]  /*be70*/  FMUL.FTZ R117, R7, R117 ;  /* 0x0000007507757220 */ /* 0x000fe20000410000 */
[----:B------:R-:W-:Y:S01]  /*be80*/  MOV R7, 0x40 ;  /* 0x0000004000077802 */ /* 0x000fe20000000f00 */
[C---:B------:R-:W-:Y:S02]  /*be90*/  FMUL.FTZ R119, R6.reuse, R119 ;  /* 0x0000007706777220 */ /* 0x040fe40000410000 */
[----:B------:R-:W-:Y:S01]  /*bea0*/  FMUL.FTZ R118, R6, R118 ;  /* 0x0000007606767220 */ /* 0x000fe20000410000 */
[----:B------:R-:W-:Y:S01]  /*beb0*/  SHF.L.U32 R6, R14, 0x2, RZ ;  /* 0x000000020e067819 */ /* 0x000fe200000006ff */
[----:B--2---:R-:W-:Y:S01]  /*bec0*/  @P4 FMUL.FTZ R11, R4, 0.69314718246459960938 ;  /* 0x3f317218040b4820 */ /* 0x004fe20000410000 */
[----:B------:R-:W-:Y:S01]  /*bed0*/  SEL R7, R7, 0xffffffc0, !P1 ;  /* 0xffffffc007077807 */ /* 0x000fe20004800000 */
[----:B-1----:R-:W-:Y:S01]  /*bee0*/  @P3 FMUL.FTZ R2, R2, 0.69314718246459960938 ;  /* 0x3f31721802023820 */ /* 0x002fe20000410000 */
[----:B------:R-:W-:-:S02]  /*bef0*/  IADD3 R17, R6, -0x20, RZ ;  /* 0xffffffe006117810 */ /* 0x000fc40007ffe0ff */
[C---:B------:R-:W-:Y:S02]  /*bf00*/  @P0 IADD3 R17, R6.reuse, 0x20, RZ ;  /* 0x0000002006110810 */ /* 0x040fe40007ffe0ff */
[C---:B------:R-:W-:Y:S02]  /*bf10*/  IADD3 R16, R6.reuse, R7, RZ ;  /* 0x0000000706107210 */ /* 0x040fe40007ffe0ff */
[----:B------:R-:W-:Y:S01]  /*bf20*/  IADD3 R18, R7, R17, RZ ;  /* 0x0000001107127210 */ /* 0x000fe20007ffe0ff */
[----:B------:R-:W-:Y:S01]  /*bf30*/  STS.64 [R17], R36 ;  /* 0x0000002411007388 */ /* 0x000fe20000000a00 */
[----:B------:R-:W-:Y:S02]  /*bf40*/  IADD3 R19, R6, R15, RZ ;  /* 0x0000000f06137210 */ /* 0x000fe40007ffe0ff */
[----:B------:R-:W-:Y:S01]  /*bf50*/  IADD3 R20, R15, R17, RZ ;  /* 0x000000110f147210 */ /* 0x000fe20007ffe0ff */
[----:B------:R-:W-:Y:S01]  /*bf60*/  STS.64 [R17+0x800], R38 ;  /* 0x0008002611007388 */ /* 0x000fe20000000a00 */
[----:B------:R-:W-:-:S02]  /*bf70*/  IADD3 R21, R16, R15, RZ ;  /* 0x0000000f10157210 */ /* 0x000fc40007ffe0ff */
[----:B------:R-:W-:Y:S01]  /*bf80*/  IADD3 R15, R18, R15, RZ ;  /* 0x0000000f120f7210 */ /* 0x000fe20007ffe0ff */
[----:B------:R-:W-:Y:S01]  /*bf90*/  STS.64 [R16], R40 ;  /* 0x0000002810007388 */ /* 0x000fe20000000a00 */
[----:B------:R-:W-:Y:S02]  /*bfa0*/  LOP3.LUT P0, RZ, R9, 0x3, RZ, 0xc0, !PT ;  /* 0x0000000309ff7812 */ /* 0x000fe4000780c0ff */
[----:B------:R-:W-:Y:S01]  /*bfb0*/  MOV R9, 0xff800000 ;  /* 0xff80000000097802 */ /* 0x000fe20000000f00 */
[----:B------:R-:W-:Y:S01]  /*bfc0*/  STS.64 [R16+0x800], R42 ;  /* 0x0008002a10007388 */ /* 0x000fe20000000a00 */
[----:B------:R-:W-:-:S03]  /*bfd0*/  @P3 FFMA.FTZ R9, R3, c[0x0][0x238], R2 ;  /* 0x00008e0003093a23 */ /* 0x000fc60000010002 */
        /* <DEDUP_REMOVED lines=28> */
[----:B------:R-:W2:Y:S04]  /*c1a0*/  S2R R6, SR_CTAID.Z ;  /* 0x0000000000067919 */ /* 0x000ea80000002700 */
[----:B------:R-:W3:Y:S04]  /*c1b0*/  S2R R7, SR_CTAID.Y ;  /* 0x0000000000077919 */ /* 0x000ee80000002600 */
[----:B------:R-:W-:Y:S04]  /*c1c0*/  STS.64 [R17+0x8000], R100 ;  /* 0x0080006411007388 */ /* 0x000fe80000000a00 */
[----:B------:R-:W-:Y:S04]  /*c1d0*/  STS.64 [R17+0x8800], R102 ;  /* 0x0088006611007388 */ /* 0x000fe80000000a00 */
[----:B------:R-:W-:Y:S04]  /*c1e0*/  STS.64 [R16+0x8000], R104 ;  /* 0x0080006810007388 */ /* 0x000fe80000000a00 */
[----:B------:R-:W-:Y:S04]  /*c1f0*/  STS.64 [R16+0x8800], R106 ;  /* 0x0088006a10007388 */ /* 0x000fe80000000a00 */
[----:B------:R-:W-:Y:S04]  /*c200*/  STS.64 [R18+0x8000], R124 ;  /* 0x0080007c12007388 */ /* 0x000fe80000000a00 */
[----:B------:R-:W-:Y:S01]  /*c210*/  STS.64 [R18+0x8800], R126 ;  /* 0x0088007e12007388 */ /* 0x000fe20000000a00 */
[----:B---3--:R-:W-:-:S03]  /*c220*/  IMAD R7, R7, c[0x0][0x210], R204 ;  /* 0x0000840007077a24 */ /* 0x008fc600078e02cc */
[----:B------:R-:W-:Y:S04]  /*c230*/  STS.64 [R19+0x8000], R108 ;  /* 0x0080006c13007388 */ /* 0x000fe80000000a00 */
[----:B------:R-:W-:Y:S04]  /*c240*/  STS.64 [R19+0x8800], R110 ;  /* 0x0088006e13007388 */ /* 0x000fe80000000a00 */
[----:B------:R3:W-:Y:S04]  /*c250*/  STS.64 [R20+0x8000], R112 ;  /* 0x0080007014007388 */ /* 0x0007e80000000a00 */
[----:B------:R-:W-:Y:S04]  /*c260*/  STS.64 [R20+0x8800], R114 ;  /* 0x0088007214007388 */ /* 0x000fe80000000a00 */
[----:B-1----:R-:W1:Y:S04]  /*c270*/  S2R R14, SR_CTAID.X ;  /* 0x00000000000e7919 */ /* 0x002e680000002500 */
[----:B------:R-:W-:Y:S04]  /*c280*/  STS.64 [R21+0x8000], R120 ;  /* 0x0080007815007388 */ /* 0x000fe80000000a00 */
[----:B------:R-:W-:Y:S04]  /*c290*/  STS.64 [R21+0x8800], R122 ;  /* 0x0088007a15007388 */ /* 0x000fe80000000a00 */
[----:B------:R-:W-:Y:S04]  /*c2a0*/  STS.64 [R15+0x8000], R116 ;  /* 0x008000740f007388 */ /* 0x000fe80000000a00 */
[----:B------:R4:W-:Y:S01]  /*c2b0*/  STS.64 [R15+0x8800], R118 ;  /* 0x008800760f007388 */ /* 0x0009e20000000a00 */
[----:B---3--:R-:W-:-:S03]  /*c2c0*/  SHF.R.S32.HI R112, RZ, 0x1f, R13 ;  /* 0x0000001fff707819 */ /* 0x008fc6000001140d */
[----:B------:R-:W-:Y:S01]  /*c2d0*/  BAR.SYNC.DEFER_BLOCKING 0x0 ;  /* 0x0000000000007b1d */ /* 0x000fe20000010000 */
[----:B------:R-:W-:-:S04]  /*c2e0*/  LEA.HI R112, R112, R13, RZ, 0x2 ;  /* 0x0000000d70707211 */ /* 0x000fc800078f10ff */
[----:B------:R-:W-:-:S04]  /*c2f0*/  LOP3.LUT R112, R112, 0xffffffc, RZ, 0xc0, !PT ;  /* 0x0ffffffc70707812 */ /* 0x000fc800078ec0ff */
[----:B------:R-:W-:Y:S02]  /*c300*/  IADD3 R112, R13, -R112, RZ ;  /* 0x800000700d707210 */ /* 0x000fe40007ffe0ff */
[----:B------:R-:W-:-:S04]  /*c310*/  SHF.R.S32.HI R13, RZ, 0x2, R0 ;  /* 0x00000002ff0d7819 */ /* 0x000fc80000011400 */
[----:B------:R-:W-:Y:S02]  /*c320*/  LEA R13, R112, R13, 0x4 ;  /* 0x0000000d700d7211 */ /* 0x000fe400078e20ff */
[----:B----4-:R-:W-:Y:S01]  /*c330*/  IADD3 R15, -R204, RZ, RZ ;  /* 0x000000ffcc0f7210 */ /* 0x010fe20007ffe1ff */
[----:B------:R-:W3:Y:S04]  /*c340*/  LDS.128 R104, [R5.X4] ;  /* 0x0000000005687984 */ /* 0x000ee80000004c00 */
[----:B--2---:R-:W-:Y:S01]  /*c350*/  IMAD R6, R15, c[0x0][0x1c0], R6 ;  /* 0x000070000f067a24 */ /* 0x004fe200078e0206 */
[----:B------:R-:W2:Y:S03]  /*c360*/  LDS.128 R100, [R5.X4+0x800] ;  /* 0x0008000005647984 */ /* 0x000ea60000004c00 */
[----:B------:R-:W-:Y:S01]  /*c370*/  IMAD R6, R7, c[0x0][0x1c0], R6 ;  /* 0x0000700007067a24 */ /* 0x000fe200078e0206 */
[----:B-1----:R-:W-:Y:S01]  /*c380*/  SHF.L.U32 R7, R14, 0x6, RZ ;  /* 0x000000060e077819 */ /* 0x002fe200000006ff */
[----:B------:R-:W1:Y:S04]  /*c390*/  LDS.128 R96, [R5.X4+0x1000] ;  /* 0x0010000005607984 */ /* 0x000e680000004c00 */
[----:B------:R-:W4:Y:S01]  /*c3a0*/  LDS.128 R92, [R5.X4+0x1800] ;  /* 0x00180000055c7984 */ /* 0x000f220000004c00 */
[----:B------:R-:W-:-:S03]  /*c3b0*/  IMAD R6, R6, c[0x0][0x214], R7 ;  /* 0x0000850006067a24 */ /* 0x000fc600078e0207 */
        /* <DEDUP_REMOVED lines=33> */
.L_x_3271:
[----:B--234-:R-:W-:Y:S05]  /*c5d0*/  BSYNC B0 ;  /* 0x0000000000007941 */ /* 0x01cfea0003800000 */
.L_x_3270:
[----:B------:R-:W-:Y:S01]  /*c5e0*/  IMAD.SHL.U32 R4, R8, 0x4, RZ ;  /* 0x0000000408047824 */ /* 0x000fe200078e00ff */
[----:B------:R-:W-:Y:S01]  /*c5f0*/  IADD3 R0, R12, 0x10, RZ ;  /* 0x000000100c007810 */ /* 0x000fe20007ffe0ff */
[----:B------:R-:W-:Y:S01]  /*c600*/  IMAD R6, R6, c[0x0][0x22c], RZ ;  /* 0x00008b0006067a24 */ /* 0x000fe200078e02ff */
[----:B------:R-:W-:Y:S02]  /*c610*/  IADD3 R2, R12, 0x8, RZ ;  /* 0x000000080c027810 */ /* 0x000fe40007ffe0ff */
[----:B------:R-:W-:Y:S02]  /*c620*/  SHF.R.S32.HI R5, RZ, 0x1f, R4 ;  /* 0x0000001fff057819 */ /* 0x000fe40000011404 */
[----:B------:R-:W-:-:S02]  /*c630*/  ISETP.GE.AND P4, PT, R0, R199, PT ;  /* 0x000000c70000720c */ /* 0x000fc40003f86270 */
[C---:B------:R-:W-:Y:S01]  /*c640*/  IADD3 R0, R12.reuse, 0x30, RZ ;  /* 0x000000300c007810 */ /* 0x040fe20007ffe0ff */
[----:B------:R-:W-:Y:S01]  /*c650*/  IMAD.WIDE R4, R12, 0xc0, R4 ;  /* 0x000000c00c047825 */ /* 0x000fe200078e0204 */
[-C--:B------:R-:W-:Y:S02]  /*c660*/  ISETP.GE.AND P5, PT, R2, R199.reuse, PT ;  /* 0x000000c70200720c */ /* 0x080fe40003fa6270 */
[----:B------:R-:W-:Y:S02]  /*c670*/  ISETP.GE.AND P6, PT, R12, R199, PT ;  /* 0x000000c70c00720c */ /* 0x000fe40003fc6270 */
[----:B------:R-:W-:Y:S02]  /*c680*/  IADD3 R3, P0, R6, R4, RZ ;  /* 0x0000000406037210 */ /* 0x000fe40007f1e0ff */
[----:B------:R-:W-:Y:S02]  /*c690*/  IADD3 R4, R12, 0x20, RZ ;  /* 0x000000200c047810 */ /* 0x000fe40007ffe0ff */
[----:B------:R-:W-:-:S02]  /*c6a0*/  LEA.HI.X.SX32 R6, R6, R5, 0x1, P0 ;  /* 0x0000000506067211 */ /* 0x000fc400000f0eff */
[C---:B------:R-:W-:Y:S02]  /*c6b0*/  LEA R8, P0, R3.reuse, c[0x0][0x1d8], 0x2 ;  /* 0x0000760003087a11 */ /* 0x040fe400078010ff */
[----:B------:R-:W-:Y:S02]  /*c6c0*/  IADD3 R2, R12, 0x28, RZ ;  /* 0x000000280c027810 */ /* 0x000fe40007ffe0ff */
[----:B------:R-:W-:Y:S02]  /*c6d0*/  LEA.HI.X R9, R3, c[0x0][0x1dc], R6, 0x2, P0 ;  /* 0x0000770003097a11 */ /* 0x000fe400000f1406 */
[----:B------:R-:W-:Y:S02]  /*c6e0*/  ISETP.GE.AND P0, PT, R0, R199, PT ;  /* 0x000000c70000720c */ /* 0x000fe40003f06270 */
[C---:B------:R-:W-:Y:S01]  /*c6f0*/  IADD3 R6, R12.reuse, 0x18, RZ ;  /* 0x000000180c067810 */ /* 0x040fe20007ffe0ff */
[----:B-1----:R1:W-:Y:S01]  /*c700*/  @!P6 STG.E.128 [R8.64+0x100], R72 ;  /* 0x000100480800e986 */ /* 0x0023e2000c101d04 */
[----:B------:R-:W-:-:S02]  /*c710*/  IADD3 R12, R12, 0x38, RZ ;  /* 0x000000380c0c7810 */ /* 0x000fc40007ffe0ff */
[-C--:B------:R-:W-:Y:S01]  /*c720*/  ISETP.GE.AND P3, PT, R6, R199.reuse, PT ;  /* 0x000000c70600720c */ /* 0x080fe20003f66270 */
[----:B------:R1:W-:Y:S01]  /*c730*/  @!P6 STG.E.128 [R8.64+0x200], R40 ;  /* 0x000200280800e986 */ /* 0x0003e2000c101d04 */
[-C--:B------:R-:W-:Y:S02]  /*c740*/  ISETP.GE.AND P2, PT, R4, R199.reuse, PT ;  /* 0x000000c70400720c */ /* 0x080fe40003f46270 */
[-C--:B------:R-:W-:Y:S01]  /*c750*/  ISETP.GE.AND P1, PT, R2, R199.reuse, PT ;  /* 0x000000c70200720c */ /* 0x080fe20003f26270 */
[----:B------:R1:W-:Y:S04]  /*c760*/  @!P5 STG.E.128 [R8.64+0x1800], R100 ;  /* 0x001800640800d986 */ /* 0x0003e8000c101d04 */
[----:B------:R1:W-:Y:S04]  /*c770*/  @!P0 STG.E.128 [R8.64+0x9000], R80 ;  /* 0x0090005008008986 */ /* 0x0003e8000c101d04 */
[----:B------:R1:W-:Y:S04]  /*c780*/  @!P0 STG.E.128 [R8.64+0x9100], R48 ;  /* 0x0091003008008986 */ /* 0x0003e8000c101d04 */
[----:B------:R1:W-:Y:S01]  /*c790*/  @!P0 STG.E.128 [R8.64+0x9200], R16 ;  /* 0x0092001008008986 */ /* 0x0003e2000c101d04 */
[----:B------:R-:W-:-:S03]  /*c7a0*/  ISETP.GE.AND P0, PT, R12, R199, PT ;  /* 0x000000c70c00720c */ /* 0x000fc60003f06270 */
[----:B------:R1:W-:Y:S04]  /*c7b0*/  @!P5 STG.E.128 [R8.64+0x1900], R68 ;  /* 0x001900440800d986 */ /* 0x0003e8000c101d04 */
        /* <DEDUP_REMOVED lines=13> */
[----:B------:R1:W-:Y:S04]  /*c890*/  @!P6 STG.E.64 [R8.64], R104 ;  /* 0x000000680800e986 */ /* 0x0003e8000c101b04 */
[----:B------:R1:W-:Y:S01]  /*c8a0*/  @!P6 STG.E.64 [R8.64+0x8], R106 ;  /* 0x0000086a0800e986 */ /* 0x0003e2000c101b04 */
[----:B------:R-:W-:Y:S05]  /*c8b0*/  @P0 EXIT ;  /* 0x000000000000094d */ /* 0x000fea0003800000 */
[----:B------:R-:W-:Y:S04]  /*c8c0*/  STG.E.128 [R8.64+0xa800], R76 ;  /* 0x00a8004c08007986 */ /* 0x000fe8000c101d04 */
[----:B------:R-:W-:Y:S04]  /*c8d0*/  STG.E.128 [R8.64+0xa900], R44 ;  /* 0x00a9002c08007986 */ /* 0x000fe8000c101d04 */
[----:B------:R-:W-:Y:S01]  /*c8e0*/  STG.E.128 [R8.64+0xaa00], R108 ;  /* 0x00aa006c08007986 */ /* 0x000fe2000c101d04 */
[----:B------:R-:W-:Y:S05]  /*c8f0*/  EXIT ;  /* 0x000000000000794d */ /* 0x000fea0003800000 */
.L_x_3272:
        /* <DEDUP_REMOVED lines=16> */
.L_x_4436:


//--------------------- .text._ZN5flash24flash_fwd_splitkv_kernelI23Flash_fwd_kernel_traitsILi192ELi64ELi64ELi4ELb0ELb0EN7cutlass10bfloat16_tE19Flash_kernel_traitsILi192ELi64ELi64ELi4ES3_EELb1ELb0ELb0ELb0ELb1ELb1ELb1ELb0EEEvNS_16Flash_fwd_paramsE --------------------------
	.section	.text._ZN5flash24flash_fwd_splitkv_kernelI23Flash_fwd_kernel_traitsILi192ELi64ELi64ELi4ELb0ELb0EN7cutlass10bfloat16_tE19Flash_kernel_traitsILi192ELi64ELi64ELi4ES3_EELb1ELb0ELb0ELb0ELb1ELb1ELb1ELb0EEEvNS_16Flash_fwd_paramsE,"ax",@progbits
	.sectioninfo	@"SHI_REGISTERS=255"
	.align	128
        .global         _ZN5flash24flash_fwd_splitkv_kernelI23Flash_fwd_kernel_traitsILi192ELi64ELi64ELi4ELb0ELb0EN7cutlass10bfloat16_tE19Flash_kernel_traitsILi192ELi64ELi64ELi4ES3_EELb1ELb0ELb0ELb0ELb1ELb1ELb1ELb0EEEvNS_16Flash_fwd_paramsE
        .type           _ZN5flash24flash_fwd_splitkv_kernelI23Flash_fwd_kernel_traitsILi192ELi64ELi64ELi4ELb0ELb0EN7cutlass10bfloat16_tE19Flash_kernel_traitsILi192ELi64ELi64ELi4ES3_EELb1ELb0ELb0ELb0ELb1ELb1ELb1ELb0EEEvNS_16Flash_fwd_paramsE,@function
        .size           _ZN5flash24flash_fwd_splitkv_kernelI23Flash_fwd_kernel_traitsILi192ELi64ELi64ELi4ELb0ELb0EN7cutlass10bfloat16_tE19Flash_kernel_traitsILi192ELi64ELi64ELi4ES3_EELb1ELb0ELb0ELb0ELb1ELb1ELb1ELb0EEEvNS_16Flash_fwd_paramsE,(.L_x_4437 - _ZN5flash24flash_fwd_splitkv_kernelI23Flash_fwd_kernel_traitsILi192ELi64ELi64ELi4ELb0ELb0EN7cutlass10bfloat16_tE19Flash_kernel_traitsILi192ELi64ELi64ELi4ES3_EELb1ELb0ELb0ELb0ELb1ELb1ELb1ELb0EEEvNS_16Flash_fwd_paramsE)
        .other          _ZN5flash24flash_fwd_splitkv_kernelI23Flash_fwd_kernel_traitsILi192ELi64ELi64ELi4ELb0ELb0EN7cutlass10bfloat16_tE19Flash_kernel_traitsILi192ELi64ELi64ELi4ES3_EELb1ELb0ELb0ELb0ELb1ELb1ELb1ELb0EEEvNS_16Flash_fwd_paramsE,@"STO_CUDA_ENTRY STV_DEFAULT"
_ZN5flash24flash_fwd_splitkv_kernelI23Flash_fwd_kernel_traitsILi192ELi64ELi64ELi4ELb0ELb0EN7cutlass10bfloat16_tE19Flash_kernel_traitsILi192ELi64ELi64ELi4ES3_EELb1ELb0ELb0ELb0ELb1ELb1ELb1ELb0EEEvNS_16Flash_fwd_paramsE:
.text._ZN5flash24flash_fwd_splitkv_kernelI23Flash_fwd_kernel_traitsILi192ELi64ELi64ELi4ELb0ELb0EN7cutlass10bfloat16_tE19Flash_kernel_traitsILi192ELi64ELi64ELi4ES3_EELb1ELb0ELb0ELb0ELb1ELb1ELb1ELb0EEEvNS_16Flash_fwd_paramsE:
[----:B------:R-:W-:Y:S02]  /*0000*/  MOV R1, c[0x0][0x28] ;  /* 0x00000a0000017a02 */ /* 0x000fe40000000f00 */
[----:B------:R-:W1:Y:S01]  /*0010*/  I2F.U32.RP R4, c[0x0][0x1c0] ;  /* 0x0000700000047b06 */ /* 0x000e620000209000 */
[----:B------:R-:W2:Y:S01]  /*0020*/  S2R R11, SR_CTAID.Z ;  /* 0x00000000000b7919 */ /* 0x000ea20000002700 */
[----:B------:R-:W-:Y:S01]  /*0030*/  IMAD.MOV.U32 R2, RZ, RZ, RZ ;  /* 0x000000ffff027224 */ /* 0x000fe200078e00ff */
[----:B------:R-:W-:Y:S01]  /*0040*/  ISETP.NE.U32.AND P1, PT, RZ, c[0x0][0x1c0], PT ;  /* 0x00007000ff007a0c */ /* 0x000fe20003f25070 */
[----:B------:R-:W-:Y:S01]  /*0050*/  IMAD.MOV.U32 R12, RZ, RZ, -0x1 ;  /* 0xffffffffff0c7424 */ /* 0x000fe200078e00ff */
[----:B------:R-:W-:-:S03]  /*0060*/  ULDC.64 UR4, c[0x0][0x118] ;  /* 0x0000460000047ab9 */ /* 0x000fc60000000a00 */
[----:B-1----:R-:W1:Y:S02]  /*0070*/  MUFU.RCP R3, R4 ;  /* 0x0000000400037308 */ /* 0x002e640000001000 */
[----:B-1----:R-:W-:-:S06]  /*0080*/  IADD3 R3, R3, 0xffffffe, RZ ;  /* 0x0ffffffe03037810 */ /* 0x002fcc0007ffe0ff */
[----:B------:R-:W1:Y:S02]  /*0090*/  F2I.FTZ.U32.TRUNC.NTZ R3, R3 ;  /* 0x0000000300037305 */ /* 0x000e64000021f000 */
[----:B-1----:R-:W-:-:S04]  /*00a0*/  IMAD.MOV R0, RZ, RZ, -R3 ;  /* 0x000000ffff007224 */ /* 0x002fc800078e0a03 */
[----:B------:R-:W-:Y:S02]  /*00b0*/  IMAD R5, R0, c[0x0][0x1c0], RZ ;  /* 0x0000700000057a24 */ /* 0x000fe400078e02ff */
[----:B------:R-:W1:Y:S02]  /*00c0*/  LDC.U8 R0, c[0x0][0x312] ;  /* 0x0000c480ff007b82 */ /* 0x000e640000000000 */
[----:B------:R-:W-:-:S04]  /*00d0*/  IMAD.HI.U32 R2, R3, R5, R2 ;  /* 0x0000000503027227 */ /* 0x000fc800078e0002 */
[----:B------:R-:W-:Y:S02]  /*00e0*/  IMAD.MOV.U32 R3, RZ, RZ, 0x4 ;  /* 0x00000004ff037424 */ /* 0x000fe400078e00ff */
        /* <DEDUP_REMOVED lines=39> */
.L_x_3273:
[----:B-1-34-:R-:W-:Y:S02]  /*0360*/  MOV R0, c[0x0][0x218] ;  /* 0x0000860000007a02 */ /* 0x01afe40000000f00 */
.L_x_3274:
        /* <DEDUP_REMOVED lines=145> */
.L_x_3275:
        /* <DEDUP_REMOVED lines=78> */
[----:B------:R-:W-:Y:S02]  /*1160*/  IMAD.MOV.U32 R20, RZ, RZ, R6 ;  /* 0x000000ffff147224 */ /* 0x000fe400078e0006 */
[----:B------:R-:W-:Y:S02]  /*1170*/  IMAD R2, R18, c[0x0][0x184], R13 ;  /* 0x0000610012027a24 */ /* 0x000fe400078e020d */
[----:B------:R-:W-:-:S03]  /*1180*/  IMAD R3, R3, c[0x0][0x188], RZ ;  /* 0x0000620003037a24 */ /* 0x000fc600078e02ff */
[----:B------:R-:W-:Y:S01]  /*1190*/  IADD3 R21, R7, R2, RZ ;  /* 0x0000000207157210 */ /* 0x000fe20007ffe0ff */
[C---:B------:R-:W-:Y:S02]  /*11a0*/  IMAD R7, R11.reuse, c[0x0][0x19c], R0 ;  /* 0x000067000b077a24 */ /* 0x040fe400078e0200 */
[----:B------:R-:W-:Y:S02]  /*11b0*/  IMAD R0, R8, c[0x0][0x1b0], RZ ;  /* 0x00006c0008007a24 */ /* 0x000fe400078e02ff */
[----:B------:R-:W-:-:S04]  /*11c0*/  IMAD.WIDE.U32 R20, R11, c[0x0][0x198], R20 ;  /* 0x000066000b147a25 */ /* 0x000fc800078e0014 */
[C---:B------:R-:W-:Y:S01]  /*11d0*/  IMAD R10, R18.reuse, c[0x0][0x18c], R3 ;  /* 0x00006300120a7a24 */ /* 0x040fe200078e0203 */
[----:B------:R-:W-:Y:S01]  /*11e0*/  IADD3 R21, R21, R7, RZ ;  /* 0x0000000715157210 */ /* 0x000fe20007ffe0ff */
[----:B------:R-:W-:Y:S02]  /*11f0*/  IMAD R7, R9, c[0x0][0x1b4], R0 ;  /* 0x00006d0009077a24 */ /* 0x000fe400078e0200 */
[----:B------:R-:W-:-:S04]  /*1200*/  IMAD.WIDE.U32 R18, R18, c[0x0][0x188], RZ ;  /* 0x0000620012127a25 */ /* 0x000fc800078e00ff */
[----:B------:R-:W-:-:S04]  /*1210*/  IMAD.WIDE.U32 R20, R9, c[0x0][0x1b0], R20 ;  /* 0x00006c0009147a25 */ /* 0x000fc800078e0014 */
[----:B------:R-:W-:Y:S01]  /*1220*/  IMAD.IADD R10, R19, 0x1, R10 ;  /* 0x00000001130a7824 */ /* 0x000fe200078e020a */
[----:B------:R-:W-:Y:S01]  /*1230*/  IADD3 R7, R21, R7, RZ ;  /* 0x0000000715077210 */ /* 0x000fe20007ffe0ff */
[----:B------:R-:W-:Y:S05]  /*1240*/  BRA `(.L_x_3277) ;  /* 0x0000042000007947 */ /* 0x000fea0003800000 */
.L_x_3276:
        /* <DEDUP_REMOVED lines=15> */
.L_x_3278:
[----:B------:R-:W-:Y:S01]  /*1340*/  IABS R9, c[0x0][0x1c8] ;  /* 0x0000720000097a13 */ /* 0x000fe20000000000 */
[----:B------:R-:W-:Y:S01]  /*1350*/  IMAD.MOV.U32 R14, RZ, RZ, R8 ;  /* 0x000000ffff0e7224 */ /* 0x000fe200078e0008 */
[----:B------:R-:W-:Y:S02]  /*1360*/  MOV R10, RZ ;  /* 0x000000ff000a7202 */ /* 0x000fe40000000f00 */
[----:B------:R-:W1:Y:S01]  /*1370*/  I2F.RP R13, R9 ;  /* 0x00000009000d7306 */ /* 0x000e620000209400 */
[----:B------:R-:W-:-:S07]  /*1380*/  MOV R15, R3 ;  /* 0x00000003000f7202 */ /* 0x000fce0000000f00 */
[----:B-1----:R-:W1:Y:S02]  /*1390*/  MUFU.RCP R11, R13 ;  /* 0x0000000d000b7308 */ /* 0x002e640000001000 */
[----:B-1----:R-:W-:-:S06]  /*13a0*/  IADD3 R11, R11, 0xffffffe, RZ ;  /* 0x0ffffffe0b0b7810 */ /* 0x002fcc0007ffe0ff */
[----:B------:R-:W1:Y:S02]  /*13b0*/  F2I.FTZ.U32.TRUNC.NTZ R11, R11 ;  /* 0x0000000b000b7305 */ /* 0x000e64000021f000 */
[----:B-1----:R-:W-:-:S04]  /*13c0*/  IMAD.MOV R5, RZ, RZ, -R11 ;  /* 0x000000ffff057224 */ /* 0x002fc800078e0a0b */
[----:B------:R-:W-:Y:S01]  /*13d0*/  IMAD R6, R5, R9, RZ ;  /* 0x0000000905067224 */ /* 0x000fe200078e02ff */
[----:B------:R-:W-:-:S03]  /*13e0*/  IABS R5, R26 ;  /* 0x0000001a00057213 */ /* 0x000fc60000000000 */
[----:B------:R-:W-:Y:S01]  /*13f0*/  IMAD.HI.U32 R6, R11, R6, R10 ;  /* 0x000000060b067227 */ /* 0x000fe200078e000a */
[----:B------:R-:W-:-:S05]  /*1400*/  LEA R11, R145, 0xffffffc0, 0x6 ;  /* 0xffffffc0910b7811 */ /* 0x000fca00078e30ff */
[----:B------:R-:W-:-:S04]  /*1410*/  IMAD.HI.U32 R6, R6, R5, RZ ;  /* 0x0000000506067227 */ /* 0x000fc800078e00ff */
[----:B------:R-:W-:Y:S02]  /*1420*/  IMAD.MOV R10, RZ, RZ, -R6 ;  /* 0x000000ffff0a7224 */ /* 0x000fe400078e0a06 */
[----:B------:R-:W-:-:S04]  /*1430*/  IMAD.WIDE.U32 R14, R11, c[0x0][0x198], R14 ;  /* 0x000066000b0e7a25 */ /* 0x000fc800078e000e */
[----:B------:R-:W-:Y:S01]  /*1440*/  IMAD R10, R9, R10, R5 ;  /* 0x0000000a090a7224 */ /* 0x000fe200078e0205 */
[----:B------:R-:W-:-:S04]  /*1450*/  LOP3.LUT R5, R26, c[0x0][0x1c8], RZ, 0x3c, !PT ;  /* 0x000072001a057a12 */ /* 0x000fc800078e3cff */
[----:B------:R-:W-:Y:S02]  /*1460*/  ISETP.GT.U32.AND P1, PT, R9, R10, PT ;  /* 0x0000000a0900720c */ /* 0x000fe40003f24070 */
[----:B------:R-:W-:Y:S02]  /*1470*/  ISETP.GE.AND P2, PT, R5, RZ, PT ;  /* 0x000000ff0500720c */ /* 0x000fe40003f46270 */
[----:B------:R-:W-:-:S09]  /*1480*/  SHF.R.S32.HI R5, RZ, 0x1f, R11 ;  /* 0x0000001fff057819 */ /* 0x000fd2000001140b */
[-C--:B------:R-:W-:Y:S02]  /*1490*/  @!P1 IADD3 R10, R10, -R9.reuse, RZ ;  /* 0x800000090a0a9210 */ /* 0x080fe40007ffe0ff */
[----:B------:R-:W-:Y:S02]  /*14a0*/  @!P1 IADD3 R6, R6, 0x1, RZ ;  /* 0x0000000106069810 */ /* 0x000fe40007ffe0ff */
[----:B------:R-:W-:Y:S01]  /*14b0*/  ISETP.GE.U32.AND P3, PT, R10, R9, PT ;  /* 0x000000090a00720c */ /* 0x000fe20003f66070 */
[----:B------:R-:W-:Y:S01]  /*14c0*/  @P4 IMAD.IADD R10, R2, 0x1, R7 ;  /* 0x00000001020a4824 */ /* 0x000fe200078e0207 */
[----:B------:R-:W-:-:S03]  /*14d0*/  ISETP.NE.AND P1, PT, RZ, c[0x0][0x1c8], PT ;  /* 0x00007200ff007a0c */ /* 0x000fc60003f25270 */
[----:B------:R-:W-:-:S04]  /*14e0*/  @P4 IMAD.WIDE.U32 R18, R10, c[0x0][0x1a0], RZ ;  /* 0x000068000a124a25 */ /* 0x000fc800078e00ff */
[----:B------:R-:W-:-:S04]  /*14f0*/  @P4 IMAD R10, R10, c[0x0][0x1a4], R19 ;  /* 0x000069000a0a4a24 */ /* 0x000fc800078e0213 */
[----:B------:R-:W-:-:S05]  /*1500*/  @P3 IADD3 R6, R6, 0x1, RZ ;  /* 0x0000000106063810 */ /* 0x000fca0007ffe0ff */
[----:B------:R-:W-:Y:S02]  /*1510*/  IMAD.MOV.U32 R9, RZ, RZ, R6 ;  /* 0x000000ffff097224 */ /* 0x000fe400078e0006 */
[----:B------:R-:W-:-:S03]  /*1520*/  IMAD R6, R5, c[0x0][0x198], RZ ;  /* 0x0000660005067a24 */ /* 0x000fc600078e02ff */
[----:B------:R-:W-:Y:S01]  /*1530*/  @!P2 IADD3 R9, -R9, RZ, RZ ;  /* 0x000000ff0909a210 */ /* 0x000fe20007ffe1ff */
[----:B------:R-:W-:Y:S01]  /*1540*/  IMAD R3, R11, c[0x0][0x19c], R6 ;  /* 0x000067000b037a24 */ /* 0x000fe200078e0206 */
[----:B------:R-:W-:-:S04]  /*1550*/  @!P1 LOP3.LUT R9, RZ, c[0x0][0x1c8], RZ, 0x33, !PT ;  /* 0x00007200ff099a12 */ /* 0x000fc800078e33ff */
[----:B------:R-:W-:Y:S02]  /*1560*/  SHF.R.S32.HI R8, RZ, 0x1f, R9 ;  /* 0x0000001fff087819 */ /* 0x000fe40000011409 */
[----:B------:R-:W-:-:S03]  /*1570*/  IADD3 R15, R15, R3, RZ ;  /* 0x000000030f0f7210 */ /* 0x000fc60007ffe0ff */
        /* <DEDUP_REMOVED lines=15> */
.L_x_3277:
[----:B------:R-:W-:Y:S01]  /*1670*/  ISETP.NE.AND P1, PT, R12, -0x1, PT ;  /* 0xffffffff0c00780c */ /* 0x000fe20003f25270 */
[----:B------:R-:W-:Y:S01]  /*1680*/  IMAD.IADD R207, R96, 0x1, -R97 ;  /* 0x0000000160cf7824 */ /* 0x000fe200078e0a61 */
[----:B------:R-:W-:Y:S01]  /*1690*/  SHF.R.S32.HI R95, RZ, 0x1f, R4 ;  /* 0x0000001fff5f7819 */ /* 0x000fe20000011404 */
[----:B------:R-:W-:Y:S01]  /*16a0*/  IMAD R8, R8, c[0x0][0x1b8], RZ ;  /* 0x00006e0008087a24 */ /* 0x000fe200078e02ff */
[----:B------:R-:W-:Y:S02]  /*16b0*/  IADD3 R213, R145, -0x1, RZ ;  /* 0xffffffff91d57810 */ /* 0x000fe40007ffe0ff */
[----:B------:R-:W-:-:S07]  /*16c0*/  LEA.HI R16, R95, R4, RZ, 0x3 ;  /* 0x000000045f107211 */ /* 0x000fce00078f18ff */
[----:B------:R-:W-:Y:S01]  /*16d0*/  @P1 IMAD.WIDE.U32 R2, R12, c[0x0][0x190], RZ ;  /* 0x000064000c021a25 */ /* 0x000fe200078e00ff */
[----:B------:R-:W-:-:S03]  /*16e0*/  @!P1 SHF.R.S32.HI R13, RZ, 0x1f, R212 ;  /* 0x0000001fff0d9819 */ /* 0x000fc600000114d4 */
[----:B------:R-:W-:Y:S01]  /*16f0*/  @P1 IMAD R12, R12, c[0x0][0x194], R3 ;  /* 0x000065000c0c1a24 */ /* 0x000fe200078e0203 */
[----:B------:R-:W-:Y:S01]  /*1700*/  LOP3.LUT R3, R16, 0xfffffff8, RZ, 0xc0, !PT ;  /* 0xfffffff810037812 */ /* 0x000fe200078ec0ff */
[----:B------:R-:W-:Y:S01]  /*1710*/  @!P1 IMAD R13, R13, c[0x0][0x178], RZ ;  /* 0x00005e000d0d9a24 */ /* 0x000fe200078e02ff */
[----:B------:R-:W-:Y:S01]  /*1720*/  SHF.R.S32.HI R16, RZ, 0x3, R16 ;  /* 0x00000003ff107819 */ /* 0x000fe20000011410 */
[----:B------:R-:W-:-:S03]  /*1730*/  @!P1 IMAD.WIDE.U32 R22, R212, c[0x0][0x178], RZ ;  /* 0x00005e00d4169a25 */ /* 0x000fc600078e00ff */
[----:B------:R-:W-:Y:S01]  /*1740*/  SHF.R.S32.HI R17, RZ, 0x1f, R16 ;  /* 0x0000001fff117819 */ /* 0x000fe20000011410 */
[----:B-----5:R-:W-:Y:S01]  /*1750*/  IMAD.IADD R0, R4, 0x1, -R3 ;  /* 0x0000000104007824 */ /* 0x020fe200078e0a03 */
[C---:B------:R-:W-:Y:S01]  /*1760*/  IADD3 R15, R16.reuse, 0x10, RZ ;  /* 0x00000010100f7810 */ /* 0x040fe20007ffe0ff */
[----:B------:R-:W-:Y:S01]  /*1770*/  IMAD.SHL.U32 R14, R16, 0x40, RZ ;  /* 0x00000040100e7824 */ /* 0x000fe200078e00ff */
[----:B------:R-:W-:Y:S01]  /*1780*/  SHF.R.S32.HI R3, RZ, 0x1f, R26 ;  /* 0x0000001fff037819 */ /* 0x000fe2000001141a */
[----:B------:R-:W-:Y:S02]  /*1790*/  @P1 IMAD.MOV.U32 R6, RZ, RZ, R2 ;  /* 0x000000ffff061224 */ /* 0x000fe400078e0002 */
[----:B------:R-:W-:Y:S01]  /*17a0*/  @!P1 IMAD R2, R212, c[0x0][0x17c], R13 ;  /* 0x00005f00d4029a24 */ /* 0x000fe200078e020d */
[----:B------:R-:W-:Y:S01]  /*17b0*/  SHF.L.U32 R13, R0, 0x3, RZ ;  /* 0x00000003000d7819 */ /* 0x000fe200000006ff */
[----:B------:R-:W-:Y:S01]  /*17c0*/  @!P1 IMAD.MOV.U32 R6, RZ, RZ, R22 ;  /* 0x000000ffff069224 */ /* 0x000fe200078e0016 */
[----:B------:R-:W-:Y:S01]  /*17d0*/  LOP3.LUT R14, R14, 0x1c0, RZ, 0xc0, !PT ;  /* 0x000001c00e0e7812 */ /* 0x000fe200078ec0ff */
[----:B------:R-:W-:Y:S01]  /*17e0*/  @!P1 IMAD.IADD R12, R23, 0x1, R2 ;  /* 0x00000001170c9824 */ /* 0x000fe200078e0202 */
[----:B------:R-:W-:Y:S01]  /*17f0*/  IADD3 R18, P2, R13, R18, RZ ;  /* 0x000000120d127210 */ /* 0x000fe20007f5e0ff */
[----:B------:R-:W-:Y:S01]  /*1800*/  IMAD.WIDE R32, R33, 0x40, R16 ;  /* 0x0000004021207825 */ /* 0x000fe200078e0210 */
[----:B------:R-:W-:-:S02]  /*1810*/  LOP3.LUT R2, R14, 0x38, R13, 0xf8, !PT ;  /* 0x000000380e027812 */ /* 0x000fc400078ef80d */
[----:B------:R-:W-:Y:S01]  /*1820*/  IADD3 R20, P3, R13, R20, RZ ;  /* 0x000000140d147210 */ /* 0x000fe20007f7e0ff */
[----:B------:R-:W-:Y:S01]  /*1830*/  IMAD R3, R3, c[0x0][0x1a8], RZ ;  /* 0x00006a0003037a24 */ /* 0x000fe200078e02ff */
[----:B------:R-:W-:Y:S01]  /*1840*/  IADD3 R6, P1, R13, R6, RZ ;  /* 0x000000060d067210 */ /* 0x000fe20007f3e0ff */
[----:B------:R-:W-:Y:S01]  /*1850*/  IMAD R135, R17, c[0x0][0x198], RZ ;  /* 0x0000660011877a24 */ /* 0x000fe200078e02ff */
[----:B------:R-:W-:Y:S01]  /*1860*/  SHF.R.S32.HI R13, RZ, 0x1f, R13 ;  /* 0x0000001fff0d7819 */ /* 0x000fe2000001140d */
[----:B------:R-:W-:Y:S01]  /*1870*/  IMAD R28, R26, c[0x0][0x1ac], R3 ;  /* 0x00006b001a1c7a24 */ /* 0x000fe200078e0203 */
[----:B------:R-:W-:Y:S01]  /*1880*/  SHF.R.U32.HI R215, RZ, 0x3, R14 ;  /* 0x00000003ffd77819 */ /* 0x000fe2000001160e */
[----:B------:R-:W-:Y:S01]  /*1890*/  IMAD R135, R16, c[0x0][0x19c], R135 ;  /* 0x0000670010877a24 */ /* 0x000fe200078e0287 */
[----:B------:R-:W-:Y:S01]  /*18a0*/  LEA.HI R14, R95, R4, RZ, 0x4 ;  /* 0x000000045f0e7211 */ /* 0x000fe200078f20ff */
[C---:B------:R-:W-:Y:S01]  /*18b0*/  IMAD.X R21, R13.reuse, 0x1, R7, P3 ;  /* 0x000000010d157824 */ /* 0x040fe200018e0607 */
[----:B------:R-:W-:Y:S01]  /*18c0*/  LOP3.LUT R215, R2, R215, RZ, 0x3c, !PT ;  /* 0x000000d702d77212 */ /* 0x000fe200078e3cff */
[C---:B------:R-:W-:Y:S01]  /*18d0*/  IMAD.X R7, R13.reuse, 0x1, R12, P1 ;  /* 0x000000010d077824 */ /* 0x040fe200008e060c */
[C---:B------:R-:W-:Y:S01]  /*18e0*/  IADD3 R146, P1, R16.reuse, R11, RZ ;  /* 0x0000000b10927210 */ /* 0x040fe20007f3e0ff */
[----:B------:R-:W-:Y:S01]  /*18f0*/  IMAD.X R19, R13, 0x1, R10, P2 ;  /* 0x000000010d137824 */ /* 0x000fe200010e060a */
[C---:B------:R-:W-:Y:S01]  /*1900*/  IADD3 R13, R16.reuse, 0x20, RZ ;  /* 0x00000020100d7810 */ /* 0x040fe20007ffe0ff */
[----:B------:R-:W-:Y:S01]  /*1910*/  IMAD.WIDE.U32 R20, R16, c[0x0][0x198], R20 ;  /* 0x0000660010147a25 */ /* 0x000fe200078e0014 */
[----:B------:R-:W-:-:S02]  /*1920*/  IADD3.X R5, R17, R5, RZ, P1, !PT ;  /* 0x0000000511057210 */ /* 0x000fc40000ffe4ff */
[-C--:B------:R-:W-:Y:S01]  /*1930*/  ISETP.GE.AND P1, PT, R15, R207.reuse, PT ;  /* 0x000000cf0f00720c */ /* 0x080fe20003f26270 */
[----:B------:R-:W-:Y:S01]  /*1940*/  IMAD.MOV.U32 R134, RZ, RZ, R20 ;  /* 0x000000ffff867224 */ /* 0x000fe200078e0014 */
[-C--:B------:R-:W-:Y:S01]  /*1950*/  ISETP.GE.AND P5, PT, R13, R207.reuse, PT ;  /* 0x000000cf0d00720c */ /* 0x080fe20003fa6270 */
[----:B------:R-:W-:Y:S01]  /*1960*/  IMAD.WIDE.U32 R26, R26, c[0x0][0x1a8], R6 ;  /* 0x00006a001a1a7a25 */ /* 0x000fe200078e0006 */
[C---:B------:R-:W-:Y:S02]  /*1970*/  IADD3 R11, R16.reuse, 0x30, RZ ;  /* 0x00000030100b7810 */ /* 0x040fe40007ffe0ff */
[-C--:B------:R-:W-:Y:S01]  /*1980*/  ISETP.GE.AND P2, PT, R16, R207.reuse, PT ;  /* 0x000000cf1000720c */ /* 0x080fe20003f46270 */
[----:B------:R-:W-:Y:S01]  /*1990*/  IMAD.IADD R135, R21, 0x1, R135 ;  /* 0x0000000115877824 */ /* 0x000fe200078e0287 */
[----:B------:R-:W-:Y:S01]  /*19a0*/  ISETP.GE.AND P4, PT, R11, R207, PT ;  /* 0x000000cf0b00720c */ /* 0x000fe20003f86270 */
[----:B------:R-:W-:Y:S01]  /*19b0*/  IMAD.IADD R29, R27, 0x1, R28 ;  /* 0x000000011b1d7824 */ /* 0x000fe200078e021c */
[-C--:B------:R-:W-:Y:S01]  /*19c0*/  LEA.HI R2, R95, R4.reuse, RZ, 0x6 ;  /* 0x000000045f027211 */ /* 0x080fe200078f30ff */
[----:B------:R-:W-:Y:S01]  /*19d0*/  IMAD.WIDE.U32 R18, R9, c[0x0][0x1b8], R18 ;  /* 0x00006e0009127a25 */ /* 0x000fe200078e0012 */
[----:B------:R-:W-:-:S02]  /*19e0*/  LEA.HI R95, R95, R4, RZ, 0x5 ;  /* 0x000000045f5f7211 */ /* 0x000fc400078f28ff */
[----:B------:R-:W-:Y:S01]  /*19f0*/  @!P1 IADD3 R22, P3, R32, 0x10, RZ ;  /* 0x0000001020169810 */ /* 0x000fe20007f7e0ff */
[----:B------:R-:W-:Y:S01]  /*1a00*/  IMAD.SHL.U32 R2, R2, 0x8, RZ ;  /* 0x0000000802027824 */ /* 0x000fe200078e00ff */
[C---:B------:R-:W-:Y:S01]  /*1a10*/  @!P5 IADD3 R20, P6, R32.reuse, 0x20, RZ ;  /* 0x000000202014d810 */ /* 0x040fe20007fde0ff */
[----:B------:R-:W-:Y:S01]  /*1a20*/  @!P1 IMAD.MOV.U32 R31, RZ, RZ, R29 ;  /* 0x000000ffff1f9224 */ /* 0x000fe200078e001d */
[----:B------:R-:W-:Y:S01]  /*1a30*/  SHF.R.S32.HI R94, RZ, 0x5, R95 ;  /* 0x00000005ff5e7819 */ /* 0x000fe2000001145f */
[--C-:B------:R-:W-:Y:S01]  /*1a40*/  @!P1 IMAD.X R21, RZ, RZ, R33.reuse, P3 ;  /* 0x000000ffff159224 */ /* 0x100fe200018e0621 */
[----:B------:R-:W-:Y:S01]  /*1a50*/  @!P2 MOV R28, R26 ;  /* 0x0000001a001ca202 */ /* 0x000fe20000000f00 */
[----:B------:R-:W-:Y:S01]  /*1a60*/  @!P5 IMAD.X R17, RZ, RZ, R33, P6 ;  /* 0x000000ffff11d224 */ /* 0x000fe200030e0621 */
[----:B------:R-:W-:Y:S01]  /*1a70*/  @!P4 IADD3 R6, P3, R32, 0x30, RZ ;  /* 0x000000302006c810 */ /* 0x000fe20007f7e0ff */
[----:B------:R-:W-:Y:S01]  /*1a80*/  @!P2 IMAD R3, R33, c[0x0][0x190], RZ ;  /* 0x000064002103aa24 */ /* 0x000fe200078e02ff */
[----:B------:R-:W-:Y:S01]  /*1a90*/  LOP3.LUT R215, R215, 0xfffffe00, R2, 0xf8, !PT ;  /* 0xfffffe00d7d77812 */ /* 0x000fe200078ef802 */
[--C-:B------:R-:W-:Y:S01]  /*1aa0*/  @!P5 IMAD.MOV.U32 R25, RZ, RZ, R29.reuse ;  /* 0x000000ffff19d224 */ /* 0x100fe200078e001d */
[----:B------:R-:W-:Y:S01]  /*1ab0*/  @!P4 IADD3.X R7, RZ, R33, RZ, P3, !PT ;  /* 0x00000021ff07c210 */ /* 0x000fe20001ffe4ff */
[----:B------:R-:W-:Y:S01]  /*1ac0*/  @!P4 IMAD.MOV.U32 R27, RZ, RZ, R29 ;  /* 0x000000ffff1bc224 */ /* 0x000fe200078e001d */
[----:B------:R-:W-:Y:S01]  /*1ad0*/  SHF.L.U32 R215, R215, 0x1, RZ ;  /* 0x00000001d7d77819 */ /* 0x000fe200000006ff */
[----:B------:R-:W-:Y:S01]  /*1ae0*/  @!P1 IMAD R21, R21, c[0x0][0x190], RZ ;  /* 0x0000640015159a24 */ /* 0x000fe200078e02ff */
[----:B------:R-:W-:Y:S01]  /*1af0*/  LOP3.LUT R95, R95, 0xffffffe0, RZ, 0xc0, !PT ;  /* 0xffffffe05f5f7812 */ /* 0x000fe200078ec0ff */
[----:B------:R-:W-:-:S02]  /*1b00*/  @!P5 IMAD R17, R17, c[0x0][0x190], RZ ;  /* 0x000064001111da24 */ /* 0x000fc400078e02ff */
[----:B------:R-:W-:Y:S02]  /*1b10*/  @!P5 IMAD.MOV.U32 R24, RZ, RZ, R26 ;  /* 0x000000ffff18d224 */ /* 0x000fe400078e001a */
[C---:B------:R-:W-:Y:S02]  /*1b20*/  @!P2 IMAD R3, R32.reuse, c[0x0][0x194], R3 ;  /* 0x000065002003aa24 */ /* 0x040fe400078e0203 */
[----:B------:R-:W-:-:S04]  /*1b30*/  @!P2 IMAD.WIDE.U32 R28, R32, c[0x0][0x190], R28 ;  /* 0x00006400201caa25 */ /* 0x000fc800078e001c */
[----:B------:R-:W-:Y:S02]  /*1b40*/  @!P1 IMAD R2, R22, c[0x0][0x194], R21 ;  /* 0x0000650016029a24 */ /* 0x000fe400078e0215 */
[C---:B------:R-:W-:Y:S02]  /*1b50*/  @!P5 IMAD R10, R20.reuse, c[0x0][0x194], R17 ;  /* 0x00006500140ada24 */ /* 0x040fe400078e0211 */
[----:B------:R-:W-:Y:S01]  /*1b60*/  @!P5 IMAD.WIDE.U32 R20, R20, c[0x0][0x190], R24 ;  /* 0x000064001414da25 */ /* 0x000fe200078e0018 */
[----:B------:R-:W-:-:S03]  /*1b70*/  @!P2 LEA R24, P3, R28, c[0x0][0x160], 0x1 ;  /* 0x000058001c18aa11 */ /* 0x000fc600078608ff */
[----:B------:R-:W-:Y:S02]  /*1b80*/  @!P2 IMAD.IADD R3, R29, 0x1, R3 ;  /* 0x000000011d03a824 */ /* 0x000fe400078e0203 */
[----:B------:R-:W-:Y:S02]  /*1b90*/  @!P1 IMAD.MOV.U32 R30, RZ, RZ, R26 ;  /* 0x000000ffff1e9224 */ /* 0x000fe400078e001a */
[----:B------:R-:W-:Y:S01]  /*1ba0*/  @!P4 IMAD R7, R7, c[0x0][0x190], RZ ;  /* 0x000064000707ca24 */ /* 0x000fe200078e02ff */
[----:B------:R-:W-:Y:S01]  /*1bb0*/  @!P2 LEA.HI.X R25, R28, c[0x0][0x164], R3, 0x1, P3 ;  /* 0x000059001c19aa11 */ /* 0x000fe200018f0c03 */
[----:B------:R-:W-:Y:S01]  /*1bc0*/  IMAD.SHL.U32 R3, R213, 0x40, RZ ;  /* 0x00000040d5037824 */ /* 0x000fe200078e00ff */
[----:B------:R-:W-:Y:S01]  /*1bd0*/  @!P5 LEA R28, P3, R20, c[0x0][0x160], 0x1 ;  /* 0x00005800141cda11 */ /* 0x000fe200078608ff */
[----:B------:R-:W-:Y:S02]  /*1be0*/  @!P1 IMAD.WIDE.U32 R22, R22, c[0x0][0x190], R30 ;  /* 0x0000640016169a25 */ /* 0x000fe400078e001e */
[----:B------:R-:W-:Y:S01]  /*1bf0*/  @!PT LDS RZ, [RZ] ;  /* 0x00000000fffff984 */ /* 0x000fe20000000800 */
[----:B------:R-:W-:Y:S01]  /*1c00*/  @!PT LDS RZ, [RZ] ;  /* 0x00000000fffff984 */ /* 0x000fe20000000800 */
[----:B------:R-:W-:Y:S01]  /*1c10*/  @!PT LDS RZ, [RZ] ;  /* 0x00000000fffff984 */ /* 0x000fe20000000800 */
[----:B------:R1:W-:Y:S02]  /*1c20*/  @!P2 LDGSTS.E.BYPASS.LTC128B.128 [R215], [R24.64] ;  /* 0x0000000018d7afae */ /* 0x0003e4000b901d44 */
[----:B------:R-:W-:Y:S01]  /*1c30*/  @!P4 IMAD R7, R6, c[0x0][0x194], R7 ;  /* 0x000065000607ca24 */ /* 0x000fe200078e0207 */
[----:B------:R-:W-:Y:S01]  /*1c40*/  @!P1 LEA R30, P6, R22, c[0x0][0x160], 0x1 ;  /* 0x00005800161e9a11 */ /* 0x000fe200078c08ff */
[----:B------:R-:W-:Y:S01]  /*1c50*/  @!P4 IMAD.WIDE.U32 R26, R6, c[0x0][0x190], R26 ;  /* 0x00006400061aca25 */ /* 0x000fe200078e001a */
[----:B------:R1:W-:Y:S03]  /*1c60*/  @!P2 LDGSTS.E.BYPASS.LTC128B.128 [R215+0x2000], [R24.64+0x80] ;  /* 0x0200008018d7afae */ /* 0x0003e6000b901d44 */
[----:B------:R-:W-:Y:S01]  /*1c70*/  @!P5 IMAD.IADD R10, R21, 0x1, R10 ;  /* 0x00000001150ad824 */ /* 0x000fe200078e020a */
[----:B------:R1:W-:Y:S01]  /*1c80*/  @!P2 LDGSTS.E.BYPASS.LTC128B.128 [R215+0x4000], [R24.64+0x100] ;  /* 0x0400010018d7afae */ /* 0x0003e2000b901d44 */
[----:B------:R-:W-:-:S02]  /*1c90*/  IMAD.IADD R6, R92, 0x1, -R3 ;  /* 0x000000015c067824 */ /* 0x000fc400078e0a03 */
[----:B------:R-:W-:Y:S01]  /*1ca0*/  @!P1 IMAD.IADD R2, R23, 0x1, R2 ;  /* 0x0000000117029824 */ /* 0x000fe200078e0202 */
[----:B------:R-:W-:Y:S01]  /*1cb0*/  @!P5 LEA.HI.X R29, R20, c[0x0][0x164], R10, 0x1, P3 ;  /* 0x00005900141dda11 */ /* 0x000fe200018f0c0a */
[----:B------:R-:W-:Y:S01]  /*1cc0*/  @!P4 IMAD.IADD R7, R27, 0x1, R7 ;  /* 0x000000011b07c824 */ /* 0x000fe200078e0207 */
[----:B------:R-:W-:Y:S01]  /*1cd0*/  ISETP.GE.AND P3, PT, R15, R6, PT ;  /* 0x000000060f00720c */ /* 0x000fe20003f66270 */
[----:B------:R-:W-:Y:S01]  /*1ce0*/  IMAD.MOV.U32 R10, RZ, RZ, c[0x0][0x19c] ;  /* 0x00006700ff0a7624 */ /* 0x000fe200078e00ff */
[----:B------:R-:W-:Y:S01]  /*1cf0*/  @!P1 LEA.HI.X R31, R22, c[0x0][0x164], R2, 0x1, P6 ;  /* 0x00005900161f9a11 */ /* 0x000fe200030f0c02 */
[----:B------:R-:W-:Y:S01]  /*1d00*/  IMAD.MOV.U32 R2, RZ, RZ, c[0x0][0x198] ;  /* 0x00006600ff027624 */ /* 0x000fe200078e00ff */
[C---:B------:R-:W-:Y:S01]  /*1d10*/  @!P4 LEA R20, P6, R26.reuse, c[0x0][0x160], 0x1 ;  /* 0x000058001a14ca11 */ /* 0x040fe200078c08ff */
[----:B------:R-:W-:Y:S02]  /*1d20*/  IMAD R5, R5, c[0x0][0x1a0], RZ ;  /* 0x0000680005057a24 */ /* 0x000fe400078e02ff */
[----:B------:R2:W-:Y:S01]  /*1d30*/  @!P1 LDGSTS.E.BYPASS.LTC128B.128 [R215+0x800], [R30.64] ;  /* 0x008000001ed79fae */ /* 0x0005e2000b901d44 */
[----:B------:R-:W-:-:S02]  /*1d40*/  @!P4 LEA.HI.X R21, R26, c[0x0][0x164], R7, 0x1, P6 ;  /* 0x000059001a15ca11 */ /* 0x000fc400030f0c07 */
[----:B------:R-:W-:Y:S01]  /*1d50*/  ISETP.GE.AND P6, PT, R16, R6, PT ;  /* 0x000000061000720c */ /* 0x000fe20003fc6270 */
[----:B------:R2:W-:Y:S02]  /*1d60*/  @!P1 LDGSTS.E.BYPASS.LTC128B.128 [R215+0x2800], [R30.64+0x80] ;  /* 0x028000801ed79fae */ /* 0x0005e4000b901d44 */
[C---:B------:R-:W-:Y:S02]  /*1d70*/  @!P3 LEA R12, P2, R2.reuse, R134, 0x4 ;  /* 0x00000086020cb211 */ /* 0x040fe400078420ff */
[----:B------:R2:W-:Y:S01]  /*1d80*/  @!P1 LDGSTS.E.BYPASS.LTC128B.128 [R215+0x4800], [R30.64+0x100] ;  /* 0x048001001ed79fae */ /* 0x0005e2000b901d44 */
[----:B------:R-:W-:Y:S02]  /*1d90*/  ISETP.GE.AND P1, PT, R13, R6, PT ;  /* 0x000000060d00720c */ /* 0x000fe40003f26270 */
[----:B------:R-:W-:Y:S01]  /*1da0*/  @!P3 LEA.HI.X R7, R2, R135, R10, 0x4, P2 ;  /* 0x000000870207b211 */ /* 0x000fe200010f240a */
[----:B------:R2:W-:Y:S01]  /*1db0*/  @!P5 LDGSTS.E.BYPASS.LTC128B.128 [R215+0x1000], [R28.64] ;  /* 0x010000001cd7dfae */ /* 0x0005e2000b901d44 */
[----:B------:R-:W-:Y:S01]  /*1dc0*/  @!P3 LEA R22, P2, R12, c[0x0][0x168], 0x1 ;  /* 0x00005a000c16ba11 */ /* 0x000fe200078408ff */
[----:B-1----:R-:W-:-:S02]  /*1dd0*/  IMAD.WIDE.U32 R24, R2, 0x20, RZ ;  /* 0x0000002002187825 */ /* 0x002fc400078e00ff */
[----:B------:R2:W-:Y:S01]  /*1de0*/  @!P5 LDGSTS.E.BYPASS.LTC128B.128 [R215+0x3000], [R28.64+0x80] ;  /* 0x030000801cd7dfae */ /* 0x0005e2000b901d44 */
[----:B------:R-:W-:Y:S01]  /*1df0*/  @!P3 LEA.HI.X R23, R12, c[0x0][0x16c], R7, 0x1, P2 ;  /* 0x00005b000c17ba11 */ /* 0x000fe200010f0c07 */
[----:B------:R-:W-:Y:S02]  /*1e00*/  IMAD.SHL.U32 R12, R10, 0x20, RZ ;  /* 0x000000200a0c7824 */ /* 0x000fe400078e00ff */
[----:B------:R2:W-:Y:S01]  /*1e10*/  @!P5 LDGSTS.E.BYPASS.LTC128B.128 [R215+0x5000], [R28.64+0x100] ;  /* 0x050001001cd7dfae */ /* 0x0005e2000b901d44 */
[C---:B------:R-:W-:Y:S02]  /*1e20*/  @!P6 LEA R26, P5, R134.reuse, c[0x0][0x168], 0x1 ;  /* 0x00005a00861aea11 */ /* 0x040fe400078a08ff */
[C---:B------:R-:W-:Y:S01]  /*1e30*/  @!P1 IADD3 R7, P2, R134.reuse, R24, RZ ;  /* 0x0000001886079210 */ /* 0x040fe20007f5e0ff */
[----:B------:R1:W-:Y:S01]  /*1e40*/  @!P4 LDGSTS.E.BYPASS.LTC128B.128 [R215+0x1800], [R20.64] ;  /* 0x0180000014d7cfae */ /* 0x0003e2000b901d44 */
[----:B------:R-:W-:Y:S02]  /*1e50*/  @!P6 LEA.HI.X R27, R134, c[0x0][0x16c], R135, 0x1, P5 ;  /* 0x00005b00861bea11 */ /* 0x000fe400028f0c87 */
[----:B------:R-:W-:Y:S01]  /*1e60*/  @!P1 IADD3.X R12, R135, R25, R12, P2, !PT ;  /* 0x00000019870c9210 */ /* 0x000fe200017fe40c */
[----:B------:R1:W-:Y:S01]  /*1e70*/  @!P4 LDGSTS.E.BYPASS.LTC128B.128 [R215+0x3800], [R20.64+0x80] ;  /* 0x0380008014d7cfae */ /* 0x0003e2000b901d44 */
[----:B------:R-:W-:-:S02]  /*1e80*/  @!P1 LEA R24, P2, R7, c[0x0][0x168], 0x1 ;  /* 0x00005a0007189a11 */ /* 0x000fc400078408ff */
[-C--:B------:R-:W-:Y:S01]  /*1e90*/  ISETP.GE.AND P5, PT, R15, R6.reuse, PT ;  /* 0x000000060f00720c */ /* 0x080fe20003fa6270 */
[----:B------:R1:W-:Y:S01]  /*1ea0*/  @!P4 LDGSTS.E.BYPASS.LTC128B.128 [R215+0x5800], [R20.64+0x100] ;  /* 0x0580010014d7cfae */ /* 0x0003e2000b901d44 */
[----:B------:R-:W-:Y:S02]  /*1eb0*/  @!P1 LEA.HI.X R25, R7, c[0x0][0x16c], R12, 0x1, P2 ;  /* 0x00005b0007199a11 */ /* 0x000fe400010f0c0c */
[----:B------:R-:W-:Y:S01]  /*1ec0*/  SHF.R.S32.HI R7, RZ, 0x4, R14 ;  /* 0x00000004ff077819 */ /* 0x000fe2000001140e */
[----:B------:R3:W-:Y:S01]  /*1ed0*/  @!P6 LDGSTS.E.BYPASS.LTC128B.128 [R215+0x6000], [R26.64] ;  /* 0x060000001ad7efae */ /* 0x0007e2000b901d44 */
[-C--:B------:R-:W-:Y:S02]  /*1ee0*/  ISETP.GE.AND P2, PT, R11, R6.reuse, PT ;  /* 0x000000060b00720c */ /* 0x080fe40003f46270 */
[----:B------:R-:W-:Y:S01]  /*1ef0*/  LEA.HI R12, R7, R7, RZ, 0x1 ;  /* 0x00000007070c7211 */ /* 0x000fe200078f08ff */
[----:B------:R3:W-:Y:S01]  /*1f00*/  @!P6 LDGSTS.E.BYPASS.LTC128B.128 [R215+0x8000], [R26.64+0x80] ;  /* 0x080000801ad7efae */ /* 0x0007e2000b901d44 */
[----:B------:R-:W-:-:S02]  /*1f10*/  ISETP.GE.AND P4, PT, R13, R6, PT ;  /* 0x000000060d00720c */ /* 0x000fc40003f86270 */
[----:B------:R-:W-:Y:S01]  /*1f20*/  LOP3.LUT R12, R12, 0xfffffffe, RZ, 0xc0, !PT ;  /* 0xfffffffe0c0c7812 */ /* 0x000fe200078ec0ff */
[----:B------:R3:W-:Y:S01]  /*1f30*/  @!P6 LDGSTS.E.BYPASS.LTC128B.128 [R215+0xa000], [R26.64+0x100] ;  /* 0x0a0001001ad7efae */ /* 0x0007e2000b901d44 */
[----:B------:R-:W-:-:S03]  /*1f40*/  ISETP.GE.AND P6, PT, R16, R6, PT ;  /* 0x000000061000720c */ /* 0x000fc60003fc6270 */
[----:B------:R4:W-:Y:S02]  /*1f50*/  @!P3 LDGSTS.E.BYPASS.LTC128B.128 [R215+0x6800], [R22.64] ;  /* 0x0680000016d7bfae */ /* 0x0009e4000b901d44 */
[----:B------:R-:W-:Y:S02]  /*1f60*/  @!P2 IMAD R13, R10, 0x30, RZ ;  /* 0x000000300a0da824 */ /* 0x000fe400078e02ff */
[----:B------:R4:W-:Y:S04]  /*1f70*/  @!P3 LDGSTS.E.BYPASS.LTC128B.128 [R215+0x8800], [R22.64+0x80] ;  /* 0x0880008016d7bfae */ /* 0x0009e8000b901d44 */
[----:B------:R4:W-:Y:S01]  /*1f80*/  @!P3 LDGSTS.E.BYPASS.LTC128B.128 [R215+0xa800], [R22.64+0x100] ;  /* 0x0a80010016d7bfae */ /* 0x0009e2000b901d44 */
[----:B------:R-:W-:Y:S02]  /*1f90*/  ISETP.GE.AND P3, PT, R11, R6, PT ;  /* 0x000000060b00720c */ /* 0x000fe40003f66270 */
[----:B------:R-:W-:Y:S01]  /*1fa0*/  IADD3 R6, R7, -R12, RZ ;  /* 0x8000000c07067210 */ /* 0x000fe20007ffe0ff */
[----:B------:R-:W-:Y:S01]  /*1fb0*/  IMAD.SHL.U32 R12, R0, 0x40, RZ ;  /* 0x00000040000c7824 */ /* 0x000fe200078e00ff */
[----:B------:R3:W-:Y:S01]  /*1fc0*/  @!P1 LDGSTS.E.BYPASS.LTC128B.128 [R215+0x7000], [R24.64] ;  /* 0x0700000018d79fae */ /* 0x0007e2000b901d44 */
[----:B------:R-:W-:Y:S01]  /*1fd0*/  IMAD R7, R9, c[0x0][0x1bc], R8 ;  /* 0x00006f0009077a24 */ /* 0x000fe200078e0208 */
[----:B------:R-:W-:Y:S01]  /*1fe0*/  LOP3.LUT R11, R14, 0xfffffff0, RZ, 0xc0, !PT ;  /* 0xfffffff00e0b7812 */ /* 0x000fe200078ec0ff */
[----:B------:R-:W-:Y:S01]  /*1ff0*/  IMAD.SHL.U32 R9, R16, 0x8, RZ ;  /* 0x0000000810097824 */ /* 0x000fe200078e00ff */
[----:B------:R-:W-:Y:S01]  /*2000*/  LOP3.LUT R12, R12, 0x1c0, RZ, 0xc0, !PT ;  /* 0x000001c00c0c7812 */ /* 0x000fe200078ec0ff */
[----:B------:R-:W-:Y:S01]  /*2010*/  @!P2 IMAD.WIDE.U32 R16, R2, 0x30, R134 ;  /* 0x000000300210a825 */ /* 0x000fe200078e0086 */
[----:B------:R3:W-:Y:S02]  /*2020*/  @!P1 LDGSTS.E.BYPASS.LTC128B.128 [R215+0x9000], [R24.64+0x80] ;  /* 0x0900008018d79fae */ /* 0x0007e4000b901d44 */
[----:B------:R-:W-:Y:S01]  /*2030*/  LOP3.LUT R10, R12, 0x8, R9, 0xf8, !PT ;  /* 0x000000080c0a7812 */ /* 0x000fe200078ef809 */
[----:B------:R-:W-:Y:S01]  /*2040*/  IMAD.IADD R11, R4, 0x1, -R11 ;  /* 0x00000001040b7824 */ /* 0x000fe200078e0a0b */
[----:B------:R3:W-:Y:S01]  /*2050*/  @!P1 LDGSTS.E.BYPASS.LTC128B.128 [R215+0xb000], [R24.64+0x100] ;  /* 0x0b00010018d79fae */ /* 0x0007e2000b901d44 */
[----:B------:R-:W-:Y:S01]  /*2060*/  SHF.R.U32.HI R9, RZ, 0x3, R12 ;  /* 0x00000003ff097819 */ /* 0x000fe2000001160c */
[----:B------:R-:W-:Y:S01]  /*2070*/  IMAD.IADD R19, R19, 0x1, R7 ;  /* 0x0000000113137824 */ /* 0x000fe200078e0207 */
[----:B------:R-:W-:-:S02]  /*2080*/  @!P2 IADD3 R12, R17, R13, RZ ;  /* 0x0000000d110ca210 */ /* 0x000fc40007ffe0ff */
[C---:B-1----:R-:W-:Y:S02]  /*2090*/  @!P2 LEA R20, P1, R16.reuse, c[0x0][0x168], 0x1 ;  /* 0x00005a001014aa11 */ /* 0x042fe400078208ff */
[----:B------:R-:W-:Y:S02]  /*20a0*/  SHF.R.S32.HI R8, RZ, 0x1f, R11 ;  /* 0x0000001fff087819 */ /* 0x000fe4000001140b */
[----:B------:R-:W-:Y:S02]  /*20b0*/  @!P2 LEA.HI.X R21, R16, c[0x0][0x16c], R12, 0x1, P1 ;  /* 0x00005b001015aa11 */ /* 0x000fe400008f0c0c */
[----:B------:R-:W-:Y:S02]  /*20c0*/  LEA.HI R8, R8, R11, RZ, 0x3 ;  /* 0x0000000b08087211 */ /* 0x000fe400078f18ff */
[----:B------:R-:W-:Y:S01]  /*20d0*/  LOP3.LUT R9, R10, R9, RZ, 0x3c, !PT ;  /* 0x000000090a097212 */ /* 0x000fe200078e3cff */
[----:B------:R4:W-:Y:S01]  /*20e0*/  @!P2 LDGSTS.E.BYPASS.LTC128B.128 [R215+0x7800], [R20.64] ;  /* 0x0780000014d7afae */ /* 0x0009e2000b901d44 */
[C---:B------:R-:W-:Y:S01]  /*20f0*/  LOP3.LUT R14, R8.reuse, 0xfffffff8, RZ, 0xc0, !PT ;  /* 0xfffffff8080e7812 */ /* 0x040fe200078ec0ff */
[----:B------:R-:W-:-:S02]  /*2100*/  IMAD.SHL.U32 R93, R8, 0x40, RZ ;  /* 0x00000040085d7824 */ /* 0x000fc400078e00ff */
[----:B------:R4:W-:Y:S01]  /*2110*/  @!P2 LDGSTS.E.BYPASS.LTC128B.128 [R215+0x9800], [R20.64+0x80] ;  /* 0x0980008014d7afae */ /* 0x0009e2000b901d44 */
[----:B------:R-:W-:Y:S02]  /*2120*/  IMAD R205, R6, 0x200, R9 ;  /* 0x0000020006cd7824 */ /* 0x000fe400078e0209 */
[----:B------:R-:W-:Y:S01]  /*2130*/  IMAD.IADD R7, R11, 0x1, -R14 ;  /* 0x000000010b077824 */ /* 0x000fe200078e0a0e */
[----:B------:R4:W-:Y:S01]  /*2140*/  @!P2 LDGSTS.E.BYPASS.LTC128B.128 [R215+0xb800], [R20.64+0x100] ;  /* 0x0b80010014d7afae */ /* 0x0009e2000b901d44 */
[C---:B------:R-:W-:Y:S01]  /*2150*/  IMAD R11, R146.reuse, c[0x0][0x1a4], R5 ;  /* 0x00006900920b7a24 */ /* 0x040fe200078e0205 */
[----:B------:R-:W-:Y:S01]  /*2160*/  LOP3.LUT R93, R93, 0xfffffe00, RZ, 0xc0, !PT ;  /* 0xfffffe005d5d7812 */ /* 0x000fe200078ec0ff */
[----:B------:R-:W-:Y:S01]  /*2170*/  IMAD.WIDE.U32 R146, R146, c[0x0][0x1a0], R18 ;  /* 0x0000680092927a25 */ /* 0x000fe200078e0012 */
[----:B------:R-:W0:Y:S03]  /*2180*/  LDGDEPBAR ;  /* 0x00000000000079af */ /* 0x000e260000000000 */
[----:B------:R-:W-:Y:S01]  /*2190*/  IMAD.SHL.U32 R5, R7, 0x40, RZ ;  /* 0x0000004007057824 */ /* 0x000fe200078e00ff */
[----:B------:R-:W-:Y:S01]  /*21a0*/  LEA R210, P1, R146, c[0x0][0x170], 0x1 ;  /* 0x00005c0092d27a11 */ /* 0x000fe200078208ff */
[----:B------:R-:W-:Y:S01]  /*21b0*/  IMAD.IADD R144, R147, 0x1, R11 ;  /* 0x0000000193907824 */ /* 0x000fe200078e020b */
[----:B------:R-:W-:Y:S01]  /*21c0*/  @!P4 MOV R11, c[0x0][0x1a0] ;  /* 0x00006800000bca02 */ /* 0x000fe20000000f00 */
[----:B------:R-:W-:Y:S01]  /*21d0*/  IMAD.SHL.U32 R9, R6, 0x8, RZ ;  /* 0x0000000806097824 */ /* 0x000fe200078e00ff */
[----:B------:R-:W-:Y:S01]  /*21e0*/  LOP3.LUT R6, R5, 0x1c0, RZ, 0xc0, !PT ;  /* 0x000001c005067812 */ /* 0x000fe200078ec0ff */
[----:B------:R-:W-:Y:S01]  /*21f0*/  @!P3 IMAD.MOV.U32 R18, RZ, RZ, c[0x0][0x1a0] ;  /* 0x00006800ff12b624 */ /* 0x000fe200078e00ff */
[----:B------:R-:W-:Y:S01]  /*2200*/  MOV R5, 0x20 ;  /* 0x0000002000057802 */ /* 0x000fe20000000f00 */
[----:B------:R-:W-:Y:S01]  /*2210*/  @!P4 IMAD.MOV.U32 R10, RZ, RZ, c[0x0][0x1a4] ;  /* 0x00006900ff0ac624 */ /* 0x000fe200078e00ff */
[----:B------:R-:W-:Y:S01]  /*2220*/  LEA.HI.X R209, R146, c[0x0][0x174], R144, 0x1, P1 ;  /* 0x00005d0092d17a11 */ /* 0x000fe200008f0c90 */
[----:B------:R-:W-:Y:S01]  /*2230*/  IMAD.SHL.U32 R205, R205, 0x2, RZ ;  /* 0x00000002cdcd7824 */ /* 0x000fe200078e00ff */
[----:B------:R-:W-:Y:S01]  /*2240*/  LOP3.LUT R9, R6, 0x8, R9, 0xf8, !PT ;  /* 0x0000000806097812 */ /* 0x000fe200078ef809 */
[----:B------:R-:W-:Y:S01]  /*2250*/  IMAD.WIDE.U32 R14, R5, c[0x0][0x1a0], RZ ;  /* 0x00006800050e7a25 */ /* 0x000fe200078e00ff */
[----:B------:R-:W-:-:S02]  /*2260*/  SHF.R.U32.HI R6, RZ, 0x3, R6 ;  /* 0x00000003ff067819 */ /* 0x000fc40000011606 */
[----:B------:R-:W-:Y:S01]  /*2270*/  IADD3 R203, R205, 0x6020, RZ ;  /* 0x00006020cdcb7810 */ /* 0x000fe20007ffe0ff */
[----:B------:R-:W-:Y:S01]  /*2280*/  @!P3 IMAD.MOV.U32 R211, RZ, RZ, R209 ;  /* 0x000000ffffd3b224 */ /* 0x000fe200078e00d1 */
[----:B------:R-:W-:Y:S01]  /*2290*/  @!P5 IADD3 R16, P2, R210, R14, RZ ;  /* 0x0000000ed210d210 */ /* 0x000fe20007f5e0ff */
[----:B------:R-:W-:Y:S01]  /*22a0*/  IMAD R12, R5, c[0x0][0x1a4], RZ ;  /* 0x00006900050c7a24 */ /* 0x000fe200078e02ff */
[----:B------:R-:W-:Y:S01]  /*22b0*/  @!P4 LEA R14, P1, R11, R210, 0x6 ;  /* 0x000000d20b0ec211 */ /* 0x000fe200078230ff */
[----:B------:R-:W-:Y:S01]  /*22c0*/  @!P3 IMAD.WIDE.U32 R18, R18, 0x60, R210 ;  /* 0x000000601212b825 */ /* 0x000fe200078e00d2 */
[----:B------:R-:W-:-:S04]  /*22d0*/  DEPBAR.LE SB0, 0x0 ;  /* 0x000080000000791a */ /* 0x000fc80000000000 */
[----:B------:R-:W-:Y:S01]  /*22e0*/  BAR.SYNC.DEFER_BLOCKING 0x0 ;  /* 0x0000000000007b1d */ /* 0x000fe20000010000 */
[----:B------:R-:W-:Y:S01]  /*22f0*/  @!P6 MOV R211, R209 ;  /* 0x000000d100d3e202 */ /* 0x000fe20000000f00 */
[----:B------:R-:W-:Y:S01]  /*2300*/  @!P3 IMAD.MOV.U32 R8, RZ, RZ, R18 ;  /* 0x000000ffff08b224 */ /* 0x000fe200078e0012 */
[----:B------:R-:W-:Y:S01]  /*2310*/  LOP3.LUT R6, R9, R6, RZ, 0x3c, !PT ;  /* 0x0000000609067212 */ /* 0x000fe200078e3cff */
[----:B------:R-:W-:Y:S01]  /*2320*/  @!P3 IMAD.MOV.U32 R9, RZ, RZ, c[0x0][0x1a4] ;  /* 0x00006900ff09b624 */ /* 0x000fe200078e00ff */
[----:B------:R-:W-:Y:S02]  /*2330*/  @!P5 IADD3.X R17, R209, R15, R12, P2, !PT ;  /* 0x0000000fd111d210 */ /* 0x000fe400017fe40c */
[----:B------:R-:W-:Y:S01]  /*2340*/  @!P4 LEA.HI.X R15, R11, R209, R10, 0x6, P1 ;  /* 0x000000d10b0fc211 */ /* 0x000fe200008f340a */
[----:B------:R-:W-:Y:S01]  /*2350*/  IMAD R11, R94, 0x400, R93 ;  /* 0x000004005e0b7824 */ /* 0x000fe200078e025d */
[----:B------:R-:W-:Y:S01]  /*2360*/  R2P PR, R7, 0x6 ;  /* 0x0000000607007804 */ /* 0x000fe20000000000 */
[----:B------:R-:W-:Y:S01]  /*2370*/  @!P3 IMAD R9, R9, 0x60, RZ ;  /* 0x000000600909b824 */ /* 0x000fe200078e02ff */
[----:B------:R-:W-:Y:S01]  /*2380*/  MOV R7, 0x10 ;  /* 0x0000001000077802 */ /* 0x000fe20000000f00 */
[C---:B------:R-:W-:Y:S01]  /*2390*/  IMAD.IADD R206, R6.reuse, 0x1, R11 ;  /* 0x0000000106ce7824 */ /* 0x040fe200078e020b */
[----:B------:R-:W-:Y:S01]  /*23a0*/  LOP3.LUT R200, R6, R93, RZ, 0xfc, !PT ;  /* 0x0000005d06c87212 */ /* 0x000fe200078efcff */
[----:B------:R-:W-:Y:S01]  /*23b0*/  @!P3 IMAD.IADD R9, R19, 0x1, R9 ;  /* 0x000000011309b824 */ /* 0x000fe200078e0209 */
[----:B------:R-:W-:Y:S01]  /*23c0*/  SEL R5, R5, 0xffffffe0, !P2 ;  /* 0xffffffe005057807 */ /* 0x000fe20005000000 */
[----:B------:R-:W-:Y:S01]  /*23d0*/  IMAD.SHL.U32 R206, R206, 0x2, RZ ;  /* 0x00000002cece7824 */ /* 0x000fe200078e00ff */
[----:B------:R-:W-:Y:S01]  /*23e0*/  SEL R7, R7, 0xfffffff0, !P1 ;  /* 0xfffffff007077807 */ /* 0x000fe20004800000 */
[----:B------:R-:W-:Y:S01]  /*23f0*/  IMAD R94, R94, 0x10, R97 ;  /* 0x000000105e5e7824 */ /* 0x000fe200078e0261 */
[----:B------:R-:W-:Y:S01]  /*2400*/  R2P PR, R0, 0x6 ;  /* 0x0000000600007804 */ /* 0x000fe20000000000 */
[--C-:B------:R-:W-:Y:S01]  /*2410*/  IMAD R202, R5, 0x2, R206.reuse ;  /* 0x0000000205ca7824 */ /* 0x100fe200078e02ce */
[----:B------:R-:W-:Y:S01]  /*2420*/  IADD3 R0, R205, 0x6000, RZ ;  /* 0x00006000cd007810 */ /* 0x000fe20007ffe0ff */
[----:B------:R-:W-:Y:S01]  /*2430*/  IMAD R204, R7, 0x2, R206 ;  /* 0x0000000207cc7824 */ /* 0x000fe200078e02ce */
[----:B------:R-:W-:Y:S04]  /*2440*/  @P6 STS.128 [R215+0xc000], RZ ;  /* 0x00c000ffd7006388 */ /* 0x000fe80000000c00 */
[----:B------:R-:W-:Y:S01]  /*2450*/  LEA R201, R5, R204, 0x1 ;  /* 0x000000cc05c97211 */ /* 0x000fe200078e08ff */
[----:B------:R-:W-:Y:S04]  /*2460*/  @P6 STS.128 [R215+0xe000], RZ ;  /* 0x00e000ffd7006388 */ /* 0x000fe80000000c00 */
[----:B------:R-:W-:Y:S01]  /*2470*/  @P6 STS.128 [R215+0x10000], RZ ;  /* 0x010000ffd7006388 */ /* 0x000fe20000000c00 */
[----:B------:R-:W-:Y:S01]  /*2480*/  @P1 IADD3 R203, R0, -0x20, RZ ;  /* 0xffffffe000cb1810 */ /* 0x000fe20007ffe0ff */
[----:B------:R-:W-:-:S02]  /*2490*/  IMAD.MOV.U32 R0, RZ, RZ, 0x40 ;  /* 0x00000040ff007424 */ /* 0x000fc400078e00ff */
[----:B------:R-:W-:Y:S01]  /*24a0*/  @!PT LDS RZ, [RZ] ;  /* 0x00000000fffff984 */ /* 0x000fe20000000800 */
[----:B------:R-:W-:Y:S01]  /*24b0*/  @!PT LDS RZ, [RZ] ;  /* 0x00000000fffff984 */ /* 0x000fe20000000800 */
[----:B------:R-:W-:Y:S01]  /*24c0*/  @!PT LDS RZ, [RZ] ;  /* 0x00000000fffff984 */ /* 0x000fe20000000800 */
[----:B------:R1:W-:Y:S01]  /*24d0*/  @!P6 LDGSTS.E.BYPASS.LTC128B.128 [R215+0xc000], [R210.64] ;  /* 0x0c000000d2d7efae */ /* 0x0003e2000b901d44 */
[----:B------:R-:W-:Y:S02]  /*24e0*/  IADD3 R195, R203, 0x800, RZ ;  /* 0x00000800cbc37810 */ /* 0x000fe40007ffe0ff */
[----:B------:R-:W-:Y:S01]  /*24f0*/  SEL R0, R0, 0xffffffc0, !P2 ;  /* 0xffffffc000007807 */ /* 0x000fe20005000000 */
[----:B------:R1:W-:Y:S01]  /*2500*/  @!P6 LDGSTS.E.BYPASS.LTC128B.128 [R215+0xe000], [R210.64+0x80] ;  /* 0x0e000080d2d7efae */ /* 0x0003e2000b901d44 */
[----:B------:R-:W-:Y:S02]  /*2510*/  ISETP.GT.AND P2, PT, R213, R208, PT ;  /* 0x000000d0d500720c */ /* 0x000fe40003f44270 */
[----:B------:R-:W-:Y:S01]  /*2520*/  IADD3 R194, R203, 0x1000, RZ ;  /* 0x00001000cbc27810 */ /* 0x000fe20007ffe0ff */
[----:B------:R1:W-:Y:S01]  /*2530*/  @!P6 LDGSTS.E.BYPASS.LTC128B.128 [R215+0x10000], [R210.64+0x100] ;  /* 0x10000100d2d7efae */ /* 0x0003e2000b901d44 */
[----:B------:R-:W-:Y:S01]  /*2540*/  IMAD.IADD R199, R205, 0x1, R0 ;  /* 0x00000001cdc77824 */ /* 0x000fe200078e0200 */
[C---:B------:R-:W-:Y:S01]  /*2550*/  IADD3 R193, R203.reuse, 0x1800, RZ ;  /* 0x00001800cbc17810 */ /* 0x040fe20007ffe0ff */
[----:B------:R-:W-:Y:S01]  /*2560*/  IMAD.IADD R192, R0, 0x1, R203 ;  /* 0x0000000100c07824 */ /* 0x000fe200078e02cb */
[----:B------:R-:W-:Y:S01]  /*2570*/  @P5 STS.128 [R215+0xc800], RZ ;  /* 0x00c800ffd7005388 */ /* 0x000fe20000000c00 */
[----:B------:R-:W-:Y:S01]  /*2580*/  IMAD.IADD R0, R4, 0x1, -R95 ;  /* 0x0000000104007824 */ /* 0x000fe200078e0a5f */
[----:B------:R-:W-:-:S02]  /*2590*/  IADD3 R191, R203, 0x2000, RZ ;  /* 0x00002000cbbf7810 */ /* 0x000fc40007ffe0ff */
[----:B------:R-:W-:Y:S01]  /*25a0*/  @P5 STS.128 [R215+0xe800], RZ ;  /* 0x00e800ffd7005388 */ /* 0x000fe20000000c00 */
[C---:B------:R-:W-:Y:S02]  /*25b0*/  IADD3 R190, R203.reuse, 0x2800, RZ ;  /* 0x00002800cbbe7810 */ /* 0x040fe40007ffe0ff */
[C---:B------:R-:W-:Y:S01]  /*25c0*/  @!P2 LEA R218, P1, R134.reuse, c[0x0][0x168], 0x1 ;  /* 0x00005a0086daaa11 */ /* 0x040fe200078208ff */
[----:B------:R-:W-:Y:S01]  /*25d0*/  @P5 STS.128 [R215+0x10800], RZ ;  /* 0x010800ffd7005388 */ /* 0x000fe20000000c00 */
[C---:B------:R-:W-:Y:S02]  /*25e0*/  IADD3 R189, R203.reuse, 0x3000, RZ ;  /* 0x00003000cbbd7810 */ /* 0x040fe40007ffe0ff */
[----:B------:R-:W-:Y:S01]  /*25f0*/  @!P2 LEA.HI.X R219, R134, c[0x0][0x16c], R135, 0x1, P1 ;  /* 0x00005b0086dbaa11 */ /* 0x000fe200008f0c87 */
        /* <DEDUP_REMOVED lines=29> */
[----:B------:R-:W-:Y:S04]  /*27d0*/  LDSM.16.M88.4 R56, [R206] ;  /* 0x00000000ce38783b */ /* 0x000fe80000000200 */
[----:B-1----:R-:W4:Y:S04]  /*27e0*/  LDSM.16.M88.4 R16, [R205+0x6000] ;  /* 0x00600000cd10783b */ /* 0x002f280000000200 */
[----:B------:R-:W1:Y:S04]  /*27f0*/  LDSM.16.M88.4 R44, [R205+0x6800] ;  /* 0x00680000cd2c783b */ /* 0x000e680000000200 */
[----:B------:R-:W1:Y:S04]  /*2800*/  LDSM.16.M88.4 R64, [R205+0x7000] ;  /* 0x00700000cd40783b */ /* 0x000e680000000200 */
[----:B------:R-:W-:Y:S04]  /*2810*/  LDSM.16.M88.4 R36, [R204] ;  /* 0x00000000cc24783b */ /* 0x000fe80000000200 */
[----:B------:R-:W1:Y:S04]  /*2820*/  LDSM.16.M88.4 R52, [R203] ;  /* 0x00000000cb34783b */ /* 0x000e680000000200 */
[----:B------:R-:W1:Y:S04]  /*2830*/  LDSM.16.M88.4 R72, [R205+0x7800] ;  /* 0x00780000cd48783b */ /* 0x000e680000000200 */
[----:B------:R-:W1:Y:S04]  /*2840*/  LDSM.16.M88.4 R12, [R203+0x800] ;  /* 0x00080000cb0c783b */ /* 0x000e680000000200 */
[----:B------:R-:W1:Y:S04]  /*2850*/  LDSM.16.M88.4 R48, [R203+0x1000] ;  /* 0x00100000cb30783b */ /* 0x000e680000000200 */
[----:B--2---:R-:W-:Y:S04]  /*2860*/  LDSM.16.M88.4 R8, [R202] ;  /* 0x00000000ca08783b */ /* 0x004fe80000000200 */
[----:B---3--:R-:W2:Y:S01]  /*2870*/  LDSM.16.M88.4 R24, [R199+0x6000] ;  /* 0x00600000c718783b */ /* 0x008ea20000000200 */
[C---:B----4-:R-:W-:Y:S03]  /*2880*/  HMMA.16816.F32.BF16 R20, R56.reuse, R16, RZ ;  /* 0x000000103814723c */ /* 0x050fe600000418ff */
[----:B------:R-:W3:Y:S04]  /*2890*/  LDSM.16.M88.4 R40, [R203+0x1800] ;  /* 0x00180000cb28783b */ /* 0x000ee80000000200 */
[----:B------:R-:W4:Y:S01]  /*28a0*/  LDSM.16.M88.4 R28, [R199+0x6800] ;  /* 0x00680000c71c783b */ /* 0x000f220000000200 */
[C---:B------:R-:W-:Y:S03]  /*28b0*/  HMMA.16816.F32.BF16 R16, R56.reuse, R18, RZ ;  /* 0x000000123810723c */ /* 0x040fe600000418ff */
[----:B------:R-:W-:Y:S04]  /*28c0*/  LDSM.16.M88.4 R76, [R203+0x2000] ;  /* 0x00200000cb4c783b */ /* 0x000fe80000000200 */
[----:B------:R-:W-:Y:S01]  /*28d0*/  LDSM.16.M88.4 R80, [R201+0x2000] ;  /* 0x00200000c950783b */ /* 0x000fe20000000200 */
[C---:B-1----:R-:W-:Y:S03]  /*28e0*/  HMMA.16816.F32.BF16 R32, R56.reuse, R44, RZ ;  /* 0x0000002c3820723c */ /* 0x042fe600000418ff */
[----:B------:R-:W-:Y:S04]  /*28f0*/  LDSM.16.M88.4 R88, [R192+0x2800] ;  /* 0x00280000c058783b */ /* 0x000fe80000000200 */
[----:B------:R-:W-:Y:S01]  /*2900*/  LDSM.16.M88.4 R84, [R205+0xa800] ;  /* 0x00a80000cd54783b */ /* 0x000fe20000000200 */
[C---:B------:R-:W-:Y:S03]  /*2910*/  HMMA.16816.F32.BF16 R44, R56.reuse, R46, RZ ;  /* 0x0000002e382c723c */ /* 0x040fe600000418ff */
[----:B------:R-:W0:Y:S05]  /*2920*/  LDGDEPBAR ;  /* 0x00000000000079af */ /* 0x000e2a0000000000 */
[C---:B------:R-:W-:Y:S08]  /*2930*/  HMMA.16816.F32.BF16 R68, R56.reuse, R64, RZ ;  /* 0x000000403844723c */ /* 0x040ff000000418ff */
[----:B------:R-:W-:Y:S08]  /*2940*/  HMMA.16816.F32.BF16 R64, R56, R66, RZ ;  /* 0x000000423840723c */ /* 0x000ff000000418ff */
[C---:B------:R-:W-:Y:S08]  /*2950*/  HMMA.16816.F32.BF16 R20, R36.reuse, R52, R20 ;  /* 0x000000342414723c */ /* 0x040ff00000041814 */
[----:B------:R-:W-:Y:S01]  /*2960*/  HMMA.16816.F32.BF16 R16, R36, R54, R16 ;  /* 0x000000362410723c */ /* 0x000fe20000041810 */
[----:B------:R-:W-:Y:S07]  /*2970*/  LDSM.16.M88.4 R52, [R192+0x800] ;  /* 0x00080000c034783b */ /* 0x000fee0000000200 */
[C---:B------:R-:W-:Y:S08]  /*2980*/  HMMA.16816.F32.BF16 R60, R56.reuse, R72, RZ ;  /* 0x00000048383c723c */ /* 0x040ff000000418ff */
[----:B------:R-:W-:Y:S01]  /*2990*/  HMMA.16816.F32.BF16 R56, R56, R74, RZ ;  /* 0x0000004a3838723c */ /* 0x000fe200000418ff */
[----:B------:R-:W-:Y:S07]  /*29a0*/  LDSM.16.M88.4 R72, [R192] ;  /* 0x00000000c048783b */ /* 0x000fee0000000200 */
[C---:B------:R-:W-:Y:S08]  /*29b0*/  HMMA.16816.F32.BF16 R32, R36.reuse, R12, R32 ;  /* 0x0000000c2420723c */ /* 0x040ff00000041820 */
[C---:B------:R-:W-:Y:S01]  /*29c0*/  HMMA.16816.F32.BF16 R44, R36.reuse, R14, R44 ;  /* 0x0000000e242c723c */ /* 0x040fe2000004182c */
[----:B------:R-:W1:Y:S07]  /*29d0*/  LDSM.16.M88.4 R12, [R199+0x7000] ;  /* 0x00700000c70c783b */ /* 0x000e6e0000000200 */
[C---:B------:R-:W-:Y:S08]  /*29e0*/  HMMA.16816.F32.BF16 R68, R36.reuse, R48, R68 ;  /* 0x000000302444723c */ /* 0x040ff00000041844 */
[----:B------:R-:W-:Y:S01]  /*29f0*/  HMMA.16816.F32.BF16 R64, R36, R50, R64 ;  /* 0x000000322440723c */ /* 0x000fe20000041840 */
[----:B------:R-:W1:Y:S07]  /*2a00*/  LDSM.16.M88.4 R48, [R199+0x7800] ;  /* 0x00780000c730783b */ /* 0x000e6e0000000200 */
[C---:B--2---:R-:W-:Y:S08]  /*2a10*/  HMMA.16816.F32.BF16 R20, R8.reuse, R24, R20 ;  /* 0x000000180814723c */ /* 0x044ff00000041814 */
[----:B------:R-:W-:Y:S01]  /*2a20*/  HMMA.16816.F32.BF16 R16, R8, R26, R16 ;  /* 0x0000001a0810723c */ /* 0x000fe20000041810 */
[----:B------:R-:W2:Y:S07]  /*2a30*/  LDSM.16.M88.4 R24, [R201] ;  /* 0x00000000c918783b */ /* 0x000eae0000000200 */
[C---:B---3--:R-:W-:Y:S08]  /*2a40*/  HMMA.16816.F32.BF16 R60, R36.reuse, R40, R60 ;  /* 0x00000028243c723c */ /* 0x048ff0000004183c */
[----:B------:R-:W-:Y:S01]  /*2a50*/  HMMA.16816.F32.BF16 R56, R36, R42, R56 ;  /* 0x0000002a2438723c */ /* 0x000fe20000041838 */
[----:B------:R-:W3:Y:S04]  /*2a60*/  LDSM.16.M88.4 R40, [R192+0x1000] ;  /* 0x00100000c028783b */ /* 0x000ee80000000200 */
[----:B------:R-:W-:Y:S03]  /*2a70*/  LDSM.16.M88.4 R36, [R206+0x2000] ;  /* 0x00200000ce24783b */ /* 0x000fe60000000200 */
        /* <DEDUP_REMOVED lines=9> */
[----:B------:R-:W-:Y:S03]  /*2b10*/  LDSM.16.M88.4 R48, [R205+0x9000] ;  /* 0x00900000cd30783b */ /* 0x000fe60000000200 */
[C---:B--2---:R-:W-:Y:S08]  /*2b20*/  HMMA.16816.F32.BF16 R20, R24.reuse, R72, R20 ;  /* 0x000000481814723c */ /* 0x044ff00000041814 */
[C---:B------:R-:W-:Y:S01]  /*2b30*/  HMMA.16816.F32.BF16 R16, R24.reuse, R74, R16 ;  /* 0x0000004a1810723c */ /* 0x040fe20000041810 */
[----:B------:R-:W-:Y:S07]  /*2b40*/  LDSM.16.M88.4 R72, [R192+0x2000] ;  /* 0x00200000c048783b */ /* 0x000fee0000000200 */
[C---:B------:R-:W-:Y:S08]  /*2b50*/  HMMA.16816.F32.BF16 R32, R24.reuse, R52, R32 ;  /* 0x000000341820723c */ /* 0x040ff00000041820 */
[C---:B------:R-:W-:Y:S01]  /*2b60*/  HMMA.16816.F32.BF16 R44, R24.reuse, R54, R44 ;  /* 0x00000036182c723c */ /* 0x040fe2000004182c */
[----:B------:R-:W-:Y:S07]  /*2b70*/  LDSM.16.M88.4 R52, [R205+0x9800] ;  /* 0x00980000cd34783b */ /* 0x000fee0000000200 */
[C---:B---3--:R-:W-:Y:S08]  /*2b80*/  HMMA.16816.F32.BF16 R68, R24.reuse, R40, R68 ;  /* 0x000000281844723c */ /* 0x048ff00000041844 */
[----:B------:R-:W-:Y:S01]  /*2b90*/  HMMA.16816.F32.BF16 R64, R24, R42, R64 ;  /* 0x0000002a1840723c */ /* 0x000fe20000041840 */
[----:B------:R-:W2:Y:S07]  /*2ba0*/  LDSM.16.M88.4 R40, [R204+0x2000] ;  /* 0x00200000cc28783b */ /* 0x000eae0000000200 */
[C---:B-1----:R-:W-:Y:S08]  /*2bb0*/  HMMA.16816.F32.BF16 R20, R36.reuse, R12, R20 ;  /* 0x0000000c2414723c */ /* 0x042ff00000041814 */
[C---:B------:R-:W-:Y:S01]  /*2bc0*/  HMMA.16816.F32.BF16 R16, R36.reuse, R14, R16 ;  /* 0x0000000e2410723c */ /* 0x040fe20000041810 */
[----:B------:R-:W-:Y:S07]  /*2bd0*/  LDSM.16.M88.4 R12, [R199+0x8000] ;  /* 0x00800000c70c783b */ /* 0x000fee0000000200 */
[C---:B----4-:R-:W-:Y:S08]  /*2be0*/  HMMA.16816.F32.BF16 R32, R36.reuse, R8, R32 ;  /* 0x000000082420723c */ /* 0x050ff00000041820 */
[----:B------:R-:W-:Y:S01]  /*2bf0*/  HMMA.16816.F32.BF16 R44, R36, R10, R44 ;  /* 0x0000000a242c723c */ /* 0x000fe2000004182c */
[----:B------:R-:W1:Y:S07]  /*2c00*/  LDSM.16.M88.4 R8, [R202+0x2000] ;  /* 0x00200000ca08783b */ /* 0x000e6e0000000200 */
[C---:B------:R-:W-:Y:S08]  /*2c10*/  HMMA.16816.F32.BF16 R60, R24.reuse, R28, R60 ;  /* 0x0000001c183c723c */ /* 0x040ff0000004183c */
[----:B------:R-:W-:Y:S01]  /*2c20*/  HMMA.16816.F32.BF16 R56, R24, R30, R56 ;  /* 0x0000001e1838723c */ /* 0x000fe20000041838 */
[----:B------:R-:W3:Y:S04]  /*2c30*/  LDSM.16.M88.4 R28, [R203+0x2800] ;  /* 0x00280000cb1c783b */ /* 0x000ee80000000200 */
[----:B------:R-:W4:Y:S03]  /*2c40*/  LDSM.16.M88.4 R24, [R203+0x3000] ;  /* 0x00300000cb18783b */ /* 0x000f260000000200 */
[C---:B--2---:R-:W-:Y:S08]  /*2c50*/  HMMA.16816.F32.BF16 R20, R40.reuse, R76, R20 ;  /* 0x0000004c2814723c */ /* 0x044ff00000041814 */
[----:B------:R-:W-:Y:S01]  /*2c60*/  HMMA.16816.F32.BF16 R16, R40, R78, R16 ;  /* 0x0000004e2810723c */ /* 0x000fe20000041810 */
[----:B------:R-:W-:Y:S07]  /*2c70*/  LDSM.16.M88.4 R76, [R192+0x3000] ;  /* 0x00300000c04c783b */ /* 0x000fee0000000200 */
[C---:B------:R-:W-:Y:S08]  /*2c80*/  HMMA.16816.F32.BF16 R68, R36.reuse, R48, R68 ;  /* 0x000000302444723c */ /* 0x040ff00000041844 */
[----:B------:R-:W-:Y:S01]  /*2c90*/  HMMA.16816.F32.BF16 R64, R36, R50, R64 ;  /* 0x000000322440723c */ /* 0x000fe20000041840 */
[----:B------:R-:W2:Y:S07]  /*2ca0*/  LDSM.16.M88.4 R48, [R203+0x3800] ;  /* 0x00380000cb30783b */ /* 0x000eae0000000200 */
        /* <DEDUP_REMOVED lines=16> */
[C---:B--2---:R-:W-:Y:S08]  /*2db0*/  HMMA.16816.F32.BF16 R60, R40.reuse, R48, R60 ;  /* 0x00000030283c723c */ /* 0x044ff0000004183c */
[----:B------:R-:W-:Y:S01]  /*2dc0*/  HMMA.16816.F32.BF16 R56, R40, R50, R56 ;  /* 0x000000322838723c */ /* 0x000fe20000041838 */
[----:B------:R-:W-:Y:S04]  /*2dd0*/  LDSM.16.M88.4 R40, [R204+0x4000] ;  /* 0x00400000cc28783b */ /* 0x000fe80000000200 */
[----:B------:R-:W2:Y:S03]  /*2de0*/  LDSM.16.M88.4 R48, [R203+0x4000] ;  /* 0x00400000cb30783b */ /* 0x000ea60000000200 */
[C---:B-1----:R-:W-:Y:S08]  /*2df0*/  HMMA.16816.F32.BF16 R20, R52.reuse, R36, R20 ;  /* 0x000000243414723c */ /* 0x042ff00000041814 */
[----:B------:R-:W-:Y:S01]  /*2e00*/  HMMA.16816.F32.BF16 R16, R52, R38, R16 ;  /* 0x000000263410723c */ /* 0x000fe20000041810 */
[----:B------:R-:W-:Y:S07]  /*2e10*/  LDSM.16.M88.4 R36, [R203+0x4800] ;  /* 0x00480000cb24783b */ /* 0x000fee0000000200 */
[C---:B---3--:R-:W-:Y:S08]  /*2e20*/  HMMA.16816.F32.BF16 R32, R8.reuse, R28, R32 ;  /* 0x0000001c0820723c */ /* 0x048ff00000041820 */
[C---:B------:R-:W-:Y:S01]  /*2e30*/  HMMA.16816.F32.BF16 R44, R8.reuse, R30, R44 ;  /* 0x0000001e082c723c */ /* 0x040fe2000004182c */
[----:B------:R-:W-:Y:S07]  /*2e40*/  LDSM.16.M88.4 R28, [R202+0x4000] ;  /* 0x00400000ca1c783b */ /* 0x000fee0000000200 */
[C---:B----4-:R-:W-:Y:S08]  /*2e50*/  HMMA.16816.F32.BF16 R68, R8.reuse, R24, R68 ;  /* 0x000000180844723c */ /* 0x050ff00000041844 */
[----:B------:R-:W-:Y:S01]  /*2e60*/  HMMA.16816.F32.BF16 R64, R8, R26, R64 ;  /* 0x0000001a0840723c */ /* 0x000fe20000041840 */
[----:B------:R-:W1:Y:S07]  /*2e70*/  LDSM.16.M88.4 R24, [R199+0xa000] ;  /* 0x00a00000c718783b */ /* 0x000e6e0000000200 */
[C---:B--2---:R-:W-:Y:S08]  /*2e80*/  HMMA.16816.F32.BF16 R20, R40.reuse, R48, R20 ;  /* 0x000000302814723c */ /* 0x044ff00000041814 */
        /* <DEDUP_REMOVED lines=21> */
[----:B------:R-:W-:-:S02]  /*2fe0*/  FMUL.FTZ R48, R20, c[0x0][0x2ec] ;  /* 0x0000bb0014307a20 */ /* 0x000fc40000410000 */
[----:B------:R-:W-:-:S04]  /*2ff0*/  FMUL.FTZ R49, R21, c[0x0][0x2ec] ;  /* 0x0000bb0015317a20 */ /* 0x000fc80000410000 */
[----:B------:R-:W2:Y:S01]  /*3000*/  MUFU.TANH R48, R48 ;  /* 0x0000003000307308 */ /* 0x000ea20000002400 */
[----:B-1----:R-:W-:Y:S07]  /*3010*/  HMMA.16816.F32.BF16 R88, R40, R24, R88 ;  /* 0x000000182858723c */ /* 0x002fee0000041858 */
[----:B------:R-:W-:Y:S01]  /*3020*/  FMUL.FTZ R24, R22, c[0x0][0x2ec] ;  /* 0x0000bb0016187a20 */ /* 0x000fe20000410000 */
[----:B------:R-:W-:Y:S01]  /*3030*/  HMMA.16816.F32.BF16 R16, R12, R10, R16 ;  /* 0x0000000a0c10723c */ /* 0x000fe20000041810 */
[----:B------:R-:W-:Y:S01]  /*3040*/  FMUL.FTZ R25, R23, c[0x0][0x2ec] ;  /* 0x0000bb0017197a20 */ /* 0x000fe20000410000 */
[----:B------:R-:W-:Y:S01]  /*3050*/  LDSM.16.M88.4 R8, [R199+0xb000] ;  /* 0x00b00000c708783b */ /* 0x000fe20000000200 */
[----:B------:R-:W1:Y:S03]  /*3060*/  MUFU.TANH R49, R49 ;  /* 0x0000003100317308 */ /* 0x000e660000002400 */
[----:B------:R-:W3:Y:S02]  /*3070*/  LDSM.16.M88.4 R20, [R203+0x5800] ;  /* 0x00580000cb14783b */ /* 0x000ee40000000200 */
[C---:B------:R-:W-:Y:S03]  /*3080*/  HMMA.16816.F32.BF16 R32, R52.reuse, R84, R32 ;  /* 0x000000543420723c */ /* 0x040fe60000041820 */
[----:B------:R-:W1:Y:S05]  /*3090*/  MUFU.TANH R24, R24 ;  /* 0x0000001800187308 */ /* 0x000e6a0000002400 */
[C---:B------:R-:W-:Y:S03]  /*30a0*/  HMMA.16816.F32.BF16 R44, R52.reuse, R86, R44 ;  /* 0x00000056342c723c */ /* 0x040fe6000004182c */
[----:B------:R-:W1:Y:S05]  /*30b0*/  MUFU.TANH R25, R25 ;  /* 0x0000001900197308 */ /* 0x000e6a0000002400 */
[----:B----4-:R-:W-:Y:S01]  /*30c0*/  HMMA.16816.F32.BF16 R60, R52, R76, R60 ;  /* 0x0000004c343c723c */ /* 0x010fe2000004183c */
[----:B------:R-:W-:-:S02]  /*30d0*/  FMUL.FTZ R50, R16, c[0x0][0x2ec] ;  /* 0x0000bb0010327a20 */ /* 0x000fc40000410000 */
[----:B------:R-:W-:-:S04]  /*30e0*/  FMUL.FTZ R51, R17, c[0x0][0x2ec] ;  /* 0x0000bb0011337a20 */ /* 0x000fc80000410000 */
[----:B------:R-:W4:Y:S01]  /*30f0*/  MUFU.TANH R50, R50 ;  /* 0x0000003200327308 */ /* 0x000f220000002400 */
[----:B------:R-:W-:Y:S07]  /*3100*/  HMMA.16816.F32.BF16 R72, R52, R78, R72 ;  /* 0x0000004e3448723c */ /* 0x000fee0000041848 */
[----:B------:R-:W1:Y:S01]  /*3110*/  MUFU.TANH R51, R51 ;  /* 0x0000003300337308 */ /* 0x000e620000002400 */
[C---:B------:R-:W-:Y:S07]  /*3120*/  HMMA.16816.F32.BF16 R64, R40.reuse, R26, R64 ;  /* 0x0000001a2840723c */ /* 0x040fee0000041840 */
[----:B------:R-:W-:Y:S01]  /*3130*/  FMUL.FTZ R26, R18, c[0x0][0x2ec] ;  /* 0x0000bb00121a7a20 */ /* 0x000fe20000410000 */
[----:B------:R-:W-:Y:S01]  /*3140*/  HMMA.16816.F32.BF16 R32, R40, R36, R32 ;  /* 0x000000242820723c */ /* 0x000fe20000041820 */
[----:B------:R-:W-:-:S02]  /*3150*/  FMUL.FTZ R27, R19, c[0x0][0x2ec] ;  /* 0x0000bb00131b7a20 */ /* 0x000fc40000410000 */
[----:B------:R-:W1:Y:S02]  /*3160*/  LDSM.16.M88.4 R16, [R199+0xb800] ;  /* 0x00b80000c710783b */ /* 0x000e640000000200 */
[----:B------:R-:W1:Y:S03]  /*3170*/  MUFU.TANH R26, R26 ;  /* 0x0000001a001a7308 */ /* 0x000e660000002400 */
[C---:B------:R-:W-:Y:S01]  /*3180*/  HMMA.16816.F32.BF16 R44, R40.reuse, R38, R44 ;  /* 0x00000026282c723c */ /* 0x040fe2000004182c */
[----:B------:R-:W1:Y:S04]  /*3190*/  LDSM.16.M88.4 R36, [R192+0x5000] ;  /* 0x00500000c024783b */ /* 0x000e680000000200 */
[----:B------:R-:W1:Y:S03]  /*31a0*/  MUFU.TANH R27, R27 ;  /* 0x0000001b001b7308 */ /* 0x000e660000002400 */
[C---:B---3--:R-:W-:Y:S08]  /*31b0*/  HMMA.16816.F32.BF16 R60, R40.reuse, R20, R60 ;  /* 0x00000014283c723c */ /* 0x048ff0000004183c */
[----:B------:R-:W-:Y:S08]  /*31c0*/  HMMA.16816.F32.BF16 R72, R40, R22, R72 ;  /* 0x000000162848723c */ /* 0x000ff00000041848 */
[C---:B------:R-:W-:Y:S08]  /*31d0*/  HMMA.16816.F32.BF16 R88, R28.reuse, R8, R88 ;  /* 0x000000081c58723c */ /* 0x040ff00000041858 */
[----:B------:R-:W-:Y:S01]  /*31e0*/  HMMA.16816.F32.BF16 R64, R28, R10, R64 ;  /* 0x0000000a1c40723c */ /* 0x000fe20000041840 */
[----:B------:R-:W3:Y:S01]  /*31f0*/  LDSM.16.M88.4 R8, [R192+0x5800] ;  /* 0x00580000c008783b */ /* 0x000ee20000000200 */
[----:B------:R-:W-:-:S06]  /*3200*/  DEPBAR.LE SB0, 0x0 ;  /* 0x000080000000791a */ /* 0x000fcc0000000000 */
[C---:B------:R-:W-:Y:S08]  /*3210*/  HMMA.16816.F32.BF16 R32, R28.reuse, R68, R32 ;  /* 0x000000441c20723c */ /* 0x040ff00000041820 */
[C---:B------:R-:W-:Y:S08]  /*3220*/  HMMA.16816.F32.BF16 R44, R28.reuse, R70, R44 ;  /* 0x000000461c2c723c */ /* 0x040ff0000004182c */
[C---:B-1----:R-:W-:Y:S08]  /*3230*/  HMMA.16816.F32.BF16 R60, R28.reuse, R16, R60 ;  /* 0x000000101c3c723c */ /* 0x042ff0000004183c */
[----:B------:R-:W-:Y:S08]  /*3240*/  HMMA.16816.F32.BF16 R72, R28, R18, R72 ;  /* 0x000000121c48723c */ /* 0x000ff00000041848 */
[C---:B------:R-:W-:Y:S08]  /*3250*/  HMMA.16816.F32.BF16 R32, R12.reuse, R56, R32 ;  /* 0x000000380c20723c */ /* 0x040ff00000041820 */
[C---:B------:R-:W-:Y:S08]  /*3260*/  HMMA.16816.F32.BF16 R44, R12.reuse, R58, R44 ;  /* 0x0000003a0c2c723c */ /* 0x040ff0000004182c */
[C---:B------:R-:W-:Y:S08]  /*3270*/  HMMA.16816.F32.BF16 R88, R12.reuse, R36, R88 ;  /* 0x000000240c58723c */ /* 0x040ff00000041858 */
[----:B------:R-:W-:Y:S01]  /*3280*/  HMMA.16816.F32.BF16 R64, R12, R38, R64 ;  /* 0x000000260c40723c */ /* 0x000fe20000041840 */
[----:B------:R-:W-:-:S02]  /*3290*/  FMUL.FTZ R20, R34, c[0x0][0x2ec] ;  /* 0x0000bb0022147a20 */ /* 0x000fc40000410000 */
[----:B------:R-:W-:Y:S02]  /*32a0*/  FMUL.FTZ R34, R35, c[0x0][0x2ec] ;  /* 0x0000bb0023227a20 */ /* 0x000fe40000410000 */
[----:B------:R-:W-:Y:S02]  /*32b0*/  FMUL.FTZ R32, R32, c[0x0][0x2ec] ;  /* 0x0000bb0020207a20 */ /* 0x000fe40000410000 */
[----:B------:R-:W-:Y:S01]  /*32c0*/  FMUL.FTZ R33, R33, c[0x0][0x2ec] ;  /* 0x0000bb0021217a20 */ /* 0x000fe20000410000 */
[----:B---3--:R-:W-:Y:S01]  /*32d0*/  HMMA.16816.F32.BF16 R60, R12, R8, R60 ;  /* 0x000000080c3c723c */ /* 0x008fe2000004183c */
[----:B------:R-:W-:Y:S01]  /*32e0*/  FMUL.FTZ R36, R44, c[0x0][0x2ec] ;  /* 0x0000bb002c247a20 */ /* 0x000fe20000410000 */
[----:B------:R-:W1:Y:S01]  /*32f0*/  MUFU.TANH R20, R20 ;  /* 0x0000001400147308 */ /* 0x000e620000002400 */
[----:B------:R-:W-:Y:S02]  /*3300*/  FMUL.FTZ R35, R45, c[0x0][0x2ec] ;  /* 0x0000bb002d237a20 */ /* 0x000fe40000410000 */
[----:B------:R-:W-:-:S02]  /*3310*/  FMUL.FTZ R16, R46, c[0x0][0x2ec] ;  /* 0x0000bb002e107a20 */ /* 0x000fc40000410000 */
[----:B------:R-:W-:Y:S01]  /*3320*/  SHF.R.S32.HI R9, RZ, 0x1f, R0 ;  /* 0x0000001fff097819 */ /* 0x000fe20000011400 */
[----:B------:R-:W-:Y:S01]  /*3330*/  HMMA.16816.F32.BF16 R72, R12, R10, R72 ;  /* 0x0000000a0c48723c */ /* 0x000fe20000041848 */
[----:B------:R-:W-:Y:S01]  /*3340*/  FMUL.FTZ R37, R47, c[0x0][0x2ec] ;  /* 0x0000bb002f257a20 */ /* 0x000fe20000410000 */
[----:B------:R-:W3:Y:S01]  /*3350*/  MUFU.TANH R32, R32 ;  /* 0x0000002000207308 */ /* 0x000ee20000002400 */
[----:B------:R-:W-:Y:S01]  /*3360*/  LEA.HI R9, R9, R0, RZ, 0x2 ;  /* 0x0000000009097211 */ /* 0x000fe200078f10ff */
[----:B------:R-:W-:Y:S02]  /*3370*/  FMUL.FTZ R88, R88, c[0x0][0x2ec] ;  /* 0x0000bb0058587a20 */ /* 0x000fe40000410000 */
[----:B------:R-:W-:Y:S01]  /*3380*/  FMUL.FTZ R89, R89, c[0x0][0x2ec] ;  /* 0x0000bb0059597a20 */ /* 0x000fe20000410000 */
[----:B------:R-:W-:Y:S01]  /*3390*/  SHF.R.S32.HI R9, RZ, 0x2, R9 ;  /* 0x00000002ff097819 */ /* 0x000fe20000011409 */
        /* <DEDUP_REMOVED lines=13> */
[CC--:B------:R-:W-:Y:S01]  /*3470*/  IMNMX R211, R9.reuse, R92.reuse, PT ;  /* 0x0000005c09d37217 */ /* 0x0c0fe20003800200 */
[----:B------:R-:W-:Y:S01]  /*3480*/  FMUL.FTZ R62, R62, c[0x0][0x2ec] ;  /* 0x0000bb003e3e7a20 */ /* 0x000fe20000410000 */
[----:B------:R-:W-:Y:S01]  /*3490*/  IADD3 R9, R9, 0x8, RZ ;  /* 0x0000000809097810 */ /* 0x000fe20007ffe0ff */
[----:B------:R-:W-:Y:S02]  /*34a0*/  FMUL.FTZ R63, R63, c[0x0][0x2ec] ;  /* 0x0000bb003f3f7a20 */ /* 0x000fe40000410000 */
[----:B------:R-:W-:Y:S01]  /*34b0*/  FMUL.FTZ R72, R72, c[0x0][0x2ec] ;  /* 0x0000bb0048487a20 */ /* 0x000fe20000410000 */
[----:B------:R-:W1:Y:S01]  /*34c0*/  MUFU.TANH R36, R36 ;  /* 0x0000002400247308 */ /* 0x000e620000002400 */
[----:B------:R-:W-:Y:S01]  /*34d0*/  FMUL.FTZ R73, R73, c[0x0][0x2ec] ;  /* 0x0000bb0049497a20 */ /* 0x000fe20000410000 */
[----:B------:R-:W-:Y:S01]  /*34e0*/  IMNMX R0, R9, R92, PT ;  /* 0x0000005c09007217 */ /* 0x000fe20003800200 */
[----:B------:R-:W-:-:S02]  /*34f0*/  FMUL.FTZ R74, R74, c[0x0][0x2ec] ;  /* 0x0000bb004a4a7a20 */ /* 0x000fc40000410000 */
        /* <DEDUP_REMOVED lines=27> */
[----:B------:R-:W-:-:S04]  /*36b0*/  LOP3.LUT R12, R12, c[0x0][0x2d0], RZ, 0x3c, !PT ;  /* 0x0000b4000c0c7a12 */ /* 0x000fc800078e3cff */
[----:B------:R-:W-:Y:S01]  /*36c0*/  ISETP.GE.AND P1, PT, R12, RZ, PT ;  /* 0x000000ff0c00720c */ /* 0x000fe20003f26270 */
        /* <DEDUP_REMOVED lines=51> */
.L_x_3280:
[----:B------:R-:W-:-:S04]  /*3a00*/  LEA R8, -R2, RZ, 0x6 ;  /* 0x000000ff02087211 */ /* 0x000fc800078e31ff */
[----:B------:R-:W-:Y:S02]  /*3a10*/  SHF.R.S32.HI R6, RZ, 0x1f, R8 ;  /* 0x0000001fff067819 */ /* 0x000fe40000011408 */
.L_x_3281:
        /* <DEDUP_REMOVED lines=29> */
.L_x_3279:
[----:B--234-:R-:W-:Y:S02]  /*3bf0*/  IMAD.SHL.U32 R214, R4, 0x2, RZ ;  /* 0x0000000204d67824 */ /* 0x01cfe400078e00ff */
        /* <DEDUP_REMOVED lines=26> */
[C---:B------:R-:W-:Y:S01]  /*3da0*/  ISETP.GE.AND P5, PT, R6.reuse, R211, PT ;  /* 0x000000d30600720c */ /* 0x040fe20003fa6270 */
[----:B------:R-:W-:Y:S01]  /*3db0*/  LDSM.16.MT88.4 R80, [R198+0x10000] ;  /* 0x01000000c650783b */ /* 0x000fe20000004200 */
[----:B------:R-:W-:Y:S02]  /*3dc0*/  ISETP.GE.AND P2, PT, R6, R0, PT ;  /* 0x000000000600720c */ /* 0x000fe40003f46270 */
[C---:B------:R-:W-:Y:S01]  /*3dd0*/  IADD3 R4, R3.reuse, 0x11, RZ ;  /* 0x0000001103047810 */ /* 0x040fe20007ffe0ff */
[----:B------:R-:W-:Y:S01]  /*3de0*/  LDSM.16.MT88.4 R88, [R197+0x10000] ;  /* 0x01000000c558783b */ /* 0x000fe20000004200 */
[----:B------:R-:W-:Y:S02]  /*3df0*/  IADD3 R6, R3, 0x18, RZ ;  /* 0x0000001803067810 */ /* 0x000fe40007ffe0ff */
[----:B------:R-:W-:Y:S01]  /*3e00*/  FSEL R31, R50, -INF , !P6 ;  /* 0xff800000321f7808 */ /* 0x000fe20007000000 */
[----:B------:R-:W-:Y:S01]  /*3e10*/  LDSM.16.MT88.4 R136, [R198+0xc800] ;  /* 0x00c80000c688783b */ /* 0x000fe20000004200 */
[----:B------:R-:W-:-:S02]  /*3e20*/  FSEL R25, R26, -INF , !P1 ;  /* 0xff8000001a197808 */ /* 0x000fc40004800000 */
[----:B------:R-:W-:Y:S02]  /*3e30*/  FSEL R51, R51, -INF , !P4 ;  /* 0xff80000033337808 */ /* 0x000fe40006000000 */
[----:B------:R-:W-:Y:S02]  /*3e40*/  FSEL R27, R27, -INF , !P3 ;  /* 0xff8000001b1b7808 */ /* 0x000fe40005800000 */
[CC--:B------:R-:W-:Y:S02]  /*3e50*/  ISETP.GE.AND P6, PT, R4.reuse, R211.reuse, PT ;  /* 0x000000d30400720c */ /* 0x0c0fe40003fc6270 */
[-C--:B------:R-:W-:Y:S02]  /*3e60*/  ISETP.GE.AND P1, PT, R4, R0.reuse, PT ;  /* 0x000000000400720c */ /* 0x080fe40003f26270 */
[C---:B------:R-:W-:Y:S02]  /*3e70*/  ISETP.GE.AND P4, PT, R6.reuse, R211, PT ;  /* 0x000000d30600720c */ /* 0x040fe40003f86270 */
        /* <DEDUP_REMOVED lines=8> */
[----:B------:R-:W-:Y:S02]  /*3f00*/  ISETP.GE.AND P1, PT, R3, R0, PT ;  /* 0x000000000300720c */ /* 0x000fe40003f26270 */
[----:B------:R-:W-:Y:S02]  /*3f10*/  FMNMX.FTZ R8, R48, R49, !PT ;  /* 0x0000003130087209 */ /* 0x000fe40007810000 */
[----:B------:R-:W-:Y:S02]  /*3f20*/  FSEL R24, R24, -INF , !P1 ;  /* 0xff80000018187808 */ /* 0x000fe40004800000 */
[----:B------:R-:W-:Y:S02]  /*3f30*/  FMNMX.FTZ R8, R31, R8, !PT ;  /* 0x000000081f087209 */ /* 0x000fe40007810000 */
[----:B------:R-:W-:-:S02]  /*3f40*/  FMNMX.FTZ R10, R24, R29, !PT ;  /* 0x0000001d180a7209 */ /* 0x000fc40007810000 */
[----:B------:R-:W-:Y:S02]  /*3f50*/  FSEL R23, R32, -INF , !P5 ;  /* 0xff80000020177808 */ /* 0x000fe40006800000 */
[----:B------:R-:W-:Y:S02]  /*3f60*/  FMNMX.FTZ R12, R51, R8, !PT ;  /* 0x00000008330c7209 */ /* 0x000fe40007810000 */
[----:B------:R-:W-:Y:S02]  /*3f70*/  FMNMX.FTZ R10, R25, R10, !PT ;  /* 0x0000000a190a7209 */ /* 0x000fe40007810000 */
[----:B------:R-:W-:Y:S02]  /*3f80*/  IADD3 R4, R3, 0x19, RZ ;  /* 0x0000001903047810 */ /* 0x000fe40007ffe0ff */
[----:B------:R-:W-:Y:S02]  /*3f90*/  FMNMX.FTZ R12, R23, R12, !PT ;  /* 0x0000000c170c7209 */ /* 0x000fe40007810000 */
[----:B------:R-:W-:-:S02]  /*3fa0*/  FSEL R15, R20, -INF , !P2 ;  /* 0xff800000140f7808 */ /* 0x000fc40005000000 */
[----:B------:R-:W-:Y:S02]  /*3fb0*/  FMNMX.FTZ R10, R27, R10, !PT ;  /* 0x0000000a1b0a7209 */ /* 0x000fe40007810000 */
[----:B------:R-:W-:Y:S02]  /*3fc0*/  ISETP.GE.AND P5, PT, R4, R211, PT ;  /* 0x000000d30400720c */ /* 0x000fe40003fa6270 */
[----:B------:R-:W-:Y:S02]  /*3fd0*/  FSEL R19, R36, -INF , !P4 ;  /* 0xff80000024137808 */ /* 0x000fe40006000000 */
[----:B------:R-:W-:Y:S02]  /*3fe0*/  FMNMX.FTZ R12, R21, R12, !PT ;  /* 0x0000000c150c7209 */ /* 0x000fe40007810000 */
[----:B------:R-:W-:Y:S02]  /*3ff0*/  FMNMX.FTZ R10, R15, R10, !PT ;  /* 0x0000000a0f0a7209 */ /* 0x000fe40007810000 */
[----:B------:R-:W-:-:S02]  /*4000*/  ISETP.GE.AND P2, PT, R4, R0, PT ;  /* 0x000000000400720c */ /* 0x000fc40003f46270 */
[----:B------:R-:W-:Y:S02]  /*4010*/  IADD3 R4, R3, 0x21, RZ ;  /* 0x0000002103047810 */ /* 0x000fe40007ffe0ff */
[----:B------:R-:W-:Y:S02]  /*4020*/  FSEL R17, R35, -INF , !P5 ;  /* 0xff80000023117808 */ /* 0x000fe40006800000 */
[----:B------:R-:W-:Y:S02]  /*4030*/  FMNMX.FTZ R12, R19, R12, !PT ;  /* 0x0000000c130c7209 */ /* 0x000fe40007810000 */
[----:B------:R-:W-:Y:S02]  /*4040*/  FSEL R11, R16, -INF , !P3 ;  /* 0xff800000100b7808 */ /* 0x000fe40005800000 */
[----:B------:R-:W-:Y:S02]  /*4050*/  FMNMX.FTZ R10, R13, R10, !PT ;  /* 0x0000000a0d0a7209 */ /* 0x000fe40007810000 */
[----:B------:R-:W-:-:S02]  /*4060*/  ISETP.GE.AND P4, PT, R6, R0, PT ;  /* 0x000000000600720c */ /* 0x000fc40003f86270 */
[----:B------:R-:W-:Y:S02]  /*4070*/  IADD3 R6, R3, 0x28, RZ ;  /* 0x0000002803067810 */ /* 0x000fe40007ffe0ff */
[C---:B------:R-:W-:Y:S02]  /*4080*/  ISETP.GE.AND P6, PT, R4.reuse, R211, PT ;  /* 0x000000d30400720c */ /* 0x040fe40003fc6270 */
        /* <DEDUP_REMOVED lines=8> */
[----:B------:R-:W-:Y:S02]  /*4110*/  FSEL R223, R223, -INF , !P4 ;  /* 0xff800000dfdf7808 */ /* 0x000fe40006000000 */
[----:B------:R-:W-:-:S02]  /*4120*/  FMNMX.FTZ R10, R9, R10, !PT ;  /* 0x0000000a090a7209 */ /* 0x000fc40007810000 */
[----:B------:R-:W-:Y:S02]  /*4130*/  ISETP.GE.AND P4, PT, R4, R211, PT ;  /* 0x000000d30400720c */ /* 0x000fe40003f86270 */
[----:B------:R-:W-:Y:S02]  /*4140*/  IADD3 R8, R3, 0x30, RZ ;  /* 0x0000003003087810 */ /* 0x000fe40007ffe0ff */
[----:B------:R-:W-:Y:S02]  /*4150*/  FSEL R165, R165, -INF , !P5 ;  /* 0xff800000a5a57808 */ /* 0x000fe40006800000 */
[----:B------:R-:W-:Y:S02]  /*4160*/  FMNMX.FTZ R12, R167, R12, !PT ;  /* 0x0000000ca70c7209 */ /* 0x000fe40007810000 */
[----:B------:R-:W-:Y:S02]  /*4170*/  ISETP.GE.AND P2, PT, R6, R0, PT ;  /* 0x000000000600720c */ /* 0x000fe40003f46270 */
[----:B------:R-:W-:-:S02]  /*4180*/  FSEL R171, R171, -INF , !P3 ;  /* 0xff800000abab7808 */ /* 0x000fc40005800000 */
[----:B------:R-:W-:Y:S02]  /*4190*/  FMNMX.FTZ R10, R223, R10, !PT ;  /* 0x0000000adf0a7209 */ /* 0x000fe40007810000 */
[----:B------:R-:W-:Y:S02]  /*41a0*/  IADD3 R6, R3, 0x31, RZ ;  /* 0x0000003103067810 */ /* 0x000fe40007ffe0ff */
[----:B------:R-:W-:Y:S02]  /*41b0*/  ISETP.GE.AND P6, PT, R8, R211, PT ;  /* 0x000000d30800720c */ /* 0x000fe40003fc6270 */
[----:B------:R-:W-:Y:S02]  /*41c0*/  FSEL R225, R225, -INF , !P4 ;  /* 0xff800000e1e17808 */ /* 0x000fe40006000000 */
[----:B------:R-:W-:Y:S02]  /*41d0*/  FMNMX.FTZ R12, R165, R12, !PT ;  /* 0x0000000ca50c7209 */ /* 0x000fe40007810000 */
[----:B------:R-:W-:-:S02]  /*41e0*/  ISETP.GE.AND P1, PT, R4, R0, PT ;  /* 0x000000000400720c */ /* 0x000fc40003f26270 */
[----:B------:R-:W-:Y:S02]  /*41f0*/  FSEL R221, R221, -INF , !P2 ;  /* 0xff800000dddd7808 */ /* 0x000fe40005000000 */
[----:B------:R-:W-:Y:S02]  /*4200*/  FMNMX.FTZ R10, R171, R10, !PT ;  /* 0x0000000aab0a7209 */ /* 0x000fe40007810000 */
[----:B------:R-:W-:Y:S02]  /*4210*/  IADD3 R4, R3, 0x38, RZ ;  /* 0x0000003803047810 */ /* 0x000fe40007ffe0ff */
[----:B------:R-:W-:Y:S02]  /*4220*/  ISETP.GE.AND P5, PT, R6, R211, PT ;  /* 0x000000d30600720c */ /* 0x000fe40003fa6270 */
[----:B------:R-:W-:Y:S02]  /*4230*/  FSEL R183, R183, -INF , !P6 ;  /* 0xff800000b7b77808 */ /* 0x000fe40007000000 */
[----:B------:R-:W-:-:S02]  /*4240*/  FMNMX.FTZ R12, R225, R12, !PT ;  /* 0x0000000ce10c7209 */ /* 0x000fc40007810000 */
[----:B------:R-:W-:Y:S02]  /*4250*/  ISETP.GE.AND P2, PT, R8, R0, PT ;  /* 0x000000000800720c */ /* 0x000fe40003f46270 */
[----:B------:R-:W-:Y:S02]  /*4260*/  FSEL R175, R175, -INF , !P1 ;  /* 0xff800000afaf7808 */ /* 0x000fe40004800000 */
[----:B------:R-:W-:Y:S02]  /*4270*/  FMNMX.FTZ R10, R221, R10, !PT ;  /* 0x0000000add0a7209 */ /* 0x000fe40007810000 */
[----:B------:R-:W-:Y:S02]  /*4280*/  IADD3 R3, R3, 0x39, RZ ;  /* 0x0000003903037810 */ /* 0x000fe40007ffe0ff */
[----:B------:R-:W-:Y:S02]  /*4290*/  ISETP.GE.AND P4, PT, R4, R211, PT ;  /* 0x000000d30400720c */ /* 0x000fe40003f86270 */
[----:B------:R-:W-:-:S02]  /*42a0*/  FSEL R181, R181, -INF , !P5 ;  /* 0xff800000b5b57808 */ /* 0x000fc40006800000 */
[----:B------:R-:W-:Y:S02]  /*42b0*/  FMNMX.FTZ R12, R183, R12, !PT ;  /* 0x0000000cb70c7209 */ /* 0x000fe40007810000 */
[----:B------:R-:W-:Y:S02]  /*42c0*/  ISETP.GE.AND P1, PT, R6, R0, PT ;  /* 0x000000000600720c */ /* 0x000fe40003f26270 */
[----:B------:R-:W-:Y:S02]  /*42d0*/  FSEL R173, R173, -INF , !P2 ;  /* 0xff800000adad7808 */ /* 0x000fe40005000000 */
[----:B------:R-:W-:Y:S02]  /*42e0*/  FMNMX.FTZ R10, R175, R10, !PT ;  /* 0x0000000aaf0a7209 */ /* 0x000fe40007810000 */
[----:B------:R-:W-:Y:S02]  /*42f0*/  ISETP.GE.AND P6, PT, R3, R211, PT ;  /* 0x000000d30300720c */ /* 0x000fe40003fc6270 */
[----:B------:R-:W-:-:S02]  /*4300*/  FSEL R179, R179, -INF , !P4 ;  /* 0xff800000b3b37808 */ /* 0x000fc40006000000 */
        /* <DEDUP_REMOVED lines=36> */
[----:B------:R-:W1:Y:S01]  /*4550*/  LDSM.16.MT88.4 R48, [R198+0xe000] ;  /* 0x00e00000c630783b */ /* 0x000e620000004200 */
[----:B------:R-:W-:-:S02]  /*4560*/  FFMA.FTZ R162, R29, c[0x0][0x23c], -R168 ;  /* 0x00008f001da27a23 */ /* 0x000fc400000108a8 */
[--C-:B------:R-:W-:Y:S01]  /*4570*/  FFMA.FTZ R163, R25, c[0x0][0x23c], -R168.reuse ;  /* 0x00008f0019a37a23 */ /* 0x100fe200000108a8 */
[----:B------:R-:W-:Y:S01]  /*4580*/  LDSM.16.MT88.4 R28, [R196+0xc800] ;  /* 0x00c80000c41c783b */ /* 0x000fe20000004200 */
[----:B------:R-:W-:Y:S01]  /*4590*/  FFMA.FTZ R154, R27, c[0x0][0x23c], -R168 ;  /* 0x00008f001b9a7a23 */ /* 0x000fe200000108a8 */
[----:B------:R-:W2:Y:S01]  /*45a0*/  MUFU.EX2 R159, R159 ;  /* 0x0000009f009f7308 */ /* 0x000ea20000000800 */
[--C-:B------:R-:W-:Y:S01]  /*45b0*/  FFMA.FTZ R152, R19, c[0x0][0x23c], -R140.reuse ;  /* 0x00008f0013987a23 */ /* 0x100fe2000001088c */
[----:B------:R-:W-:Y:S01]  /*45c0*/  LDSM.16.MT88.4 R24, [R198+0xe800] ;  /* 0x00e80000c618783b */ /* 0x000fe20000004200 */
[----:B------:R-:W-:Y:S02]  /*45d0*/  FFMA.FTZ R149, R17, c[0x0][0x23c], -R140 ;  /* 0x00008f0011957a23 */ /* 0x000fe4000001088c */
[--C-:B------:R-:W-:Y:S01]  /*45e0*/  FFMA.FTZ R155, R11, c[0x0][0x23c], -R168.reuse ;  /* 0x00008f000b9b7a23 */ /* 0x100fe200000108a8 */
[----:B------:R-:W-:Y:S01]  /*45f0*/  LDSM.16.MT88.4 R16, [R197+0xe800] ;  /* 0x00e80000c510783b */ /* 0x000fe20000004200 */
[----:B------:R-:W-:Y:S01]  /*4600*/  FFMA.FTZ R148, R9, c[0x0][0x23c], -R168 ;  /* 0x00008f0009947a23 */ /* 0x000fe200000108a8 */
[----:B------:R-:W-:Y:S01]  /*4610*/  MUFU.EX2 R158, R158 ;  /* 0x0000009e009e7308 */ /* 0x000fe20000000800 */
[--C-:B------:R-:W-:Y:S01]  /*4620*/  FFMA.FTZ R156, R23, c[0x0][0x23c], -R140.reuse ;  /* 0x00008f00179c7a23 */ /* 0x100fe2000001088c */
[----:B------:R-:W3:Y:S01]  /*4630*/  LDSM.16.MT88.4 R8, [R200+0xe800] ;  /* 0x00e80000c808783b */ /* 0x000ee20000004200 */
        /* <DEDUP_REMOVED lines=96> */
[----:B---3--:R-:W-:Y:S01]  /*4c40*/  HMMA.16816.F32.BF16 R36, R4, R8, R36 ;  /* 0x000000080424723c */ /* 0x008fe20000041824 */
[----:B------:R-:W-:-:S07]  /*4c50*/  FADD.FTZ R155, R148, R155 ;  /* 0x0000009b949b7221 */ /* 0x000fce0000010000 */
        /* <DEDUP_REMOVED lines=186> */
.L_x_3283:
[----:B------:R-:W-:-:S05]  /*5800*/  IMAD.MOV.U32 R9, RZ, RZ, c[0x0][0x1a0] ;  /* 0x00006800ff097624 */ /* 0x000fca00078e00ff */
[----:B------:R-:W-:-:S04]  /*5810*/  LEA R9, -R9, RZ, 0x6 ;  /* 0x000000ff09097211 */ /* 0x000fc800078e31ff */
[----:B------:R-:W-:Y:S02]  /*5820*/  SHF.R.S32.HI R8, RZ, 0x1f, R9 ;  /* 0x0000001fff087819 */ /* 0x000fe40000011409 */
.L_x_3284:
        /* <DEDUP_REMOVED lines=12> */
[----:B------:R-:W-:Y:S01]  /*58f0*/  LEA.HI.X R7, R4, R8, R7, 0x4, P2 ;  /* 0x0000000804077211 */ /* 0x000fe200010f2407 */
        /* <DEDUP_REMOVED lines=22> */
[--C-:B------:R-:W-:Y:S01]  /*5a60*/  IMAD.X R21, R17, 0x1, R4.reuse, P2 ;  /* 0x0000000111157824 */ /* 0x100fe200010e0604 */
[----:B------:R-:W-:Y:S01]  /*5a70*/  ISETP.GE.AND P3, PT, R214, R211, PT ;  /* 0x000000d3d600720c */ /* 0x000fe20003f66270 */
        /* <DEDUP_REMOVED lines=10> */
[----:B-1----:R-:W4:Y:S04]  /*5b20*/  LDSM.16.M88.4 R12, [R205+0x6000] ;  /* 0x00600000cd0c783b */ /* 0x002f280000000200 */
        /* <DEDUP_REMOVED lines=131> */
[----:B------:R-:W-:Y:S08]  /*6360*/  HMMA.16816.F32.BF16 R152, R176, R170, R152 ;  /* 0x000000aab098723c */ /* 0x000ff00000041898 */
[----:B--2---:R-:W-:Y:S01]  /*6370*/  HMMA.16816.F32.BF16 R180, R136, R20, R180 ;  /* 0x0000001488b4723c */ /* 0x004fe200000418b4 */
[----:B------:R-:W-:-:S02]  /*6380*/  FMUL.FTZ R12, R12, c[0x0][0x2ec] ;  /* 0x0000bb000c0c7a20 */ /* 0x000fc40000410000 */
[----:B------:R-:W-:Y:S02]  /*6390*/  FMUL.FTZ R13, R13, c[0x0][0x2ec] ;  /* 0x0000bb000d0d7a20 */ /* 0x000fe40000410000 */
[----:B------:R-:W-:Y:S01]  /*63a0*/  FMUL.FTZ R14, R14, c[0x0][0x2ec] ;  /* 0x0000bb000e0e7a20 */ /* 0x000fe20000410000 */
[----:B------:R-:W-:Y:S01]  /*63b0*/  MUFU.TANH R147, R12 ;  /* 0x0000000c00937308 */ /* 0x000fe20000002400 */
[----:B------:R-:W-:Y:S01]  /*63c0*/  FMUL.FTZ R165, R15, c[0x0][0x2ec] ;  /* 0x0000bb000fa57a20 */ /* 0x000fe20000410000 */
[----:B------:R-:W-:Y:S01]  /*63d0*/  HMMA.16816.F32.BF16 R160, R136, R22, R160 ;  /* 0x0000001688a0723c */ /* 0x000fe200000418a0 */
[----:B------:R-:W2:Y:S05]  /*63e0*/  LDSM.16.M88.4 R20, [R184] ;  /* 0x00000000b814783b */ /* 0x000eaa0000000200 */
[----:B------:R-:W-:Y:S02]  /*63f0*/  MUFU.TANH R164, R14 ;  /* 0x0000000e00a47308 */ /* 0x000fe40000002400 */
[----:B------:R-:W-:Y:S01]  /*6400*/  HMMA.16816.F32.BF16 R16, R8, R4, R16 ;  /* 0x000000040810723c */ /* 0x000fe20000041810 */
[----:B------:R-:W3:Y:S05]  /*6410*/  LDSM.16.M88.4 R4, [R199+0xb000] ;  /* 0x00b00000c704783b */ /* 0x000eea0000000200 */
[----:B------:R-:W-:Y:S02]  /*6420*/  MUFU.TANH R165, R165 ;  /* 0x000000a500a57308 */ /* 0x000fe40000002400 */
[----:B-1----:R-:W-:Y:S07]  /*6430*/  HMMA.16816.F32.BF16 R172, R148, R32, R172 ;  /* 0x0000002094ac723c */ /* 0x002fee00000418ac */
[----:B------:R-:W-:Y:S01]  /*6440*/  IADD3 R33, R214, 0x21, RZ ;  /* 0x00000021d6217810 */ /* 0x000fe20007ffe0ff */
[----:B----4-:R-:W-:Y:S01]  /*6450*/  HMMA.16816.F32.BF16 R28, R8, R156, R28 ;  /* 0x0000009c081c723c */ /* 0x010fe2000004181c */
[----:B------:R1:W-:Y:S07]  /*6460*/  MUFU.TANH R156, R13 ;  /* 0x0000000d009c7308 */ /* 0x0003ee0000002400 */
[----:B------:R-:W-:Y:S01]  /*6470*/  HMMA.16816.F32.BF16 R152, R148, R34, R152 ;  /* 0x000000229498723c */ /* 0x000fe20000041898 */
[----:B------:R-:W-:-:S02]  /*6480*/  FMUL.FTZ R16, R16, c[0x0][0x2ec] ;  /* 0x0000bb0010107a20 */ /* 0x000fc40000410000 */
[----:B------:R-:W-:Y:S02]  /*6490*/  FMUL.FTZ R17, R17, c[0x0][0x2ec] ;  /* 0x0000bb0011117a20 */ /* 0x000fe40000410000 */
[----:B------:R-:W4:Y:S01]  /*64a0*/  MUFU.TANH R144, R16 ;  /* 0x0000001000907308 */ /* 0x000f220000002400 */
[----:B------:R-:W-:Y:S01]  /*64b0*/  FMUL.FTZ R146, R18, c[0x0][0x2ec] ;  /* 0x0000bb0012927a20 */ /* 0x000fe20000410000 */
[C---:B------:R-:W-:Y:S01]  /*64c0*/  IADD3 R35, R214.reuse, 0x19, RZ ;  /* 0x00000019d6237810 */ /* 0x040fe20007ffe0ff */
[----:B------:R-:W-:Y:S01]  /*64d0*/  FMUL.FTZ R157, R19, c[0x0][0x2ec] ;  /* 0x0000bb00139d7a20 */ /* 0x000fe20000410000 */
[----:B-1----:R-:W1:Y:S01]  /*64e0*/  LDSM.16.M88.4 R12, [R199+0xb800] ;  /* 0x00b80000c70c783b */ /* 0x002e620000000200 */
[----:B--2---:R-:W-:Y:S01]  /*64f0*/  HMMA.16816.F32.BF16 R172, R136, R20, R172 ;  /* 0x0000001488ac723c */ /* 0x004fe200000418ac */
[----:B------:R-:W-:Y:S02]  /*6500*/  IADD3 R34, R214, 0x20, RZ ;  /* 0x00000020d6227810 */ /* 0x000fe40007ffe0ff */
[----:B------:R2:W-:Y:S03]  /*6510*/  MUFU.TANH R145, R17 ;  /* 0x0000001100917308 */ /* 0x0005e60000002400 */
[----:B------:R-:W-:-:S02]  /*6520*/  FMUL.FTZ R32, R29, c[0x0][0x2ec] ;  /* 0x0000bb001d207a20 */ /* 0x000fc40000410000 */
[----:B---3--:R-:W-:Y:S01]  /*6530*/  HMMA.16816.F32.BF16 R180, R24, R4, R180 ;  /* 0x0000000418b4723c */ /* 0x008fe200000418b4 */
[----:B------:R-:W-:Y:S01]  /*6540*/  FMUL.FTZ R28, R28, c[0x0][0x2ec] ;  /* 0x0000bb001c1c7a20 */ /* 0x000fe20000410000 */
[----:B----4-:R-:W-:Y:S01]  /*6550*/  FSEL R144, R144, -INF , !P3 ;  /* 0xff80000090907808 */ /* 0x010fe20005800000 */
[----:B------:R-:W-:Y:S01]  /*6560*/  MUFU.TANH R146, R146 ;  /* 0x0000009200927308 */ /* 0x000fe20000002400 */
[----:B------:R-:W-:Y:S02]  /*6570*/  FMUL.FTZ R30, R30, c[0x0][0x2ec] ;  /* 0x0000bb001e1e7a20 */ /* 0x000fe40000410000 */
[----:B------:R-:W-:Y:S02]  /*6580*/  FMUL.FTZ R29, R31, c[0x0][0x2ec] ;  /* 0x0000bb001f1d7a20 */ /* 0x000fe40000410000 */
[----:B------:R-:W-:Y:S01]  /*6590*/  HMMA.16816.F32.BF16 R152, R136, R22, R152 ;  /* 0x000000168898723c */ /* 0x000fe20000041898 */
[C---:B------:R-:W-:Y:S01]  /*65a0*/  IADD3 R31, R214.reuse, 0x30, RZ ;  /* 0x00000030d61f7810 */ /* 0x040fe20007ffe0ff */
[----:B--2---:R-:W2:Y:S01]  /*65b0*/  LDSM.16.M88.4 R16, [R192+0x5000] ;  /* 0x00500000c010783b */ /* 0x004ea20000000200 */
[----:B------:R-:W-:Y:S04]  /*65c0*/  MUFU.TANH R32, R32 ;  /* 0x0000002000207308 */ /* 0x000fe80000002400 */
[C---:B------:R-:W-:Y:S01]  /*65d0*/  IADD3 R136, R214.reuse, 0x18, RZ ;  /* 0x00000018d6887810 */ /* 0x040fe20007ffe0ff */
[----:B------:R-:W-:Y:S01]  /*65e0*/  HMMA.16816.F32.BF16 R160, R24, R6, R160 ;  /* 0x0000000618a0723c */ /* 0x000fe200000418a0 */
[----:B------:R-:W3:Y:S01]  /*65f0*/  LDSM.16.M88.4 R4, [R192+0x5800] ;  /* 0x00580000c004783b */ /* 0x000ee20000000200 */
[----:B------:R-:W-:Y:S01]  /*6600*/  IADD3 R23, R214, 0x29, RZ ;  /* 0x00000029d6177810 */ /* 0x000fe20007ffe0ff */
[----:B------:R-:W-:-:S04]  /*6610*/  DEPBAR.LE SB0, 0x0 ;  /* 0x000080000000791a */ /* 0x000fc80000000000 */
[----:B------:R-:W4:Y:S01]  /*6620*/  MUFU.TANH R157, R157 ;  /* 0x0000009d009d7308 */ /* 0x000f220000002400 */
[C---:B------:R-:W-:Y:S07]  /*6630*/  HMMA.16816.F32.BF16 R140, R24.reuse, R166, R140 ;  /* 0x000000a6188c723c */ /* 0x040fee000004188c */
[----:B------:R-:W-:Y:S01]  /*6640*/  MUFU.TANH R28, R28 ;  /* 0x0000001c001c7308 */ /* 0x000fe20000002400 */
[C---:B-1----:R-:W-:Y:S07]  /*6650*/  HMMA.16816.F32.BF16 R172, R24.reuse, R12, R172 ;  /* 0x0000000c18ac723c */ /* 0x042fee00000418ac */
[----:B------:R-:W-:Y:S01]  /*6660*/  IADD3 R13, R214, 0x1, RZ ;  /* 0x00000001d60d7810 */ /* 0x000fe20007ffe0ff */
[----:B------:R-:W-:Y:S01]  /*6670*/  HMMA.16816.F32.BF16 R152, R24, R14, R152 ;  /* 0x0000000e1898723c */ /* 0x000fe20000041898 */
[----:B------:R-:W-:Y:S02]  /*6680*/  MUFU.TANH R30, R30 ;  /* 0x0000001e001e7308 */ /* 0x000fe40000002400 */
[----:B------:R-:W-:-:S02]  /*6690*/  ISETP.GE.AND P4, PT, R13, R211, PT ;  /* 0x000000d30d00720c */ /* 0x000fc40003f86270 */
[----:B------:R-:W-:Y:S02]  /*66a0*/  ISETP.GE.AND P6, PT, R13, R0, PT ;  /* 0x000000000d00720c */ /* 0x000fe40003fc6270 */
[C---:B------:R-:W-:Y:S01]  /*66b0*/  IADD3 R27, R214.reuse, 0x28, RZ ;  /* 0x00000028d61b7810 */ /* 0x040fe20007ffe0ff */
[----:B------:R-:W-:Y:S01]  /*66c0*/  HMMA.16816.F32.BF16 R140, R8, R158, R140 ;  /* 0x0000009e088c723c */ /* 0x000fe2000004188c */
[----:B------:R-:W-:Y:S01]  /*66d0*/  IADD3 R15, R214, 0x38, RZ ;  /* 0x00000038d60f7810 */ /* 0x000fe20007ffe0ff */
[----:B------:R-:W-:Y:S01]  /*66e0*/  MUFU.TANH R29, R29 ;  /* 0x0000001d001d7308 */ /* 0x000fe20000002400 */
[----:B----4-:R-:W-:-:S05]  /*66f0*/  FSEL R157, R157, -INF , !P6 ;  /* 0xff8000009d9d7808 */ /* 0x010fca0007000000 */
[C---:B--2---:R-:W-:Y:S07]  /*6700*/  HMMA.16816.F32.BF16 R160, R8.reuse, R18, R160 ;  /* 0x0000001208a0723c */ /* 0x044fee00000418a0 */
[----:B------:R-:W-:Y:S01]  /*6710*/  FSEL R18, R145, -INF , !P4 ;  /* 0xff80000091127808 */ /* 0x000fe20006000000 */
[----:B---3--:R-:W-:Y:S01]  /*6720*/  HMMA.16816.F32.BF16 R172, R8, R4, R172 ;  /* 0x0000000408ac723c */ /* 0x008fe200000418ac */
[C---:B------:R-:W-:Y:S02]  /*6730*/  ISETP.GE.AND P4, PT, R214.reuse, R0, PT ;  /* 0x00000000d600720c */ /* 0x040fe40003f86270 */
[----:B------:R-:W-:-:S04]  /*6740*/  IADD3 R19, R214, 0x31, RZ ;  /* 0x00000031d6137810 */ /* 0x000fc80007ffe0ff */
[C---:B------:R-:W-:Y:S01]  /*6750*/  IADD3 R5, R214.reuse, 0x8, RZ ;  /* 0x00000008d6057810 */ /* 0x040fe20007ffe0ff */
[C---:B------:R-:W-:Y:S01]  /*6760*/  HMMA.16816.F32.BF16 R180, R8.reuse, R16, R180 ;  /* 0x0000001008b4723c */ /* 0x040fe200000418b4 */
[----:B------:R-:W-:Y:S01]  /*6770*/  IADD3 R4, R214, 0x9, RZ ;  /* 0x00000009d6047810 */ /* 0x000fe20007ffe0ff */
[----:B------:R-:W-:Y:S01]  /*6780*/  FMUL.FTZ R20, R141, c[0x0][0x2ec] ;  /* 0x0000bb008d147a20 */ /* 0x000fe20000410000 */
[-C--:B------:R-:W-:Y:S01]  /*6790*/  ISETP.GE.AND P2, PT, R5, R211.reuse, PT ;  /* 0x000000d30500720c */ /* 0x080fe20003f46270 */
[----:B------:R-:W-:Y:S01]  /*67a0*/  FMUL.FTZ R21, R143, c[0x0][0x2ec] ;  /* 0x0000bb008f157a20 */ /* 0x000fe20000410000 */
[-C--:B------:R-:W-:Y:S02]  /*67b0*/  ISETP.GE.AND P5, PT, R5, R0.reuse, PT ;  /* 0x000000000500720c */ /* 0x080fe40003fa6270 */
[----:B------:R-:W-:Y:S01]  /*67c0*/  ISETP.GE.AND P1, PT, R4, R211, PT ;  /* 0x000000d30400720c */ /* 0x000fe20003f26270 */
[----:B------:R-:W-:Y:S01]  /*67d0*/  FMUL.FTZ R17, R140, c[0x0][0x2ec] ;  /* 0x0000bb008c117a20 */ /* 0x000fe20000410000 */
[----:B------:R-:W-:Y:S01]  /*67e0*/  ISETP.GE.AND P3, PT, R4, R0, PT ;  /* 0x000000000400720c */ /* 0x000fe20003f66270 */
[----:B------:R-:W-:Y:S01]  /*67f0*/  FMUL.FTZ R160, R160, c[0x0][0x2ec] ;  /* 0x0000bb00a0a07a20 */ /* 0x000fe20000410000 */
[----:B------:R-:W-:Y:S01]  /*6800*/  HMMA.16816.F32.BF16 R4, R8, R6, R152 ;  /* 0x000000060804723c */ /* 0x000fe20000041898 */
[----:B------:R-:W-:Y:S01]  /*6810*/  FMUL.FTZ R161, R161, c[0x0][0x2ec] ;  /* 0x0000bb00a1a17a20 */ /* 0x000fe20000410000 */
[----:B------:R-:W-:Y:S01]  /*6820*/  FSEL R14, R147, -INF , !P2 ;  /* 0xff800000930e7808 */ /* 0x000fe20005000000 */
[----:B------:R-:W1:Y:S01]  /*6830*/  MUFU.TANH R17, R17 ;  /* 0x0000001100117308 */ /* 0x000e620000002400 */
[----:B------:R-:W-:-:S02]  /*6840*/  FMUL.FTZ R13, R162, c[0x0][0x2ec] ;  /* 0x0000bb00a20d7a20 */ /* 0x000fc40000410000 */
[----:B------:R-:W-:Y:S01]  /*6850*/  FMUL.FTZ R16, R142, c[0x0][0x2ec] ;  /* 0x0000bb008e107a20 */ /* 0x000fe20000410000 */
[C---:B------:R-:W-:Y:S01]  /*6860*/  IADD3 R8, R214.reuse, 0x10, RZ ;  /* 0x00000010d6087810 */ /* 0x040fe20007ffe0ff */
[----:B------:R-:W-:Y:S01]  /*6870*/  FMUL.FTZ R154, R173, c[0x0][0x2ec] ;  /* 0x0000bb00ad9a7a20 */ /* 0x000fe20000410000 */
[----:B------:R-:W-:Y:S01]  /*6880*/  IADD3 R9, R214, 0x11, RZ ;  /* 0x00000011d6097810 */ /* 0x000fe20007ffe0ff */
[----:B------:R-:W-:Y:S01]  /*6890*/  FMUL.FTZ R163, R163, c[0x0][0x2ec] ;  /* 0x0000bb00a3a37a20 */ /* 0x000fe20000410000 */
[----:B------:R-:W2:Y:S01]  /*68a0*/  MUFU.TANH R168, R160 ;  /* 0x000000a000a87308 */ /* 0x000ea20000002400 */
[----:B------:R-:W-:Y:S01]  /*68b0*/  FSEL R10, R156, -INF , !P1 ;  /* 0xff8000009c0a7808 */ /* 0x000fe20004800000 */
[----:B------:R-:W-:Y:S01]  /*68c0*/  FMUL.FTZ R170, R180, c[0x0][0x2ec] ;  /* 0x0000bb00b4aa7a20 */ /* 0x000fe20000410000 */
[CC--:B------:R-:W-:Y:S01]  /*68d0*/  ISETP.GE.AND P2, PT, R8.reuse, R211.reuse, PT ;  /* 0x000000d30800720c */ /* 0x0c0fe20003f46270 */
[----:B------:R-:W-:Y:S01]  /*68e0*/  FMUL.FTZ R12, R181, c[0x0][0x2ec] ;  /* 0x0000bb00b50c7a20 */ /* 0x000fe20000410000 */
[----:B------:R-:W-:Y:S01]  /*68f0*/  ISETP.GE.AND P1, PT, R8, R0, PT ;  /* 0x000000000800720c */ /* 0x000fe20003f26270 */
[----:B------:R-:W-:Y:S01]  /*6900*/  FMUL.FTZ R156, R172, c[0x0][0x2ec] ;  /* 0x0000bb00ac9c7a20 */ /* 0x000fe20000410000 */
[----:B------:R-:W-:Y:S01]  /*6910*/  FSEL R8, R146, -INF , !P4 ;  /* 0xff80000092087808 */ /* 0x000fe20006000000 */
[----:B------:R-:W3:Y:S01]  /*6920*/  MUFU.TANH R166, R161 ;  /* 0x000000a100a67308 */ /* 0x000ee20000002400 */
[-C--:B------:R-:W-:Y:S01]  /*6930*/  ISETP.GE.AND P4, PT, R9, R211.reuse, PT ;  /* 0x000000d30900720c */ /* 0x080fe20003f86270 */
[----:B------:R-:W-:Y:S01]  /*6940*/  FMUL.FTZ R169, R182, c[0x0][0x2ec] ;  /* 0x0000bb00b6a97a20 */ /* 0x000fe20000410000 */
[----:B------:R-:W-:Y:S01]  /*6950*/  FSEL R11, R164, -INF , !P5 ;  /* 0xff800000a40b7808 */ /* 0x000fe20006800000 */
[----:B------:R-:W-:Y:S01]  /*6960*/  FMUL.FTZ R167, R183, c[0x0][0x2ec] ;  /* 0x0000bb00b7a77a20 */ /* 0x000fe20000410000 */
[-C--:B------:R-:W-:Y:S01]  /*6970*/  ISETP.GE.AND P5, PT, R136, R211.reuse, PT ;  /* 0x000000d38800720c */ /* 0x080fe20003fa6270 */
[----:B------:R-:W-:Y:S01]  /*6980*/  FMUL.FTZ R138, R4, c[0x0][0x2ec] ;  /* 0x0000bb00048a7a20 */ /* 0x000fe20000410000 */
[----:B------:R-:W-:Y:S01]  /*6990*/  FSEL R24, R32, -INF , !P4 ;  /* 0xff80000020187808 */ /* 0x000fe20006000000 */
[----:B------:R-:W-:Y:S01]  /*69a0*/  FMUL.FTZ R4, R5, c[0x0][0x2ec] ;  /* 0x0000bb0005047a20 */ /* 0x000fe20000410000 */
[----:B------:R-:W-:Y:S01]  /*69b0*/  MUFU.TANH R13, R13 ;  /* 0x0000000d000d7308 */ /* 0x000fe20000002400 */
[-C--:B------:R-:W-:Y:S01]  /*69c0*/  ISETP.GE.AND P4, PT, R27, R211.reuse, PT ;  /* 0x000000d31b00720c */ /* 0x080fe20003f86270 */
[----:B------:R-:W-:Y:S01]  /*69d0*/  FMUL.FTZ R153, R174, c[0x0][0x2ec] ;  /* 0x0000bb00ae997a20 */ /* 0x000fe20000410000 */
[----:B------:R-:W-:Y:S01]  /*69e0*/  IADD3 R214, R214, 0x39, RZ ;  /* 0x00000039d6d67810 */ /* 0x000fe20007ffe0ff */
[----:B------:R-:W-:Y:S01]  /*69f0*/  FMUL.FTZ R139, R175, c[0x0][0x2ec] ;  /* 0x0000bb00af8b7a20 */ /* 0x000fe20000410000 */
[----:B-1----:R-:W-:Y:S01]  /*6a00*/  FSEL R22, R17, -INF , !P5 ;  /* 0xff80000011167808 */ /* 0x002fe20006800000 */
[----:B------:R-:W-:Y:S01]  /*6a10*/  FMUL.FTZ R6, R6, c[0x0][0x2ec] ;  /* 0x0000bb0006067a20 */ /* 0x000fe20000410000 */
[-C--:B------:R-:W-:Y:S01]  /*6a20*/  ISETP.GE.AND P5, PT, R23, R211.reuse, PT ;  /* 0x000000d31700720c */ /* 0x080fe20003fa6270 */
[----:B------:R-:W1:Y:S01]  /*6a30*/  MUFU.TANH R4, R4 ;  /* 0x0000000400047308 */ /* 0x000e620000002400 */
[----:B--2---:R-:W-:Y:S01]  /*6a40*/  FSEL R168, R168, -INF , !P4 ;  /* 0xff800000a8a87808 */ /* 0x004fe20006000000 */
[----:B------:R-:W-:Y:S01]  /*6a50*/  FMUL.FTZ R7, R7, c[0x0][0x2ec] ;  /* 0x0000bb0007077a20 */ /* 0x000fe20000410000 */
[----:B------:R-:W-:-:S02]  /*6a60*/  ISETP.GE.AND P4, PT, R214, R211, PT ;  /* 0x000000d3d600720c */ /* 0x000fc40003f86270 */
[----:B---3--:R-:W-:Y:S02]  /*6a70*/  FSEL R166, R166, -INF , !P5 ;  /* 0xff800000a6a67808 */ /* 0x008fe40006800000 */
[-C--:B------:R-:W-:Y:S01]  /*6a80*/  ISETP.GE.AND P5, PT, R136, R0.reuse, PT ;  /* 0x000000008800720c */ /* 0x080fe20003fa6270 */
[----:B------:R-:W2:Y:S01]  /*6a90*/  MUFU.TANH R20, R20 ;  /* 0x0000001400147308 */ /* 0x000ea20000002400 */
[----:B------:R-:W-:Y:S02]  /*6aa0*/  ISETP.GE.AND P6, PT, R9, R0, PT ;  /* 0x000000000900720c */ /* 0x000fe40003fc6270 */
[----:B------:R-:W-:Y:S02]  /*6ab0*/  FSEL R9, R165, -INF , !P3 ;  /* 0xff800000a5097808 */ /* 0x000fe40005800000 */
[----:B------:R-:W-:Y:S02]  /*6ac0*/  FSEL R26, R28, -INF , !P2 ;  /* 0xff8000001c1a7808 */ /* 0x000fe40005000000 */
[----:B------:R-:W-:Y:S01]  /*6ad0*/  FSEL R25, R30, -INF , !P1 ;  /* 0xff8000001e197808 */ /* 0x000fe20004800000 */
[----:B------:R-:W3:Y:S01]  /*6ae0*/  MUFU.TANH R170, R170 ;  /* 0x000000aa00aa7308 */ /* 0x000ee20000002400 */
[----:B-1----:R-:W-:-:S02]  /*6af0*/  FSEL R136, R4, -INF , !P4 ;  /* 0xff80000004887808 */ /* 0x002fc40006000000 */
[----:B------:R-:W-:Y:S02]  /*6b00*/  ISETP.GE.AND P4, PT, R27, R0, PT ;  /* 0x000000001b00720c */ /* 0x000fe40003f86270 */
[-C--:B------:R-:W-:Y:S02]  /*6b10*/  ISETP.GE.AND P3, PT, R35, R211.reuse, PT ;  /* 0x000000d32300720c */ /* 0x080fe40003f66270 */
[-C--:B------:R-:W-:Y:S01]  /*6b20*/  ISETP.GE.AND P2, PT, R34, R211.reuse, PT ;  /* 0x000000d32200720c */ /* 0x080fe20003f46270 */
[----:B------:R-:W1:Y:S01]  /*6b30*/  MUFU.TANH R12, R12 ;  /* 0x0000000c000c7308 */ /* 0x000e620000002400 */
[----:B------:R-:W-:Y:S02]  /*6b40*/  ISETP.GE.AND P1, PT, R33, R211, PT ;  /* 0x000000d32100720c */ /* 0x000fe40003f26270 */
[----:B------:R-:W-:Y:S02]  /*6b50*/  FSEL R165, R13, -INF , !P4 ;  /* 0xff8000000da57808 */ /* 0x000fe40006000000 */
[----:B--2---:R-:W-:-:S02]  /*6b60*/  FSEL R20, R20, -INF , !P3 ;  /* 0xff80000014147808 */ /* 0x004fc40005800000 */
[----:B------:R-:W-:Y:S01]  /*6b70*/  ISETP.GT.AND P4, PT, R213, R208, PT ;  /* 0x000000d0d500720c */ /* 0x000fe20003f84270 */
[----:B------:R-:W2:Y:S01]  /*6b80*/  MUFU.TANH R156, R156 ;  /* 0x0000009c009c7308 */ /* 0x000ea20000002400 */
[----:B---3--:R-:W-:Y:S02]  /*6b90*/  FSEL R170, R170, -INF , !P2 ;  /* 0xff800000aaaa7808 */ /* 0x008fe40005000000 */
[-C--:B------:R-:W-:Y:S02]  /*6ba0*/  ISETP.GE.AND P3, PT, R31, R211.reuse, PT ;  /* 0x000000d31f00720c */ /* 0x080fe40003f66270 */
[----:B------:R-:W-:Y:S02]  /*6bb0*/  ISETP.GE.AND P2, PT, R19, R211, PT ;  /* 0x000000d31300720c */ /* 0x000fe40003f46270 */
[----:B------:R-:W-:Y:S01]  /*6bc0*/  FSEL R27, R29, -INF , !P6 ;  /* 0xff8000001d1b7808 */ /* 0x000fe20007000000 */
[----:B------:R-:W3:Y:S01]  /*6bd0*/  MUFU.TANH R154, R154 ;  /* 0x0000009a009a7308 */ /* 0x000ee20000002400 */
[----:B-1----:R-:W-:-:S02]  /*6be0*/  FSEL R172, R12, -INF , !P1 ;  /* 0xff8000000cac7808 */ /* 0x002fc40004800000 */
[----:B------:R-:W-:Y:S02]  /*6bf0*/  ISETP.GE.AND P1, PT, R15, R211, PT ;  /* 0x000000d30f00720c */ /* 0x000fe40003f26270 */
[----:B------:R-:W-:-:S03]  /*6c00*/  ISETP.GE.AND P6, PT, R23, R0, PT ;  /* 0x000000001700720c */ /* 0x000fc60003fc6270 */
[----:B------:R-:W1:Y:S01]  /*6c10*/  MUFU.TANH R138, R138 ;  /* 0x0000008a008a7308 */ /* 0x000e620000002400 */
[----:B--2---:R-:W-:Y:S02]  /*6c20*/  FSEL R156, R156, -INF , !P3 ;  /* 0xff8000009c9c7808 */ /* 0x004fe40005800000 */
[----:B------:R-:W-:-:S05]  /*6c30*/  ISETP.GE.AND P3, PT, R35, R0, PT ;  /* 0x000000002300720c */ /* 0x000fca0003f66270 */
[----:B------:R-:W2:Y:S01]  /*6c40*/  MUFU.TANH R16, R16 ;  /* 0x0000001000107308 */ /* 0x000ea20000002400 */
[----:B---3--:R-:W-:Y:S02]  /*6c50*/  FSEL R154, R154, -INF , !P2 ;  /* 0xff8000009a9a7808 */ /* 0x008fe40005000000 */
[----:B------:R-:W-:-:S05]  /*6c60*/  ISETP.GE.AND P2, PT, R34, R0, PT ;  /* 0x000000002200720c */ /* 0x000fca0003f46270 */
[----:B------:R-:W3:Y:S01]  /*6c70*/  MUFU.TANH R21, R21 ;  /* 0x0000001500157308 */ /* 0x000ee20000002400 */
[----:B-1----:R-:W-:Y:S02]  /*6c80*/  FSEL R138, R138, -INF , !P1 ;  /* 0xff8000008a8a7808 */ /* 0x002fe40004800000 */
[----:B------:R-:W-:-:S05]  /*6c90*/  ISETP.GE.AND P1, PT, R33, R0, PT ;  /* 0x000000002100720c */ /* 0x000fca0003f26270 */
[----:B------:R-:W1:Y:S01]  /*6ca0*/  MUFU.TANH R169, R169 ;  /* 0x000000a900a97308 */ /* 0x000e620000002400 */
[----:B--2---:R-:W-:Y:S02]  /*6cb0*/  FSEL R23, R16, -INF , !P5 ;  /* 0xff80000010177808 */ /* 0x004fe40006800000 */
[----:B------:R-:W-:-:S05]  /*6cc0*/  ISETP.GE.AND P5, PT, R31, R0, PT ;  /* 0x000000001f00720c */ /* 0x000fca0003fa6270 */
[----:B------:R-:W2:Y:S01]  /*6cd0*/  MUFU.TANH R167, R167 ;  /* 0x000000a700a77308 */ /* 0x000ea20000002400 */
[----:B---3--:R-:W-:Y:S02]  /*6ce0*/  FSEL R21, R21, -INF , !P3 ;  /* 0xff80000015157808 */ /* 0x008fe40005800000 */
[----:B------:R-:W-:-:S05]  /*6cf0*/  ISETP.GE.AND P3, PT, R19, R0, PT ;  /* 0x000000001300720c */ /* 0x000fca0003f66270 */
[----:B------:R-:W3:Y:S01]  /*6d00*/  MUFU.TANH R163, R163 ;  /* 0x000000a300a37308 */ /* 0x000ee20000002400 */
[----:B-1----:R-:W-:Y:S01]  /*6d10*/  FSEL R169, R169, -INF , !P2 ;  /* 0xff800000a9a97808 */ /* 0x002fe20005000000 */
[----:B------:R-:W-:Y:S01]  /*6d20*/  BAR.SYNC.DEFER_BLOCKING 0x0 ;  /* 0x0000000000007b1d */ /* 0x000fe20000010000 */
[----:B------:R-:W-:-:S05]  /*6d30*/  ISETP.GE.AND P2, PT, R15, R0, PT ;  /* 0x000000000f00720c */ /* 0x000fca0003f46270 */
[----:B------:R-:W1:Y:S01]  /*6d40*/  MUFU.TANH R153, R153 ;  /* 0x0000009900997308 */ /* 0x000e620000002400 */
[----:B--2---:R-:W-:Y:S02]  /*6d50*/  FSEL R167, R167, -INF , !P1 ;  /* 0xff800000a7a77808 */ /* 0x004fe40004800000 */
[----:B------:R-:W-:-:S05]  /*6d60*/  ISETP.GE.AND P1, PT, R214, R0, PT ;  /* 0x00000000d600720c */ /* 0x000fca0003f26270 */
[----:B------:R-:W2:Y:S01]  /*6d70*/  MUFU.TANH R139, R139 ;  /* 0x0000008b008b7308 */ /* 0x000ea20000002400 */
[----:B---3--:R-:W-:-:S07]  /*6d80*/  FSEL R163, R163, -INF , !P6 ;  /* 0xff800000a3a37808 */ /* 0x008fce0007000000 */
[----:B------:R-:W3:Y:S01]  /*6d90*/  MUFU.TANH R137, R6 ;  /* 0x0000000600897308 */ /* 0x000ee20000002400 */
[----:B-1----:R-:W-:-:S07]  /*6da0*/  FSEL R153, R153, -INF , !P5 ;  /* 0xff80000099997808 */ /* 0x002fce0006800000 */
[----:B------:R-:W1:Y:S01]  /*6db0*/  MUFU.TANH R151, R7 ;  /* 0x0000000700977308 */ /* 0x000e620000002400 */
[----:B--2---:R-:W-:Y:S02]  /*6dc0*/  FSEL R139, R139, -INF , !P3 ;  /* 0xff8000008b8b7808 */ /* 0x004fe40005800000 */
[----:B---3--:R-:W-:Y:S02]  /*6dd0*/  FSEL R137, R137, -INF , !P2 ;  /* 0xff80000089897808 */ /* 0x008fe40005000000 */
[----:B-1----:R-:W-:Y:S01]  /*6de0*/  FSEL R151, R151, -INF , !P1 ;  /* 0xff80000097977808 */ /* 0x002fe20004800000 */
        /* <DEDUP_REMOVED lines=59> */
.L_x_3286:
[----:B------:R-:W-:-:S04]  /*71a0*/  LEA R6, -R2, RZ, 0x6 ;  /* 0x000000ff02067211 */ /* 0x000fc800078e31ff */
[----:B------:R-:W-:Y:S02]  /*71b0*/  SHF.R.S32.HI R0, RZ, 0x1f, R6 ;  /* 0x0000001fff007819 */ /* 0x000fe40000011406 */
.L_x_3287:
        /* <DEDUP_REMOVED lines=28> */
.L_x_3285:
        /* <DEDUP_REMOVED lines=51> */
[----:B------:R-:W1:Y:S01]  /*76b0*/  LDSM.16.MT88.4 R12, [R198+0xc000] ;  /* 0x00c00000c60c783b */ /* 0x000e620000004200 */
[----:B------:R-:W-:Y:S01]  /*76c0*/  FSEL R152, R152, RZ, P1 ;  /* 0x000000ff98987208 */ /* 0x000fe20000800000 */
[----:B------:R-:W-:-:S02]  /*76d0*/  FFMA.FTZ R145, R144, c[0x0][0x23c], -R155 ;  /* 0x00008f0090917a23 */ /* 0x000fc4000001089b */
[----:B------:R-:W-:Y:S01]  /*76e0*/  FADD.FTZ R6, R3, -R6 ;  /* 0x8000000603067221 */ /* 0x000fe20000010000 */
[----:B------:R-:W-:Y:S01]  /*76f0*/  MUFU.EX2 R143, R143 ;  /* 0x0000008f008f7308 */ /* 0x000fe20000000800 */
[--C-:B------:R-:W-:Y:S01]  /*7700*/  FFMA.FTZ R144, R18, c[0x0][0x23c], -R155.reuse ;  /* 0x00008f0012907a23 */ /* 0x100fe2000001089b */
[----:B------:R-:W-:Y:S01]  /*7710*/  LDSM.16.MT88.4 R132, [R198+0xc800] ;  /* 0x00c80000c684783b */ /* 0x000fe20000004200 */
[----:B------:R-:W-:Y:S02]  /*7720*/  FFMA.FTZ R142, R10, c[0x0][0x23c], -R155 ;  /* 0x00008f000a8e7a23 */ /* 0x000fe4000001089b */
[--C-:B------:R-:W-:Y:S01]  /*7730*/  FFMA.FTZ R141, R8, c[0x0][0x23c], -R152.reuse ;  /* 0x00008f00088d7a23 */ /* 0x100fe20000010898 */
[----:B------:R-:W2:Y:S01]  /*7740*/  LDSM.16.MT88.4 R16, [R200+0xc000] ;  /* 0x00c00000c810783b */ /* 0x000ea20000004200 */
[--C-:B------:R-:W-:Y:S01]  /*7750*/  FFMA.FTZ R140, R157, c[0x0][0x23c], -R152.reuse ;  /* 0x00008f009d8c7a23 */ /* 0x100fe20000010898 */
[----:B------:R-:W-:Y:S01]  /*7760*/  MUFU.EX2 R145, R145 ;  /* 0x0000009100917308 */ /* 0x000fe20000000800 */
[----:B------:R-:W-:-:S02]  /*7770*/  FFMA.FTZ R0, R11, c[0x0][0x23c], -R152 ;  /* 0x00008f000b007a23 */ /* 0x000fc40000010898 */
[----:B------:R-:W-:Y:S02]  /*7780*/  FFMA.FTZ R149, R9, c[0x0][0x23c], -R152 ;  /* 0x00008f0009957a23 */ /* 0x000fe40000010898 */
[----:B------:R-:W-:Y:S01]  /*7790*/  FMUL.FTZ R150, R4, c[0x0][0x23c] ;  /* 0x00008f0004967a20 */ /* 0x000fe20000410000 */
[----:B------:R-:W3:Y:S01]  /*77a0*/  LDSM.16.MT88.4 R8, [R197+0xc000] ;  /* 0x00c00000c508783b */ /* 0x000ee20000004200 */
[----:B------:R-:W-:Y:S01]  /*77b0*/  FMUL.FTZ R148, R6, c[0x0][0x23c] ;  /* 0x00008f0006947a20 */ /* 0x000fe20000410000 */
[----:B------:R-:W4:Y:S01]  /*77c0*/  MUFU.EX2 R144, R144 ;  /* 0x0000009000907308 */ /* 0x000f220000000800 */
[--C-:B------:R-:W-:Y:S02]  /*77d0*/  FFMA.FTZ R3, R26, c[0x0][0x23c], -R155.reuse ;  /* 0x00008f001a037a23 */ /* 0x100fe4000001089b */
[--C-:B------:R-:W-:Y:S02]  /*77e0*/  FFMA.FTZ R158, R24, c[0x0][0x23c], -R155.reuse ;  /* 0x00008f00189e7a23 */ /* 0x100fe4000001089b */
[----:B------:R-:W-:-:S02]  /*77f0*/  FFMA.FTZ R157, R22, c[0x0][0x23c], -R155 ;  /* 0x00008f00169d7a23 */ /* 0x000fc4000001089b */
[--C-:B------:R-:W-:Y:S01]  /*7800*/  FFMA.FTZ R160, R20, c[0x0][0x23c], -R155.reuse ;  /* 0x00008f0014a07a23 */ /* 0x100fe2000001089b */
[----:B------:R-:W5:Y:S01]  /*7810*/  MUFU.EX2 R142, R142 ;  /* 0x0000008e008e7308 */ /* 0x000f620000000800 */
[--C-:B------:R-:W-:Y:S02]  /*7820*/  FFMA.FTZ R159, R25, c[0x0][0x23c], -R152.reuse ;  /* 0x00008f00199f7a23 */ /* 0x100fe40000010898 */
[--C-:B------:R-:W-:Y:S02]  /*7830*/  FFMA.FTZ R162, R27, c[0x0][0x23c], -R152.reuse ;  /* 0x00008f001ba27a23 */ /* 0x100fe40000010898 */
[--C-:B------:R-:W-:Y:S01]  /*7840*/  FFMA.FTZ R161, R23, c[0x0][0x23c], -R152.reuse ;  /* 0x00008f0017a17a23 */ /* 0x100fe20000010898 */
[----:B------:R-:W-:Y:S01]  /*7850*/  LDSM.16.MT88.4 R24, [R200+0xe800] ;  /* 0x00e80000c818783b */ /* 0x000fe20000004200 */
[----:B------:R-:W-:Y:S01]  /*7860*/  FFMA.FTZ R164, R21, c[0x0][0x23c], -R152 ;  /* 0x00008f0015a47a23 */ /* 0x000fe20000010898 */
[----:B------:R-:W-:Y:S01]  /*7870*/  MUFU.EX2 R141, R141 ;  /* 0x0000008d008d7308 */ /* 0x000fe20000000800 */
[----:B----4-:R-:W-:Y:S01]  /*7880*/  F2FP.BF16.PACK_AB R4, R144, R145 ;  /* 0x000000919004723e */ /* 0x010fe200000010ff */
[----:B------:R-:W-:Y:S01]  /*7890*/  LDSM.16.MT88.4 R20, [R198+0xe800] ;  /* 0x00e80000c614783b */ /* 0x000fe20000004200 */
[----:B------:R-:W-:-:S02]  /*78a0*/  FFMA.FTZ R171, R172, c[0x0][0x23c], -R155 ;  /* 0x00008f00acab7a23 */ /* 0x000fc4000001089b */
[--C-:B------:R-:W-:Y:S02]  /*78b0*/  FFMA.FTZ R173, R166, c[0x0][0x23c], -R155.reuse ;  /* 0x00008f00a6ad7a23 */ /* 0x100fe4000001089b */
[--C-:B------:R-:W-:Y:S01]  /*78c0*/  FFMA.FTZ R170, R170, c[0x0][0x23c], -R155.reuse ;  /* 0x00008f00aaaa7a23 */ /* 0x100fe2000001089b */
[----:B------:R-:W4:Y:S01]  /*78d0*/  MUFU.EX2 R140, R140 ;  /* 0x0000008c008c7308 */ /* 0x000f220000000800 */
[----:B-----5:R-:W-:Y:S01]  /*78e0*/  F2FP.BF16.PACK_AB R6, R142, R143 ;  /* 0x0000008f8e06723e */ /* 0x020fe200000010ff */
        /* <DEDUP_REMOVED lines=8> */
[----:B------:R-:W5:Y:S01]  /*7970*/  MUFU.EX2 R149, R149 ;  /* 0x0000009500957308 */ /* 0x000f620000000800 */
[----:B----4-:R-:W-:Y:S01]  /*7980*/  F2FP.BF16.PACK_AB R5, R140, R141 ;  /* 0x0000008d8c05723e */ /* 0x010fe200000010ff */
[----:B------:R-:W-:Y:S02]  /*7990*/  FFMA.FTZ R154, R138, c[0x0][0x23c], -R155 ;  /* 0x00008f008a9a7a23 */ /* 0x000fe4000001089b */
[--C-:B------:R-:W-:Y:S02]  /*79a0*/  FFMA.FTZ R153, R153, c[0x0][0x23c], -R152.reuse ;  /* 0x00008f0099997a23 */ /* 0x100fe40000010898 */
[----:B------:R-:W-:-:S02]  /*79b0*/  FFMA.FTZ R174, R139, c[0x0][0x23c], -R152 ;  /* 0x00008f008bae7a23 */ /* 0x000fc40000010898 */
[----:B------:R-:W4:Y:S01]  /*79c0*/  MUFU.EX2 R150, R150 ;  /* 0x0000009600967308 */ /* 0x000f220000000800 */
[--C-:B------:R-:W-:Y:S02]  /*79d0*/  FFMA.FTZ R169, R137, c[0x0][0x23c], -R152.reuse ;  /* 0x00008f0089a97a23 */ /* 0x100fe40000010898 */
[----:B------:R-:W-:Y:S02]  /*79e0*/  FFMA.FTZ R155, R136, c[0x0][0x23c], -R155 ;  /* 0x00008f00889b7a23 */ /* 0x000fe4000001089b */
[----:B------:R-:W-:Y:S01]  /*79f0*/  FFMA.FTZ R152, R151, c[0x0][0x23c], -R152 ;  /* 0x00008f0097987a23 */ /* 0x000fe20000010898 */
[----:B------:R-:W-:Y:S02]  /*7a00*/  LDSM.16.MT88.4 R136, [R198+0xd800] ;  /* 0x00d80000c688783b */ /* 0x000fe40000004200 */
[----:B------:R-:W1:Y:S01]  /*7a10*/  MUFU.EX2 R148, R148 ;  /* 0x0000009400947308 */ /* 0x000e620000000800 */
[----:B-----5:R-:W-:Y:S01]  /*7a20*/  F2FP.BF16.PACK_AB R7, R149, R0 ;  /* 0x000000009507723e */ /* 0x020fe200000010ff */
[----:B----4-:R-:W-:-:S06]  /*7a30*/  FMUL.FTZ R120, R120, R150 ;  /* 0x0000009678787220 */ /* 0x010fcc0000410000 */
[----:B------:R-:W-:Y:S01]  /*7a40*/  MUFU.EX2 R3, R3 ;  /* 0x0000000300037308 */ /* 0x000fe20000000800 */
[-C--:B------:R-:W-:Y:S02]  /*7a50*/  FMUL.FTZ R121, R121, R150.reuse ;  /* 0x0000009679797220 */ /* 0x080fe40000410000 */
[-C--:B------:R-:W-:Y:S02]  /*7a60*/  FMUL.FTZ R116, R116, R150.reuse ;  /* 0x0000009674747220 */ /* 0x080fe40000410000 */
[----:B------:R-:W-:Y:S02]  /*7a70*/  FMUL.FTZ R117, R117, R150 ;  /* 0x0000009675757220 */ /* 0x000fe40000410000 */
[-C--:B-1----:R-:W-:Y:S01]  /*7a80*/  FMUL.FTZ R122, R122, R148.reuse ;  /* 0x000000947a7a7220 */ /* 0x082fe20000410000 */
        /* <DEDUP_REMOVED lines=12> */
[----:B------:R-:W4:Y:S01]  /*7b50*/  LDSM.16.MT88.4 R12, [R200+0xe000] ;  /* 0x00e00000c80c783b */ /* 0x000f220000004200 */
[----:B------:R-:W-:Y:S01]  /*7b60*/  FMUL.FTZ R125, R125, R150 ;  /* 0x000000967d7d7220 */ /* 0x000fe20000410000 */
[----:B------:R-:W-:Y:S01]  /*7b70*/  MUFU.EX2 R160, R160 ;  /* 0x000000a000a07308 */ /* 0x000fe20000000800 */
[----:B------:R-:W-:-:S02]  /*7b80*/  FMUL.FTZ R126, R126, R148 ;  /* 0x000000947e7e7220 */ /* 0x000fc40000410000 */
[----:B------:R-:W-:Y:S02]  /*7b90*/  FMUL.FTZ R127, R127, R148 ;  /* 0x000000947f7f7220 */ /* 0x000fe40000410000 */
[-C--:B------:R-:W-:Y:S01]  /*7ba0*/  FMUL.FTZ R112, R112, R150.reuse ;  /* 0x0000009670707220 */ /* 0x080fe20000410000 */
[C---:B--2---:R-:W-:Y:S01]  /*7bb0*/  HMMA.16816.F32.BF16 R128, R4.reuse, R16, R128 ;  /* 0x000000100480723c */ /* 0x044fe20000041880 */
        /* <DEDUP_REMOVED lines=23> */
[----:B------:R-:W-:Y:S02]  /*7d30*/  FMUL.FTZ R43, R43, R148 ;  /* 0x000000942b2b7220 */ /* 0x000fe40000410000 */
[C---:B----4-:R-:W-:Y:S01]  /*7d40*/  HMMA.16816.F32.BF16 R36, R4.reuse, R12, R36 ;  /* 0x0000000c0424723c */ /* 0x050fe20000041824 */
[-C--:B------:R-:W-:Y:S02]  /*7d50*/  FMUL.FTZ R104, R104, R150.reuse ;  /* 0x0000009668687220 */ /* 0x080fe40000410000 */
[----:B------:R-:W-:Y:S02]  /*7d60*/  FMUL.FTZ R105, R105, R150 ;  /* 0x0000009669697220 */ /* 0x000fe40000410000 */
[-C--:B------:R-:W-:Y:S01]  /*7d70*/  FMUL.FTZ R106, R106, R148.reuse ;  /* 0x000000946a6a7220 */ /* 0x080fe20000410000 */
[----:B------:R-:W-:Y:S01]  /*7d80*/  MUFU.EX2 R170, R170 ;  /* 0x000000aa00aa7308 */ /* 0x000fe20000000800 */
[----:B------:R-:W-:Y:S01]  /*7d90*/  FMUL.FTZ R107, R107, R148 ;  /* 0x000000946b6b7220 */ /* 0x000fe20000410000 */
[----:B------:R-:W-:Y:S01]  /*7da0*/  HMMA.16816.F32.BF16 R40, R4, R14, R40 ;  /* 0x0000000e0428723c */ /* 0x000fe20000041828 */
[----:B------:R-:W4:Y:S01]  /*7db0*/  LDSM.16.MT88.4 R12, [R196+0xe000] ;  /* 0x00e00000c40c783b */ /* 0x000f220000004200 */
[----:B------:R-:W-:-:S02]  /*7dc0*/  FMUL.FTZ R100, R100, R150 ;  /* 0x0000009664647220 */ /* 0x000fc40000410000 */
[----:B------:R-:W-:Y:S02]  /*7dd0*/  FMUL.FTZ R101, R101, R150 ;  /* 0x0000009665657220 */ /* 0x000fe40000410000 */
[-C--:B------:R-:W-:Y:S01]  /*7de0*/  FMUL.FTZ R102, R102, R148.reuse ;  /* 0x0000009466667220 */ /* 0x080fe20000410000 */
[----:B------:R-:W1:Y:S01]  /*7df0*/  MUFU.EX2 R171, R171 ;  /* 0x000000ab00ab7308 */ /* 0x000e620000000800 */
        /* <DEDUP_REMOVED lines=25> */
[----:B------:R-:W1:Y:S01]  /*7f90*/  MUFU.EX2 R167, R167 ;  /* 0x000000a700a77308 */ /* 0x000e620000000800 */
[----:B------:R-:W-:-:S02]  /*7fa0*/  FMUL.FTZ R67, R67, R148 ;  /* 0x0000009443437220 */ /* 0x000fc40000410000 */
        /* <DEDUP_REMOVED lines=72> */
[----:B-1----:R-:W-:Y:S01]  /*8430*/  F2FP.BF16.PACK_AB R4, R158, R3 ;  /* 0x000000039e04723e */ /* 0x002fe200000010ff */
[----:B------:R-:W-:Y:S01]  /*8440*/  FADD.FTZ R3, R3, R142 ;  /* 0x0000008e03037221 */ /* 0x000fe20000010000 */
[----:B-----5:R-:W-:Y:S02]  /*8450*/  F2FP.BF16.PACK_AB R5, R162, R159 ;  /* 0x0000009fa205723e */ /* 0x020fe400000010ff */
[----:B------:R-:W-:Y:S01]  /*8460*/  F2FP.BF16.PACK_AB R6, R160, R157 ;  /* 0x0000009da006723e */ /* 0x000fe200000010ff */
[----:B------:R-:W-:Y:S01]  /*8470*/  FADD.FTZ R158, R158, R3 ;  /* 0x000000039e9e7221 */ /* 0x000fe20000010000 */
[----:B------:R-:W-:-:S03]  /*8480*/  F2FP.BF16.PACK_AB R7, R164, R161 ;  /* 0x000000a1a407723e */ /* 0x000fc600000010ff */
[----:B------:R-:W-:-:S04]  /*8490*/  FADD.FTZ R3, R157, R158 ;  /* 0x0000009e9d037221 */ /* 0x000fc80000010000 */
        /* <DEDUP_REMOVED lines=42> */
[----:B------:R-:W-:Y:S02]  /*8740*/  F2FP.BF16.PACK_AB R7, R172, R165 ;  /* 0x000000a5ac07723e */ /* 0x000fe400000010ff */
[----:B------:R-:W-:Y:S01]  /*8750*/  MOV R3, R146 ;  /* 0x0000009200037202 */ /* 0x000fe20000000f00 */
[----:B------:R-:W-:-:S04]  /*8760*/  FADD.FTZ R168, R168, R171 ;  /* 0x000000aba8a87221 */ /* 0x000fc80000010000 */
[----:B-1----:R-:W-:Y:S01]  /*8770*/  HMMA.16816.F32.BF16 R128, R4, R12, R128 ;  /* 0x0000000c0480723c */ /* 0x002fe20000041880 */
[----:B------:R-:W-:-:S07]  /*8780*/  FADD.FTZ R173, R173, R168 ;  /* 0x000000a8adad7221 */ /* 0x000fce0000010000 */
[C---:B------:R-:W-:Y:S01]  /*8790*/  HMMA.16816.F32.BF16 R124, R4.reuse, R14, R124 ;  /* 0x0000000e047c723c */ /* 0x040fe2000004187c */
[----:B------:R-:W1:Y:S07]  /*87a0*/  LDSM.16.MT88.4 R12, [R196+0xf000] ;  /* 0x00f00000c40c783b */ /* 0x000e6e0000004200 */
[C---:B-----5:R-:W-:Y:S08]  /*87b0*/  HMMA.16816.F32.BF16 R120, R4.reuse, R8, R120 ;  /* 0x000000080478723c */ /* 0x060ff00000041878 */
[C---:B------:R-:W-:Y:S01]  /*87c0*/  HMMA.16816.F32.BF16 R116, R4.reuse, R10, R116 ;  /* 0x0000000a0474723c */ /* 0x040fe20000041874 */
[----:B------:R-:W3:Y:S07]  /*87d0*/  LDSM.16.MT88.4 R8, [R200+0x11000] ;  /* 0x01100000c808783b */ /* 0x000eee0000004200 */
[C---:B--2---:R-:W-:Y:S08]  /*87e0*/  HMMA.16816.F32.BF16 R52, R4.reuse, R16, R52 ;  /* 0x000000100434723c */ /* 0x044ff00000041834 */
        /* <DEDUP_REMOVED lines=29> */
[----:B------:R-:W-:Y:S01]  /*89c0*/  F2FP.BF16.PACK_AB R4, R163, R156 ;  /* 0x0000009ca304723e */ /* 0x000fe200000010ff */
[----:B------:R-:W-:Y:S01]  /*89d0*/  FADD.FTZ R156, R156, R173 ;  /* 0x000000ad9c9c7221 */ /* 0x000fe20000010000 */
[----:B------:R-:W-:-:S02]  /*89e0*/  F2FP.BF16.PACK_AB R5, R174, R153 ;  /* 0x00000099ae05723e */ /* 0x000fc400000010ff */
        /* <DEDUP_REMOVED lines=8> */
[C---:B--2---:R-:W-:Y:S07]  /*8a70*/  HMMA.16816.F32.BF16 R60, R4.reuse, R16, R60 ;  /* 0x00000010043c723c */ /* 0x044fee000004183c */
[----:B------:R-:W-:Y:S01]  /*8a80*/  FFMA.FTZ R17, R227, R148, R141 ;  /* 0x00000094e3117223 */ /* 0x000fe2000001008d */
[----:B----4-:R-:W-:Y:S03]  /*8a90*/  HMMA.16816.F32.BF16 R36, R4, R24, R36 ;  /* 0x000000180424723c */ /* 0x010fe60000041824 */
[----:B------:R-:W-:-:S04]  /*8aa0*/  FADD.FTZ R17, R140, R17 ;  /* 0x000000118c117221 */ /* 0x000fc80000010000 */
[----:B------:R-:W-:Y:S01]  /*8ab0*/  FADD.FTZ R0, R0, R17 ;  /* 0x0000001100007221 */ /* 0x000fe20000010000 */
[----:B------:R-:W-:Y:S01]  /*8ac0*/  HMMA.16816.F32.BF16 R40, R4, R26, R40 ;  /* 0x0000001a0428723c */ /* 0x000fe20000041828 */
[----:B------:R-:W2:Y:S02]  /*8ad0*/  LDSM.16.MT88.4 R24, [R197+0x11800] ;  /* 0x01180000c518783b */ /* 0x000ea40000004200 */
[----:B------:R-:W-:-:S04]  /*8ae0*/  FADD.FTZ R0, R149, R0 ;  /* 0x0000000095007221 */ /* 0x000fc80000010000 */
[----:B------:R-:W-:Y:S01]  /*8af0*/  FADD.FTZ R159, R159, R0 ;  /* 0x000000009f9f7221 */ /* 0x000fe20000010000 */
[----:B-1----:R-:W-:Y:S03]  /*8b00*/  HMMA.16816.F32.BF16 R68, R4, R12, R68 ;  /* 0x0000000c0444723c */ /* 0x002fe60000041844 */
[----:B------:R-:W-:-:S05]  /*8b10*/  FADD.FTZ R162, R162, R159 ;  /* 0x0000009fa2a27221 */ /* 0x000fca0000010000 */
[C---:B------:R-:W-:Y:S01]  /*8b20*/  HMMA.16816.F32.BF16 R72, R4.reuse, R14, R72 ;  /* 0x0000000e0448723c */ /* 0x040fe20000041848 */
[----:B------:R-:W1:Y:S07]  /*8b30*/  LDSM.16.MT88.4 R12, [R196+0x11800] ;  /* 0x01180000c40c783b */ /* 0x000e6e0000004200 */
        /* <DEDUP_REMOVED lines=29> */
.L_x_3282:
        /* <DEDUP_REMOVED lines=13> */
.L_x_3292:
        /* <DEDUP_REMOVED lines=65> */
.L_x_3289:
[C---:B------:R-:W-:Y:S04]  /*91f0*/  LEA R210, P1, R6.reuse, R210, 0x1 ;  /* 0x000000d206d27211 */ /* 0x040fe800078208ff */
[----:B------:R-:W-:Y:S02]  /*9200*/  LEA.HI.X R209, R6, R209, R3, 0x1, P1 ;  /* 0x000000d106d17211 */ /* 0x000fe400008f0c03 */
[C---:B------:R-:W-:Y:S02]  /*9210*/  IADD3 R230, P1, R223.reuse, R210, RZ ;  /* 0x000000d2dfe67210 */ /* 0x040fe40007f3e0ff */
[-C--:B------:R-:W-:Y:S02]  /*9220*/  MOV R211, R209.reuse ;  /* 0x000000d100d37202 */ /* 0x080fe40000000f00 */
[C---:B------:R-:W-:Y:S02]  /*9230*/  IADD3.X R231, R220.reuse, R209, RZ, P1, !PT ;  /* 0x000000d1dce77210 */ /* 0x040fe40000ffe4ff */
[C---:B------:R-:W-:Y:S01]  /*9240*/  IADD3 R132, P1, R223.reuse, R230, RZ ;  /* 0x000000e6df847210 */ /* 0x040fe20007f3e0ff */
[----:B------:R-:W-:Y:S01]  /*9250*/  @!PT LDS RZ, [RZ] ;  /* 0x00000000fffff984 */ /* 0x000fe20000000800 */
[----:B------:R-:W-:Y:S01]  /*9260*/  @!PT LDS RZ, [RZ] ;  /* 0x00000000fffff984 */ /* 0x000fe20000000800 */
[----:B------:R-:W-:Y:S01]  /*9270*/  @!PT LDS RZ, [RZ] ;  /* 0x00000000fffff984 */ /* 0x000fe20000000800 */
[----:B------:R1:W-:Y:S03]  /*9280*/  LDGSTS.E.BYPASS.LTC128B.128 [R215+0xc000], [R210.64] ;  /* 0x0c000000d2d77fae */ /* 0x0003e6000b901d44 */
[C---:B------:R-:W-:Y:S02]  /*9290*/  IADD3.X R133, R220.reuse, R231, RZ, P1, !PT ;  /* 0x000000e7dc857210 */ /* 0x040fe40000ffe4ff */
[----:B------:R-:W-:Y:S01]  /*92a0*/  IADD3 R2, P1, R223, R132, RZ ;  /* 0x00000084df027210 */ /* 0x000fe20007f3e0ff */
[----:B------:R1:W-:Y:S03]  /*92b0*/  LDGSTS.E.BYPASS.LTC128B.128 [R215+0xe000], [R210.64+0x80] ;  /* 0x0e000080d2d77fae */ /* 0x0003e6000b901d44 */
[----:B------:R-:W-:Y:S02]  /*92c0*/  IADD3.X R3, R220, R133, RZ, P1, !PT ;  /* 0x00000085dc037210 */ /* 0x000fe40000ffe4ff */
[----:B------:R-:W-:Y:S01]  /*92d0*/  ISETP.GT.AND P1, PT, R213, R208, PT ;  /* 0x000000d0d500720c */ /* 0x000fe20003f24270 */
[----:B------:R1:W-:Y:S06]  /*92e0*/  LDGSTS.E.BYPASS.LTC128B.128 [R215+0x10000], [R210.64+0x100] ;  /* 0x10000100d2d77fae */ /* 0x0003ec000b901d44 */
        /* <DEDUP_REMOVED lines=205> */
[----:B--2---:R-:W-:Y:S02]  /*9fc0*/  FMUL.FTZ R3, R10, c[0x0][0x2ec] ;  /* 0x0000bb000a037a20 */ /* 0x004fe40000410000 */
[----:B----4-:R-:W-:Y:S02]  /*9fd0*/  FMUL.FTZ R2, R11, c[0x0][0x2ec] ;  /* 0x0000bb000b027a20 */ /* 0x010fe40000410000 */
[----:B------:R-:W-:Y:S03]  /*9fe0*/  FMUL.FTZ R35, R35, c[0x0][0x2ec] ;  /* 0x0000bb0023237a20 */ /* 0x000fe60000410000 */
[----:B------:R2:W4:Y:S10]  /*9ff0*/  MUFU.TANH R174, R132 ;  /* 0x0000008400ae7308 */ /* 0x0005340000002400 */
        /* <DEDUP_REMOVED lines=27> */
[----:B------:R-:W-:Y:S04]  /*a1b0*/  IABS R2, c[0x0][0x2d0] ;  /* 0x0000b40000027a13 */ /* 0x000fe80000000000 */
[----:B------:R-:W2:Y:S10]  /*a1c0*/  I2F.RP R7, R2 ;  /* 0x0000000200077306 */ /* 0x000eb40000209400 */
[----:B--2---:R-:W2:Y:S02]  /*a1d0*/  MUFU.RCP R3, R7 ;  /* 0x0000000700037308 */ /* 0x004ea40000001000 */
[----:B--2---:R-:W-:Y:S01]  /*a1e0*/  IADD3 R10, R3, 0xffffffe, RZ ;  /* 0x0ffffffe030a7810 */ /* 0x004fe20007ffe0ff */
[----:B------:R-:W-:Y:S07]  /*a1f0*/  IMAD.SHL.U32 R3, R213, 0x40, RZ ;  /* 0x00000040d5037824 */ /* 0x000fee00078e00ff */
[----:B------:R-:W2:Y:S01]  /*a200*/  F2I.FTZ.U32.TRUNC.NTZ R11, R10 ;  /* 0x0000000a000b7305 */ /* 0x000ea2000021f000 */
[----:B------:R-:W-:Y:S02]  /*a210*/  IADD3 R9, R3, -0x40, RZ ;  /* 0xffffffc003097810 */ /* 0x000fe40007ffe0ff */
[----:B------:R-:W-:Y:S02]  /*a220*/  IABS R6, R3 ;  /* 0x0000000300067213 */ /* 0x000fe40000000000 */
[----:B------:R-:W-:Y:S02]  /*a230*/  IABS R4, R9 ;  /* 0x0000000900047213 */ /* 0x000fe40000000000 */
[----:B------:R-:W-:Y:S02]  /*a240*/  LOP3.LUT R9, R9, c[0x0][0x2d0], RZ, 0x3c, !PT ;  /* 0x0000b40009097a12 */ /* 0x000fe400078e3cff */
[----:B------:R-:W-:Y:S02]  /*a250*/  LOP3.LUT R3, R3, c[0x0][0x2d0], RZ, 0x3c, !PT ;  /* 0x0000b40003037a12 */ /* 0x000fe400078e3cff */
[----:B------:R-:W-:Y:S02]  /*a260*/  ISETP.GE.AND P1, PT, R9, RZ, PT ;  /* 0x000000ff0900720c */ /* 0x000fe40003f26270 */
[----:B------:R-:W-:Y:S02]  /*a270*/  ISETP.GE.AND P3, PT, R3, RZ, PT ;  /* 0x000000ff0300720c */ /* 0x000fe40003f66270 */
[----:B------:R-:W-:Y:S01]  /*a280*/  LOP3.LUT R3, RZ, c[0x0][0x2d0], RZ, 0x33, !PT ;  /* 0x0000b400ff037a12 */ /* 0x000fe200078e33ff */
        /* <DEDUP_REMOVED lines=45> */
.L_x_3291:
        /* <DEDUP_REMOVED lines=24> */
.L_x_3290:
[----:B--234-:R-:W-:Y:S01]  /*a6e0*/  FMNMX.FTZ R3, R170, R135, !PT ;  /* 0x00000087aa037209 */ /* 0x01cfe20007810000 */
[----:B------:R-:W-:Y:S01]  /*a6f0*/  LDSM.16.MT88.4 R12, [R200+0xc000] ;  /* 0x00c00000c80c783b */ /* 0x000fe20000004200 */
[----:B------:R-:W-:Y:S02]  /*a700*/  FMNMX.FTZ R4, R169, R0, !PT ;  /* 0x00000000a9047209 */ /* 0x000fe40007810000 */
        /* <DEDUP_REMOVED lines=34> */
[----:B------:R-:W-:Y:S02]  /*a930*/  FMNMX.FTZ R5, R211, R2, !PT ;  /* 0x00000002d3057209 */ /* 0x000fe40007810000 */
[----:B------:R-:W-:Y:S03]  /*a940*/  FMNMX.FTZ R2, R134, R3, !PT ;  /* 0x0000000386027209 */ /* 0x000fe60007810000 */
[----:B------:R-:W1:Y:S01]  /*a950*/  SHFL.BFLY PT, R6, R5, 0x2, 0x1f ;  /* 0x0c401f0005067f89 */ /* 0x000e6200000e0000 */
[----:B------:R-:W-:Y:S07]  /*a960*/  FMNMX.FTZ R7, R133, R2, !PT ;  /* 0x0000000285077209 */ /* 0x000fee0007810000 */
        /* <DEDUP_REMOVED lines=354> */
[----:B------:R-:W-:Y:S01]  /*bf90*/  MOV R0, R3 ;  /* 0x0000000300007202 */ /* 0x000fe20000000f00 */
[C---:B-1----:R-:W-:Y:S03]  /*bfa0*/  HMMA.16816.F32.BF16 R92, R136.reuse, R12, R92 ;  /* 0x0000000c885c723c */ /* 0x042fe6000004185c */
        /* <DEDUP_REMOVED lines=11> */
.L_x_3288:
        /* <DEDUP_REMOVED lines=220> */
[----:B------:R-:W-:Y:S04]  /*ce20*/  STS.64 [R20+0x8000], R88 ;  /* 0x0080005814007388 */ /* 0x000fe80000000a00 */
[----:B------:R-:W-:Y:S04]  /*ce30*/  STS.64 [R20+0x8800], R90 ;  /* 0x0088005a14007388 */ /* 0x000fe80000000a00 */
[----:B-1----:R-:W1:Y:S04]  /*ce40*/  S2R R14, SR_CTAID.X ;  /* 0x00000000000e7919 */ /* 0x002e680000002500 */
[----:B------:R-:W-:Y:S04]  /*ce50*/  STS.64 [R21+0x8000], R92 ;  /* 0x0080005c15007388 */ /* 0x000fe80000000a00 */
[----:B------:R-:W-:Y:S04]  /*ce60*/  STS.64 [R21+0x8800], R94 ;  /* 0x0088005e15007388 */ /* 0x000fe80000000a00 */
[----:B------:R3:W-:Y:S04]  /*ce70*/  STS.64 [R15+0x8000], R96 ;  /* 0x008000600f007388 */ /* 0x0007e80000000a00 */
[----:B------:R4:W-:Y:S04]  /*ce80*/  STS.64 [R15+0x8800], R98 ;  /* 0x008800620f007388 */ /* 0x0009e80000000a00 */
[----:B------:R-:W-:Y:S01]  /*ce90*/  BAR.SYNC.DEFER_BLOCKING 0x0 ;  /* 0x0000000000007b1d */ /* 0x000fe20000010000 */
[----:B---3--:R-:W-:-:S02]  /*cea0*/  SHF.R.S32.HI R96, RZ, 0x1f, R13 ;  /* 0x0000001fff607819 */ /* 0x008fc4000001140d */
[----:B----4-:R-:W-:-:S03]  /*ceb0*/  IADD3 R15, -R212, RZ, RZ ;  /* 0x000000ffd40f7210 */ /* 0x010fc60007ffe1ff */
[----:B------:R-:W3:Y:S01]  /*cec0*/  LDS.128 R112, [R5.X4] ;  /* 0x0000000005707984 */ /* 0x000ee20000004c00 */
[----:B------:R-:W-:Y:S01]  /*ced0*/  LEA.HI R96, R96, R13, RZ, 0x2 ;  /* 0x0000000d60607211 */ /* 0x000fe200078f10ff */
[----:B--2---:R-:W-:-:S03]  /*cee0*/  IMAD R6, R15, c[0x0][0x1c0], R6 ;  /* 0x000070000f067a24 */ /* 0x004fc600078e0206 */
[----:B------:R-:W-:Y:S01]  /*cef0*/  LOP3.LUT R96, R96, 0xffffffc, RZ, 0xc0, !PT ;  /* 0x0ffffffc60607812 */ /* 0x000fe200078ec0ff */
[----:B------:R-:W2:Y:S01]  /*cf00*/  LDS.128 R108, [R5.X4+0x800] ;  /* 0x00080000056c7984 */ /* 0x000ea20000004c00 */
[----:B------:R-:W-:Y:S02]  /*cf10*/  IMAD R6, R7, c[0x0][0x1c0], R6 ;  /* 0x0000700007067a24 */ /* 0x000fe400078e0206 */
[----:B------:R-:W-:Y:S01]  /*cf20*/  IADD3 R96, R13, -R96, RZ ;  /* 0x800000600d607210 */ /* 0x000fe20007ffe0ff */
[----:B------:R-:W4:Y:S01]  /*cf30*/  LDS.128 R104, [R5.X4+0x1000] ;  /* 0x0010000005687984 */ /* 0x000f220000004c00 */
[----:B-1----:R-:W-:Y:S02]  /*cf40*/  SHF.L.U32 R7, R14, 0x6, RZ ;  /* 0x000000060e077819 */ /* 0x002fe400000006ff */
[----:B------:R-:W-:Y:S01]  /*cf50*/  SHF.R.S32.HI R13, RZ, 0x2, R0 ;  /* 0x00000002ff0d7819 */ /* 0x000fe20000011400 */
[----:B------:R-:W1:Y:S02]  /*cf60*/  LDS.128 R100, [R5.X4+0x1800] ;  /* 0x0018000005647984 */ /* 0x000e640000004c00 */
[----:B------:R-:W-:Y:S01]  /*cf70*/  IMAD R6, R6, c[0x0][0x214], R7 ;  /* 0x0000850006067a24 */ /* 0x000fe200078e0207 */
        /* <DEDUP_REMOVED lines=34> */
.L_x_3294:
[----:B--234-:R-:W-:Y:S05]  /*d1a0*/  BSYNC B0 ;  /* 0x0000000000007941 */ /* 0x01cfea0003800000 */
.L_x_3293:
        /* <DEDUP_REMOVED lines=50> */
.L_x_3295:
        /* <DEDUP_REMOVED lines=11> */
.L_x_4437:


//--------------------- .text._ZN5flash24flash_fwd_splitkv_kernelI23Flash_fwd_kernel_traitsILi192ELi64ELi64ELi4ELb0ELb0EN7cutlass10bfloat16_tE19Flash_kernel_traitsILi192ELi64ELi64ELi4ES3_EELb1ELb0ELb1ELb0ELb0ELb0ELb1ELb0EEEvNS_16Flash_fwd_paramsE --------------------------
	.section	.text._ZN5flash24flash_fwd_splitkv_kernelI23Flash_fwd_kernel_traitsILi192ELi64ELi64ELi4ELb0ELb0EN7cutlass10bfloat16_tE19Flash_kernel_traitsILi192ELi64ELi64ELi4ES3_EELb1ELb0ELb1ELb0ELb0ELb0ELb1ELb0EEEvNS_16Flash_fwd_paramsE,"ax",@progbits
	.sectioninfo	@"SHI_REGISTERS=238"
	.align	128
        .global         _ZN5flash24flash_fwd_splitkv_kernelI23Flash_fwd_kernel_traitsILi192ELi64ELi64ELi4ELb0ELb0EN7cutlass10bfloat16_tE19Flash_kernel_traitsILi192ELi64ELi64ELi4ES3_EELb1ELb0ELb1ELb0ELb0ELb0ELb1ELb0EEEvNS_16Flash_fwd_paramsE
        .type           _ZN5flash24flash_fwd_splitkv_kernelI23Flash_fwd_kernel_traitsILi192ELi64ELi64ELi4ELb0ELb0EN7cutlass10bfloat16_tE19Flash_kernel_traitsILi192ELi64ELi64ELi4ES3_EELb1ELb0ELb1ELb0ELb0ELb0ELb1ELb0EEEvNS_16Flash_fwd_paramsE,@function
        .size           _ZN5flash24flash_fwd_splitkv_kernelI23Flash_fwd_kernel_traitsILi192ELi64ELi64ELi4ELb0ELb0EN7cutlass10bfloat16_tE19Flash_kernel_traitsILi192ELi64ELi64ELi4ES3_EELb1ELb0ELb1ELb0ELb0ELb0ELb1ELb0EEEvNS_16Flash_fwd_paramsE,(.L_x_4438 - _ZN5flash24flash_fwd_splitkv_kernelI23Flash_fwd_kernel_traitsILi192ELi64ELi64ELi4ELb0ELb0EN7cutlass10bfloat16_tE19Flash_kernel_traitsILi192ELi64ELi64ELi4ES3_EELb1ELb0ELb1ELb0ELb0ELb0ELb1ELb0EEEvNS_16Flash_fwd_paramsE)
        .other          _ZN5flash24flash_fwd_splitkv_kernelI23Flash_fwd_kernel_traitsILi192ELi64ELi64ELi4ELb0ELb0EN7cutlass10bfloat16_tE19Flash_kernel_traitsILi192ELi64ELi64ELi4ES3_EELb1ELb0ELb1ELb0ELb0ELb0ELb1ELb0EEEvNS_16Flash_fwd_paramsE,@"STO_CUDA_ENTRY STV_DEFAULT"
_ZN5flash24flash_fwd_splitkv_kernelI23Flash_fwd_kernel_traitsILi192ELi64ELi64ELi4ELb0ELb0EN7cutlass10bfloat16_tE19Flash_kernel_traitsILi192ELi64ELi64ELi4ES3_EELb1ELb0ELb1ELb0ELb0ELb0ELb1ELb0EEEvNS_16Flash_fwd_paramsE:
.text._ZN5flash24flash_fwd_splitkv_kernelI23Flash_fwd_kernel_traitsILi192ELi64ELi64ELi4ELb0ELb0EN7cutlass10bfloat16_tE19Flash_kernel_traitsILi192ELi64ELi64ELi4ES3_EELb1ELb0ELb1ELb0ELb0ELb0ELb1ELb0EEEvNS_16Flash_fwd_paramsE:
        /* <DEDUP_REMOVED lines=53> */
.L_x_3296:
[----:B-1-34-:R-:W-:Y:S02]  /*0350*/  MOV R4, c[0x0][0x218] ;  /* 0x0000860000047a02 */ /* 0x01afe40000000f00 */
.L_x_3297:
        /* <DEDUP_REMOVED lines=21> */
[----:B------:R-:W-:-:S04]  /*04b0*/  IADD3 R6, R6, -0x1, RZ ;  /* 0xffffffff06067810 */ /* 0x000fc80007ffe0ff */
[----:B------:R-:W-:Y:S02]  /*04c0*/  IABS R3, R6 ;  /* 0x0000000600037213 */ /* 0x000fe40000000000 */
[----:B------:R-:W-:-:S04]  /*04d0*/  LOP3.LUT R6, R6, c[0x0][0x10], RZ, 0x3c, !PT ;  /* 0x0000040006067a12 */ /* 0x000fc800078e3cff */
[----:B------:R-:W-:Y:S02]  /*04e0*/  ISETP.GE.AND P0, PT, R6, RZ, PT ;  /* 0x000000ff0600720c */ /* 0x000fe40003f06270 */
[----:B------:R-:W-:Y:S02]  /*04f0*/  IADD3 R6, -R17, 0x7f, R16 ;  /* 0x0000007f11067810 */ /* 0x000fe40007ffe110 */
[----:B--2---:R-:W-:Y:S02]  /*0500*/  IADD3 R8, R8, 0xffffffe, RZ ;  /* 0x0ffffffe08087810 */ /* 0x004fe40007ffe0ff */
[----:B------:R-:W-:Y:S02]  /*0510*/  IADD3 R6, R6, c[0x0][0x2e8], R95 ;  /* 0x0000ba0006067a10 */ /* 0x000fe40007ffe05f */
[----:B------:R-:W2:Y:S02]  /*0520*/  F2I.FTZ.U32.TRUNC.NTZ R9, R8 ;  /* 0x0000000800097305 */ /* 0x000ea4000021f000 */
[----:B------:R-:W-:-:S04]  /*0530*/  SHF.R.S32.HI R145, RZ, 0x1f, R6 ;  /* 0x0000001fff917819 */ /* 0x000fc80000011406 */
[----:B------:R-:W-:-:S04]  /*0540*/  LEA.HI R145, R145, R6, RZ, 0x6 ;  /* 0x0000000691917211 */ /* 0x000fc800078f30ff */
[----:B------:R-:W-:Y:S01]  /*0550*/  SHF.R.S32.HI R145, RZ, 0x6, R145 ;  /* 0x00000006ff917819 */ /* 0x000fe20000011491 */
[----:B--2---:R-:W-:Y:S02]  /*0560*/  IMAD.MOV R4, RZ, RZ, -R9 ;  /* 0x000000ffff047224 */ /* 0x004fe400078e0a09 */
        /* <DEDUP_REMOVED lines=16> */
[----:B------:R-:W-:-:S04]  /*0670*/  IMAD.MOV.U32 R3, RZ, RZ, R7 ;  /* 0x000000ffff037224 */ /* 0x000fc800078e0007 */
        /* <DEDUP_REMOVED lines=36> */
.L_x_3300:
[----:B------:R-:W-:Y:S05]  /*08c0*/  BSYNC B0 ;  /* 0x0000000000007941 */ /* 0x000fea0003800000 */
.L_x_3299:
        /* <DEDUP_REMOVED lines=10> */
.L_x_3302:
[----:B------:R-:W-:Y:S05]  /*0970*/  BSYNC B0 ;  /* 0x0000000000007941 */ /* 0x000fea0003800000 */
.L_x_3301:
        /* <DEDUP_REMOVED lines=10> */
.L_x_3304:
[----:B------:R-:W-:Y:S05]  /*0a20*/  BSYNC B0 ;  /* 0x0000000000007941 */ /* 0x000fea0003800000 */
.L_x_3303:
        /* <DEDUP_REMOVED lines=10> */
.L_x_3306:
[----:B------:R-:W-:Y:S05]  /*0ad0*/  BSYNC B0 ;  /* 0x0000000000007941 */ /* 0x000fea0003800000 */
.L_x_3305:
        /* <DEDUP_REMOVED lines=10> */
.L_x_3308:
[----:B------:R-:W-:Y:S05]  /*0b80*/  BSYNC B0 ;  /* 0x0000000000007941 */ /* 0x000fea0003800000 */
.L_x_3307:
        /* <DEDUP_REMOVED lines=10> */
.L_x_3310:
[----:B------:R-:W-:Y:S05]  /*0c30*/  BSYNC B0 ;  /* 0x0000000000007941 */ /* 0x000fea0003800000 */
.L_x_3309:
        /* <DEDUP_REMOVED lines=10> */
.L_x_3312:
[----:B------:R-:W-:Y:S05]  /*0ce0*/  BSYNC B0 ;  /* 0x0000000000007941 */ /* 0x000fea0003800000 */
.L_x_3311:
        /* <DEDUP_REMOVED lines=10> */
.L_x_3314:
[----:B------:R-:W-:Y:S05]  /*0d90*/  BSYNC B0 ;  /* 0x0000000000007941 */ /* 0x000fea0003800000 */
.L_x_3313:
        /* <DEDUP_REMOVED lines=12> */
[----:B-1234-:R-:W-:Y:S01]  /*0e60*/  @!P5 IMAD.MOV.U32 R19, RZ, RZ, -0x800000 ;  /* 0xff800000ff13d424 */ /* 0x01efe200078e00ff */
        /* <DEDUP_REMOVED lines=19> */
.L_x_3298:
        /* <DEDUP_REMOVED lines=64> */
[----:B------:R-:W-:Y:S01]  /*13a0*/  ISETP.GE.U32.AND P2, PT, R5, R2, PT ;  /* 0x000000020500720c */ /* 0x000fe20003f46070 */
[----:B------:R-:W-:Y:S01]  /*13b0*/  IMAD.MOV R2, RZ, RZ, -R3 ;  /* 0x000000ffff027224 */ /* 0x000fe200078e0a03 */
[----:B------:R-:W-:-:S03]  /*13c0*/  LOP3.LUT R5, R22, c[0x0][0x1c8], RZ, 0x3c, !PT ;  /* 0x0000720016057a12 */ /* 0x000fc600078e3cff */
[----:B------:R-:W-:Y:S01]  /*13d0*/  IMAD R7, R2, c[0x0][0x2d0], R7 ;  /* 0x0000b40002077a24 */ /* 0x000fe200078e0207 */
[----:B------:R-:W-:-:S04]  /*13e0*/  ISETP.GE.AND P1, PT, R5, RZ, PT ;  /* 0x000000ff0500720c */ /* 0x000fc80003f26270 */
[----:B------:R-:W-:-:S03]  /*13f0*/  SHF.R.S32.HI R3, RZ, 0x1f, R7 ;  /* 0x0000001fff037819 */ /* 0x000fc60000011407 */
[----:B------:R-:W-:Y:S02]  /*1400*/  @P2 IADD3 R4, R4, 0x1, RZ ;  /* 0x0000000104042810 */ /* 0x000fe40007ffe0ff */
[----:B------:R-:W-:Y:S01]  /*1410*/  ISETP.NE.AND P2, PT, RZ, c[0x0][0x1c8], PT ;  /* 0x00007200ff007a0c */ /* 0x000fe20003f45270 */
[----:B------:R-:W-:-:S03]  /*1420*/  IMAD R2, R3, c[0x0][0x198], RZ ;  /* 0x0000660003027a24 */ /* 0x000fc600078e02ff */
[----:B------:R-:W-:Y:S01]  /*1430*/  @!P1 IADD3 R4, -R4, RZ, RZ ;  /* 0x000000ff04049210 */ /* 0x000fe20007ffe1ff */
[----:B------:R-:W-:-:S08]  /*1440*/  IMAD R2, R7, c[0x0][0x19c], R2 ;  /* 0x0000670007027a24 */ /* 0x000fd000078e0202 */
[----:B------:R-:W-:-:S04]  /*1450*/  @!P2 LOP3.LUT R4, RZ, c[0x0][0x1c8], RZ, 0x33, !PT ;  /* 0x00007200ff04aa12 */ /* 0x000fc800078e33ff */
[----:B------:R-:W-:Y:S02]  /*1460*/  SHF.R.S32.HI R6, RZ, 0x1f, R4 ;  /* 0x0000001fff067819 */ /* 0x000fe40000011404 */
[----:B--2---:R-:W-:Y:S01]  /*1470*/  SHF.R.S32.HI R9, RZ, 0x1f, R0 ;  /* 0x0000001fff097819 */ /* 0x004fe20000011400 */
[----:B------:R-:W-:-:S04]  /*1480*/  IMAD.WIDE.U32 R14, R0, c[0x0][0x180], RZ ;  /* 0x00006000000e7a25 */ /* 0x000fc800078e00ff */
[C---:B------:R-:W-:Y:S02]  /*1490*/  IMAD R5, R9.reuse, c[0x0][0x180], RZ ;  /* 0x0000600009057a24 */ /* 0x040fe400078e02ff */
[----:B------:R-:W-:Y:S02]  /*14a0*/  IMAD R9, R9, c[0x0][0x188], RZ ;  /* 0x0000620009097a24 */ /* 0x000fe400078e02ff */
[C---:B------:R-:W-:Y:S02]  /*14b0*/  IMAD R5, R0.reuse, c[0x0][0x184], R5 ;  /* 0x0000610000057a24 */ /* 0x040fe400078e0205 */
[----:B------:R-:W-:Y:S02]  /*14c0*/  IMAD R10, R0, c[0x0][0x18c], R9 ;  /* 0x00006300000a7a24 */ /* 0x000fe400078e0209 */
[----:B------:R-:W-:Y:S02]  /*14d0*/  IMAD.IADD R15, R15, 0x1, R5 ;  /* 0x000000010f0f7824 */ /* 0x000fe400078e0205 */
[----:B------:R-:W-:-:S02]  /*14e0*/  IMAD R5, R6, c[0x0][0x1b0], RZ ;  /* 0x00006c0006057a24 */ /* 0x000fc400078e02ff */
[----:B------:R-:W-:-:S04]  /*14f0*/  IMAD.WIDE.U32 R14, R7, c[0x0][0x198], R14 ;  /* 0x00006600070e7a25 */ /* 0x000fc800078e000e */
[----:B------:R-:W-:Y:S01]  /*1500*/  IMAD R5, R4, c[0x0][0x1b4], R5 ;  /* 0x00006d0004057a24 */ /* 0x000fe200078e0205 */
[----:B------:R-:W-:Y:S01]  /*1510*/  IADD3 R15, R15, R2, RZ ;  /* 0x000000020f0f7210 */ /* 0x000fe20007ffe0ff */
[----:B------:R-:W-:-:S04]  /*1520*/  IMAD.WIDE.U32 R24, R0, c[0x0][0x188], RZ ;  /* 0x0000620000187a25 */ /* 0x000fc800078e00ff */
[----:B------:R-:W-:-:S04]  /*1530*/  IMAD.WIDE.U32 R28, R4, c[0x0][0x1b0], R14 ;  /* 0x00006c00041c7a25 */ /* 0x000fc800078e000e */
[----:B------:R-:W-:Y:S01]  /*1540*/  IMAD.IADD R10, R25, 0x1, R10 ;  /* 0x00000001190a7824 */ /* 0x000fe200078e020a */
[----:B------:R-:W-:Y:S01]  /*1550*/  IADD3 R9, R29, R5, RZ ;  /* 0x000000051d097210 */ /* 0x000fe20007ffe0ff */
[----:B------:R-:W-:Y:S05]  /*1560*/  BRA `(.L_x_3316) ;  /* 0x0000042000007947 */ /* 0x000fea0003800000 */
.L_x_3315:
        /* <DEDUP_REMOVED lines=15> */
.L_x_3317:
[----:B------:R-:W-:Y:S02]  /*1660*/  IABS R6, c[0x0][0x1c8] ;  /* 0x0000720000067a13 */ /* 0x000fe40000000000 */
[----:B------:R-:W-:Y:S02]  /*1670*/  @P4 IADD3 R10, R2, R13, RZ ;  /* 0x0000000d020a4210 */ /* 0x000fe40007ffe0ff */
[----:B------:R-:W1:Y:S03]  /*1680*/  I2F.RP R9, R6 ;  /* 0x0000000600097306 */ /* 0x000e660000209400 */
[----:B------:R-:W-:-:S04]  /*1690*/  @P4 IMAD.WIDE.U32 R24, R10, c[0x0][0x1a0], RZ ;  /* 0x000068000a184a25 */ /* 0x000fc800078e00ff */
[----:B------:R-:W-:Y:S01]  /*16a0*/  @P4 IMAD R10, R10, c[0x0][0x1a4], R25 ;  /* 0x000069000a0a4a24 */ /* 0x000fe200078e0219 */
[----:B-1----:R-:W1:Y:S02]  /*16b0*/  MUFU.RCP R14, R9 ;  /* 0x00000009000e7308 */ /* 0x002e640000001000 */
[----:B-1----:R-:W-:Y:S01]  /*16c0*/  IADD3 R14, R14, 0xffffffe, RZ ;  /* 0x0ffffffe0e0e7810 */ /* 0x002fe20007ffe0ff */
[----:B------:R-:W-:-:S05]  /*16d0*/  IMAD.MOV.U32 R9, RZ, RZ, R5 ;  /* 0x000000ffff097224 */ /* 0x000fca00078e0005 */
        /* <DEDUP_REMOVED lines=9> */
[----:B------:R-:W-:Y:S01]  /*1770*/  IMAD R3, R6, R3, R7 ;  /* 0x0000000306037224 */ /* 0x000fe200078e0207 */
[----:B------:R-:W-:-:S04]  /*1780*/  LEA R7, R145, 0xffffffc0, 0x6 ;  /* 0xffffffc091077811 */ /* 0x000fc800078e30ff */
[----:B------:R-:W-:Y:S01]  /*1790*/  ISETP.GT.U32.AND P1, PT, R6, R3, PT ;  /* 0x000000030600720c */ /* 0x000fe20003f24070 */
[----:B------:R-:W-:-:S05]  /*17a0*/  IMAD.WIDE.U32 R8, R7, c[0x0][0x198], R8 ;  /* 0x0000660007087a25 */ /* 0x000fca00078e0008 */
[----:B------:R-:W-:-:S07]  /*17b0*/  MOV R28, R8 ;  /* 0x00000008001c7202 */ /* 0x000fce0000000f00 */
[----:B------:R-:W-:Y:S01]  /*17c0*/  @!P1 IMAD.IADD R3, R3, 0x1, -R6 ;  /* 0x0000000103039824 */ /* 0x000fe200078e0a06 */
[----:B------:R-:W-:Y:S02]  /*17d0*/  @!P1 IADD3 R4, R4, 0x1, RZ ;  /* 0x0000000104049810 */ /* 0x000fe40007ffe0ff */
[----:B------:R-:W-:Y:S02]  /*17e0*/  ISETP.NE.AND P1, PT, RZ, c[0x0][0x1c8], PT ;  /* 0x00007200ff007a0c */ /* 0x000fe40003f25270 */
[----:B------:R-:W-:Y:S02]  /*17f0*/  ISETP.GE.U32.AND P3, PT, R3, R6, PT ;  /* 0x000000060300720c */ /* 0x000fe40003f66070 */
[----:B------:R-:W-:-:S04]  /*1800*/  LOP3.LUT R3, R22, c[0x0][0x1c8], RZ, 0x3c, !PT ;  /* 0x0000720016037a12 */ /* 0x000fc800078e3cff */
[----:B------:R-:W-:Y:S02]  /*1810*/  ISETP.GE.AND P2, PT, R3, RZ, PT ;  /* 0x000000ff0300720c */ /* 0x000fe40003f46270 */
[----:B------:R-:W-:-:S05]  /*1820*/  SHF.R.S32.HI R3, RZ, 0x1f, R7 ;  /* 0x0000001fff037819 */ /* 0x000fca0000011407 */
[----:B------:R-:W-:Y:S01]  /*1830*/  @P3 IADD3 R4, R4, 0x1, RZ ;  /* 0x0000000104043810 */ /* 0x000fe20007ffe0ff */
[----:B------:R-:W-:-:S04]  /*1840*/  IMAD R6, R3, c[0x0][0x198], RZ ;  /* 0x0000660003067a24 */ /* 0x000fc800078e02ff */
[----:B------:R-:W-:Y:S01]  /*1850*/  IMAD R5, R7, c[0x0][0x19c], R6 ;  /* 0x0000670007057a24 */ /* 0x000fe200078e0206 */
[----:B------:R-:W-:Y:S02]  /*1860*/  @!P2 IADD3 R4, -R4, RZ, RZ ;  /* 0x000000ff0404a210 */ /* 0x000fe40007ffe1ff */
[----:B------:R-:W-:Y:S01]  /*1870*/  @!P1 LOP3.LUT R4, RZ, c[0x0][0x1c8], RZ, 0x33, !PT ;  /* 0x00007200ff049a12 */ /* 0x000fe200078e33ff */
[----:B------:R-:W-:-:S03]  /*1880*/  IMAD.IADD R29, R9, 0x1, R5 ;  /* 0x00000001091d7824 */ /* 0x000fc600078e0205 */
        /* <DEDUP_REMOVED lines=16> */
.L_x_3316:
[----:B------:R-:W-:Y:S01]  /*1990*/  ISETP.NE.AND P1, PT, R12, -0x1, PT ;  /* 0xffffffff0c00780c */ /* 0x000fe20003f25270 */
[----:B------:R-:W-:Y:S01]  /*19a0*/  BSSY B0, `(.L_x_3318) ;  /* 0x0000074000007945 */ /* 0x000fe20003800000 */
[----:B-----5:R-:W-:Y:S02]  /*19b0*/  SHF.R.S32.HI R0, RZ, 0x1f, R11 ;  /* 0x0000001fff007819 */ /* 0x020fe4000001140b */
[----:B------:R-:W-:Y:S02]  /*19c0*/  IADD3 R199, -R16, R17, RZ ;  /* 0x0000001110c77210 */ /* 0x000fe40007ffe1ff */
[CC--:B------:R-:W-:Y:S02]  /*19d0*/  LEA.HI R2, R0.reuse, R11.reuse, RZ, 0x4 ;  /* 0x0000000b00027211 */ /* 0x0c0fe400078f20ff */
[----:B------:R-:W-:Y:S02]  /*19e0*/  LEA.HI R8, R0, R11, RZ, 0x3 ;  /* 0x0000000b00087211 */ /* 0x000fe400078f18ff */
[----:B------:R-:W-:-:S02]  /*19f0*/  SHF.R.S32.HI R197, RZ, 0x4, R2 ;  /* 0x00000004ffc57819 */ /* 0x000fc40000011402 */
[----:B------:R-:W-:Y:S01]  /*1a00*/  SHF.R.S32.HI R20, RZ, 0x3, R8 ;  /* 0x00000003ff147819 */ /* 0x000fe20000011408 */
[----:B------:R-:W-:Y:S01]  /*1a10*/  @P1 IMAD.WIDE.U32 R18, R12, c[0x0][0x190], RZ ;  /* 0x000064000c121a25 */ /* 0x000fe200078e00ff */
[----:B------:R-:W-:Y:S02]  /*1a20*/  @!P1 SHF.R.S32.HI R14, RZ, 0x1f, R207 ;  /* 0x0000001fff0e9819 */ /* 0x000fe400000114cf */
[----:B------:R-:W-:Y:S01]  /*1a30*/  LOP3.LUT R8, R8, 0xfffffff8, RZ, 0xc0, !PT ;  /* 0xfffffff808087812 */ /* 0x000fe200078ec0ff */
[C---:B------:R-:W-:Y:S01]  /*1a40*/  @!P1 IMAD.WIDE.U32 R30, R207.reuse, c[0x0][0x178], RZ ;  /* 0x00005e00cf1e9a25 */ /* 0x040fe200078e00ff */
[C---:B------:R-:W-:Y:S02]  /*1a50*/  LEA.HI R13, R2.reuse, R197, RZ, 0x1 ;  /* 0x000000c5020d7211 */ /* 0x040fe400078f08ff */
[----:B------:R-:W-:Y:S01]  /*1a60*/  LOP3.LUT R2, R2, 0xfffffff0, RZ, 0xc0, !PT ;  /* 0xfffffff002027812 */ /* 0x000fe200078ec0ff */
[----:B------:R-:W-:Y:S01]  /*1a70*/  @!P1 IMAD R14, R14, c[0x0][0x178], RZ ;  /* 0x00005e000e0e9a24 */ /* 0x000fe200078e02ff */
[----:B------:R-:W-:Y:S01]  /*1a80*/  SHF.R.S32.HI R21, RZ, 0x1f, R20 ;  /* 0x0000001fff157819 */ /* 0x000fe20000011414 */
[----:B------:R-:W-:Y:S01]  /*1a90*/  @P1 IMAD R12, R12, c[0x0][0x194], R19 ;  /* 0x000065000c0c1a24 */ /* 0x000fe200078e0213 */
[----:B------:R-:W-:Y:S01]  /*1aa0*/  LEA.HI R15, R0, R11, RZ, 0x6 ;  /* 0x0000000b000f7211 */ /* 0x000fe200078f30ff */
[----:B------:R-:W-:Y:S01]  /*1ab0*/  @!P1 IMAD R5, R207, c[0x0][0x17c], R14 ;  /* 0x00005f00cf059a24 */ /* 0x000fe200078e020e */
[----:B------:R-:W-:Y:S01]  /*1ac0*/  LOP3.LUT R14, R13, 0xfffffffe, RZ, 0xc0, !PT ;  /* 0xfffffffe0d0e7812 */ /* 0x000fe200078ec0ff */
[----:B------:R-:W-:-:S02]  /*1ad0*/  IMAD.IADD R8, R11, 0x1, -R8 ;  /* 0x000000010b087824 */ /* 0x000fc400078e0a08 */
[----:B------:R-:W-:Y:S02]  /*1ae0*/  @!P1 IMAD.IADD R12, R31, 0x1, R5 ;  /* 0x000000011f0c9824 */ /* 0x000fe400078e0205 */
[----:B------:R-:W-:Y:S02]  /*1af0*/  IMAD.IADD R5, R11, 0x1, -R2 ;  /* 0x000000010b057824 */ /* 0x000fe400078e0a02 */
[----:B------:R-:W-:Y:S02]  /*1b00*/  IMAD.SHL.U32 R206, R8, 0x8, RZ ;  /* 0x0000000808ce7824 */ /* 0x000fe400078e00ff */
[----:B------:R-:W-:Y:S01]  /*1b10*/  @!P1 IMAD.MOV.U32 R18, RZ, RZ, R30 ;  /* 0x000000ffff129224 */ /* 0x000fe200078e001e */
[----:B------:R-:W-:Y:S01]  /*1b20*/  SHF.R.S32.HI R2, RZ, 0x1f, R5 ;  /* 0x0000001fff027819 */ /* 0x000fe20000011405 */
[----:B------:R-:W-:Y:S01]  /*1b30*/  IMAD.SHL.U32 R19, R20, 0x40, RZ ;  /* 0x0000004014137824 */ /* 0x000fe200078e00ff */
[----:B------:R-:W-:Y:S01]  /*1b40*/  IADD3 R24, P2, R206, R24, RZ ;  /* 0x00000018ce187210 */ /* 0x000fe20007f5e0ff */
[----:B------:R-:W-:Y:S01]  /*1b50*/  IMAD.IADD R197, R197, 0x1, -R14 ;  /* 0x00000001c5c57824 */ /* 0x000fe200078e0a0e */
[----:B------:R-:W-:Y:S01]  /*1b60*/  SHF.R.S32.HI R13, RZ, 0x1f, R206 ;  /* 0x0000001fff0d7819 */ /* 0x000fe200000114ce */
[----:B------:R-:W-:Y:S01]  /*1b70*/  IMAD.SHL.U32 R15, R15, 0x8, RZ ;  /* 0x000000080f0f7824 */ /* 0x000fe200078e00ff */
[----:B------:R-:W-:Y:S01]  /*1b80*/  LEA.HI R2, R2, R5, RZ, 0x3 ;  /* 0x0000000502027211 */ /* 0x000fe200078f18ff */
[----:B------:R-:W-:Y:S01]  /*1b90*/  IMAD.WIDE R26, R27, 0x40, R20 ;  /* 0x000000401b1a7825 */ /* 0x000fe200078e0214 */
[----:B------:R-:W-:-:S02]  /*1ba0*/  LOP3.LUT R19, R19, 0x1c0, RZ, 0xc0, !PT ;  /* 0x000001c013137812 */ /* 0x000fc400078ec0ff */
[----:B------:R-:W-:Y:S01]  /*1bb0*/  IADD3 R18, P1, R206, R18, RZ ;  /* 0x00000012ce127210 */ /* 0x000fe20007f3e0ff */
[----:B------:R-:W-:Y:S01]  /*1bc0*/  IMAD.X R25, R13, 0x1, R10, P2 ;  /* 0x000000010d197824 */ /* 0x000fe200010e060a */
[----:B------:R-:W-:Y:S02]  /*1bd0*/  LOP3.LUT R10, R2, 0xfffffff8, RZ, 0xc0, !PT ;  /* 0xfffffff8020a7812 */ /* 0x000fe400078ec0ff */
[----:B------:R-:W-:Y:S01]  /*1be0*/  LOP3.LUT R23, R19, 0x38, R206, 0xf8, !PT ;  /* 0x0000003813177812 */ /* 0x000fe200078ef8ce */
[----:B------:R-:W-:Y:S01]  /*1bf0*/  IMAD.WIDE.U32 R24, R4, c[0x0][0x1b8], R24 ;  /* 0x00006e0004187a25 */ /* 0x000fe200078e0018 */
[----:B------:R-:W-:Y:S02]  /*1c00*/  SHF.R.U32.HI R14, RZ, 0x3, R19 ;  /* 0x00000003ff0e7819 */ /* 0x000fe40000011613 */
[----:B------:R-:W-:Y:S01]  /*1c10*/  IADD3 R28, P3, R206, R28, RZ ;  /* 0x0000001cce1c7210 */ /* 0x000fe20007f7e0ff */
[----:B------:R-:W-:Y:S01]  /*1c20*/  IMAD.IADD R10, R5, 0x1, -R10 ;  /* 0x00000001050a7824 */ /* 0x000fe200078e0a0a */
[----:B------:R-:W-:Y:S01]  /*1c30*/  LOP3.LUT R14, R23, R14, RZ, 0x3c, !PT ;  /* 0x0000000e170e7212 */ /* 0x000fe200078e3cff */
[----:B------:R-:W-:Y:S01]  /*1c40*/  IMAD R5, R6, c[0x0][0x1b8], RZ ;  /* 0x00006e0006057a24 */ /* 0x000fe200078e02ff */
[C---:B------:R-:W-:Y:S01]  /*1c50*/  IADD3.X R29, R13.reuse, R9, RZ, P3, !PT ;  /* 0x000000090d1d7210 */ /* 0x040fe20001ffe4ff */
[----:B------:R-:W-:Y:S01]  /*1c60*/  IMAD.X R19, R13, 0x1, R12, P1 ;  /* 0x000000010d137824 */ /* 0x000fe200008e060c */
[----:B------:R-:W-:Y:S01]  /*1c70*/  IADD3 R146, P1, R20, R7, RZ ;  /* 0x0000000714927210 */ /* 0x000fe20007f3e0ff */
[----:B------:R-:W-:Y:S01]  /*1c80*/  IMAD R5, R4, c[0x0][0x1bc], R5 ;  /* 0x00006f0004057a24 */ /* 0x000fe200078e0205 */
[----:B------:R-:W-:Y:S01]  /*1c90*/  SHF.R.S32.HI R23, RZ, 0x1f, R22 ;  /* 0x0000001fff177819 */ /* 0x000fe20000011416 */
[----:B------:R-:W-:Y:S01]  /*1ca0*/  IMAD.SHL.U32 R4, R10, 0x40, RZ ;  /* 0x000000400a047824 */ /* 0x000fe200078e00ff */
[----:B------:R-:W-:Y:S01]  /*1cb0*/  LEA.HI R13, R0, R11, RZ, 0x5 ;  /* 0x0000000b000d7211 */ /* 0x000fe200078f28ff */
[----:B------:R-:W-:Y:S01]  /*1cc0*/  IMAD.SHL.U32 R6, R197, 0x8, RZ ;  /* 0x00000008c5067824 */ /* 0x000fe200078e00ff */
[----:B------:R-:W-:Y:S01]  /*1cd0*/  IADD3 R25, R25, R5, RZ ;  /* 0x0000000519197210 */ /* 0x000fe20007ffe0ff */
[C---:B------:R-:W-:Y:S01]  /*1ce0*/  IMAD R7, R21.reuse, c[0x0][0x198], RZ ;  /* 0x0000660015077a24 */ /* 0x040fe200078e02ff */
[----:B------:R-:W-:Y:S01]  /*1cf0*/  LOP3.LUT R9, R4, 0x1c0, RZ, 0xc0, !PT ;  /* 0x000001c004097812 */ /* 0x000fe200078ec0ff */
[----:B------:R-:W-:Y:S01]  /*1d00*/  IMAD.X R3, R21, 0x1, R3, P1 ;  /* 0x0000000115037824 */ /* 0x000fe200008e0603 */
[----:B------:R-:W-:Y:S01]  /*1d10*/  R2P PR, R10, 0x6 ;  /* 0x000000060a007804 */ /* 0x000fe20000000000 */
[C---:B------:R-:W-:Y:S01]  /*1d20*/  IMAD R7, R20.reuse, c[0x0][0x19c], R7 ;  /* 0x0000670014077a24 */ /* 0x040fe200078e0207 */
[----:B------:R-:W-:Y:S01]  /*1d30*/  LOP3.LUT R6, R9, 0x8, R6, 0xf8, !PT ;  /* 0x0000000809067812 */ /* 0x000fe200078ef806 */
[C---:B------:R-:W-:Y:S01]  /*1d40*/  IMAD.WIDE.U32 R28, R20.reuse, c[0x0][0x198], R28 ;  /* 0x00006600141c7a25 */ /* 0x040fe200078e001c */
[----:B------:R-:W-:-:S02]  /*1d50*/  ISETP.GE.AND P3, PT, R20, R199, PT ;  /* 0x000000c71400720c */ /* 0x000fc40003f66270 */
[----:B------:R-:W-:Y:S01]  /*1d60*/  SHF.R.U32.HI R9, RZ, 0x3, R9 ;  /* 0x00000003ff097819 */ /* 0x000fe20000011609 */
[----:B------:R-:W-:Y:S01]  /*1d70*/  IMAD R3, R3, c[0x0][0x1a0], RZ ;  /* 0x0000680003037a24 */ /* 0x000fe200078e02ff */
[----:B------:R-:W-:Y:S01]  /*1d80*/  LOP3.LUT R204, R14, 0xfffffe00, R15, 0xf8, !PT ;  /* 0xfffffe000ecc7812 */ /* 0x000fe200078ef80f */
[----:B------:R-:W-:Y:S01]  /*1d90*/  IMAD.IADD R134, R29, 0x1, R7 ;  /* 0x000000011d867824 */ /* 0x000fe200078e0207 */
[----:B------:R-:W-:Y:S01]  /*1da0*/  LOP3.LUT R6, R6, R9, RZ, 0x3c, !PT ;  /* 0x0000000906067212 */ /* 0x000fe200078e3cff */
[----:B------:R-:W-:Y:S01]  /*1db0*/  IMAD.SHL.U32 R5, R2, 0x40, RZ ;  /* 0x0000004002057824 */ /* 0x000fe200078e00ff */
[----:B------:R-:W-:Y:S01]  /*1dc0*/  LOP3.LUT R0, R13, 0xffffffe0, RZ, 0xc0, !PT ;  /* 0xffffffe00d007812 */ /* 0x000fe200078ec0ff */
[C---:B------:R-:W-:Y:S01]  /*1dd0*/  IMAD R7, R146.reuse, c[0x0][0x1a4], R3 ;  /* 0x0000690092077a24 */ /* 0x040fe200078e0203 */
[----:B------:R-:W-:Y:S01]  /*1de0*/  SHF.R.S32.HI R13, RZ, 0x5, R13 ;  /* 0x00000005ff0d7819 */ /* 0x000fe2000001140d */
[----:B------:R-:W-:Y:S01]  /*1df0*/  IMAD.WIDE.U32 R146, R146, c[0x0][0x1a0], R24 ;  /* 0x0000680092927a25 */ /* 0x000fe200078e0018 */
[----:B------:R-:W-:-:S02]  /*1e00*/  LOP3.LUT R2, R6, 0xfffffe00, R5, 0xf8, !PT ;  /* 0xfffffe0006027812 */ /* 0x000fc400078ef805 */
[C---:B------:R-:W-:Y:S01]  /*1e10*/  IADD3 R94, R206.reuse, 0x40, RZ ;  /* 0x00000040ce5e7810 */ /* 0x040fe20007ffe0ff */
[----:B------:R-:W-:Y:S01]  /*1e20*/  IMAD R25, R23, c[0x0][0x1a8], RZ ;  /* 0x00006a0017197a24 */ /* 0x000fe200078e02ff */
[----:B------:R-:W-:Y:S01]  /*1e30*/  IADD3 R93, R206, 0x80, RZ ;  /* 0x00000080ce5d7810 */ /* 0x000fe20007ffe0ff */
[----:B------:R-:W-:Y:S02]  /*1e40*/  IMAD.MOV.U32 R5, RZ, RZ, 0x10 ;  /* 0x00000010ff057424 */ /* 0x000fe400078e00ff */
[----:B------:R-:W-:Y:S02]  /*1e50*/  IMAD.MOV.U32 R4, RZ, RZ, 0x20 ;  /* 0x00000020ff047424 */ /* 0x000fe400078e00ff */
[C---:B------:R-:W-:Y:S01]  /*1e60*/  IMAD R25, R22.reuse, c[0x0][0x1ac], R25 ;  /* 0x00006b0016197a24 */ /* 0x040fe200078e0219 */
[----:B------:R-:W-:Y:S01]  /*1e70*/  SEL R5, R5, 0xfffffff0, !P1 ;  /* 0xfffffff005057807 */ /* 0x000fe20004800000 */
[----:B------:R-:W-:Y:S01]  /*1e80*/  IMAD.WIDE.U32 R18, R22, c[0x0][0x1a8], R18 ;  /* 0x00006a0016127a25 */ /* 0x000fe200078e0012 */
[----:B------:R-:W-:-:S03]  /*1e90*/  SEL R3, R4, 0xffffffe0, !P2 ;  /* 0xffffffe004037807 */ /* 0x000fc60005000000 */
[----:B------:R-:W-:Y:S02]  /*1ea0*/  IMAD.MOV.U32 R135, RZ, RZ, R28 ;  /* 0x000000ffff877224 */ /* 0x000fe400078e001c */
        /* <DEDUP_REMOVED lines=35> */
.L_x_3319:
[----:B------:R-:W-:Y:S05]  /*20e0*/  BSYNC B0 ;  /* 0x0000000000007941 */ /* 0x000fea0003800000 */
.L_x_3318:
        /* <DEDUP_REMOVED lines=37> */
.L_x_3321:
[----:B------:R-:W-:Y:S05]  /*2340*/  BSYNC B0 ;  /* 0x0000000000007941 */ /* 0x000fea0003800000 */
.L_x_3320:
        /* <DEDUP_REMOVED lines=37> */
.L_x_3323:
[----:B------:R-:W-:Y:S05]  /*25a0*/  BSYNC B0 ;  /* 0x0000000000007941 */ /* 0x000fea0003800000 */
.L_x_3322:
        /* <DEDUP_REMOVED lines=36> */
.L_x_3325:
[----:B------:R-:W-:Y:S05]  /*27f0*/  BSYNC B0 ;  /* 0x0000000000007941 */ /* 0x000fea0003800000 */
.L_x_3324:
        /* <DEDUP_REMOVED lines=31> */
.L_x_3327:
[----:B------:R-:W-:Y:S05]  /*29f0*/  BSYNC B0 ;  /* 0x0000000000007941 */ /* 0x000fea0003800000 */
.L_x_3326:
        /* <DEDUP_REMOVED lines=8> */
[----:B-1----:R-:W-:Y:S02]  /*2a80*/  IADD3 R19, P2, R202, R135, RZ ;  /* 0x00000087ca137210 */ /* 0x002fe40007f5e0ff */
        /* <DEDUP_REMOVED lines=18> */
[----:B------:R-:W-:-:S04]  /*2bb0*/  LEA R18, P1, R19, c[0x0][0x168], 0x1 ;  /* 0x00005a0013127a11 */ /* 0x000fc800078208ff */
[----:B------:R-:W-:-:S05]  /*2bc0*/  LEA.HI.X R19, R19, c[0x0][0x16c], R0, 0x1, P1 ;  /* 0x00005b0013137a11 */ /* 0x000fca00008f0c00 */
[----:B------:R-:W-:Y:S01]  /*2bd0*/  @!PT LDS RZ, [RZ] ;  /* 0x00000000fffff984 */ /* 0x000fe20000000800 */
[----:B------:R-:W-:Y:S01]  /*2be0*/  @!PT LDS RZ, [RZ] ;  /* 0x00000000fffff984 */ /* 0x000fe20000000800 */
[----:B------:R-:W-:Y:S01]  /*2bf0*/  @!PT LDS RZ, [RZ] ;  /* 0x00000000fffff984 */ /* 0x000fe20000000800 */
[----:B------:R2:W-:Y:S04]  /*2c00*/  LDGSTS.E.BYPASS.LTC128B.128 [R204+0xa800], [R18.64+0x100] ;  /* 0x0a80010012cc7fae */ /* 0x0005e8000b901d46 */
.L_x_3329:
[----:B------:R-:W-:Y:S05]  /*2c10*/  BSYNC B0 ;  /* 0x0000000000007941 */ /* 0x000fea0003800000 */
.L_x_3328:
[----:B------:R-:W-:Y:S01]  /*2c20*/  ISETP.GE.AND P1, PT, R12, R9, PT ;  /* 0x000000090c00720c */ /* 0x000fe20003f26270 */
[----:B------:R-:W-:-:S12]  /*2c30*/  BSSY B0, `(.L_x_3330) ;  /* 0x000001e000007945 */ /* 0x000fd80003800000 */
[----:B------:R-:W-:Y:S05]  /*2c40*/  @P1 BRA `(.L_x_3331) ;  /* 0x000001c000001947 */ /* 0x000fea0003800000 */
[----:B------:R-:W-:Y:S01]  /*2c50*/  ISETP.GE.AND P4, PT, R206, c[0x0][0x220], PT ;  /* 0x00008800ce007a0c */ /* 0x000fe20003f86270 */
[----:B------:R-:W-:Y:S01]  /*2c60*/  IMAD.MOV.U32 R0, RZ, RZ, c[0x0][0x19c] ;  /* 0x00006700ff007624 */ /* 0x000fe200078e00ff */
[----:B------:R-:W-:Y:S02]  /*2c70*/  ISETP.GE.AND P3, PT, R94, c[0x0][0x220], PT ;  /* 0x000088005e007a0c */ /* 0x000fe40003f66270 */
[----:B-12---:R-:W-:Y:S02]  /*2c80*/  LEA R19, P2, R7, R135, 0x5 ;  /* 0x0000008707137211 */ /* 0x006fe400078428ff */
        /* <DEDUP_REMOVED lines=24> */
.L_x_3331:
[----:B------:R-:W-:Y:S05]  /*2e10*/  BSYNC B0 ;  /* 0x0000000000007941 */ /* 0x000fea0003800000 */
.L_x_3330:
[----:B------:R-:W-:Y:S01]  /*2e20*/  ISETP.GE.AND P1, PT, R10, R9, PT ;  /* 0x000000090a00720c */ /* 0x000fe20003f26270 */
[----:B------:R-:W-:-:S12]  /*2e30*/  BSSY B0, `(.L_x_3332) ;  /* 0x0000020000007945 */ /* 0x000fd80003800000 */
[----:B------:R-:W-:Y:S05]  /*2e40*/  @P1 BRA `(.L_x_3333) ;  /* 0x000001e000001947 */ /* 0x000fea0003800000 */
[----:B------:R-:W-:Y:S01]  /*2e50*/  ISETP.GE.AND P5, PT, R206, c[0x0][0x220], PT ;  /* 0x00008800ce007a0c */ /* 0x000fe20003fa6270 */
[----:B-12---:R-:W-:Y:S01]  /*2e60*/  IMAD.MOV.U32 R18, RZ, RZ, R135 ;  /* 0x000000ffff127224 */ /* 0x006fe200078e0087 */
[----:B------:R-:W-:Y:S01]  /*2e70*/  ISETP.GE.AND P4, PT, R94, c[0x0][0x220], PT ;  /* 0x000088005e007a0c */ /* 0x000fe20003f86270 */
[----:B------:R-:W-:Y:S01]  /*2e80*/  IMAD.MOV.U32 R19, RZ, RZ, R134 ;  /* 0x000000ffff137224 */ /* 0x000fe200078e0086 */
[----:B------:R-:W-:Y:S01]  /*2e90*/  ISETP.GE.AND P2, PT, R93, c[0x0][0x220], PT ;  /* 0x000088005d007a0c */ /* 0x000fe20003f46270 */
[----:B------:R-:W-:Y:S02]  /*2ea0*/  ULDC UR4, c[0x0][0x19c] ;  /* 0x0000670000047ab9 */ /* 0x000fe40000000800 */
[----:B------:R-:W-:Y:S01]  /*2eb0*/  UIMAD UR4, UR4, 0x30, URZ ;  /* 0x00000030040478a4 */ /* 0x000fe2000f8e023f */
[----:B------:R-:W-:-:S05]  /*2ec0*/  IMAD.WIDE.U32 R26, R7, 0x30, R18 ;  /* 0x00000030071a7825 */ /* 0x000fca00078e0012 */
[----:B------:R-:W-:Y:S01]  /*2ed0*/  IADD3 R0, R27, UR4, RZ ;  /* 0x000000041b007c10 */ /* 0x000fe2000fffe0ff */
[----:B------:R1:W-:Y:S01]  /*2ee0*/  @P5 STS.128 [R204+0x7800], RZ ;  /* 0x007800ffcc005388 */ /* 0x0003e20000000c00 */
[C---:B------:R-:W-:Y:S02]  /*2ef0*/  @!P5 LEA R28, P6, R26.reuse, c[0x0][0x168], 0x1 ;  /* 0x00005a001a1cda11 */ /* 0x040fe400078c08ff */
[C---:B------:R-:W-:Y:S02]  /*2f00*/  @!P4 LEA R24, P3, R26.reuse, c[0x0][0x168], 0x1 ;  /* 0x00005a001a18ca11 */ /* 0x040fe400078608ff */
        /* <DEDUP_REMOVED lines=18> */
.L_x_3333:
[----:B------:R-:W-:Y:S05]  /*3030*/  BSYNC B0 ;  /* 0x0000000000007941 */ /* 0x000fea0003800000 */
.L_x_3332:
[----:B------:R-:W-:Y:S01]  /*3040*/  SHF.R.S32.HI R0, RZ, 0x1f, R207 ;  /* 0x0000001fff007819 */ /* 0x000fe200000114cf */
[----:B------:R-:W-:Y:S01]  /*3050*/  IMAD.WIDE.U32 R22, R207, c[0x0][0x320], R22 ;  /* 0x0000c800cf167a25 */ /* 0x000fe200078e0016 */
[----:B------:R-:W0:Y:S03]  /*3060*/  LDGDEPBAR ;  /* 0x00000000000079af */ /* 0x000e260000000000 */
[----:B------:R-:W-:Y:S01]  /*3070*/  IMAD R0, R0, c[0x0][0x320], RZ ;  /* 0x0000c80000007a24 */ /* 0x000fe200078e02ff */
[----:B-1----:R-:W-:-:S03]  /*3080*/  LEA R24, P1, R22, c[0x0][0x318], 0x2 ;  /* 0x0000c60016187a11 */ /* 0x002fc600078210ff */
[----:B------:R-:W-:-:S04]  /*3090*/  IMAD R0, R207, c[0x0][0x324], R0 ;  /* 0x0000c900cf007a24 */ /* 0x000fc800078e0200 */
[----:B------:R-:W-:-:S05]  /*30a0*/  IMAD.IADD R0, R23, 0x1, R0 ;  /* 0x0000000117007824 */ /* 0x000fca00078e0200 */
[----:B------:R-:W-:-:S05]  /*30b0*/  LEA.HI.X R25, R22, c[0x0][0x31c], R0, 0x2, P1 ;  /* 0x0000c70016197a11 */ /* 0x000fca00008f1400 */
[----:B------:R-:W3:Y:S01]  /*30c0*/  LDG.E R0, [R24.64] ;  /* 0x0000000618007981 */ /* 0x000ee2000c1e1900 */
[----:B------:R-:W-:Y:S01]  /*30d0*/  ISETP.GE.AND P2, PT, R20, R9, PT ;  /* 0x000000091400720c */ /* 0x000fe20003f46270 */
[----:B--2---:R-:W-:Y:S01]  /*30e0*/  IMAD.SHL.U32 R19, R8, 0x40, RZ ;  /* 0x0000004008137824 */ /* 0x004fe200078e00ff */
[----:B------:R-:W-:-:S04]  /*30f0*/  DEPBAR.LE SB0, 0x0 ;  /* 0x000080000000791a */ /* 0x000fc80000000000 */
[----:B------:R-:W-:Y:S01]  /*3100*/  BAR.SYNC.DEFER_BLOCKING 0x0 ;  /* 0x0000000000007b1d */ /* 0x000fe20000010000 */
[----:B------:R-:W-:Y:S01]  /*3110*/  SHF.R.S32.HI R18, RZ, 0x1f, R15 ;  /* 0x0000001fff127819 */ /* 0x000fe2000001140f */
[----:B------:R-:W-:Y:S01]  /*3120*/  IMAD.SHL.U32 R20, R20, 0x8, RZ ;  /* 0x0000000814147824 */ /* 0x000fe200078e00ff */
[----:B------:R-:W-:Y:S01]  /*3130*/  LOP3.LUT R19, R19, 0x1c0, RZ, 0xc0, !PT ;  /* 0x000001c013137812 */ /* 0x000fe200078ec0ff */
[----:B------:R-:W-:Y:S01]  /*3140*/  IMAD R16, R13, 0x10, R16 ;  /* 0x000000100d107824 */ /* 0x000fe200078e0210 */
[----:B------:R-:W-:Y:S01]  /*3150*/  LEA.HI R18, R18, R15, RZ, 0x2 ;  /* 0x0000000f12127211 */ /* 0x000fe200078f10ff */
[----:B------:R-:W-:Y:S01]  /*3160*/  IMAD.SHL.U32 R203, R11, 0x2, RZ ;  /* 0x000000020bcb7824 */ /* 0x000fe200078e00ff */
[----:B------:R-:W3:Y:S01]  /*3170*/  MUFU.RCP R15, c[0x0][0x238] ;  /* 0x00008e00000f7b08 */ /* 0x000ee20000001000 */
[----:B------:R-:W-:Y:S01]  /*3180*/  LOP3.LUT R20, R19, 0x8, R20, 0xf8, !PT ;  /* 0x0000000813147812 */ /* 0x000fe200078ef814 */
[----:B------:R-:W-:Y:S01]  /*3190*/  IMAD R198, R13, 0x400, R2 ;  /* 0x000004000dc67824 */ /* 0x000fe200078e0202 */
[----:B------:R-:W-:Y:S01]  /*31a0*/  SHF.R.S32.HI R21, RZ, 0x2, R18 ;  /* 0x00000002ff157819 */ /* 0x000fe20000011412 */
[----:B------:R-:W-:Y:S01]  /*31b0*/  BSSY B0, `(.L_x_3334) ;  /* 0x0000027000007945 */ /* 0x000fe20003800000 */
[----:B------:R-:W-:Y:S01]  /*31c0*/  SHF.R.U32.HI R19, RZ, 0x3, R19 ;  /* 0x00000003ff137819 */ /* 0x000fe20000011613 */
[----:B------:R-:W-:Y:S01]  /*31d0*/  IMAD.SHL.U32 R198, R198, 0x2, RZ ;  /* 0x00000002c6c67824 */ /* 0x000fe200078e00ff */
[----:B------:R-:W-:-:S02]  /*31e0*/  IADD3 R16, R16, 0x1, R21 ;  /* 0x0000000110107810 */ /* 0x000fc40007ffe015 */
[----:B------:R-:W-:Y:S02]  /*31f0*/  LOP3.LUT R20, R20, R19, RZ, 0x3c, !PT ;  /* 0x0000001314147212 */ /* 0x000fe400078e3cff */
[----:B------:R-:W-:Y:S02]  /*3200*/  IADD3 R96, R95, R16, -R17 ;  /* 0x000000105f607210 */ /* 0x000fe40007ffe811 */
[----:B------:R-:W-:Y:S01]  /*3210*/  LOP3.LUT P3, RZ, R8, 0x4, RZ, 0xc0, !PT ;  /* 0x0000000408ff7812 */ /* 0x000fe2000786c0ff */
[----:B------:R-:W-:Y:S01]  /*3220*/  IMAD R197, R197, 0x200, R20 ;  /* 0x00000200c5c57824 */ /* 0x000fe200078e0214 */
[----:B------:R-:W-:Y:S01]  /*3230*/  LEA R218, P1, R146, c[0x0][0x170], 0x1 ;  /* 0x00005c0092da7a11 */ /* 0x000fe200078208ff */
[----:B------:R1:W-:Y:S01]  /*3240*/  @P2 STS.128 [R204+0xc000], RZ ;  /* 0x00c000ffcc002388 */ /* 0x0003e20000000c00 */
[----:B------:R-:W-:Y:S02]  /*3250*/  SEL R4, R4, 0xffffffe0, !P3 ;  /* 0xffffffe004047807 */ /* 0x000fe40005800000 */
[----:B------:R-:W-:Y:S01]  /*3260*/  LOP3.LUT R203, R203, 0x6, RZ, 0xc0, !PT ;  /* 0x00000006cbcb7812 */ /* 0x000fe200078ec0ff */
[----:B------:R1:W-:Y:S01]  /*3270*/  @P2 STS.128 [R204+0xe000], RZ ;  /* 0x00e000ffcc002388 */ /* 0x0003e20000000c00 */
[----:B------:R-:W-:-:S02]  /*3280*/  LEA.HI.X R219, R146, c[0x0][0x174], R144, 0x1, P1 ;  /* 0x00005d0092db7a11 */ /* 0x000fc400008f0c90 */
[----:B------:R-:W-:Y:S01]  /*3290*/  IADD3 R96, R96, c[0x0][0x2e8], RZ ;  /* 0x0000ba0060607a10 */ /* 0x000fe20007ffe0ff */
[----:B------:R1:W-:Y:S01]  /*32a0*/  @P2 STS.128 [R204+0x10000], RZ ;  /* 0x010000ffcc002388 */ /* 0x0003e20000000c00 */
[----:B---3--:R-:W-:Y:S01]  /*32b0*/  FMUL.FTZ R0, R0, R15 ;  /* 0x0000000f00007220 */ /* 0x008fe20000410000 */
[----:B------:R-:W-:Y:S05]  /*32c0*/  @P2 BRA `(.L_x_3335) ;  /* 0x0000015000002947 */ /* 0x000fea0003800000 */
[----:B-1----:R-:W-:Y:S02]  /*32d0*/  ISETP.GE.AND P3, PT, R206, c[0x0][0x220], PT ;  /* 0x00008800ce007a0c */ /* 0x002fe40003f66270 */
[----:B------:R-:W-:Y:S02]  /*32e0*/  ISETP.GE.AND P2, PT, R94, c[0x0][0x220], PT ;  /* 0x000088005e007a0c */ /* 0x000fe40003f46270 */
        /* <DEDUP_REMOVED lines=19> */
.L_x_3335:
[----:B-1----:R-:W-:Y:S05]  /*3420*/  BSYNC B0 ;  /* 0x0000000000007941 */ /* 0x002fea0003800000 */
.L_x_3334:
        /* <DEDUP_REMOVED lines=28> */
[----:B---3--:R-:W-:-:S04]  /*35f0*/  LEA R14, P1, R211, R218, 0x1 ;  /* 0x000000dad30e7211 */ /* 0x008fc800078208ff */
[----:B------:R-:W-:-:S05]  /*3600*/  LEA.HI.X R15, R211, R219, R210, 0x1, P1 ;  /* 0x000000dbd30f7211 */ /* 0x000fca00008f0cd2 */
[----:B------:R-:W-:Y:S01]  /*3610*/  @!PT LDS RZ, [RZ] ;  /* 0x00000000fffff984 */ /* 0x000fe20000000800 */
[----:B------:R-:W-:Y:S01]  /*3620*/  @!PT LDS RZ, [RZ] ;  /* 0x00000000fffff984 */ /* 0x000fe20000000800 */
[----:B------:R-:W-:Y:S01]  /*3630*/  @!PT LDS RZ, [RZ] ;  /* 0x00000000fffff984 */ /* 0x000fe20000000800 */
[----:B------:R3:W-:Y:S04]  /*3640*/  LDGSTS.E.BYPASS.LTC128B.128 [R204+0x10800], [R14.64+0x100] ;  /* 0x108001000ecc7fae */ /* 0x0007e8000b901d46 */
.L_x_3337:
[----:B------:R-:W-:Y:S05]  /*3650*/  BSYNC B0 ;  /* 0x0000000000007941 */ /* 0x000fea0003800000 */
.L_x_3336:
        /* <DEDUP_REMOVED lines=12> */
[CC--:B---3--:R-:W-:Y:S01]  /*3720*/  @!P4 LEA R16, P5, R13.reuse, R218.reuse, 0x1 ;  /* 0x000000da0d10c211 */ /* 0x0c8fe200078a08ff */
        /* <DEDUP_REMOVED lines=21> */
.L_x_3339:
[----:B------:R-:W-:Y:S05]  /*3880*/  BSYNC B0 ;  /* 0x0000000000007941 */ /* 0x000fea0003800000 */
.L_x_3338:
        /* <DEDUP_REMOVED lines=12> */
[C---:B---3--:R-:W-:Y:S01]  /*3950*/  @!P2 IMAD.WIDE.U32 R14, R11.reuse, 0x60, R218 ;  /* 0x000000600b0ea825 */ /* 0x048fe200078e00da */
        /* <DEDUP_REMOVED lines=26> */
.L_x_3341:
[----:B------:R-:W-:Y:S05]  /*3b00*/  BSYNC B0 ;  /* 0x0000000000007941 */ /* 0x000fea0003800000 */
.L_x_3340:
[----:B------:R-:W-:Y:S01]  /*3b10*/  IMAD.SHL.U32 R197, R197, 0x2, RZ ;  /* 0x00000002c5c57824 */ /* 0x000fe200078e00ff */
[----:B------:R-:W-:Y:S01]  /*3b20*/  LDSM.16.M88.4 R68, [R198] ;  /* 0x00000000c644783b */ /* 0x000fe20000000200 */
[----:B------:R-:W-:Y:S01]  /*3b30*/  LOP3.LUT P1, RZ, R8, 0x2, RZ, 0xc0, !PT ;  /* 0x0000000208ff7812 */ /* 0x000fe2000782c0ff */
[--C-:B------:R-:W-:Y:S01]  /*3b40*/  IMAD R196, R5, 0x2, R198.reuse ;  /* 0x0000000205c47824 */ /* 0x100fe200078e02c6 */
[----:B------:R-:W-:Y:S01]  /*3b50*/  IMNMX R213, R96, R95, PT ;  /* 0x0000005f60d57217 */ /* 0x000fe20003800200 */
[----:B---3--:R-:W3:Y:S01]  /*3b60*/  LDSM.16.M88.4 R16, [R197+0x6000] ;  /* 0x00600000c510783b */ /* 0x008ee20000000200 */
[----:B------:R-:W-:Y:S01]  /*3b70*/  IADD3 R8, R197, 0x6000, RZ ;  /* 0x00006000c5087810 */ /* 0x000fe20007ffe0ff */
[----:B------:R-:W-:Y:S01]  /*3b80*/  IMAD R194, R3, 0x2, R198 ;  /* 0x0000000203c27824 */ /* 0x000fe200078e02c6 */
[----:B------:R-:W-:Y:S01]  /*3b90*/  IADD3 R195, R197, 0x6020, RZ ;  /* 0x00006020c5c37810 */ /* 0x000fe20007ffe0ff */
[----:B------:R-:W5:Y:S01]  /*3ba0*/  LDSM.16.M88.4 R56, [R197+0x6800] ;  /* 0x00680000c538783b */ /* 0x000f620000000200 */
[----:B------:R-:W-:Y:S01]  /*3bb0*/  IMAD R191, R4, 0x2, R197 ;  /* 0x0000000204bf7824 */ /* 0x000fe200078e02c5 */
[----:B------:R-:W-:Y:S01]  /*3bc0*/  IADD3 R212, R96, 0x8, RZ ;  /* 0x0000000860d47810 */ /* 0x000fe20007ffe0ff */
[----:B------:R-:W-:Y:S01]  /*3bd0*/  IMAD R193, R3, 0x2, R196 ;  /* 0x0000000203c17824 */ /* 0x000fe200078e02c4 */
[----:B------:R-:W-:Y:S02]  /*3be0*/  LDSM.16.M88.4 R28, [R196] ;  /* 0x00000000c41c783b */ /* 0x000fe40000000200 */
[----:B------:R-:W-:-:S02]  /*3bf0*/  @P1 IADD3 R195, R8, -0x20, RZ ;  /* 0xffffffe008c31810 */ /* 0x000fc40007ffe0ff */
[----:B------:R-:W-:Y:S01]  /*3c00*/  LDSM.16.M88.4 R48, [R197+0x7000] ;  /* 0x00700000c530783b */ /* 0x000fe20000000200 */
[----:B------:R-:W-:Y:S02]  /*3c10*/  IMNMX R212, R212, R95, PT ;  /* 0x0000005fd4d47217 */ /* 0x000fe40003800200 */
[----:B------:R-:W-:Y:S01]  /*3c20*/  IMAD R184, R4, 0x2, R195 ;  /* 0x0000000204b87824 */ /* 0x000fe200078e02c3 */
[----:B------:R-:W1:Y:S01]  /*3c30*/  LDSM.16.M88.4 R32, [R195] ;  /* 0x00000000c320783b */ /* 0x000e620000000200 */
[C---:B------:R-:W-:Y:S02]  /*3c40*/  IADD3 R187, R195.reuse, 0x800, RZ ;  /* 0x00000800c3bb7810 */ /* 0x040fe40007ffe0ff */
[C---:B------:R-:W-:Y:S01]  /*3c50*/  IADD3 R186, R195.reuse, 0x1000, RZ ;  /* 0x00001000c3ba7810 */ /* 0x040fe20007ffe0ff */
[----:B------:R-:W2:Y:S01]  /*3c60*/  LDSM.16.M88.4 R76, [R197+0x7800] ;  /* 0x00780000c54c783b */ /* 0x000ea20000000200 */
[C---:B------:R-:W-:Y:S02]  /*3c70*/  IADD3 R185, R195.reuse, 0x1800, RZ ;  /* 0x00001800c3b97810 */ /* 0x040fe40007ffe0ff */
[C---:B------:R-:W-:Y:S01]  /*3c80*/  IADD3 R183, R195.reuse, 0x2000, RZ ;  /* 0x00002000c3b77810 */ /* 0x040fe20007ffe0ff */
[----:B------:R-:W4:Y:S01]  /*3c90*/  LDSM.16.M88.4 R24, [R195+0x800] ;  /* 0x00080000c318783b */ /* 0x000f220000000200 */
[----:B------:R-:W-:-:S02]  /*3ca0*/  IADD3 R182, R195, 0x2800, RZ ;  /* 0x00002800c3b67810 */ /* 0x000fc40007ffe0ff */
[C---:B------:R-:W-:Y:S01]  /*3cb0*/  IADD3 R181, R195.reuse, 0x3000, RZ ;  /* 0x00003000c3b57810 */ /* 0x040fe20007ffe0ff */
[----:B------:R-:W-:Y:S01]  /*3cc0*/  LDSM.16.M88.4 R80, [R194] ;  /* 0x00000000c250783b */ /* 0x000fe20000000200 */
[C---:B------:R-:W-:Y:S02]  /*3cd0*/  IADD3 R180, R195.reuse, 0x3800, RZ ;  /* 0x00003800c3b47810 */ /* 0x040fe40007ffe0ff */
[C---:B------:R-:W-:Y:S01]  /*3ce0*/  IADD3 R179, R195.reuse, 0x4000, RZ ;  /* 0x00004000c3b37810 */ /* 0x040fe20007ffe0ff */
[----:B-1----:R-:W1:Y:S01]  /*3cf0*/  LDSM.16.M88.4 R8, [R191+0x6000] ;  /* 0x00600000bf08783b */ /* 0x002e620000000200 */
[C---:B------:R-:W-:Y:S02]  /*3d00*/  IADD3 R178, R195.reuse, 0x4800, RZ ;  /* 0x00004800c3b27810 */ /* 0x040fe40007ffe0ff */
[C---:B------:R-:W-:Y:S01]  /*3d10*/  IADD3 R177, R195.reuse, 0x5000, RZ ;  /* 0x00005000c3b17810 */ /* 0x040fe20007ffe0ff */
[----:B------:R-:W1:Y:S01]  /*3d20*/  LDSM.16.M88.4 R12, [R195+0x1000] ;  /* 0x00100000c30c783b */ /* 0x000e620000000200 */
[----:B------:R-:W-:Y:S01]  /*3d30*/  IADD3 R176, R195, 0x5800, RZ ;  /* 0x00005800c3b07810 */ /* 0x000fe20007ffe0ff */
[C---:B---3--:R-:W-:Y:S02]  /*3d40*/  HMMA.16816.F32.BF16 R20, R68.reuse, R16, RZ ;  /* 0x000000104414723c */ /* 0x048fe400000418ff */
[----:B------:R-:W3:Y:S04]  /*3d50*/  LDSM.16.M88.4 R88, [R195+0x1800] ;  /* 0x00180000c358783b */ /* 0x000ee80000000200 */
[----:B------:R-:W1:Y:S02]  /*3d60*/  LDSM.16.M88.4 R40, [R191+0x6800] ;  /* 0x00680000bf28783b */ /* 0x000e640000000200 */
[C---:B------:R-:W-:Y:S02]  /*3d70*/  HMMA.16816.F32.BF16 R16, R68.reuse, R18, RZ ;  /* 0x000000124410723c */ /* 0x040fe400000418ff */
[----:B------:R-:W-:Y:S04]  /*3d80*/  LDSM.16.M88.4 R64, [R193] ;  /* 0x00000000c140783b */ /* 0x000fe80000000200 */
[----:B------:R-:W-:Y:S02]  /*3d90*/  LDSM.16.M88.4 R36, [R191+0x7000] ;  /* 0x00700000bf24783b */ /* 0x000fe40000000200 */
[----:B-----5:R-:W-:Y:S02]  /*3da0*/  HMMA.16816.F32.BF16 R60, R68, R56, RZ ;  /* 0x00000038443c723c */ /* 0x020fe400000418ff */
[----:B------:R-:W-:Y:S04]  /*3db0*/  LDSM.16.M88.4 R72, [R191+0x7800] ;  /* 0x00780000bf48783b */ /* 0x000fe80000000200 */
[----:B------:R-:W-:Y:S02]  /*3dc0*/  LDSM.16.M88.4 R84, [R184+0x1800] ;  /* 0x00180000b854783b */ /* 0x000fe40000000200 */
[----:B------:R-:W-:Y:S02]  /*3dd0*/  HMMA.16816.F32.BF16 R20, R28, R32, R20 ;  /* 0x000000201c14723c */ /* 0x000fe40000041814 */
[----:B------:R-:W0:Y:S06]  /*3de0*/  LDGDEPBAR ;  /* 0x00000000000079af */ /* 0x000e2c0000000000 */
[C---:B------:R-:W-:Y:S08]  /*3df0*/  HMMA.16816.F32.BF16 R52, R68.reuse, R48, RZ ;  /* 0x000000304434723c */ /* 0x040ff000000418ff */
[C---:B------:R-:W-:Y:S08]  /*3e00*/  HMMA.16816.F32.BF16 R48, R68.reuse, R50, RZ ;  /* 0x000000324430723c */ /* 0x040ff000000418ff */
[----:B------:R-:W-:Y:S08]  /*3e10*/  HMMA.16816.F32.BF16 R56, R68, R58, RZ ;  /* 0x0000003a4438723c */ /* 0x000ff000000418ff */
[----:B------:R-:W-:Y:S01]  /*3e20*/  HMMA.16816.F32.BF16 R16, R28, R34, R16 ;  /* 0x000000221c10723c */ /* 0x000fe20000041810 */
[----:B------:R-:W5:Y:S07]  /*3e30*/  LDSM.16.M88.4 R32, [R184] ;  /* 0x00000000b820783b */ /* 0x000f6e0000000200 */
[C---:B--2---:R-:W-:Y:S08]  /*3e40*/  HMMA.16816.F32.BF16 R44, R68.reuse, R76, RZ ;  /* 0x0000004c442c723c */ /* 0x044ff000000418ff */
[----:B------:R-:W-:Y:S01]  /*3e50*/  HMMA.16816.F32.BF16 R68, R68, R78, RZ ;  /* 0x0000004e4444723c */ /* 0x000fe200000418ff */
[----:B------:R-:W-:Y:S07]  /*3e60*/  LDSM.16.M88.4 R76, [R198+0x2000] ;  /* 0x00200000c64c783b */ /* 0x000fee0000000200 */
[----:B----4-:R-:W-:Y:S08]  /*3e70*/  HMMA.16816.F32.BF16 R60, R28, R24, R60 ;  /* 0x000000181c3c723c */ /* 0x010ff0000004183c */
[----:B-1----:R-:W-:Y:S08]  /*3e80*/  HMMA.16816.F32.BF16 R20, R80, R8, R20 ;  /* 0x000000085014723c */ /* 0x002ff00000041814 */
[C---:B------:R-:W-:Y:S08]  /*3e90*/  HMMA.16816.F32.BF16 R52, R28.reuse, R12, R52 ;  /* 0x0000000c1c34723c */ /* 0x040ff00000041834 */
[C---:B------:R-:W-:Y:S01]  /*3ea0*/  HMMA.16816.F32.BF16 R48, R28.reuse, R14, R48 ;  /* 0x0000000e1c30723c */ /* 0x040fe20000041830 */
[----:B------:R-:W-:Y:S07]  /*3eb0*/  LDSM.16.M88.4 R12, [R184+0x1000] ;  /* 0x00100000b80c783b */ /* 0x000fee0000000200 */
[----:B------:R-:W-:Y:S01]  /*3ec0*/  HMMA.16816.F32.BF16 R56, R28, R26, R56 ;  /* 0x0000001a1c38723c */ /* 0x000fe20000041838 */
[----:B------:R-:W1:Y:S07]  /*3ed0*/  LDSM.16.M88.4 R24, [R184+0x800] ;  /* 0x00080000b818783b */ /* 0x000e6e0000000200 */
[----:B------:R-:W-:Y:S01]  /*3ee0*/  HMMA.16816.F32.BF16 R16, R80, R10, R16 ;  /* 0x0000000a5010723c */ /* 0x000fe20000041810 */
[----:B------:R-:W2:Y:S07]  /*3ef0*/  LDSM.16.M88.4 R8, [R197+0x8000] ;  /* 0x00800000c508783b */ /* 0x000eae0000000200 */
[C---:B---3--:R-:W-:Y:S08]  /*3f00*/  HMMA.16816.F32.BF16 R44, R28.reuse, R88, R44 ;  /* 0x000000581c2c723c */ /* 0x048ff0000004182c */
[----:B------:R-:W-:Y:S01]  /*3f10*/  HMMA.16816.F32.BF16 R28, R28, R90, R68 ;  /* 0x0000005a1c1c723c */ /* 0x000fe20000041844 */
[----:B------:R-:W-:Y:S04]  /*3f20*/  LDSM.16.M88.4 R68, [R196+0x2000] ;  /* 0x00200000c444783b */ /* 0x000fe80000000200 */
[----:B------:R-:W-:Y:S03]  /*3f30*/  LDSM.16.M88.4 R88, [R197+0x9800] ;  /* 0x00980000c558783b */ /* 0x000fe60000000200 */
[----:B------:R-:W-:Y:S08]  /*3f40*/  HMMA.16816.F32.BF16 R60, R80, R40, R60 ;  /* 0x00000028503c723c */ /* 0x000ff0000004183c */
[----:B-----5:R-:W-:Y:S08]  /*3f50*/  HMMA.16816.F32.BF16 R20, R64, R32, R20 ;  /* 0x000000204014723c */ /* 0x020ff00000041814 */
[C---:B------:R-:W-:Y:S08]  /*3f60*/  HMMA.16816.F32.BF16 R52, R80.reuse, R36, R52 ;  /* 0x000000245034723c */ /* 0x040ff00000041834 */
[C---:B------:R-:W-:Y:S01]  /*3f70*/  HMMA.16816.F32.BF16 R48, R80.reuse, R38, R48 ;  /* 0x000000265030723c */ /* 0x040fe20000041830 */
[----:B------:R-:W-:Y:S07]  /*3f80*/  LDSM.16.M88.4 R36, [R197+0x9000] ;  /* 0x00900000c524783b */ /* 0x000fee0000000200 */
[----:B------:R-:W-:Y:S01]  /*3f90*/  HMMA.16816.F32.BF16 R56, R80, R42, R56 ;  /* 0x0000002a5038723c */ /* 0x000fe20000041838 */
[----:B------:R-:W3:Y:S07]  /*3fa0*/  LDSM.16.M88.4 R40, [R197+0x8800] ;  /* 0x00880000c528783b */ /* 0x000eee0000000200 */
[----:B------:R-:W-:Y:S01]  /*3fb0*/  HMMA.16816.F32.BF16 R16, R64, R34, R16 ;  /* 0x000000224010723c */ /* 0x000fe20000041810 */
[----:B------:R-:W4:Y:S07]  /*3fc0*/  LDSM.16.M88.4 R32, [R195+0x2000] ;  /* 0x00200000c320783b */ /* 0x000f2e0000000200 */
[C---:B------:R-:W-:Y:S08]  /*3fd0*/  HMMA.16816.F32.BF16 R44, R80.reuse, R72, R44 ;  /* 0x00000048502c723c */ /* 0x040ff0000004182c */
[----:B------:R-:W-:Y:S01]  /*3fe0*/  HMMA.16816.F32.BF16 R80, R80, R74, R28 ;  /* 0x0000004a5050723c */ /* 0x000fe2000004181c */
[----:B------:R-:W-:Y:S04]  /*3ff0*/  LDSM.16.M88.4 R28, [R194+0x2000] ;  /* 0x00200000c21c783b */ /* 0x000fe80000000200 */
[----:B------:R-:W-:Y:S03]  /*4000*/  LDSM.16.M88.4 R72, [R195+0x3800] ;  /* 0x00380000c348783b */ /* 0x000fe60000000200 */
[----:B-1----:R-:W-:Y:S08]  /*4010*/  HMMA.16816.F32.BF16 R60, R64, R24, R60 ;  /* 0x00000018403c723c */ /* 0x002ff0000004183c */
[----:B--2---:R-:W-:Y:S08]  /*4020*/  HMMA.16816.F32.BF16 R20, R76, R8, R20 ;  /* 0x000000084c14723c */ /* 0x004ff00000041814 */
[C---:B------:R-:W-:Y:S08]  /*4030*/  HMMA.16816.F32.BF16 R52, R64.reuse, R12, R52 ;  /* 0x0000000c4034723c */ /* 0x040ff00000041834 */
[C---:B------:R-:W-:Y:S01]  /*4040*/  HMMA.16816.F32.BF16 R48, R64.reuse, R14, R48 ;  /* 0x0000000e4030723c */ /* 0x040fe20000041830 */
[----:B------:R-:W-:Y:S07]  /*4050*/  LDSM.16.M88.4 R12, [R195+0x3000] ;  /* 0x00300000c30c783b */ /* 0x000fee0000000200 */
[----:B------:R-:W-:Y:S01]  /*4060*/  HMMA.16816.F32.BF16 R56, R64, R26, R56 ;  /* 0x0000001a4038723c */ /* 0x000fe20000041838 */
[----:B------:R-:W1:Y:S07]  /*4070*/  LDSM.16.M88.4 R24, [R195+0x2800] ;  /* 0x00280000c318783b */ /* 0x000e6e0000000200 */
[----:B------:R-:W-:Y:S01]  /*4080*/  HMMA.16816.F32.BF16 R16, R76, R10, R16 ;  /* 0x0000000a4c10723c */ /* 0x000fe20000041810 */
[----:B------:R-:W2:Y:S07]  /*4090*/  LDSM.16.M88.4 R8, [R191+0x8000] ;  /* 0x00800000bf08783b */ /* 0x000eae0000000200 */
[C---:B------:R-:W-:Y:S08]  /*40a0*/  HMMA.16816.F32.BF16 R44, R64.reuse, R84, R44 ;  /* 0x00000054402c723c */ /* 0x040ff0000004182c */
[----:B------:R-:W-:Y:S01]  /*40b0*/  HMMA.16816.F32.BF16 R80, R64, R86, R80 ;  /* 0x000000564050723c */ /* 0x000fe20000041850 */
[----:B------:R-:W5:Y:S04]  /*40c0*/  LDSM.16.M88.4 R64, [R191+0x8800] ;  /* 0x00880000bf40783b */ /* 0x000f680000000200 */
[----:B------:R-:W-:Y:S03]  /*40d0*/  LDSM.16.M88.4 R84, [R193+0x2000] ;  /* 0x00200000c154783b */ /* 0x000fe60000000200 */
[----:B---3--:R-:W-:Y:S08]  /*40e0*/  HMMA.16816.F32.BF16 R60, R76, R40, R60 ;  /* 0x000000284c3c723c */ /* 0x008ff0000004183c */
[----:B----4-:R-:W-:Y:S08]  /*40f0*/  HMMA.16816.F32.BF16 R20, R68, R32, R20 ;  /* 0x000000204414723c */ /* 0x010ff00000041814 */
[C---:B------:R-:W-:Y:S08]  /*4100*/  HMMA.16816.F32.BF16 R52, R76.reuse, R36, R52 ;  /* 0x000000244c34723c */ /* 0x040ff00000041834 */
[C---:B------:R-:W-:Y:S01]  /*4110*/  HMMA.16816.F32.BF16 R48, R76.reuse, R38, R48 ;  /* 0x000000264c30723c */ /* 0x040fe20000041830 */
[----:B------:R-:W3:Y:S07]  /*4120*/  LDSM.16.M88.4 R36, [R184+0x2000] ;  /* 0x00200000b824783b */ /* 0x000eee0000000200 */
[----:B------:R-:W-:Y:S01]  /*4130*/  HMMA.16816.F32.BF16 R56, R76, R42, R56 ;  /* 0x0000002a4c38723c */ /* 0x000fe20000041838 */
[----:B------:R-:W4:Y:S07]  /*4140*/  LDSM.16.M88.4 R40, [R191+0x9000] ;  /* 0x00900000bf28783b */ /* 0x000f2e0000000200 */
[----:B------:R-:W-:Y:S01]  /*4150*/  HMMA.16816.F32.BF16 R16, R68, R34, R16 ;  /* 0x000000224410723c */ /* 0x000fe20000041810 */
[----:B------:R-:W3:Y:S07]  /*4160*/  LDSM.16.M88.4 R32, [R191+0x9800] ;  /* 0x00980000bf20783b */ /* 0x000eee0000000200 */
        /* <DEDUP_REMOVED lines=15> */
[----:B------:R-:W1:Y:S04]  /*4260*/  LDSM.16.M88.4 R72, [R197+0xa800] ;  /* 0x00a80000c548783b */ /* 0x000e680000000200 */
[----:B------:R-:W-:Y:S03]  /*4270*/  LDSM.16.M88.4 R68, [R197+0xb000] ;  /* 0x00b00000c544783b */ /* 0x000fe60000000200 */
[----:B-----5:R-:W-:Y:S08]  /*4280*/  HMMA.16816.F32.BF16 R60, R28, R64, R60 ;  /* 0x000000401c3c723c */ /* 0x020ff0000004183c */
[----:B---3--:R-:W-:Y:S08]  /*4290*/  HMMA.16816.F32.BF16 R20, R84, R36, R20 ;  /* 0x000000245414723c */ /* 0x008ff00000041814 */
[C---:B----4-:R-:W-:Y:S08]  /*42a0*/  HMMA.16816.F32.BF16 R52, R28.reuse, R40, R52 ;  /* 0x000000281c34723c */ /* 0x050ff00000041834 */
[C---:B------:R-:W-:Y:S01]  /*42b0*/  HMMA.16816.F32.BF16 R48, R28.reuse, R42, R48 ;  /* 0x0000002a1c30723c */ /* 0x040fe20000041830 */
[----:B------:R-:W-:Y:S07]  /*42c0*/  LDSM.16.M88.4 R40, [R196+0x4000] ;  /* 0x00400000c428783b */ /* 0x000fee0000000200 */
[----:B------:R-:W-:Y:S01]  /*42d0*/  HMMA.16816.F32.BF16 R56, R28, R66, R56 ;  /* 0x000000421c38723c */ /* 0x000fe20000041838 */
[----:B------:R-:W-:Y:S07]  /*42e0*/  LDSM.16.M88.4 R64, [R197+0xb800] ;  /* 0x00b80000c540783b */ /* 0x000fee0000000200 */
[----:B------:R-:W-:Y:S01]  /*42f0*/  HMMA.16816.F32.BF16 R16, R84, R38, R16 ;  /* 0x000000265410723c */ /* 0x000fe20000041810 */
[----:B------:R-:W3:Y:S07]  /*4300*/  LDSM.16.M88.4 R36, [R195+0x4000] ;  /* 0x00400000c324783b */ /* 0x000eee0000000200 */
[C---:B------:R-:W-:Y:S08]  /*4310*/  HMMA.16816.F32.BF16 R44, R28.reuse, R32, R44 ;  /* 0x000000201c2c723c */ /* 0x040ff0000004182c */
[----:B------:R-:W-:Y:S01]  /*4320*/  HMMA.16816.F32.BF16 R80, R28, R34, R80 ;  /* 0x000000221c50723c */ /* 0x000fe20000041850 */
[----:B------:R-:W4:Y:S04]  /*4330*/  LDSM.16.M88.4 R32, [R195+0x4800] ;  /* 0x00480000c320783b */ /* 0x000f280000000200 */
[----:B------:R-:W-:Y:S03]  /*4340*/  LDSM.16.M88.4 R28, [R195+0x5000] ;  /* 0x00500000c31c783b */ /* 0x000fe60000000200 */
[----:B-1----:R-:W-:Y:S08]  /*4350*/  HMMA.16816.F32.BF16 R60, R84, R24, R60 ;  /* 0x00000018543c723c */ /* 0x002ff0000004183c */
[----:B--2---:R-:W-:Y:S08]  /*4360*/  HMMA.16816.F32.BF16 R20, R76, R8, R20 ;  /* 0x000000084c14723c */ /* 0x004ff00000041814 */
[C---:B------:R-:W-:Y:S08]  /*4370*/  HMMA.16816.F32.BF16 R52, R84.reuse, R12, R52 ;  /* 0x0000000c5434723c */ /* 0x040ff00000041834 */
[C---:B------:R-:W-:Y:S01]  /*4380*/  HMMA.16816.F32.BF16 R48, R84.reuse, R14, R48 ;  /* 0x0000000e5430723c */ /* 0x040fe20000041830 */
[----:B------:R-:W-:Y:S07]  /*4390*/  LDSM.16.M88.4 R12, [R191+0xa000] ;  /* 0x00a00000bf0c783b */ /* 0x000fee0000000200 */
[----:B------:R-:W-:Y:S01]  /*43a0*/  HMMA.16816.F32.BF16 R56, R84, R26, R56 ;  /* 0x0000001a5438723c */ /* 0x000fe20000041838 */
[----:B------:R-:W-:Y:S07]  /*43b0*/  LDSM.16.M88.4 R24, [R195+0x5800] ;  /* 0x00580000c318783b */ /* 0x000fee0000000200 */
[----:B------:R-:W-:Y:S01]  /*43c0*/  HMMA.16816.F32.BF16 R16, R76, R10, R16 ;  /* 0x0000000a4c10723c */ /* 0x000fe20000041810 */
[----:B------:R-:W1:Y:S07]  /*43d0*/  LDSM.16.M88.4 R8, [R194+0x4000] ;  /* 0x00400000c208783b */ /* 0x000e6e0000000200 */
[C---:B------:R-:W-:Y:S08]  /*43e0*/  HMMA.16816.F32.BF16 R44, R84.reuse, R88, R44 ;  /* 0x00000058542c723c */ /* 0x040ff0000004182c */
[----:B------:R-:W-:Y:S08]  /*43f0*/  HMMA.16816.F32.BF16 R80, R84, R90, R80 ;  /* 0x0000005a5450723c */ /* 0x000ff00000041850 */
[----:B------:R-:W-:Y:S08]  /*4400*/  HMMA.16816.F32.BF16 R60, R76, R72, R60 ;  /* 0x000000484c3c723c */ /* 0x000ff0000004183c */
[----:B---3--:R-:W-:Y:S08]  /*4410*/  HMMA.16816.F32.BF16 R20, R40, R36, R20 ;  /* 0x000000242814723c */ /* 0x008ff00000041814 */
[C---:B------:R-:W-:Y:S08]  /*4420*/  HMMA.16816.F32.BF16 R52, R76.reuse, R68, R52 ;  /* 0x000000444c34723c */ /* 0x040ff00000041834 */
[C---:B------:R-:W-:Y:S08]  /*4430*/  HMMA.16816.F32.BF16 R48, R76.reuse, R70, R48 ;  /* 0x000000464c30723c */ /* 0x040ff00000041830 */
[----:B------:R-:W-:Y:S01]  /*4440*/  HMMA.16816.F32.BF16 R56, R76, R74, R56 ;  /* 0x0000004a4c38723c */ /* 0x000fe20000041838 */
[----:B------:R-:W2:Y:S07]  /*4450*/  LDSM.16.M88.4 R72, [R191+0xa800] ;  /* 0x00a80000bf48783b */ /* 0x000eae0000000200 */
[----:B------:R-:W-:Y:S01]  /*4460*/  HMMA.16816.F32.BF16 R68, R40, R38, R16 ;  /* 0x000000262844723c */ /* 0x000fe20000041810 */
[----:B------:R-:W-:Y:S04]  /*4470*/  LDSM.16.M88.4 R16, [R193+0x4000] ;  /* 0x00400000c110783b */ /* 0x000fe80000000200 */
[----:B------:R-:W3:Y:S03]  /*4480*/  LDSM.16.M88.4 R36, [R184+0x4000] ;  /* 0x00400000b824783b */ /* 0x000ee60000000200 */
[C---:B------:R-:W-:Y:S08]  /*4490*/  HMMA.16816.F32.BF16 R44, R76.reuse, R64, R44 ;  /* 0x000000404c2c723c */ /* 0x040ff0000004182c */
[----:B------:R-:W-:Y:S08]  /*44a0*/  HMMA.16816.F32.BF16 R80, R76, R66, R80 ;  /* 0x000000424c50723c */ /* 0x000ff00000041850 */
[----:B----4-:R-:W-:Y:S08]  /*44b0*/  HMMA.16816.F32.BF16 R60, R40, R32, R60 ;  /* 0x00000020283c723c */ /* 0x010ff0000004183c */
[C---:B-1----:R-:W-:Y:S08]  /*44c0*/  HMMA.16816.F32.BF16 R20, R8.reuse, R12, R20 ;  /* 0x0000000c0814723c */ /* 0x042ff00000041814 */
[----:B------:R-:W-:Y:S01]  /*44d0*/  HMMA.16816.F32.BF16 R68, R8, R14, R68 ;  /* 0x0000000e0844723c */ /* 0x000fe20000041844 */
[----:B------:R-:W1:Y:S07]  /*44e0*/  LDSM.16.M88.4 R12, [R184+0x4800] ;  /* 0x00480000b80c783b */ /* 0x000e6e0000000200 */
[C---:B------:R-:W-:Y:S08]  /*44f0*/  HMMA.16816.F32.BF16 R44, R40.reuse, R24, R44 ;  /* 0x00000018282c723c */ /* 0x040ff0000004182c */
[C---:B------:R-:W-:Y:S01]  /*4500*/  HMMA.16816.F32.BF16 R80, R40.reuse, R26, R80 ;  /* 0x0000001a2850723c */ /* 0x040fe20000041850 */
[----:B------:R-:W4:Y:S07]  /*4510*/  LDSM.16.M88.4 R24, [R191+0xb000] ;  /* 0x00b00000bf18783b */ /* 0x000f2e0000000200 */
[C---:B------:R-:W-:Y:S08]  /*4520*/  HMMA.16816.F32.BF16 R56, R40.reuse, R34, R56 ;  /* 0x000000222838723c */ /* 0x040ff00000041838 */
[C---:B------:R-:W-:Y:S08]  /*4530*/  HMMA.16816.F32.BF16 R52, R40.reuse, R28, R52 ;  /* 0x0000001c2834723c */ /* 0x040ff00000041834 */
[----:B------:R-:W-:Y:S01]  /*4540*/  HMMA.16816.F32.BF16 R48, R40, R30, R48 ;  /* 0x0000001e2830723c */ /* 0x000fe20000041830 */
[----:B------:R-:W5:Y:S06]  /*4550*/  LDSM.16.M88.4 R28, [R191+0xb800] ;  /* 0x00b80000bf1c783b */ /* 0x000f6c0000000200 */
[----:B------:R-:W-:Y:S01]  /*4560*/  IMAD.IADD R40, R6, 0x1, R203 ;  /* 0x0000000106287824 */ /* 0x000fe200078e02cb */
[----:B--2---:R-:W-:Y:S04]  /*4570*/  HMMA.16816.F32.BF16 R60, R8, R72, R60 ;  /* 0x00000048083c723c */ /* 0x004fe8000004183c */
[----:B------:R-:W-:-:S02]  /*4580*/  IADD3 R32, R40, 0x1, RZ ;  /* 0x0000000128207810 */ /* 0x000fc40007ffe0ff */
[----:B------:R-:W-:Y:S02]  /*4590*/  IADD3 R42, R40, 0x18, RZ ;  /* 0x00000018282a7810 */ /* 0x000fe40007ffe0ff */
[----:B---3--:R-:W-:Y:S01]  /*45a0*/  HMMA.16816.F32.BF16 R20, R16, R36, R20 ;  /* 0x000000241014723c */ /* 0x008fe20000041814 */
[----:B------:R2:W3:Y:S01]  /*45b0*/  I2F R4, R32 ;  /* 0x0000002000047306 */ /* 0x0004e20000201400 */
[C---:B------:R-:W-:Y:S02]  /*45c0*/  ISETP.GE.AND P4, PT, R32.reuse, R213, PT ;  /* 0x000000d52000720c */ /* 0x040fe40003f86270 */
[----:B------:R-:W-:-:S03]  /*45d0*/  ISETP.GE.AND P1, PT, R32, R212, PT ;  /* 0x000000d42000720c */ /* 0x000fc60003f26270 */
[----:B------:R-:W-:Y:S01]  /*45e0*/  IADD3 R36, R40, 0x8, RZ ;  /* 0x0000000828247810 */ /* 0x000fe20007ffe0ff */
[----:B------:R-:W-:Y:S01]  /*45f0*/  HMMA.16816.F32.BF16 R68, R16, R38, R68 ;  /* 0x000000261044723c */ /* 0x000fe20000041844 */
[----:B------:R-:W-:Y:S02]  /*4600*/  I2F R41, R42 ;  /* 0x0000002a00297306 */ /* 0x000fe40000201400 */
[CC--:B------:R-:W-:Y:S02]  /*4610*/  ISETP.GE.AND P6, PT, R36.reuse, R213.reuse, PT ;  /* 0x000000d52400720c */ /* 0x0c0fe40003fc6270 */
[----:B------:R-:W-:Y:S02]  /*4620*/  ISETP.GE.AND P2, PT, R36, R212, PT ;  /* 0x000000d42400720c */ /* 0x000fe40003f46270 */
[----:B------:R-:W-:Y:S01]  /*4630*/  IADD3 R38, R40, 0x9, RZ ;  /* 0x0000000928267810 */ /* 0x000fe20007ffe0ff */
[----:B------:R-:W-:Y:S01]  /*4640*/  HMMA.16816.F32.BF16 R56, R8, R74, R56 ;  /* 0x0000004a0838723c */ /* 0x000fe20000041838 */
[----:B------:R-:W4:Y:S01]  /*4650*/  I2F R39, R36 ;  /* 0x0000002400277306 */ /* 0x000f220000201400 */
[----:B--2---:R-:W2:Y:S01]  /*4660*/  LDSM.16.M88.4 R32, [R184+0x5000] ;  /* 0x00500000b820783b */ /* 0x004ea20000000200 */
[----:B------:R-:W-:-:S02]  /*4670*/  ISETP.GE.AND P5, PT, R38, R213, PT ;  /* 0x000000d52600720c */ /* 0x000fc40003fa6270 */
[----:B------:R-:W-:-:S03]  /*4680*/  ISETP.GE.AND P3, PT, R38, R212, PT ;  /* 0x000000d42600720c */ /* 0x000fc60003f66270 */
[----:B-1----:R-:W-:Y:S01]  /*4690*/  HMMA.16816.F32.BF16 R60, R16, R12, R60 ;  /* 0x0000000c103c723c */ /* 0x002fe2000004183c */
[----:B------:R1:W1:Y:S01]  /*46a0*/  I2F R12, R38 ;  /* 0x00000026000c7306 */ /* 0x0002620000201400 */
[----:B---3--:R-:W-:-:S05]  /*46b0*/  FFMA.FTZ R23, R0, R4, R23 ;  /* 0x0000000400177223 */ /* 0x008fca0000010017 */
[----:B------:R-:W-:Y:S01]  /*46c0*/  FFMA.FTZ R13, R0, R4, R21 ;  /* 0x00000004000d7223 */ /* 0x000fe20000010015 */
[----:B------:R-:W-:Y:S01]  /*46d0*/  IADD3 R21, R40, 0x10, RZ ;  /* 0x0000001028157810 */ /* 0x000fe20007ffe0ff */
[----:B----4-:R-:W-:Y:S01]  /*46e0*/  HMMA.16816.F32.BF16 R52, R8, R24, R52 ;  /* 0x000000180834723c */ /* 0x010fe20000041834 */
[CC--:B------:R-:W-:Y:S01]  /*46f0*/  FFMA.FTZ R68, R0.reuse, R39.reuse, R68 ;  /* 0x0000002700447223 */ /* 0x0c0fe20000010044 */
[----:B------:R-:W-:Y:S01]  /*4700*/  I2F R37, R40 ;  /* 0x0000002800257306 */ /* 0x000fe20000201400 */
[----:B------:R-:W-:-:S04]  /*4710*/  FFMA.FTZ R4, R0, R39, R70 ;  /* 0x0000002700047223 */ /* 0x000fc80000010046 */
[----:B------:R-:W-:Y:S01]  /*4720*/  FSEL R25, R13, -INF , !P4 ;  /* 0xff8000000d197808 */ /* 0x000fe20006000000 */
[----:B------:R-:W-:Y:S01]  /*4730*/  HMMA.16816.F32.BF16 R48, R8, R26, R48 ;  /* 0x0000001a0830723c */ /* 0x000fe20000041830 */
[----:B------:R-:W-:Y:S01]  /*4740*/  IADD3 R24, R40, 0x11, RZ ;  /* 0x0000001128187810 */ /* 0x000fe20007ffe0ff */
[----:B------:R-:W3:Y:S01]  /*4750*/  I2F R13, R21 ;  /* 0x00000015000d7306 */ /* 0x000ee20000201400 */
[----:B-1----:R-:W-:Y:S01]  /*4760*/  FSEL R38, R23, -INF , !P1 ;  /* 0xff80000017267808 */ /* 0x002fe20004800000 */
[-C--:B------:R-:W-:Y:S01]  /*4770*/  FFMA.FTZ R39, R0, R12.reuse, R69 ;  /* 0x0000000c00277223 */ /* 0x080fe20000010045 */
[----:B------:R-:W-:Y:S01]  /*4780*/  FSEL R4, R4, -INF , !P2 ;  /* 0xff80000004047808 */ /* 0x000fe20005000000 */
[----:B------:R-:W-:Y:S01]  /*4790*/  FFMA.FTZ R36, R0, R12, R71 ;  /* 0x0000000c00247223 */ /* 0x000fe20000010047 */
[----:B------:R-:W-:Y:S01]  /*47a0*/  FSEL R27, R68, -INF , !P6 ;  /* 0xff800000441b7808 */ /* 0x000fe20007000000 */
[----:B------:R-:W-:Y:S01]  /*47b0*/  HMMA.16816.F32.BF16 R56, R16, R14, R56 ;  /* 0x0000000e1038723c */ /* 0x000fe20000041838 */
[C---:B------:R-:W-:Y:S01]  /*47c0*/  ISETP.GE.AND P4, PT, R21.reuse, R213, PT ;  /* 0x000000d51500720c */ /* 0x040fe20003f86270 */
[----:B------:R1:W4:Y:S01]  /*47d0*/  I2F R23, R24 ;  /* 0x0000001800177306 */ /* 0x0003220000201400 */
[----:B------:R-:W-:-:S02]  /*47e0*/  ISETP.GE.AND P1, PT, R21, R212, PT ;  /* 0x000000d41500720c */ /* 0x000fc40003f26270 */
[C---:B------:R-:W-:Y:S02]  /*47f0*/  ISETP.GE.AND P6, PT, R24.reuse, R213, PT ;  /* 0x000000d51800720c */ /* 0x040fe40003fc6270 */
[-C--:B------:R-:W-:Y:S01]  /*4800*/  ISETP.GE.AND P2, PT, R24, R212.reuse, PT ;  /* 0x000000d41800720c */ /* 0x080fe20003f46270 */
[C---:B-----5:R-:W-:Y:S01]  /*4810*/  HMMA.16816.F32.BF16 R80, R8.reuse, R30, R80 ;  /* 0x0000001e0850723c */ /* 0x060fe20000041850 */
[----:B------:R-:W-:Y:S01]  /*4820*/  IADD3 R26, R40, 0x19, RZ ;  /* 0x00000019281a7810 */ /* 0x000fe20007ffe0ff */
[----:B---3--:R-:W-:Y:S01]  /*4830*/  FFMA.FTZ R21, R0, R13, R60 ;  /* 0x0000000d00157223 */ /* 0x008fe2000001003c */
[----:B------:R-:W-:Y:S02]  /*4840*/  FSEL R39, R39, -INF , !P5 ;  /* 0xff80000027277808 */ /* 0x000fe40006800000 */
[----:B------:R-:W-:Y:S02]  /*4850*/  FSEL R36, R36, -INF , !P3 ;  /* 0xff80000024247808 */ /* 0x000fe40005800000 */
[----:B------:R-:W-:Y:S01]  /*4860*/  ISETP.GE.AND P5, PT, R42, R213, PT ;  /* 0x000000d52a00720c */ /* 0x000fe20003fa6270 */
[----:B------:R-:W-:Y:S01]  /*4870*/  HMMA.16816.F32.BF16 R44, R8, R28, R44 ;  /* 0x0000001c082c723c */ /* 0x000fe2000004182c */
[----:B------:R-:W3:Y:S01]  /*4880*/  I2F R28, R26 ;  /* 0x0000001a001c7306 */ /* 0x000ee20000201400 */
[----:B-1----:R-:W-:Y:S01]  /*4890*/  FFMA.FTZ R24, R0, R13, R62 ;  /* 0x0000000d00187223 */ /* 0x002fe2000001003e */
[----:B------:R-:W-:Y:S01]  /*48a0*/  ISETP.GE.AND P3, PT, R42, R212, PT ;  /* 0x000000d42a00720c */ /* 0x000fe20003f66270 */
[----:B------:R-:W1:Y:S01]  /*48b0*/  LDSM.16.M88.4 R12, [R184+0x5800] ;  /* 0x00580000b80c783b */ /* 0x000e620000000200 */
[----:B------:R-:W-:Y:S01]  /*48c0*/  IADD3 R42, R40, 0x20, RZ ;  /* 0x00000020282a7810 */ /* 0x000fe20007ffe0ff */
[CC--:B----4-:R-:W-:Y:S01]  /*48d0*/  FFMA.FTZ R61, R0.reuse, R23.reuse, R61 ;  /* 0x00000017003d7223 */ /* 0x0d0fe2000001003d */
[----:B------:R-:W-:Y:S01]  /*48e0*/  FSEL R21, R21, -INF , !P4 ;  /* 0xff80000015157808 */ /* 0x000fe20006000000 */
[C---:B--2---:R-:W-:Y:S01]  /*48f0*/  HMMA.16816.F32.BF16 R52, R16.reuse, R32, R52 ;  /* 0x000000201034723c */ /* 0x044fe20000041834 */
[----:B------:R-:W2:Y:S01]  /*4900*/  I2F R29, R42 ;  /* 0x0000002a001d7306 */ /* 0x000ea20000201400 */
[C---:B------:R-:W-:Y:S01]  /*4910*/  FFMA.FTZ R63, R0.reuse, R23, R63 ;  /* 0x00000017003f7223 */ /* 0x040fe2000001003f */
[----:B------:R-:W-:Y:S01]  /*4920*/  FSEL R23, R61, -INF , !P6 ;  /* 0xff8000003d177808 */ /* 0x000fe20007000000 */
[----:B------:R-:W-:Y:S01]  /*4930*/  FFMA.FTZ R56, R0, R41, R56 ;  /* 0x0000002900387223 */ /* 0x000fe20000010038 */
[----:B------:R-:W-:Y:S01]  /*4940*/  ISETP.GE.AND P6, PT, R42, R213, PT ;  /* 0x000000d52a00720c */ /* 0x000fe20003fc6270 */
[----:B------:R-:W-:Y:S01]  /*4950*/  FFMA.FTZ R58, R0, R41, R58 ;  /* 0x00000029003a7223 */ /* 0x000fe2000001003a */
[----:B------:R-:W-:Y:S01]  /*4960*/  IADD3 R32, R40, 0x21, RZ ;  /* 0x0000002128207810 */ /* 0x000fe20007ffe0ff */
[----:B------:R-:W-:Y:S01]  /*4970*/  HMMA.16816.F32.BF16 R48, R16, R34, R48 ;  /* 0x000000221030723c */ /* 0x000fe20000041830 */
[-C--:B---3--:R-:W-:Y:S01]  /*4980*/  FFMA.FTZ R11, R0, R28.reuse, R57 ;  /* 0x0000001c000b7223 */ /* 0x088fe20000010039 */
[----:B------:R-:W-:Y:S01]  /*4990*/  IADD3 R33, R40, 0x28, RZ ;  /* 0x0000002828217810 */ /* 0x000fe20007ffe0ff */
[----:B------:R-:W-:Y:S01]  /*49a0*/  FFMA.FTZ R8, R0, R28, R59 ;  /* 0x0000001c00087223 */ /* 0x000fe2000001003b */
[----:B------:R-:W3:Y:S01]  /*49b0*/  I2F R30, R32 ;  /* 0x00000020001e7306 */ /* 0x000ee20000201400 */
[----:B------:R-:W-:Y:S01]  /*49c0*/  FSEL R24, R24, -INF , !P1 ;  /* 0xff80000018187808 */ /* 0x000fe20004800000 */
[----:B------:R-:W-:-:S04]  /*49d0*/  DEPBAR.LE SB0, 0x0 ;  /* 0x000080000000791a */ /* 0x000fc80000000000 */
[----:B------:R-:W-:Y:S02]  /*49e0*/  IADD3 R34, R40, 0x29, RZ ;  /* 0x0000002928227810 */ /* 0x000fe40007ffe0ff */
[----:B------:R-:W4:Y:S01]  /*49f0*/  I2F R31, R33 ;  /* 0x00000021001f7306 */ /* 0x000f220000201400 */
[C---:B------:R-:W-:Y:S02]  /*4a00*/  ISETP.GE.AND P4, PT, R26.reuse, R213, PT ;  /* 0x000000d51a00720c */ /* 0x040fe40003f86270 */
[----:B------:R-:W-:Y:S01]  /*4a10*/  ISETP.GE.AND P1, PT, R26, R212, PT ;  /* 0x000000d41a00720c */ /* 0x000fe20003f26270 */
[CC--:B--2---:R-:W-:Y:S01]  /*4a20*/  FFMA.FTZ R52, R0.reuse, R29.reuse, R52 ;  /* 0x0000001d00347223 */ /* 0x0c4fe20000010034 */
[----:B------:R-:W-:Y:S01]  /*4a30*/  FSEL R26, R63, -INF , !P2 ;  /* 0xff8000003f1a7808 */ /* 0x000fe20005000000 */
[----:B------:R-:W-:Y:S01]  /*4a40*/  FFMA.FTZ R54, R0, R29, R54 ;  /* 0x0000001d00367223 */ /* 0x000fe20000010036 */
[----:B------:R-:W-:Y:S01]  /*4a50*/  IADD3 R29, R40, 0x30, RZ ;  /* 0x00000030281d7810 */ /* 0x000fe20007ffe0ff */
[----:B------:R-:W2:Y:S01]  /*4a60*/  I2F R28, R34 ;  /* 0x00000022001c7306 */ /* 0x000ea20000201400 */
[----:B------:R-:W-:Y:S01]  /*4a70*/  FSEL R171, R52, -INF , !P6 ;  /* 0xff80000034ab7808 */ /* 0x000fe20007000000 */
[-C--:B---3--:R-:W-:Y:S01]  /*4a80*/  FFMA.FTZ R53, R0, R30.reuse, R53 ;  /* 0x0000001e00357223 */ /* 0x088fe20000010035 */
[----:B------:R-:W-:Y:S01]  /*4a90*/  ISETP.GE.AND P6, PT, R34, R213, PT ;  /* 0x000000d52200720c */ /* 0x000fe20003fc6270 */
[----:B------:R-:W-:Y:S01]  /*4aa0*/  FFMA.FTZ R55, R0, R30, R55 ;  /* 0x0000001e00377223 */ /* 0x000fe20000010037 */
[----:B------:R-:W-:-:S02]  /*4ab0*/  FSEL R9, R56, -INF , !P5 ;  /* 0xff80000038097808 */ /* 0x000fc40006800000 */
[----:B------:R-:W-:Y:S01]  /*4ac0*/  FSEL R10, R58, -INF , !P3 ;  /* 0xff8000003a0a7808 */ /* 0x000fe20005800000 */
[C---:B-1----:R-:W-:Y:S01]  /*4ad0*/  HMMA.16816.F32.BF16 R80, R16.reuse, R14, R80 ;  /* 0x0000000e1050723c */ /* 0x042fe20000041850 */
[----:B------:R-:W-:Y:S01]  /*4ae0*/  FSEL R11, R11, -INF , !P4 ;  /* 0xff8000000b0b7808 */ /* 0x000fe20006000000 */
[-C--:B----4-:R-:W-:Y:S01]  /*4af0*/  FFMA.FTZ R48, R0, R31.reuse, R48 ;  /* 0x0000001f00307223 */ /* 0x090fe20000010030 */
[----:B------:R-:W-:Y:S01]  /*4b00*/  FSEL R8, R8, -INF , !P1 ;  /* 0xff80000008087808 */ /* 0x000fe20004800000 */
[----:B------:R-:W-:Y:S01]  /*4b10*/  FFMA.FTZ R50, R0, R31, R50 ;  /* 0x0000001f00327223 */ /* 0x000fe20000010032 */
[----:B------:R-:W-:Y:S02]  /*4b20*/  ISETP.GE.AND P2, PT, R42, R212, PT ;  /* 0x000000d42a00720c */ /* 0x000fe40003f46270 */
[-C--:B------:R-:W-:Y:S01]  /*4b30*/  ISETP.GE.AND P5, PT, R32, R213.reuse, PT ;  /* 0x000000d52000720c */ /* 0x080fe20003fa6270 */
[----:B------:R-:W-:Y:S01]  /*4b40*/  HMMA.16816.F32.BF16 R44, R16, R12, R44 ;  /* 0x0000000c102c723c */ /* 0x000fe2000004182c */
[----:B------:R-:W1:Y:S01]  /*4b50*/  I2F R13, R29 ;  /* 0x0000001d000d7306 */ /* 0x000e620000201400 */
[----:B--2---:R-:W-:Y:S01]  /*4b60*/  FFMA.FTZ R49, R0, R28, R49 ;  /* 0x0000001c00317223 */ /* 0x004fe20000010031 */
[----:B------:R-:W-:Y:S01]  /*4b70*/  ISETP.GE.AND P3, PT, R32, R212, PT ;  /* 0x000000d42000720c */ /* 0x000fe20003f66270 */
[----:B------:R-:W-:Y:S01]  /*4b80*/  FFMA.FTZ R51, R0, R28, R51 ;  /* 0x0000001c00337223 */ /* 0x000fe20000010033 */
[----:B------:R-:W-:-:S02]  /*4b90*/  ISETP.GE.AND P4, PT, R33, R213, PT ;  /* 0x000000d52100720c */ /* 0x000fc40003f86270 */
[C---:B------:R-:W-:Y:S02]  /*4ba0*/  IADD3 R18, R40.reuse, 0x38, RZ ;  /* 0x0000003828127810 */ /* 0x040fe40007ffe0ff */
[C---:B------:R-:W-:Y:S02]  /*4bb0*/  IADD3 R12, R40.reuse, 0x31, RZ ;  /* 0x00000031280c7810 */ /* 0x040fe40007ffe0ff */
[----:B------:R-:W2:Y:S01]  /*4bc0*/  I2F R17, R18 ;  /* 0x0000001200117306 */ /* 0x000ea20000201400 */
[----:B------:R-:W-:Y:S02]  /*4bd0*/  IADD3 R16, R40, 0x39, RZ ;  /* 0x0000003928107810 */ /* 0x000fe40007ffe0ff */
[----:B------:R-:W-:Y:S02]  /*4be0*/  FSEL R169, R49, -INF , !P6 ;  /* 0xff80000031a97808 */ /* 0x000fe40007000000 */
[----:B------:R-:W-:Y:S02]  /*4bf0*/  ISETP.GE.AND P6, PT, R18, R213, PT ;  /* 0x000000d51200720c */ /* 0x000fe40003fc6270 */
[----:B------:R-:W-:Y:S01]  /*4c00*/  ISETP.GE.AND P1, PT, R33, R212, PT ;  /* 0x000000d42100720c */ /* 0x000fe20003f26270 */
[----:B------:R-:W3:Y:S01]  /*4c10*/  I2F R15, R12 ;  /* 0x0000000c000f7306 */ /* 0x000ee20000201400 */
[----:B------:R-:W-:-:S02]  /*4c20*/  FSEL R168, R54, -INF , !P2 ;  /* 0xff80000036a87808 */ /* 0x000fc40005000000 */
[----:B------:R-:W-:Y:S02]  /*4c30*/  FSEL R165, R53, -INF , !P5 ;  /* 0xff80000035a57808 */ /* 0x000fe40006800000 */
[----:B------:R-:W-:Y:S01]  /*4c40*/  FSEL R216, R55, -INF , !P3 ;  /* 0xff80000037d87808 */ /* 0x000fe20005800000 */
[----:B-1----:R-:W-:Y:S01]  /*4c50*/  FFMA.FTZ R44, R0, R13, R44 ;  /* 0x0000000d002c7223 */ /* 0x002fe2000001002c */
[----:B------:R-:W-:Y:S01]  /*4c60*/  FSEL R163, R48, -INF , !P4 ;  /* 0xff80000030a37808 */ /* 0x000fe20006000000 */
[----:B------:R-:W1:Y:S01]  /*4c70*/  I2F R14, R16 ;  /* 0x00000010000e7306 */ /* 0x000e620000201400 */
[----:B--2---:R-:W-:Y:S01]  /*4c80*/  FFMA.FTZ R80, R0, R17, R80 ;  /* 0x0000001100507223 */ /* 0x004fe20000010050 */
[----:B------:R-:W-:Y:S01]  /*4c90*/  FSEL R214, R50, -INF , !P1 ;  /* 0xff80000032d67808 */ /* 0x000fe20004800000 */
[----:B------:R-:W-:Y:S01]  /*4ca0*/  FFMA.FTZ R46, R0, R13, R46 ;  /* 0x0000000d002e7223 */ /* 0x000fe2000001002e */
[----:B------:R-:W-:Y:S01]  /*4cb0*/  ISETP.GE.AND P2, PT, R34, R212, PT ;  /* 0x000000d42200720c */ /* 0x000fe20003f46270 */
[----:B------:R-:W-:Y:S01]  /*4cc0*/  FFMA.FTZ R82, R0, R17, R82 ;  /* 0x0000001100527223 */ /* 0x000fe20000010052 */
[----:B------:R-:W-:Y:S01]  /*4cd0*/  FSEL R143, R80, -INF , !P6 ;  /* 0xff800000508f7808 */ /* 0x000fe20007000000 */
[C---:B------:R-:W-:Y:S01]  /*4ce0*/  FFMA.FTZ R13, R0.reuse, R37, R20 ;  /* 0x00000025000d7223 */ /* 0x040fe20000010014 */
[----:B------:R-:W-:Y:S01]  /*4cf0*/  ISETP.GT.AND P6, PT, R205, R200, PT ;  /* 0x000000c8cd00720c */ /* 0x000fe20003fc4270 */
[C---:B---3--:R-:W-:Y:S01]  /*4d00*/  FFMA.FTZ R45, R0.reuse, R15, R45 ;  /* 0x0000000f002d7223 */ /* 0x048fe2000001002d */
[C---:B------:R-:W-:Y:S01]  /*4d10*/  ISETP.GE.AND P5, PT, R29.reuse, R213, PT ;  /* 0x000000d51d00720c */ /* 0x040fe20003fa6270 */
[----:B------:R-:W-:Y:S01]  /*4d20*/  FFMA.FTZ R47, R0, R15, R47 ;  /* 0x0000000f002f7223 */ /* 0x000fe2000001002f */
[----:B------:R-:W-:Y:S01]  /*4d30*/  BAR.SYNC.DEFER_BLOCKING 0x0 ;  /* 0x0000000000007b1d */ /* 0x000fe20000010000 */
[----:B------:R-:W-:-:S02]  /*4d40*/  ISETP.GE.AND P3, PT, R29, R212, PT ;  /* 0x000000d41d00720c */ /* 0x000fc40003f66270 */
[----:B------:R-:W-:Y:S01]  /*4d50*/  ISETP.GE.AND P4, PT, R12, R213, PT ;  /* 0x000000d50c00720c */ /* 0x000fe20003f86270 */
[----:B-1----:R-:W-:Y:S01]  /*4d60*/  FFMA.FTZ R81, R0, R14, R81 ;  /* 0x0000000e00517223 */ /* 0x002fe20000010051 */
[----:B------:R-:W-:Y:S01]  /*4d70*/  ISETP.GE.AND P1, PT, R12, R212, PT ;  /* 0x000000d40c00720c */ /* 0x000fe20003f26270 */
[C---:B------:R-:W-:Y:S01]  /*4d80*/  FFMA.FTZ R12, R0.reuse, R37, R22 ;  /* 0x00000025000c7223 */ /* 0x040fe20000010016 */
[----:B------:R-:W-:Y:S01]  /*4d90*/  FSEL R174, R51, -INF , !P2 ;  /* 0xff80000033ae7808 */ /* 0x000fe20005000000 */
[----:B------:R-:W-:Y:S01]  /*4da0*/  FFMA.FTZ R83, R0, R14, R83 ;  /* 0x0000000e00537223 */ /* 0x000fe20000010053 */
[----:B------:R-:W-:Y:S02]  /*4db0*/  FSEL R175, R44, -INF , !P5 ;  /* 0xff8000002caf7808 */ /* 0x000fe40006800000 */
[----:B------:R-:W-:Y:S02]  /*4dc0*/  FSEL R170, R46, -INF , !P3 ;  /* 0xff8000002eaa7808 */ /* 0x000fe40005800000 */
[----:B------:R-:W-:-:S02]  /*4dd0*/  FSEL R173, R45, -INF , !P4 ;  /* 0xff8000002dad7808 */ /* 0x000fc40006000000 */
[----:B------:R-:W-:Y:S02]  /*4de0*/  FSEL R142, R47, -INF , !P1 ;  /* 0xff8000002f8e7808 */ /* 0x000fe40004800000 */
[-C--:B------:R-:W-:Y:S02]  /*4df0*/  ISETP.GE.AND P2, PT, R18, R212.reuse, PT ;  /* 0x000000d41200720c */ /* 0x080fe40003f46270 */
[CC--:B------:R-:W-:Y:S02]  /*4e00*/  ISETP.GE.AND P5, PT, R40.reuse, R213.reuse, PT ;  /* 0x000000d52800720c */ /* 0x0c0fe40003fa6270 */
[-C--:B------:R-:W-:Y:S02]  /*4e10*/  ISETP.GE.AND P3, PT, R40, R212.reuse, PT ;  /* 0x000000d42800720c */ /* 0x080fe40003f66270 */
[C---:B------:R-:W-:Y:S02]  /*4e20*/  ISETP.GE.AND P4, PT, R16.reuse, R213, PT ;  /* 0x000000d51000720c */ /* 0x040fe40003f86270 */
        /* <DEDUP_REMOVED lines=15> */
[----:B------:R-:W-:Y:S01]  /*4f20*/  LOP3.LUT R6, RZ, c[0x0][0x2d0], RZ, 0x33, !PT ;  /* 0x0000b400ff067a12 */ /* 0x000fe200078e33ff */
        /* <DEDUP_REMOVED lines=49> */
.L_x_3343:
[----:B------:R-:W-:-:S04]  /*5240*/  LEA R6, -R7, RZ, 0x6 ;  /* 0x000000ff07067211 */ /* 0x000fc800078e31ff */
[----:B------:R-:W-:Y:S02]  /*5250*/  SHF.R.S32.HI R7, RZ, 0x1f, R6 ;  /* 0x0000001fff077819 */ /* 0x000fe40000011406 */
.L_x_3344:
        /* <DEDUP_REMOVED lines=119> */
.L_x_3346:
[----:B------:R-:W-:Y:S05]  /*59d0*/  BSYNC B0 ;  /* 0x0000000000007941 */ /* 0x000fea0003800000 */
.L_x_3345:
[----:B------:R-:W0:Y:S01]  /*59e0*/  LDGDEPBAR ;  /* 0x00000000000079af */ /* 0x000e220000000000 */
[----:B------:R-:W-:-:S04]  /*59f0*/  IADD3 R135, P1, R6, R135, RZ ;  /* 0x0000008706877210 */ /* 0x000fc80007f3e0ff */
[----:B------:R-:W-:Y:S02]  /*5a00*/  IADD3.X R134, R7, R134, RZ, P1, !PT ;  /* 0x0000008607867210 */ /* 0x000fe40000ffe4ff */
.L_x_3342:
        /* <DEDUP_REMOVED lines=28> */
[----:B--2---:R-:W-:Y:S02]  /*5bd0*/  FMNMX.FTZ R15, R141, R6, !PT ;  /* 0x000000068d0f7209 */ /* 0x004fe40007810000 */
[----:B------:R-:W-:-:S02]  /*5be0*/  FMNMX.FTZ R14, R166, R7, !PT ;  /* 0x00000007a60e7209 */ /* 0x000fc40007810000 */
[----:B------:R-:W-:Y:S01]  /*5bf0*/  SHF.L.U32 R192, R2, 0x1, RZ ;  /* 0x0000000102c07819 */ /* 0x000fe200000006ff */
[----:B------:R-:W2:Y:S03]  /*5c00*/  SHFL.BFLY PT, R6, R15, 0x2, 0x1f ;  /* 0x0c401f000f067f89 */ /* 0x000ea600000e0000 */
[-C--:B------:R-:W-:Y:S01]  /*5c10*/  LEA R189, R3, R192.reuse, 0x1 ;  /* 0x000000c003bd7211 */ /* 0x080fe200078e08ff */
[----:B------:R-:W3:Y:S01]  /*5c20*/  SHFL.BFLY PT, R7, R14, 0x2, 0x1f ;  /* 0x0c401f000e077f89 */ /* 0x000ee200000e0000 */
[----:B------:R-:W-:-:S03]  /*5c30*/  LEA R190, R5, R192, 0x1 ;  /* 0x000000c005be7211 */ /* 0x000fc600078e08ff */
[----:B------:R-:W-:Y:S01]  /*5c40*/  LDSM.16.MT88.4 R64, [R192+0xe000] ;  /* 0x00e00000c040783b */ /* 0x000fe20000004200 */
[----:B------:R-:W-:-:S03]  /*5c50*/  LEA R188, R3, R190, 0x1 ;  /* 0x000000be03bc7211 */ /* 0x000fc600078e08ff */
[----:B------:R-:W-:Y:S04]  /*5c60*/  LDSM.16.MT88.4 R80, [R189+0xe000] ;  /* 0x00e00000bd50783b */ /* 0x000fe80000004200 */
[----:B------:R-:W-:Y:S04]  /*5c70*/  LDSM.16.MT88.4 R88, [R188+0xe000] ;  /* 0x00e00000bc58783b */ /* 0x000fe80000004200 */
[----:B------:R-:W-:Y:S01]  /*5c80*/  LDSM.16.MT88.4 R124, [R192+0xc000] ;  /* 0x00c00000c07c783b */ /* 0x000fe20000004200 */
[----:B--2---:R-:W-:-:S03]  /*5c90*/  FMNMX.FTZ R6, R15, R6, !PT ;  /* 0x000000060f067209 */ /* 0x004fc60007810000 */
[----:B-1----:R-:W-:Y:S01]  /*5ca0*/  LDSM.16.MT88.4 R40, [R190+0xc000] ;  /* 0x00c00000be28783b */ /* 0x002fe20000004200 */
        /* <DEDUP_REMOVED lines=13> */
[----:B------:R-:W-:Y:S01]  /*5d80*/  FMUL.FTZ R167, R132, c[0x0][0x23c] ;  /* 0x00008f0084a77a20 */ /* 0x000fe20000410000 */
        /* <DEDUP_REMOVED lines=32> */
[----:B------:R-:W-:Y:S01]  /*5f90*/  LDSM.16.MT88.4 R24, [R190+0xe800] ;  /* 0x00e80000be18783b */ /* 0x000fe20000004200 */
        /* <DEDUP_REMOVED lines=50> */
[C---:B----4-:R-:W-:Y:S02]  /*62c0*/  HMMA.16816.F32.BF16 R52, R112.reuse, R56, RZ ;  /* 0x000000387034723c */ /* 0x050fe400000418ff */
[----:B------:R-:W-:Y:S06]  /*62d0*/  MUFU.EX2 R164, R164 ;  /* 0x000000a400a47308 */ /* 0x000fec0000000800 */
[C---:B-----5:R-:W-:Y:S02]  /*62e0*/  HMMA.16816.F32.BF16 R68, R112.reuse, R72, RZ ;  /* 0x000000487044723c */ /* 0x060fe400000418ff */
[----:B------:R-:W-:Y:S06]  /*62f0*/  MUFU.EX2 R168, R168 ;  /* 0x000000a800a87308 */ /* 0x000fec0000000800 */
[C---:B------:R-:W-:Y:S02]  /*6300*/  HMMA.16816.F32.BF16 R92, R112.reuse, R96, RZ ;  /* 0x00000060705c723c */ /* 0x040fe400000418ff */
[----:B------:R-:W4:Y:S06]  /*6310*/  MUFU.EX2 R169, R169 ;  /* 0x000000a900a97308 */ /* 0x000f2c0000000800 */
        /* <DEDUP_REMOVED lines=23> */
[----:B---3--:R-:W-:Y:S01]  /*6490*/  F2FP.BF16.PACK_AB R5, R3, R150 ;  /* 0x000000960305723e */ /* 0x008fe200000010ff */
        /* <DEDUP_REMOVED lines=39> */
[C---:B----4-:R-:W-:Y:S08]  /*6710*/  HMMA.16816.F32.BF16 R92, R4.reuse, R20, R92 ;  /* 0x00000014045c723c */ /* 0x050ff0000004185c */
[----:B------:R-:W-:Y:S01]  /*6720*/  HMMA.16816.F32.BF16 R96, R4, R22, R96 ;  /* 0x000000160460723c */ /* 0x000fe20000041860 */
[----:B------:R-:W-:Y:S06]  /*6730*/  LDSM.16.MT88.4 R20, [R192+0x11000] ;  /* 0x01100000c014783b */ /* 0x000fec0000004200 */
[----:B------:R-:W-:-:S02]  /*6740*/  F2FP.BF16.PACK_AB R4, R165, R162 ;  /* 0x000000a2a504723e */ /* 0x000fc400000010ff */
[C---:B------:R-:W-:Y:S01]  /*6750*/  F2FP.BF16.PACK_AB R5, R169.reuse, R168 ;  /* 0x000000a8a905723e */ /* 0x040fe200000010ff */
        /* <DEDUP_REMOVED lines=39> */
[C---:B---3--:R-:W-:Y:S08]  /*69d0*/  HMMA.16816.F32.BF16 R116, R4.reuse, R16, R116 ;  /* 0x000000100474723c */ /* 0x048ff00000041874 */
[----:B------:R-:W-:Y:S01]  /*69e0*/  HMMA.16816.F32.BF16 R112, R4, R18, R112 ;  /* 0x000000120470723c */ /* 0x000fe20000041870 */
[----:B------:R-:W3:Y:S06]  /*69f0*/  LDSM.16.MT88.4 R16, [R192+0x11800] ;  /* 0x01180000c010783b */ /* 0x000eec0000004200 */
[----:B-----5:R-:W-:-:S02]  /*6a00*/  F2FP.BF16.PACK_AB R4, R214, R175 ;  /* 0x000000afd604723e */ /* 0x020fc400000010ff */
[----:B------:R-:W-:Y:S01]  /*6a10*/  F2FP.BF16.PACK_AB R5, R215, R170 ;  /* 0x000000aad705723e */ /* 0x000fe200000010ff */
[----:B------:R-:W-:Y:S01]  /*6a20*/  FADD.FTZ R170, R170, R171 ;  /* 0x000000abaaaa7221 */ /* 0x000fe20000010000 */
[----:B------:R-:W-:Y:S02]  /*6a30*/  F2FP.BF16.PACK_AB R6, R216, R173 ;  /* 0x000000add806723e */ /* 0x000fe400000010ff */
[----:B------:R-:W-:Y:S01]  /*6a40*/  F2FP.BF16.PACK_AB R7, R217, R172 ;  /* 0x000000acd907723e */ /* 0x000fe200000010ff */
[----:B------:R-:W-:-:S04]  /*6a50*/  FADD.FTZ R215, R215, R170 ;  /* 0x000000aad7d77221 */ /* 0x000fc80000010000 */
[----:B------:R-:W-:Y:S02]  /*6a60*/  FADD.FTZ R172, R172, R215 ;  /* 0x000000d7acac7221 */ /* 0x000fe40000010000 */
[----:B--2---:R-:W-:Y:S02]  /*6a70*/  HMMA.16816.F32.BF16 R128, R4, R12, R128 ;  /* 0x0000000c0480723c */ /* 0x004fe40000041880 */
[----:B------:R-:W-:-:S06]  /*6a80*/  FADD.FTZ R217, R217, R172 ;  /* 0x000000acd9d97221 */ /* 0x000fcc0000010000 */
        /* <DEDUP_REMOVED lines=26> */
[C---:B------:R-:W-:Y:S01]  /*6c30*/  LEA R214, P1, R135.reuse, c[0x0][0x168], 0x1 ;  /* 0x00005a0087d67a11 */ /* 0x040fe200078208ff */
[----:B------:R-:W-:Y:S02]  /*6c40*/  HMMA.16816.F32.BF16 R68, R4, R28, R68 ;  /* 0x0000001c0444723c */ /* 0x000fe40000041844 */
[----:B------:R-:W-:Y:S01]  /*6c50*/  FADD.FTZ R216, R216, R173 ;  /* 0x000000add8d87221 */ /* 0x000fe20000010000 */
[----:B------:R-:W-:-:S05]  /*6c60*/  LEA.HI.X R215, R135, c[0x0][0x16c], R134, 0x1, P1 ;  /* 0x00005b0087d77a11 */ /* 0x000fca00008f0c86 */
        /* <DEDUP_REMOVED lines=61> */
[----:B------:R-:W-:-:S04]  /*7040*/  IMAD.MOV.U32 R6, RZ, RZ, c[0x0][0x2d0] ;  /* 0x0000b400ff067624 */ /* 0x000fc800078e00ff */
[----:B------:R-:W-:-:S04]  /*7050*/  IMAD R6, R3, R6, -0x40 ;  /* 0xffffffc003067424 */ /* 0x000fc800078e0206 */
        /* <DEDUP_REMOVED lines=12> */
.L_x_3348:
[----:B------:R-:W-:-:S05]  /*7120*/  IMAD.MOV.U32 R8, RZ, RZ, c[0x0][0x1a0] ;  /* 0x00006800ff087624 */ /* 0x000fca00078e00ff */
[----:B------:R-:W-:-:S04]  /*7130*/  LEA R8, -R8, RZ, 0x6 ;  /* 0x000000ff08087211 */ /* 0x000fc800078e31ff */
[----:B------:R-:W-:Y:S02]  /*7140*/  SHF.R.S32.HI R5, RZ, 0x1f, R8 ;  /* 0x0000001fff057819 */ /* 0x000fe40000011408 */
.L_x_3349:
        /* <DEDUP_REMOVED lines=42> */
[--C-:B------:R-:W-:Y:S01]  /*73f0*/  @!P3 IMAD.X R3, R3, 0x1, R144.reuse, P1 ;  /* 0x000000010303b824 */ /* 0x100fe200008e0690 */
        /* <DEDUP_REMOVED lines=25> */
[C---:B------:R-:W-:Y:S01]  /*7590*/  @!P5 LEA R6, P6, R7.reuse, R218, 0x1 ;  /* 0x000000da0706d211 */ /* 0x040fe200078c08ff */
[----:B------:R-:W-:Y:S01]  /*75a0*/  @!PT LDS RZ, [RZ] ;  /* 0x00000000fffff984 */ /* 0x000fe20000000800 */
[----:B------:R-:W-:Y:S01]  /*75b0*/  @!PT LDS RZ, [RZ] ;  /* 0x00000000fffff984 */ /* 0x000fe20000000800 */
[----:B------:R-:W-:Y:S01]  /*75c0*/  @!PT LDS RZ, [RZ] ;  /* 0x00000000fffff984 */ /* 0x000fe20000000800 */
[----:B------:R3:W-:Y:S01]  /*75d0*/  @!P3 LDGSTS.E.BYPASS.LTC128B.128 [R204+0x10800], [R8.64+0x100] ;  /* 0x1080010008ccbfae */ /* 0x0007e2000b901d44 */
[----:B------:R-:W-:Y:S01]  /*75e0*/  @!P3 IADD3 R146, P1, R7, R146, RZ ;  /* 0x000000920792b210 */ /* 0x000fe20007f3e0ff */
[--C-:B------:R-:W-:Y:S01]  /*75f0*/  @!P4 IMAD.X R4, R5, 0x1, R144.reuse, P2 ;  /* 0x000000010504c824 */ /* 0x100fe200010e0690 */
[----:B------:R-:W-:Y:S01]  /*7600*/  @!P5 LEA.HI.X R7, R7, R219, R5, 0x1, P6 ;  /* 0x000000db0707d211 */ /* 0x000fe200030f0c05 */
[----:B------:R-:W-:Y:S01]  /*7610*/  @P5 STS.128 [R204+0xd000], RZ ;  /* 0x00d000ffcc005388 */ /* 0x000fe20000000c00 */
[----:B------:R-:W-:Y:S01]  /*7620*/  @!P4 LEA R26, P2, R3, c[0x0][0x170], 0x1 ;  /* 0x00005c00031aca11 */ /* 0x000fe200078408ff */
[----:B------:R-:W-:Y:S01]  /*7630*/  @!P3 IMAD.X R5, R5, 0x1, R144, P1 ;  /* 0x000000010505b824 */ /* 0x000fe200008e0690 */
[C---:B------:R-:W-:Y:S01]  /*7640*/  @!P3 LEA R24, P1, R146.reuse, c[0x0][0x170], 0x1 ;  /* 0x00005c009218ba11 */ /* 0x040fe200078208ff */
[----:B------:R-:W-:Y:S01]  /*7650*/  @!PT LDS RZ, [RZ] ;  /* 0x00000000fffff984 */ /* 0x000fe20000000800 */
[----:B------:R-:W-:Y:S01]  /*7660*/  @!PT LDS RZ, [RZ] ;  /* 0x00000000fffff984 */ /* 0x000fe20000000800 */
[----:B------:R-:W-:Y:S01]  /*7670*/  @!PT LDS RZ, [RZ] ;  /* 0x00000000fffff984 */ /* 0x000fe20000000800 */
[----:B------:R5:W-:Y:S01]  /*7680*/  @!P5 LDGSTS.E.BYPASS.LTC128B.128 [R204+0xd000], [R22.64] ;  /* 0x0d00000016ccdfae */ /* 0x000be2000b901d44 */
[----:B------:R-:W-:Y:S01]  /*7690*/  @!P4 LEA.HI.X R27, R3, c[0x0][0x174], R4, 0x1, P2 ;  /* 0x00005d00031bca11 */ /* 0x000fe200010f0c04 */
[----:B------:R-:W-:Y:S01]  /*76a0*/  IMAD R3, R205, 0x40, R203 ;  /* 0x00000040cd037824 */ /* 0x000fe200078e02cb */
[----:B------:R-:W-:Y:S01]  /*76b0*/  @!P3 LEA.HI.X R25, R146, c[0x0][0x174], R5, 0x1, P1 ;  /* 0x00005d009219ba11 */ /* 0x000fe200008f0c05 */
[----:B------:R-:W-:Y:S01]  /*76c0*/  @P4 STS.128 [R204+0xf000], RZ ;  /* 0x00f000ffcc004388 */ /* 0x000fe20000000c00 */
[----:B------:R-:W-:-:S02]  /*76d0*/  IMAD.MOV.U32 R218, RZ, RZ, R224 ;  /* 0x000000ffffda7224 */ /* 0x000fc400078e00e0 */
[----:B------:R-:W-:Y:S01]  /*76e0*/  IMAD.MOV.U32 R219, RZ, RZ, R225 ;  /* 0x000000ffffdb7224 */ /* 0x000fe200078e00e1 */
        /* <DEDUP_REMOVED lines=155> */
[----:B---3--:R-:W-:Y:S07]  /*80a0*/  HMMA.16816.F32.BF16 R160, R148, R136, R160 ;  /* 0x0000008894a0723c */ /* 0x008fee00000418a0 */
[----:B------:R-:W-:Y:S01]  /*80b0*/  IADD3 R136, R3, 0x1, RZ ;  /* 0x0000000103887810 */ /* 0x000fe20007ffe0ff */
[----:B------:R-:W-:Y:S01]  /*80c0*/  HMMA.16816.F32.BF16 R12, R8, R6, R12 ;  /* 0x00000006080c723c */ /* 0x000fe2000004180c */
[----:B------:R-:W1:Y:S02]  /*80d0*/  LDSM.16.M88.4 R4, [R184+0x4800] ;  /* 0x00480000b804783b */ /* 0x000e640000000200 */
[----:B------:R-:W-:-:S02]  /*80e0*/  ISETP.GE.AND P2, PT, R136, R213, PT ;  /* 0x000000d58800720c */ /* 0x000fc40003f46270 */
[----:B------:R-:W-:-:S03]  /*80f0*/  ISETP.GE.AND P1, PT, R136, R212, PT ;  /* 0x000000d48800720c */ /* 0x000fc60003f26270 */
[----:B------:R-:W-:Y:S08]  /*8100*/  HMMA.16816.F32.BF16 R156, R148, R138, R156 ;  /* 0x0000008a949c723c */ /* 0x000ff0000004189c */
[----:B--2---:R-:W-:Y:S01]  /*8110*/  HMMA.16816.F32.BF16 R16, R140, R28, R16 ;  /* 0x0000001c8c10723c */ /* 0x004fe20000041810 */
[----:B------:R2:W3:Y:S06]  /*8120*/  I2F R28, R136 ;  /* 0x00000088001c7306 */ /* 0x0004ec0000201400 */
[----:B------:R-:W-:Y:S01]  /*8130*/  IADD3 R29, R3, 0x8, RZ ;  /* 0x00000008031d7810 */ /* 0x000fe20007ffe0ff */
[----:B------:R-:W-:Y:S03]  /*8140*/  HMMA.16816.F32.BF16 R144, R148, R20, R144 ;  /* 0x000000149490723c */ /* 0x000fe60000041890 */
[----:B------:R-:W-:-:S05]  /*8150*/  ISETP.GE.AND P6, PT, R29, R213, PT ;  /* 0x000000d51d00720c */ /* 0x000fca0003fc6270 */
[----:B------:R-:W-:Y:S01]  /*8160*/  HMMA.16816.F32.BF16 R164, R148, R22, R164 ;  /* 0x0000001694a4723c */ /* 0x000fe200000418a4 */
[----:B------:R-:W5:Y:S01]  /*8170*/  LDSM.16.M88.4 R20, [R191+0xb000] ;  /* 0x00b00000bf14783b */ /* 0x000f620000000200 */
[----:B--2---:R-:W-:-:S06]  /*8180*/  IADD3 R136, R3, 0x19, RZ ;  /* 0x0000001903887810 */ /* 0x004fcc0007ffe0ff */
        /* <DEDUP_REMOVED lines=8> */
[----:B------:R-:W-:Y:S01]  /*8210*/  HMMA.16816.F32.BF16 R12, R140, R30, R12 ;  /* 0x0000001e8c0c723c */ /* 0x000fe2000004180c */
[----:B--2---:R-:W-:Y:S07]  /*8220*/  LDSM.16.M88.4 R28, [R191+0xb800] ;  /* 0x00b80000bf1c783b */ /* 0x004fee0000000200 */
[----:B------:R-:W-:Y:S01]  /*8230*/  HMMA.16816.F32.BF16 R168, R148, R26, R168 ;  /* 0x0000001a94a8723c */ /* 0x000fe200000418a8 */
[----:B------:R-:W2:Y:S07]  /*8240*/  LDSM.16.M88.4 R24, [R184+0x5000] ;  /* 0x00500000b818783b */ /* 0x000eae0000000200 */
[----:B------:R-:W-:Y:S08]  /*8250*/  HMMA.16816.F32.BF16 R156, R8, R34, R156 ;  /* 0x00000022089c723c */ /* 0x000ff0000004189c */
[----:B-1----:R-:W-:Y:S01]  /*8260*/  HMMA.16816.F32.BF16 R160, R140, R4, R160 ;  /* 0x000000048ca0723c */ /* 0x002fe200000418a0 */
[----:B------:R-:W1:Y:S01]  /*8270*/  I2F R4, R32 ;  /* 0x0000002000047306 */ /* 0x000e620000201400 */
[CC--:B---3--:R-:W-:Y:S01]  /*8280*/  FFMA.FTZ R34, R0.reuse, R33.reuse, R12 ;  /* 0x0000002100227223 */ /* 0x0c8fe2000001000c */
[----:B------:R-:W-:Y:S01]  /*8290*/  FSEL R12, R19, -INF , !P1 ;  /* 0xff800000130c7808 */ /* 0x000fe20004800000 */
[----:B------:R-:W-:Y:S01]  /*82a0*/  FFMA.FTZ R14, R0, R33, R14 ;  /* 0x00000021000e7223 */ /* 0x000fe2000001000e */
[----:B------:R-:W-:-:S02]  /*82b0*/  ISETP.GE.AND P1, PT, R32, R213, PT ;  /* 0x000000d52000720c */ /* 0x000fc40003f26270 */
[C---:B------:R-:W-:Y:S01]  /*82c0*/  IADD3 R5, R3.reuse, 0x10, RZ ;  /* 0x0000001003057810 */ /* 0x040fe20007ffe0ff */
[----:B-----5:R-:W-:Y:S01]  /*82d0*/  HMMA.16816.F32.BF16 R152, R8, R20, R152 ;  /* 0x000000140898723c */ /* 0x020fe20000041898 */
[----:B------:R-:W-:Y:S02]  /*82e0*/  FSEL R19, R34, -INF , !P6 ;  /* 0xff80000022137808 */ /* 0x000fe40007000000 */
[----:B------:R-:W3:Y:S01]  /*82f0*/  I2F R21, R5 ;  /* 0x0000000500157306 */ /* 0x000ee20000201400 */
[----:B------:R-:W-:Y:S02]  /*8300*/  ISETP.GE.AND P6, PT, R32, R212, PT ;  /* 0x000000d42000720c */ /* 0x000fe40003fc6270 */
[C---:B------:R-:W-:Y:S02]  /*8310*/  IADD3 R34, R3.reuse, 0x18, RZ ;  /* 0x0000001803227810 */ /* 0x040fe40007ffe0ff */
[----:B------:R-:W-:Y:S01]  /*8320*/  IADD3 R20, R3, 0x11, RZ ;  /* 0x0000001103147810 */ /* 0x000fe20007ffe0ff */
[----:B------:R-:W-:Y:S01]  /*8330*/  HMMA.16816.F32.BF16 R156, R140, R6, R156 ;  /* 0x000000068c9c723c */ /* 0x000fe2000004189c */
[-C--:B-1----:R-:W-:Y:S01]  /*8340*/  FFMA.FTZ R13, R0, R4.reuse, R13 ;  /* 0x00000004000d7223 */ /* 0x082fe2000001000d */
[----:B------:R-:W-:Y:S01]  /*8350*/  FSEL R14, R14, -INF , !P2 ;  /* 0xff8000000e0e7808 */ /* 0x000fe20005000000 */
[----:B------:R-:W-:Y:S01]  /*8360*/  FFMA.FTZ R15, R0, R4, R15 ;  /* 0x00000004000f7223 */ /* 0x000fe2000001000f */
[----:B------:R-:W1:Y:S01]  /*8370*/  I2F R35, R20 ;  /* 0x0000001400237306 */ /* 0x000e620000201400 */
[----:B------:R-:W-:-:S02]  /*8380*/  ISETP.GE.AND P2, PT, R5, R213, PT ;  /* 0x000000d50500720c */ /* 0x000fc40003f46270 */
[----:B------:R-:W-:Y:S01]  /*8390*/  FSEL R13, R13, -INF , !P1 ;  /* 0xff8000000d0d7808 */ /* 0x000fe20004800000 */
[----:B------:R-:W-:Y:S01]  /*83a0*/  HMMA.16816.F32.BF16 R168, R8, R22, R168 ;  /* 0x0000001608a8723c */ /* 0x000fe200000418a8 */
[-C--:B------:R-:W-:Y:S01]  /*83b0*/  ISETP.GE.AND P1, PT, R5, R212.reuse, PT ;  /* 0x000000d40500720c */ /* 0x080fe20003f26270 */
[----:B---3--:R-:W-:Y:S01]  /*83c0*/  FFMA.FTZ R33, R0, R21, R160 ;  /* 0x0000001500217223 */ /* 0x008fe200000100a0 */
[----:B------:R-:W-:Y:S01]  /*83d0*/  FSEL R32, R15, -INF , !P6 ;  /* 0xff8000000f207808 */ /* 0x000fe20007000000 */
[----:B------:R-:W3:Y:S01]  /*83e0*/  LDSM.16.M88.4 R4, [R184+0x5800] ;  /* 0x00580000b804783b */ /* 0x000ee20000000200 */
[----:B------:R-:W4:Y:S01]  /*83f0*/  I2F R137, R34 ;  /* 0x0000002200897306 */ /* 0x000f220000201400 */
[----:B------:R-:W-:Y:S01]  /*8400*/  ISETP.GE.AND P6, PT, R20, R213, PT ;  /* 0x000000d51400720c */ /* 0x000fe20003fc6270 */
[----:B------:R-:W-:Y:S01]  /*8410*/  FFMA.FTZ R22, R0, R21, R162 ;  /* 0x0000001500167223 */ /* 0x000fe200000100a2 */
[----:B------:R-:W-:Y:S01]  /*8420*/  FSEL R33, R33, -INF , !P2 ;  /* 0xff80000021217808 */ /* 0x000fe20005000000 */
[----:B--2---:R-:W-:Y:S01]  /*8430*/  HMMA.16816.F32.BF16 R152, R140, R24, R152 ;  /* 0x000000188c98723c */ /* 0x004fe20000041898 */
[----:B------:R-:W-:Y:S01]  /*8440*/  ISETP.GE.AND P2, PT, R20, R212, PT ;  /* 0x000000d41400720c */ /* 0x000fe20003f46270 */
[----:B------:R-:W-:-:S04]  /*8450*/  DEPBAR.LE SB0, 0x0 ;  /* 0x000080000000791a */ /* 0x000fc80000000000 */
[----:B------:R-:W2:Y:S01]  /*8460*/  I2F R15, R136 ;  /* 0x00000088000f7306 */ /* 0x000ea20000201400 */
[CC--:B-1----:R-:W-:Y:S01]  /*8470*/  FFMA.FTZ R161, R0.reuse, R35.reuse, R161 ;  /* 0x0000002300a17223 */ /* 0x0c2fe200000100a1 */
[----:B------:R-:W-:Y:S01]  /*8480*/  IADD3 R24, R3, 0x20, RZ ;  /* 0x0000002003187810 */ /* 0x000fe20007ffe0ff */
[----:B------:R-:W-:Y:S01]  /*8490*/  FFMA.FTZ R163, R0, R35, R163 ;  /* 0x0000002300a37223 */ /* 0x000fe200000100a3 */
[----:B------:R-:W-:Y:S01]  /*84a0*/  HMMA.16816.F32.BF16 R144, R8, R28, R144 ;  /* 0x0000001c0890723c */ /* 0x000fe20000041890 */
[----:B------:R-:W-:Y:S01]  /*84b0*/  FSEL R22, R22, -INF , !P1 ;  /* 0xff80000016167808 */ /* 0x000fe20004800000 */
[-C--:B----4-:R-:W-:Y:S01]  /*84c0*/  FFMA.FTZ R20, R0, R137.reuse, R158 ;  /* 0x0000008900147223 */ /* 0x090fe2000001009e */
[----:B------:R-:W-:Y:S01]  /*84d0*/  FSEL R25, R161, -INF , !P6 ;  /* 0xff800000a1197808 */ /* 0x000fe20007000000 */
[----:B------:R-:W1:Y:S01]  /*84e0*/  I2F R35, R24 ;  /* 0x0000001800237306 */ /* 0x000e620000201400 */
[----:B------:R-:W-:Y:S01]  /*84f0*/  ISETP.GE.AND P6, PT, R34, R212, PT ;  /* 0x000000d42200720c */ /* 0x000fe20003fc6270 */
[----:B------:R-:W-:Y:S01]  /*8500*/  FFMA.FTZ R23, R0, R137, R156 ;  /* 0x0000008900177223 */ /* 0x000fe2000001009c */
[----:B------:R-:W-:Y:S01]  /*8510*/  FSEL R28, R163, -INF , !P2 ;  /* 0xff800000a31c7808 */ /* 0x000fe20005000000 */
[----:B------:R-:W-:Y:S01]  /*8520*/  HMMA.16816.F32.BF16 R168, R140, R26, R168 ;  /* 0x0000001a8ca8723c */ /* 0x000fe200000418a8 */
[----:B------:R-:W-:-:S02]  /*8530*/  ISETP.GE.AND P2, PT, R136, R213, PT ;  /* 0x000000d58800720c */ /* 0x000fc40003f46270 */
[----:B------:R-:W-:Y:S01]  /*8540*/  ISETP.GE.AND P1, PT, R34, R213, PT ;  /* 0x000000d52200720c */ /* 0x000fe20003f26270 */
[----:B--2---:R-:W-:Y:S01]  /*8550*/  FFMA.FTZ R21, R0, R15, R157 ;  /* 0x0000000f00157223 */ /* 0x004fe2000001009d */
[C---:B------:R-:W-:Y:S02]  /*8560*/  IADD3 R34, R3.reuse, 0x21, RZ ;  /* 0x0000002103227810 */ /* 0x040fe40007ffe0ff */
[----:B------:R-:W-:Y:S01]  /*8570*/  IADD3 R26, R3, 0x28, RZ ;  /* 0x00000028031a7810 */ /* 0x000fe20007ffe0ff */
[----:B------:R-:W-:Y:S01]  /*8580*/  HMMA.16816.F32.BF16 R164, R8, R30, R164 ;  /* 0x0000001e08a4723c */ /* 0x000fe200000418a4 */
[----:B------:R-:W-:Y:S01]  /*8590*/  FSEL R20, R20, -INF , !P6 ;  /* 0xff80000014147808 */ /* 0x000fe20007000000 */
[----:B------:R-:W2:Y:S01]  /*85a0*/  I2F R29, R34 ;  /* 0x00000022001d7306 */ /* 0x000ea20000201400 */
[----:B------:R-:W-:Y:S01]  /*85b0*/  FSEL R21, R21, -INF , !P2 ;  /* 0xff80000015157808 */ /* 0x000fe20005000000 */
[----:B-1----:R-:W-:Y:S01]  /*85c0*/  FFMA.FTZ R152, R0, R35, R152 ;  /* 0x0000002300987223 */ /* 0x002fe20000010098 */
[----:B------:R-:W-:Y:S01]  /*85d0*/  ISETP.GE.AND P6, PT, R24, R213, PT ;  /* 0x000000d51800720c */ /* 0x000fe20003fc6270 */
[----:B------:R-:W-:Y:S01]  /*85e0*/  FFMA.FTZ R154, R0, R35, R154 ;  /* 0x00000023009a7223 */ /* 0x000fe2000001009a */
[----:B------:R-:W-:Y:S01]  /*85f0*/  ISETP.GE.AND P2, PT, R24, R212, PT ;  /* 0x000000d41800720c */ /* 0x000fe20003f46270 */
[----:B------:R-:W-:Y:S01]  /*8600*/  FFMA.FTZ R24, R0, R15, R159 ;  /* 0x0000000f00187223 */ /* 0x000fe2000001009f */
[----:B---3--:R-:W-:Y:S01]  /*8610*/  HMMA.16816.F32.BF16 R144, R140, R4, R144 ;  /* 0x000000048c90723c */ /* 0x008fe20000041890 */
[----:B------:R-:W1:Y:S01]  /*8620*/  I2F R15, R26 ;  /* 0x0000001a000f7306 */ /* 0x000e620000201400 */
[----:B------:R-:W-:-:S02]  /*8630*/  FSEL R173, R152, -INF , !P6 ;  /* 0xff80000098ad7808 */ /* 0x000fc40007000000 */
[----:B------:R-:W-:Y:S02]  /*8640*/  FSEL R174, R154, -INF , !P2 ;  /* 0xff8000009aae7808 */ /* 0x000fe40005000000 */
[C---:B------:R-:W-:Y:S02]  /*8650*/  IADD3 R9, R3.reuse, 0x29, RZ ;  /* 0x0000002903097810 */ /* 0x040fe40007ffe0ff */
[----:B------:R-:W-:Y:S01]  /*8660*/  ISETP.GE.AND P6, PT, R34, R212, PT ;  /* 0x000000d42200720c */ /* 0x000fe20003fc6270 */
[----:B--2---:R-:W-:Y:S01]  /*8670*/  FFMA.FTZ R155, R0, R29, R155 ;  /* 0x0000001d009b7223 */ /* 0x004fe2000001009b */
[----:B------:R-:W-:Y:S01]  /*8680*/  ISETP.GE.AND P2, PT, R26, R213, PT ;  /* 0x000000d51a00720c */ /* 0x000fe20003f46270 */
[----:B------:R-:W2:Y:S01]  /*8690*/  I2F R8, R9 ;  /* 0x0000000900087306 */ /* 0x000ea20000201400 */
[----:B------:R-:W-:Y:S01]  /*86a0*/  IADD3 R5, R3, 0x31, RZ ;  /* 0x0000003103057810 */ /* 0x000fe20007ffe0ff */
[C---:B------:R-:W-:Y:S01]  /*86b0*/  FFMA.FTZ R153, R0.reuse, R29, R153 ;  /* 0x0000001d00997223 */ /* 0x040fe20000010099 */
[----:B------:R-:W-:Y:S01]  /*86c0*/  FSEL R172, R155, -INF , !P6 ;  /* 0xff8000009bac7808 */ /* 0x000fe20007000000 */
[----:B------:R-:W-:Y:S01]  /*86d0*/  HMMA.16816.F32.BF16 R164, R140, R6, R164 ;  /* 0x000000068ca4723c */ /* 0x000fe200000418a4 */
[----:B------:R-:W-:Y:S01]  /*86e0*/  BAR.SYNC.DEFER_BLOCKING 0x0 ;  /* 0x0000000000007b1d */ /* 0x000fe20000010000 */
[C---:B-1----:R-:W-:Y:S01]  /*86f0*/  FFMA.FTZ R168, R0.reuse, R15, R168 ;  /* 0x0000000f00a87223 */ /* 0x042fe200000100a8 */
[----:B------:R-:W-:Y:S01]  /*8700*/  ISETP.GE.AND P6, PT, R9, R213, PT ;  /* 0x000000d50900720c */ /* 0x000fe20003fc6270 */
[----:B------:R-:W-:Y:S01]  /*8710*/  FFMA.FTZ R170, R0, R15, R170 ;  /* 0x0000000f00aa7223 */ /* 0x000fe200000100aa */
[----:B------:R-:W-:-:S02]  /*8720*/  IADD3 R4, R3, 0x30, RZ ;  /* 0x0000003003047810 */ /* 0x000fc40007ffe0ff */
[----:B------:R-:W-:Y:S02]  /*8730*/  FSEL R175, R168, -INF , !P2 ;  /* 0xff800000a8af7808 */ /* 0x000fe40005000000 */
[----:B------:R-:W-:Y:S01]  /*8740*/  ISETP.GE.AND P2, PT, R9, R212, PT ;  /* 0x000000d40900720c */ /* 0x000fe20003f46270 */
[----:B------:R-:W1:Y:S01]  /*8750*/  I2F R11, R4 ;  /* 0x00000004000b7306 */ /* 0x000e620000201400 */
[----:B------:R-:W-:Y:S01]  /*8760*/  FSEL R23, R23, -INF , !P1 ;  /* 0xff80000017177808 */ /* 0x000fe20004800000 */
[CC--:B--2---:R-:W-:Y:S01]  /*8770*/  FFMA.FTZ R169, R0.reuse, R8.reuse, R169 ;  /* 0x0000000800a97223 */ /* 0x0c4fe200000100a9 */
[----:B------:R-:W-:Y:S01]  /*8780*/  IADD3 R6, R3, 0x38, RZ ;  /* 0x0000003803067810 */ /* 0x000fe20007ffe0ff */
[----:B------:R-:W-:Y:S01]  /*8790*/  FFMA.FTZ R168, R0, R8, R171 ;  /* 0x0000000800a87223 */ /* 0x000fe200000100ab */
[----:B------:R-:W-:Y:S02]  /*87a0*/  ISETP.GE.AND P1, PT, R136, R212, PT ;  /* 0x000000d48800720c */ /* 0x000fe40003f26270 */
[----:B------:R-:W-:Y:S01]  /*87b0*/  FSEL R169, R169, -INF , !P6 ;  /* 0xff800000a9a97808 */ /* 0x000fe20007000000 */
[----:B------:R-:W2:Y:S01]  /*87c0*/  I2F R9, R5 ;  /* 0x0000000500097306 */ /* 0x000ea20000201400 */
[----:B------:R-:W-:-:S02]  /*87d0*/  FSEL R24, R24, -INF , !P1 ;  /* 0xff80000018187808 */ /* 0x000fc40004800000 */
[----:B------:R-:W-:Y:S02]  /*87e0*/  ISETP.GE.AND P1, PT, R34, R213, PT ;  /* 0x000000d52200720c */ /* 0x000fe40003f26270 */
[-C--:B------:R-:W-:Y:S02]  /*87f0*/  ISETP.GE.AND P6, PT, R4, R212.reuse, PT ;  /* 0x000000d40400720c */ /* 0x080fe40003fc6270 */
[----:B------:R-:W-:Y:S01]  /*8800*/  FSEL R221, R153, -INF , !P1 ;  /* 0xff80000099dd7808 */ /* 0x000fe20004800000 */
[----:B------:R-:W3:Y:S01]  /*8810*/  I2F R7, R6 ;  /* 0x0000000600077306 */ /* 0x000ee20000201400 */
[----:B------:R-:W-:Y:S01]  /*8820*/  ISETP.GE.AND P1, PT, R26, R212, PT ;  /* 0x000000d41a00720c */ /* 0x000fe20003f26270 */
[-C--:B-1----:R-:W-:Y:S01]  /*8830*/  FFMA.FTZ R144, R0, R11.reuse, R144 ;  /* 0x0000000b00907223 */ /* 0x082fe20000010090 */
[----:B------:R-:W-:Y:S01]  /*8840*/  FSEL R168, R168, -INF , !P2 ;  /* 0xff800000a8a87808 */ /* 0x000fe20005000000 */
[----:B------:R-:W-:Y:S01]  /*8850*/  FFMA.FTZ R146, R0, R11, R146 ;  /* 0x0000000b00927223 */ /* 0x000fe20000010092 */
[----:B------:R-:W-:-:S02]  /*8860*/  FSEL R170, R170, -INF , !P1 ;  /* 0xff800000aaaa7808 */ /* 0x000fc40004800000 */
[----:B------:R-:W-:Y:S01]  /*8870*/  ISETP.GE.AND P1, PT, R4, R213, PT ;  /* 0x000000d50400720c */ /* 0x000fe20003f26270 */
[-C--:B--2---:R-:W-:Y:S01]  /*8880*/  FFMA.FTZ R145, R0, R9.reuse, R145 ;  /* 0x0000000900917223 */ /* 0x084fe20000010091 */
[----:B------:R-:W-:Y:S01]  /*8890*/  FSEL R152, R146, -INF , !P6 ;  /* 0xff80000092987808 */ /* 0x000fe20007000000 */
[----:B------:R-:W-:Y:S01]  /*88a0*/  FFMA.FTZ R136, R0, R9, R147 ;  /* 0x0000000900887223 */ /* 0x000fe20000010093 */
[----:B------:R-:W-:Y:S01]  /*88b0*/  FSEL R155, R144, -INF , !P1 ;  /* 0xff800000909b7808 */ /* 0x000fe20004800000 */
[----:B------:R-:W1:Y:S01]  /*88c0*/  I2F R9, R3 ;  /* 0x0000000300097306 */ /* 0x000e620000201400 */
[C---:B------:R-:W-:Y:S02]  /*88d0*/  ISETP.GE.AND P2, PT, R5.reuse, R213, PT ;  /* 0x000000d50500720c */ /* 0x040fe40003f46270 */
[----:B------:R-:W-:Y:S01]  /*88e0*/  ISETP.GE.AND P1, PT, R5, R212, PT ;  /* 0x000000d40500720c */ /* 0x000fe20003f26270 */
[----:B---3--:R-:W-:Y:S01]  /*88f0*/  FFMA.FTZ R137, R0, R7, R164 ;  /* 0x0000000700897223 */ /* 0x008fe200000100a4 */
[----:B------:R-:W-:Y:S01]  /*8900*/  ISETP.GE.AND P6, PT, R6, R213, PT ;  /* 0x000000d50600720c */ /* 0x000fe20003fc6270 */
[----:B------:R-:W-:Y:S01]  /*8910*/  FFMA.FTZ R138, R0, R7, R166 ;  /* 0x00000007008a7223 */ /* 0x000fe200000100a6 */
[----:B------:R-:W-:-:S02]  /*8920*/  IADD3 R5, R3, 0x39, RZ ;  /* 0x0000003903057810 */ /* 0x000fc40007ffe0ff */
[----:B------:R-:W-:Y:S02]  /*8930*/  FSEL R153, R145, -INF , !P2 ;  /* 0xff80000091997808 */ /* 0x000fe40005000000 */
[----:B------:R-:W-:Y:S02]  /*8940*/  FSEL R136, R136, -INF , !P1 ;  /* 0xff80000088887808 */ /* 0x000fe40004800000 */
[----:B------:R-:W-:Y:S02]  /*8950*/  FSEL R137, R137, -INF , !P6 ;  /* 0xff80000089897808 */ /* 0x000fe40007000000 */
[-C--:B------:R-:W-:Y:S01]  /*8960*/  ISETP.GE.AND P2, PT, R6, R212.reuse, PT ;  /* 0x000000d40600720c */ /* 0x080fe20003f46270 */
[C---:B-1----:R-:W-:Y:S01]  /*8970*/  FFMA.FTZ R4, R0.reuse, R9, R16 ;  /* 0x0000000900047223 */ /* 0x042fe20000010010 */
[C---:B------:R-:W-:Y:S01]  /*8980*/  ISETP.GE.AND P1, PT, R3.reuse, R213, PT ;  /* 0x000000d50300720c */ /* 0x040fe20003f26270 */
[----:B------:R-:W1:Y:S01]  /*8990*/  I2F R6, R5 ;  /* 0x0000000500067306 */ /* 0x000e620000201400 */
[----:B------:R-:W-:Y:S01]  /*89a0*/  ISETP.GE.AND P6, PT, R3, R212, PT ;  /* 0x000000d40300720c */ /* 0x000fe20003fc6270 */
[----:B------:R-:W-:Y:S01]  /*89b0*/  FFMA.FTZ R3, R0, R9, R18 ;  /* 0x0000000900037223 */ /* 0x000fe20000010012 */
[----:B------:R-:W-:-:S02]  /*89c0*/  FSEL R138, R138, -INF , !P2 ;  /* 0xff8000008a8a7808 */ /* 0x000fc40005000000 */
[----:B------:R-:W-:Y:S02]  /*89d0*/  FSEL R4, R4, -INF , !P1 ;  /* 0xff80000004047808 */ /* 0x000fe40004800000 */
[----:B------:R-:W-:Y:S02]  /*89e0*/  FSEL R3, R3, -INF , !P6 ;  /* 0xff80000003037808 */ /* 0x000fe40007000000 */
[----:B------:R-:W-:Y:S02]  /*89f0*/  ISETP.GT.AND P6, PT, R205, R200, PT ;  /* 0x000000c8cd00720c */ /* 0x000fe40003fc4270 */
[C---:B------:R-:W-:Y:S02]  /*8a00*/  ISETP.GE.AND P2, PT, R5.reuse, R213, PT ;  /* 0x000000d50500720c */ /* 0x040fe40003f46270 */
[----:B------:R-:W-:Y:S01]  /*8a10*/  ISETP.GE.AND P1, PT, R5, R212, PT ;  /* 0x000000d40500720c */ /* 0x000fe20003f26270 */
[CC--:B-1----:R-:W-:Y:S02]  /*8a20*/  FFMA.FTZ R139, R0.reuse, R6.reuse, R165 ;  /* 0x00000006008b7223 */ /* 0x0c2fe400000100a5 */
[----:B------:R-:W-:-:S03]  /*8a30*/  FFMA.FTZ R150, R0, R6, R167 ;  /* 0x0000000600967223 */ /* 0x000fc600000100a7 */
[----:B------:R-:W-:Y:S02]  /*8a40*/  FSEL R139, R139, -INF , !P2 ;  /* 0xff8000008b8b7808 */ /* 0x000fe40005000000 */
[----:B------:R-:W-:Y:S01]  /*8a50*/  FSEL R150, R150, -INF , !P1 ;  /* 0xff80000096967808 */ /* 0x000fe20004800000 */
[----:B------:R-:W-:Y:S05]  /*8a60*/  @!P6 BRA `(.L_x_3350) ;  /* 0x00000ae00000e947 */ /* 0x000fea0003800000 */
[----:B------:R-:W-:Y:S05]  /*8a70*/  @!P0 BRA `(.L_x_3351) ;  /* 0x000003a000008947 */ /* 0x000fea0003800000 */
[----:B------:R-:W1:Y:S01]  /*8a80*/  I2F.RP R10, R2 ;  /* 0x00000002000a7306 */ /* 0x000e620000209400 */
[----:B------:R-:W-:Y:S02]  /*8a90*/  IMAD.SHL.U32 R7, R205, 0x40, RZ ;  /* 0x00000040cd077824 */ /* 0x000fe400078e00ff */
[----:B------:R-:W-:-:S03]  /*8aa0*/  IMAD.MOV.U32 R8, RZ, RZ, RZ ;  /* 0x000000ffff087224 */ /* 0x000fc600078e00ff */
[----:B------:R-:W-:Y:S02]  /*8ab0*/  IABS R11, R7 ;  /* 0x00000007000b7213 */ /* 0x000fe40000000000 */
[----:B-1----:R-:W1:Y:S02]  /*8ac0*/  MUFU.RCP R9, R10 ;  /* 0x0000000a00097308 */ /* 0x002e640000001000 */
[----:B-1----:R-:W-:-:S06]  /*8ad0*/  IADD3 R9, R9, 0xffffffe, RZ ;  /* 0x0ffffffe09097810 */ /* 0x002fcc0007ffe0ff */
[----:B------:R-:W1:Y:S02]  /*8ae0*/  F2I.FTZ.U32.TRUNC.NTZ R9, R9 ;  /* 0x0000000900097305 */ /* 0x000e64000021f000 */
[----:B-1----:R-:W-:-:S04]  /*8af0*/  IMAD.MOV R5, RZ, RZ, -R9 ;  /* 0x000000ffff057224 */ /* 0x002fc800078e0a09 */
[----:B------:R-:W-:-:S04]  /*8b00*/  IMAD R6, R5, R2, RZ ;  /* 0x0000000205067224 */ /* 0x000fc800078e02ff */
[----:B------:R-:W-:Y:S01]  /*8b10*/  IMAD.HI.U32 R6, R9, R6, R8 ;  /* 0x0000000609067227 */ /* 0x000fe200078e0008 */
[C---:B------:R-:W-:Y:S02]  /*8b20*/  IADD3 R8, R7.reuse, -0x40, RZ ;  /* 0xffffffc007087810 */ /* 0x040fe40007ffe0ff */
[----:B------:R-:W-:Y:S02]  /*8b30*/  LOP3.LUT R7, R7, c[0x0][0x2d0], RZ, 0x3c, !PT ;  /* 0x0000b40007077a12 */ /* 0x000fe400078e3cff */
[----:B------:R-:W-:Y:S01]  /*8b40*/  IABS R5, R8 ;  /* 0x0000000800057213 */ /* 0x000fe20000000000 */
[----:B------:R-:W-:Y:S01]  /*8b50*/  IMAD.HI.U32 R10, R6, R11, RZ ;  /* 0x0000000b060a7227 */ /* 0x000fe200078e00ff */
[----:B------:R-:W-:-:S04]  /*8b60*/  LOP3.LUT R8, R8, c[0x0][0x2d0], RZ, 0x3c, !PT ;  /* 0x0000b40008087a12 */ /* 0x000fc800078e3cff */
        /* <DEDUP_REMOVED lines=43> */
.L_x_3351:
[----:B------:R-:W-:-:S05]  /*8e20*/  IMAD.MOV.U32 R7, RZ, RZ, c[0x0][0x198] ;  /* 0x00006600ff077624 */ /* 0x000fca00078e00ff */
[----:B------:R-:W-:-:S04]  /*8e30*/  LEA R7, -R7, RZ, 0x6 ;  /* 0x000000ff07077211 */ /* 0x000fc800078e31ff */
[----:B------:R-:W-:Y:S02]  /*8e40*/  SHF.R.S32.HI R8, RZ, 0x1f, R7 ;  /* 0x0000001fff087819 */ /* 0x000fe40000011407 */
.L_x_3352:
        /* <DEDUP_REMOVED lines=108> */
.L_x_3354:
[----:B------:R-:W-:Y:S05]  /*9510*/  BSYNC B0 ;  /* 0x0000000000007941 */ /* 0x000fea0003800000 */
.L_x_3353:
[----:B------:R-:W0:Y:S01]  /*9520*/  LDGDEPBAR ;  /* 0x00000000000079af */ /* 0x000e220000000000 */
[----:B------:R-:W-:-:S04]  /*9530*/  LEA R214, P1, R7, R214, 0x1 ;  /* 0x000000d607d67211 */ /* 0x000fc800078208ff */
[----:B------:R-:W-:Y:S02]  /*9540*/  LEA.HI.X R215, R7, R215, R8, 0x1, P1 ;  /* 0x000000d707d77211 */ /* 0x000fe400008f0c08 */
.L_x_3350:
[----:B------:R-:W-:Y:S01]  /*9550*/  FMNMX.FTZ R7, R132, R3, !PT ;  /* 0x0000000384077209 */ /* 0x000fe20007810000 */
[----:B-1----:R-:W-:Y:S01]  /*9560*/  LDSM.16.MT88.4 R8, [R189+0xc000] ;  /* 0x00c00000bd08783b */ /* 0x002fe20000004200 */
        /* <DEDUP_REMOVED lines=43> */
[----:B------:R-:W-:Y:S02]  /*9820*/  FSEL R151, R151, RZ, P1 ;  /* 0x000000ff97977208 */ /* 0x000fe40000800000 */
[----:B------:R-:W-:Y:S02]  /*9830*/  FSEL R5, R145, RZ, P1 ;  /* 0x000000ff91057208 */ /* 0x000fe40000800000 */
[----:B------:R-:W-:Y:S01]  /*9840*/  FSEL R154, R154, RZ, P2 ;  /* 0x000000ff9a9a7208 */ /* 0x000fe20001000000 */
[----:B------:R-:W-:-:S02]  /*9850*/  FFMA.FTZ R140, R3, c[0x0][0x23c], -R151 ;  /* 0x00008f00038c7a23 */ /* 0x000fc40000010897 */
[--C-:B------:R-:W-:Y:S02]  /*9860*/  FFMA.FTZ R3, R12, c[0x0][0x23c], -R151.reuse ;  /* 0x00008f000c037a23 */ /* 0x100fe40000010897 */
[--C-:B------:R-:W-:Y:S02]  /*9870*/  FFMA.FTZ R141, R13, c[0x0][0x23c], -R154.reuse ;  /* 0x00008f000d8d7a23 */ /* 0x100fe4000001089a */
[----:B------:R-:W-:Y:S01]  /*9880*/  FFMA.FTZ R2, R14, c[0x0][0x23c], -R151 ;  /* 0x00008f000e027a23 */ /* 0x000fe20000010897 */
[----:B------:R-:W-:Y:S01]  /*9890*/  MUFU.EX2 R140, R140 ;  /* 0x0000008c008c7308 */ /* 0x000fe20000000800 */
[----:B------:R-:W1:Y:S01]  /*98a0*/  LDSM.16.MT88.4 R12, [R190+0xc000] ;  /* 0x00c00000be0c783b */ /* 0x000e620000004200 */
[--C-:B------:R-:W-:Y:S01]  /*98b0*/  FFMA.FTZ R144, R4, c[0x0][0x23c], -R154.reuse ;  /* 0x00008f0004907a23 */ /* 0x100fe2000001089a */
[----:B------:R-:W-:Y:S01]  /*98c0*/  FSEL R4, R146, RZ, P2 ;  /* 0x000000ff92047208 */ /* 0x000fe20001000000 */
[----:B------:R-:W-:Y:S02]  /*98d0*/  FADD.FTZ R5, R132, -R5 ;  /* 0x8000000584057221 */ /* 0x000fe40000010000 */
[----:B------:R-:W-:-:S02]  /*98e0*/  FFMA.FTZ R143, R17, c[0x0][0x23c], -R154 ;  /* 0x00008f00118f7a23 */ /* 0x000fc4000001089a */
[----:B------:R-:W-:Y:S01]  /*98f0*/  FADD.FTZ R4, R133, -R4 ;  /* 0x8000000485047221 */ /* 0x000fe20000010000 */
[----:B------:R-:W-:Y:S01]  /*9900*/  MUFU.EX2 R144, R144 ;  /* 0x0000009000907308 */ /* 0x000fe20000000800 */
[--C-:B------:R-:W-:Y:S01]  /*9910*/  FFMA.FTZ R142, R19, c[0x0][0x23c], -R154.reuse ;  /* 0x00008f00138e7a23 */ /* 0x100fe2000001089a */
[----:B------:R-:W-:Y:S01]  /*9920*/  LDSM.16.MT88.4 R132, [R190+0xc800] ;  /* 0x00c80000be84783b */ /* 0x000fe20000004200 */
[----:B------:R-:W-:Y:S02]  /*9930*/  FFMA.FTZ R147, R32, c[0x0][0x23c], -R151 ;  /* 0x00008f0020937a23 */ /* 0x000fe40000010897 */
[----:B------:R-:W-:Y:S01]  /*9940*/  FMUL.FTZ R149, R4, c[0x0][0x23c] ;  /* 0x00008f0004957a20 */ /* 0x000fe20000410000 */
[----:B------:R-:W2:Y:S01]  /*9950*/  LDSM.16.MT88.4 R16, [R192+0xc000] ;  /* 0x00c00000c010783b */ /* 0x000ea20000004200 */
[----:B------:R-:W-:Y:S01]  /*9960*/  FMUL.FTZ R148, R5, c[0x0][0x23c] ;  /* 0x00008f0005947a20 */ /* 0x000fe20000410000 */
[----:B------:R-:W3:Y:S01]  /*9970*/  MUFU.EX2 R143, R143 ;  /* 0x0000008f008f7308 */ /* 0x000ee20000000800 */
[----:B------:R-:W-:-:S02]  /*9980*/  FFMA.FTZ R156, R33, c[0x0][0x23c], -R154 ;  /* 0x00008f00219c7a23 */ /* 0x000fc4000001089a */
[--C-:B------:R-:W-:Y:S01]  /*9990*/  FFMA.FTZ R157, R25, c[0x0][0x23c], -R154.reuse ;  /* 0x00008f00199d7a23 */ /* 0x100fe2000001089a */
[----:B------:R-:W-:Y:S01]  /*99a0*/  LDSM.16.MT88.4 R32, [R189+0xc800] ;  /* 0x00c80000bd20783b */ /* 0x000fe20000004200 */
[--C-:B------:R-:W-:Y:S02]  /*99b0*/  FFMA.FTZ R158, R23, c[0x0][0x23c], -R154.reuse ;  /* 0x00008f00179e7a23 */ /* 0x100fe4000001089a */
[--C-:B------:R-:W-:Y:S01]  /*99c0*/  FFMA.FTZ R159, R21, c[0x0][0x23c], -R154.reuse ;  /* 0x00008f00159f7a23 */ /* 0x100fe2000001089a */
[----:B------:R-:W-:Y:S01]  /*99d0*/  MUFU.EX2 R142, R142 ;  /* 0x0000008e008e7308 */ /* 0x000fe20000000800 */
[--C-:B------:R-:W-:Y:S02]  /*99e0*/  FFMA.FTZ R160, R22, c[0x0][0x23c], -R151.reuse ;  /* 0x00008f0016a07a23 */ /* 0x100fe40000010897 */
[--C-:B------:R-:W-:Y:S02]  /*99f0*/  FFMA.FTZ R163, R28, c[0x0][0x23c], -R151.reuse ;  /* 0x00008f001ca37a23 */ /* 0x100fe40000010897 */
[--C-:B------:R-:W-:Y:S01]  /*9a00*/  FFMA.FTZ R161, R20, c[0x0][0x23c], -R151.reuse ;  /* 0x00008f0014a17a23 */ /* 0x100fe20000010897 */
[----:B------:R-:W-:Y:S01]  /*9a10*/  LDSM.16.MT88.4 R28, [R188+0xc800] ;  /* 0x00c80000bc1c783b */ /* 0x000fe20000004200 */
[----:B------:R-:W-:Y:S01]  /*9a20*/  FFMA.FTZ R162, R24, c[0x0][0x23c], -R151 ;  /* 0x00008f0018a27a23 */ /* 0x000fe20000010897 */
[----:B------:R-:W4:Y:S01]  /*9a30*/  MUFU.EX2 R141, R141 ;  /* 0x0000008d008d7308 */ /* 0x000f220000000800 */
[----:B---3--:R-:W-:Y:S01]  /*9a40*/  F2FP.BF16.PACK_AB R4, R143, R144 ;  /* 0x000000908f04723e */ /* 0x008fe200000010ff */
[----:B------:R-:W-:Y:S01]  /*9a50*/  LDSM.16.MT88.4 R24, [R192+0xe800] ;  /* 0x00e80000c018783b */ /* 0x000fe20000004200 */
[----:B------:R-:W-:-:S02]  /*9a60*/  FFMA.FTZ R166, R169, c[0x0][0x23c], -R154 ;  /* 0x00008f00a9a67a23 */ /* 0x000fc4000001089a */
[--C-:B------:R-:W-:Y:S01]  /*9a70*/  FFMA.FTZ R164, R173, c[0x0][0x23c], -R154.reuse ;  /* 0x00008f00ada47a23 */ /* 0x100fe2000001089a */
[----:B------:R-:W-:Y:S01]  /*9a80*/  LDSM.16.MT88.4 R20, [R190+0xe800] ;  /* 0x00e80000be14783b */ /* 0x000fe20000004200 */
[--C-:B------:R-:W-:Y:S01]  /*9a90*/  FFMA.FTZ R167, R221, c[0x0][0x23c], -R154.reuse ;  /* 0x00008f00dda77a23 */ /* 0x100fe2000001089a */
[----:B------:R-:W3:Y:S01]  /*9aa0*/  MUFU.EX2 R3, R3 ;  /* 0x0000000300037308 */ /* 0x000ee20000000800 */
[----:B------:R-:W-:Y:S02]  /*9ab0*/  FFMA.FTZ R165, R175, c[0x0][0x23c], -R154 ;  /* 0x00008f00afa57a23 */ /* 0x000fe4000001089a */
[--C-:B------:R-:W-:Y:S02]  /*9ac0*/  FFMA.FTZ R169, R174, c[0x0][0x23c], -R151.reuse ;  /* 0x00008f00aea97a23 */ /* 0x100fe40000010897 */
[--C-:B------:R-:W-:Y:S02]  /*9ad0*/  FFMA.FTZ R172, R172, c[0x0][0x23c], -R151.reuse ;  /* 0x00008f00acac7a23 */ /* 0x100fe40000010897 */
[--C-:B------:R-:W-:Y:S01]  /*9ae0*/  FFMA.FTZ R170, R170, c[0x0][0x23c], -R151.reuse ;  /* 0x00008f00aaaa7a23 */ /* 0x100fe20000010897 */
[----:B------:R-:W-:Y:S01]  /*9af0*/  MUFU.EX2 R2, R2 ;  /* 0x0000000200027308 */ /* 0x000fe20000000800 */
[----:B----4-:R-:W-:Y:S01]  /*9b00*/  F2FP.BF16.PACK_AB R6, R141, R142 ;  /* 0x0000008e8d06723e */ /* 0x010fe200000010ff */
[----:B------:R-:W-:-:S02]  /*9b10*/  FFMA.FTZ R171, R168, c[0x0][0x23c], -R151 ;  /* 0x00008f00a8ab7a23 */ /* 0x000fc40000010897 */
[--C-:B------:R-:W-:Y:S02]  /*9b20*/  FFMA.FTZ R168, R153, c[0x0][0x23c], -R154.reuse ;  /* 0x00008f0099a87a23 */ /* 0x100fe4000001089a */
[--C-:B------:R-:W-:Y:S02]  /*9b30*/  FFMA.FTZ R155, R155, c[0x0][0x23c], -R154.reuse ;  /* 0x00008f009b9b7a23 */ /* 0x100fe4000001089a */
        /* <DEDUP_REMOVED lines=131> */
[-C--:B------:R-:W-:Y:S02]  /*a370*/  FMUL.FTZ R111, R111, R148.reuse ;  /* 0x000000946f6f7220 */ /* 0x080fe40000410000 */
        /* <DEDUP_REMOVED lines=34> */
[----:B---3--:R-:W-:Y:S01]  /*a5a0*/  HMMA.16816.F32.BF16 R116, R4, R8, R116 ;  /* 0x000000080474723c */ /* 0x008fe20000041874 */
        /* <DEDUP_REMOVED lines=145> */
[----:B------:R-:W-:-:S10]  /*aec0*/  MOV R133, R146 ;  /* 0x0000009200857202 */ /* 0x000fd40000000f00 */
.L_x_3347:
        /* <DEDUP_REMOVED lines=12> */
.L_x_3359:
        /* <DEDUP_REMOVED lines=12> */
[C---:B------:R-:W-:Y:S02]  /*b050*/  IADD3 R11, R4.reuse, 0x40, RZ ;  /* 0x00000040040b7810 */ /* 0x040fe40007ffe0ff */
[----:B------:R-:W-:Y:S02]  /*b060*/  IABS R6, R4 ;  /* 0x0000000400067213 */ /* 0x000fe40000000000 */
        /* <DEDUP_REMOVED lines=36> */
[----:B------:R-:W-:Y:S02]  /*b2b0*/  IMAD.MOV.U32 R5, RZ, RZ, c[0x0][0x2d0] ;  /* 0x0000b400ff057624 */ /* 0x000fe400078e00ff */
[----:B------:R-:W2:Y:S02]  /*b2c0*/  LDG.E R4, [R14.64] ;  /* 0x000000080e047981 */ /* 0x000ea4000c1e1900 */
[----:B------:R-:W-:Y:S02]  /*b2d0*/  IMAD R5, R2, R5, -0x40 ;  /* 0xffffffc002057424 */ /* 0x000fe400078e0205 */
        /* <DEDUP_REMOVED lines=12> */
.L_x_3356:
[C---:B------:R-:W-:Y:S02]  /*b3a0*/  ISETP.GE.AND P5, PT, R206.reuse, c[0x0][0x220], PT ;  /* 0x00008800ce007a0c */ /* 0x040fe40003fa6270 */
[C---:B------:R-:W-:Y:S02]  /*b3b0*/  IADD3 R133, R206.reuse, 0x40, RZ ;  /* 0x00000040ce857810 */ /* 0x040fe40007ffe0ff */
[----:B------:R-:W-:Y:S02]  /*b3c0*/  IADD3 R132, R206, 0x80, RZ ;  /* 0x00000080ce847810 */ /* 0x000fe40007ffe0ff */
[----:B------:R-:W-:Y:S02]  /*b3d0*/  ISETP.GE.AND P4, PT, R133, c[0x0][0x220], PT ;  /* 0x0000880085007a0c */ /* 0x000fe40003f86270 */
[----:B------:R-:W-:Y:S02]  /*b3e0*/  ISETP.GE.AND P3, PT, R132, c[0x0][0x220], PT ;  /* 0x0000880084007a0c */ /* 0x000fe40003f66270 */
[C---:B------:R-:W-:Y:S02]  /*b3f0*/  LEA R132, P1, R220.reuse, R218, 0x1 ;  /* 0x000000dadc847211 */ /* 0x040fe400078208ff */
[----:B------:R-:W-:Y:S01]  /*b400*/  IADD3 R223, P2, R211, R220, RZ ;  /* 0x000000dcd3df7210 */ /* 0x000fe20007f5e0ff */
[----:B------:R-:W-:Y:S01]  /*b410*/  @P5 STS.128 [R204+0xc000], RZ ;  /* 0x00c000ffcc005388 */ /* 0x000fe20000000c00 */
[-CC-:B------:R-:W-:Y:S02]  /*b420*/  LEA.HI.X R133, R220, R219.reuse, R2.reuse, 0x1, P1 ;  /* 0x000000dbdc857211 */ /* 0x180fe400008f0c02 */
[CC--:B------:R-:W-:Y:S01]  /*b430*/  @!P5 LEA R226, P6, R223.reuse, R218.reuse, 0x1 ;  /* 0x000000dadfe2d211 */ /* 0x0c0fe200078c08ff */
[C---:B------:R-:W-:Y:S02]  /*b440*/  IMAD.X R134, R210.reuse, 0x1, R2, P2 ;  /* 0x00000001d2867824 */ /* 0x040fe400010e0602 */
        /* <DEDUP_REMOVED lines=8> */
[-C--:B------:R-:W-:Y:S01]  /*b4d0*/  @!P3 LEA R222, P1, R223, R218.reuse, 0x1 ;  /* 0x000000dadfdeb211 */ /* 0x080fe200078208ff */
        /* <DEDUP_REMOVED lines=241> */
[----:B------:R-:W-:Y:S04]  /*c3f0*/  IADD3 R136, R133, -0x40, RZ ;  /* 0xffffffc085887810 */ /* 0x000fe80007ffe0ff */
[----:B------:R-:W-:Y:S02]  /*c400*/  IABS R139, R136 ;  /* 0x00000088008b7213 */ /* 0x000fe40000000000 */
[----:B------:R-:W-:Y:S03]  /*c410*/  LOP3.LUT R136, R136, c[0x0][0x2d0], RZ, 0x3c, !PT ;  /* 0x0000b40088887a12 */ /* 0x000fe600078e3cff */
[----:B-1----:R-:W1:Y:S02]  /*c420*/  MUFU.RCP R2, R134 ;  /* 0x0000008600027308 */ /* 0x002e640000001000 */
[----:B-1----:R-:W-:Y:S08]  /*c430*/  IADD3 R140, R2, 0xffffffe, RZ ;  /* 0x0ffffffe028c7810 */ /* 0x002ff00007ffe0ff */
[----:B------:R-:W1:Y:S02]  /*c440*/  F2I.FTZ.U32.TRUNC.NTZ R141, R140 ;  /* 0x0000008c008d7305 */ /* 0x000e64000021f000 */
[--C-:B-1----:R-:W-:Y:S02]  /*c450*/  IMAD.MOV R137, RZ, RZ, -R141.reuse ;  /* 0x000000ffff897224 */ /* 0x102fe400078e0a8d */
        /* <DEDUP_REMOVED lines=19> */
[----:B------:R-:W-:Y:S07]  /*c590*/  ISETP.GE.U32.AND P1, PT, R141, R132, PT ;  /* 0x000000848d00720c */ /* 0x000fee0003f26070 */
[----:B------:R-:W-:Y:S02]  /*c5a0*/  @P6 IADD3 R134, R134, 0x1, RZ ;  /* 0x0000000186866810 */ /* 0x000fe40007ffe0ff */
[----:B------:R-:W-:Y:S02]  /*c5b0*/  ISETP.GE.AND P6, PT, R133, RZ, PT ;  /* 0x000000ff8500720c */ /* 0x000fe40003fc6270 */
[----:B------:R-:W-:Y:S02]  /*c5c0*/  @!P2 IADD3 R134, -R134, RZ, RZ ;  /* 0x000000ff8686a210 */ /* 0x000fe40007ffe1ff */
[----:B------:R-:W-:Y:S02]  /*c5d0*/  @P1 IADD3 R2, R2, 0x1, RZ ;  /* 0x0000000102021810 */ /* 0x000fe40007ffe0ff */
[----:B------:R-:W-:Y:S02]  /*c5e0*/  ISETP.NE.AND P1, PT, RZ, c[0x0][0x2d0], PT ;  /* 0x0000b400ff007a0c */ /* 0x000fe40003f25270 */
[----:B------:R-:W-:Y:S04]  /*c5f0*/  LOP3.LUT R133, RZ, c[0x0][0x2d0], RZ, 0x33, !PT ;  /* 0x0000b400ff857a12 */ /* 0x000fe800078e33ff */
[----:B------:R-:W-:Y:S01]  /*c600*/  SEL R139, R133, R134, !P1 ;  /* 0x00000086858b7207 */ /* 0x000fe20004800000 */
[----:B------:R-:W-:Y:S03]  /*c610*/  @!P6 IMAD.MOV R2, RZ, RZ, -R2 ;  /* 0x000000ffff02e224 */ /* 0x000fe600078e0a02 */
[----:B------:R-:W-:Y:S02]  /*c620*/  LEA R142, P2, R139, R208, 0x2 ;  /* 0x000000d08b8e7211 */ /* 0x000fe400078410ff */
        /* <DEDUP_REMOVED lines=21> */
.L_x_3358:
        /* <DEDUP_REMOVED lines=89> */
.L_x_3357:
[----:B------:R-:W-:Y:S01]  /*cd10*/  LEA R2, R205, R203, 0x6 ;  /* 0x000000cbcd027211 */ /* 0x000fe200078e30ff */
[----:B-1----:R-:W-:Y:S03]  /*cd20*/  LDSM.16.MT88.4 R148, [R192+0xe800] ;  /* 0x00e80000c094783b */ /* 0x002fe60000004200 */
[C---:B------:R-:W-:Y:S01]  /*cd30*/  IADD3 R142, R2.reuse, 0x1, RZ ;  /* 0x00000001028e7810 */ /* 0x040fe20007ffe0ff */
[----:B------:R-:W-:Y:S01]  /*cd40*/  I2F R147, R2 ;  /* 0x0000000200937306 */ /* 0x000fe20000201400 */
[C---:B------:R-:W-:Y:S02]  /*cd50*/  IADD3 R145, R2.reuse, 0x8, RZ ;  /* 0x0000000802917810 */ /* 0x040fe40007ffe0ff */
[C---:B------:R-:W-:Y:S01]  /*cd60*/  IADD3 R140, R2.reuse, 0x11, RZ ;  /* 0x00000011028c7810 */ /* 0x040fe20007ffe0ff */
[----:B------:R-:W-:Y:S01]  /*cd70*/  LDSM.16.MT88.4 R152, [R190+0xe800] ;  /* 0x00e80000be98783b */ /* 0x000fe20000004200 */
        /* <DEDUP_REMOVED lines=31> */
[-C--:B------:R-:W-:Y:S01]  /*cf70*/  FFMA.FTZ R15, R0, R140.reuse, R15 ;  /* 0x0000008c000f7223 */ /* 0x080fe2000001000f */
[----:B------:R-:W-:Y:S01]  /*cf80*/  FMNMX.FTZ R142, R4, R3, !PT ;  /* 0x00000003048e7209 */ /* 0x000fe20007810000 */
[----:B------:R-:W-:Y:S01]  /*cf90*/  FFMA.FTZ R13, R0, R140, R13 ;  /* 0x0000008c000d7223 */ /* 0x000fe2000001000d */
[----:B------:R-:W-:Y:S01]  /*cfa0*/  IADD3 R140, R2, 0x38, RZ ;  /* 0x00000038028c7810 */ /* 0x000fe20007ffe0ff */
[----:B------:R-:W-:Y:S01]  /*cfb0*/  FFMA.FTZ R18, R0, R139, R18 ;  /* 0x0000008b00127223 */ /* 0x000fe20000010012 */
[----:B------:R-:W-:Y:S01]  /*cfc0*/  FMNMX.FTZ R144, R10, R145, !PT ;  /* 0x000000910a907209 */ /* 0x000fe20007810000 */
[C---:B------:R-:W-:Y:S01]  /*cfd0*/  FFMA.FTZ R16, R0.reuse, R139, R16 ;  /* 0x0000008b00107223 */ /* 0x040fe20000010010 */
[----:B------:R-:W-:Y:S01]  /*cfe0*/  FMNMX.FTZ R145, R5, R142, !PT ;  /* 0x0000008e05917209 */ /* 0x000fe20007810000 */
[CC--:B------:R-:W-:Y:S01]  /*cff0*/  FFMA.FTZ R11, R0.reuse, R136.reuse, R11 ;  /* 0x00000088000b7223 */ /* 0x0c0fe2000001000b */
[----:B------:R1:W2:Y:S01]  /*d000*/  I2F R139, R140 ;  /* 0x0000008c008b7306 */ /* 0x0002a20000201400 */
[----:B------:R-:W-:Y:S01]  /*d010*/  FFMA.FTZ R9, R0, R136, R9 ;  /* 0x0000008800097223 */ /* 0x000fe20000010009 */
[----:B------:R-:W-:Y:S01]  /*d020*/  IADD3 R136, R2, 0x31, RZ ;  /* 0x0000003102887810 */ /* 0x000fe20007ffe0ff */
[-C--:B------:R-:W-:Y:S01]  /*d030*/  FFMA.FTZ R14, R0, R143.reuse, R14 ;  /* 0x0000008f000e7223 */ /* 0x080fe2000001000e */
[----:B------:R-:W-:Y:S01]  /*d040*/  IADD3 R2, R2, 0x39, RZ ;  /* 0x0000003902027810 */ /* 0x000fe20007ffe0ff */
[C---:B------:R-:W-:Y:S01]  /*d050*/  FFMA.FTZ R12, R0.reuse, R143, R12 ;  /* 0x0000008f000c7223 */ /* 0x040fe2000001000c */
[----:B------:R-:W-:Y:S01]  /*d060*/  FMNMX.FTZ R143, R11, R144, !PT ;  /* 0x000000900b8f7209 */ /* 0x000fe20007810000 */
[-C--:B------:R-:W-:Y:S01]  /*d070*/  FFMA.FTZ R19, R0, R138.reuse, R19 ;  /* 0x0000008a00137223 */ /* 0x080fe20000010013 */
        /* <DEDUP_REMOVED lines=13> */
[----:B------:R-:W4:Y:S01]  /*d150*/  I2F R2, R2 ;  /* 0x0000000200027306 */ /* 0x000f220000201400 */
[----:B------:R-:W-:Y:S01]  /*d160*/  FMNMX.FTZ R145, R19, R142, !PT ;  /* 0x0000008e13917209 */ /* 0x000fe20007810000 */
[----:B------:R-:W-:Y:S01]  /*d170*/  FFMA.FTZ R21, R0, R134, R21 ;  /* 0x0000008600157223 */ /* 0x000fe20000010015 */
[----:B------:R-:W-:Y:S01]  /*d180*/  FMNMX.FTZ R138, R16, R143, !PT ;  /* 0x0000008f108a7209 */ /* 0x000fe20007810000 */
[----:B------:R-:W-:Y:S01]  /*d190*/  FFMA.FTZ R27, R0, R132, R27 ;  /* 0x00000084001b7223 */ /* 0x000fe2000001001b */
[----:B-1----:R-:W-:Y:S01]  /*d1a0*/  FMNMX.FTZ R140, R22, R145, !PT ;  /* 0x00000091168c7209 */ /* 0x002fe20007810000 */
[C---:B------:R-:W-:Y:S01]  /*d1b0*/  FFMA.FTZ R24, R0.reuse, R137, R24 ;  /* 0x0000008900187223 */ /* 0x040fe20000010018 */
[----:B------:R-:W-:Y:S01]  /*d1c0*/  FMNMX.FTZ R141, R17, R138, !PT ;  /* 0x0000008a118d7209 */ /* 0x000fe20007810000 */
[C---:B------:R-:W-:Y:S01]  /*d1d0*/  FFMA.FTZ R25, R0.reuse, R132, R25 ;  /* 0x0000008400197223 */ /* 0x040fe20000010019 */
[----:B------:R-:W-:Y:S01]  /*d1e0*/  FMNMX.FTZ R143, R23, R140, !PT ;  /* 0x0000008c178f7209 */ /* 0x000fe20007810000 */
[----:B------:R-:W-:Y:S01]  /*d1f0*/  FFMA.FTZ R28, R0, R133, R28 ;  /* 0x00000085001c7223 */ /* 0x000fe2000001001c */
[----:B------:R-:W-:Y:S01]  /*d200*/  FMNMX.FTZ R134, R20, R141, !PT ;  /* 0x0000008d14867209 */ /* 0x000fe20007810000 */
[----:B--2---:R-:W-:Y:S01]  /*d210*/  FFMA.FTZ R34, R0, R139, R34 ;  /* 0x0000008b00227223 */ /* 0x004fe20000010022 */
[----:B------:R-:W-:Y:S01]  /*d220*/  FMNMX.FTZ R138, R26, R143, !PT ;  /* 0x0000008f1a8a7209 */ /* 0x000fe20007810000 */
[C---:B---3--:R-:W-:Y:S01]  /*d230*/  FFMA.FTZ R31, R0.reuse, R136, R31 ;  /* 0x00000088001f7223 */ /* 0x048fe2000001001f */
[----:B------:R-:W-:Y:S01]  /*d240*/  FMNMX.FTZ R137, R21, R134, !PT ;  /* 0x0000008615897209 */ /* 0x000fe20007810000 */
[C---:B------:R-:W-:Y:S01]  /*d250*/  FFMA.FTZ R29, R0.reuse, R136, R29 ;  /* 0x00000088001d7223 */ /* 0x040fe2000001001d */
[----:B------:R-:W-:Y:S01]  /*d260*/  FMNMX.FTZ R141, R27, R138, !PT ;  /* 0x0000008a1b8d7209 */ /* 0x000fe20007810000 */
[----:B------:R-:W-:Y:S01]  /*d270*/  FFMA.FTZ R32, R0, R139, R32 ;  /* 0x0000008b00207223 */ /* 0x000fe20000010020 */
[----:B------:R-:W-:Y:S01]  /*d280*/  FMNMX.FTZ R132, R24, R137, !PT ;  /* 0x0000008918847209 */ /* 0x000fe20007810000 */
[----:B------:R-:W-:Y:S01]  /*d290*/  LDSM.16.MT88.4 R144, [R189+0xc000] ;  /* 0x00c00000bd90783b */ /* 0x000fe20000004200 */
[----:B------:R-:W-:Y:S02]  /*d2a0*/  FMNMX.FTZ R134, R30, R141, !PT ;  /* 0x0000008d1e867209 */ /* 0x000fe40007810000 */
[----:B------:R-:W-:Y:S01]  /*d2b0*/  FMNMX.FTZ R137, R25, R132, !PT ;  /* 0x0000008419897209 */ /* 0x000fe20007810000 */
[C---:B----4-:R-:W-:Y:S01]  /*d2c0*/  FFMA.FTZ R35, R0.reuse, R2, R35 ;  /* 0x0000000200237223 */ /* 0x050fe20000010023 */
[----:B------:R-:W-:Y:S01]  /*d2d0*/  FMNMX.FTZ R133, R31, R134, !PT ;  /* 0x000000861f857209 */ /* 0x000fe20007810000 */
[----:B------:R-:W-:Y:S01]  /*d2e0*/  FFMA.FTZ R33, R0, R2, R33 ;  /* 0x0000000200217223 */ /* 0x000fe20000010021 */
[----:B------:R-:W-:Y:S01]  /*d2f0*/  FMNMX.FTZ R134, R28, R137, !PT ;  /* 0x000000891c867209 */ /* 0x000fe20007810000 */
[----:B------:R-:W-:Y:S01]  /*d300*/  LDSM.16.MT88.4 R140, [R190+0xc000] ;  /* 0x00c00000be8c783b */ /* 0x000fe20000004200 */
        /* <DEDUP_REMOVED lines=27> */
[----:B------:R-:W-:Y:S01]  /*d4c0*/  ISETP.GT.AND P1, PT, R205, R200, PT ;  /* 0x000000c8cd00720c */ /* 0x000fe20003f24270 */
        /* <DEDUP_REMOVED lines=13> */
[C---:B--2---:R-:W-:Y:S02]  /*d5a0*/  FMUL.FTZ R6, R2.reuse, R130 ;  /* 0x0000008202067220 */ /* 0x044fe40000410000 */
[C---:B------:R-:W-:Y:S02]  /*d5b0*/  FMUL.FTZ R7, R2.reuse, R131 ;  /* 0x0000008302077220 */ /* 0x040fe40000410000 */
[C---:B------:R-:W-:Y:S01]  /*d5c0*/  FMUL.FTZ R10, R2.reuse, R126 ;  /* 0x0000007e020a7220 */ /* 0x040fe20000410000 */
[----:B------:R-:W2:Y:S01]  /*d5d0*/  MUFU.EX2 R160, R160 ;  /* 0x000000a000a07308 */ /* 0x000ea20000000800 */
        /* <DEDUP_REMOVED lines=25> */
[C---:B------:R-:W-:Y:S02]  /*d770*/  FMUL.FTZ R45, R3.reuse, R45 ;  /* 0x0000002d032d7220 */ /* 0x040fe40000410000 */
[----:B------:R-:W-:Y:S01]  /*d780*/  FMUL.FTZ R50, R2, R50 ;  /* 0x0000003202327220 */ /* 0x000fe20000410000 */
        /* <DEDUP_REMOVED lines=44> */
[----:B------:R-:W3:Y:S03]  /*da50*/  LDSM.16.MT88.4 R140, [R190+0xe000] ;  /* 0x00e00000be8c783b */ /* 0x000ee60000004200 */
[C---:B------:R-:W-:Y:S02]  /*da60*/  FMUL.FTZ R76, R3.reuse, R76 ;  /* 0x0000004c034c7220 */ /* 0x040fe40000410000 */
[C---:B------:R-:W-:Y:S02]  /*da70*/  FMUL.FTZ R77, R3.reuse, R77 ;  /* 0x0000004d034d7220 */ /* 0x040fe40000410000 */
        /* <DEDUP_REMOVED lines=11> */
[----:B------:R-:W4:Y:S03]  /*db30*/  LDSM.16.MT88.4 R124, [R189+0xe000] ;  /* 0x00e00000bd7c783b */ /* 0x000f260000004200 */
        /* <DEDUP_REMOVED lines=9> */
[C---:B---3--:R-:W-:Y:S04]  /*dbd0*/  HMMA.16816.F32.BF16 R68, R128.reuse, R140, R68 ;  /* 0x0000008c8044723c */ /* 0x048fe80000041844 */
[C---:B------:R-:W-:Y:S02]  /*dbe0*/  FMUL.FTZ R94, R2.reuse, R94 ;  /* 0x0000005e025e7220 */ /* 0x040fe40000410000 */
[C---:B------:R-:W-:Y:S02]  /*dbf0*/  FMUL.FTZ R95, R2.reuse, R95 ;  /* 0x0000005f025f7220 */ /* 0x040fe40000410000 */
[C---:B------:R-:W-:Y:S01]  /*dc00*/  HMMA.16816.F32.BF16 R72, R128.reuse, R142, R72 ;  /* 0x0000008e8048723c */ /* 0x040fe20000041848 */
[----:B------:R-:W3:Y:S03]  /*dc10*/  LDSM.16.MT88.4 R140, [R192+0x10000] ;  /* 0x01000000c08c783b */ /* 0x000ee60000004200 */
[C---:B------:R-:W-:Y:S02]  /*dc20*/  FMUL.FTZ R92, R3.reuse, R92 ;  /* 0x0000005c035c7220 */ /* 0x040fe40000410000 */
[C---:B------:R-:W-:Y:S02]  /*dc30*/  FMUL.FTZ R93, R3.reuse, R93 ;  /* 0x0000005d035d7220 */ /* 0x040fe40000410000 */
[C---:B------:R-:W-:Y:S01]  /*dc40*/  FMUL.FTZ R98, R2.reuse, R98 ;  /* 0x0000006202627220 */ /* 0x040fe20000410000 */
[C---:B----4-:R-:W-:Y:S03]  /*dc50*/  HMMA.16816.F32.BF16 R76, R128.reuse, R124, R76 ;  /* 0x0000007c804c723c */ /* 0x050fe6000004184c */
[C---:B------:R-:W-:Y:S02]  /*dc60*/  FMUL.FTZ R99, R2.reuse, R99 ;  /* 0x0000006302637220 */ /* 0x040fe40000410000 */
[C---:B------:R-:W-:Y:S02]  /*dc70*/  FMUL.FTZ R96, R3.reuse, R96 ;  /* 0x0000006003607220 */ /* 0x040fe40000410000 */
[C---:B------:R-:W-:Y:S01]  /*dc80*/  FMUL.FTZ R97, R3.reuse, R97 ;  /* 0x0000006103617220 */ /* 0x040fe20000410000 */
        /* <DEDUP_REMOVED lines=13> */
[----:B------:R-:W-:Y:S02]  /*dd60*/  FMUL.FTZ R105, R3, R105 ;  /* 0x0000006903697220 */ /* 0x000fe40000410000 */
[C---:B------:R-:W-:Y:S01]  /*dd70*/  HMMA.16816.F32.BF16 R96, R128.reuse, R142, R96 ;  /* 0x0000008e8060723c */ /* 0x040fe20000041860 */
[----:B------:R-:W3:Y:S03]  /*dd80*/  LDSM.16.MT88.4 R140, [R188+0x10000] ;  /* 0x01000000bc8c783b */ /* 0x000ee60000004200 */
[--C-:B------:R-:W-:Y:S02]  /*dd90*/  FFMA.FTZ R173, R13, c[0x0][0x23c], -R166.reuse ;  /* 0x00008f000dad7a23 */ /* 0x100fe400000108a6 */
[C---:B------:R-:W-:Y:S02]  /*dda0*/  FMUL.FTZ R13, R3.reuse, R121 ;  /* 0x00000079030d7220 */ /* 0x040fe40000410000 */
[C---:B------:R-:W-:Y:S01]  /*ddb0*/  FMUL.FTZ R110, R2.reuse, R110 ;  /* 0x0000006e026e7220 */ /* 0x040fe20000410000 */
[C---:B----4-:R-:W-:Y:S01]  /*ddc0*/  HMMA.16816.F32.BF16 R100, R128.reuse, R124, R100 ;  /* 0x0000007c8064723c */ /* 0x050fe20000041864 */
[----:B------:R-:W4:Y:S01]  /*ddd0*/  LDSM.16.MT88.4 R120, [R192+0xc800] ;  /* 0x00c80000c078783b */ /* 0x000f220000004200 */
[----:B------:R-:W5:Y:S01]  /*dde0*/  MUFU.EX2 R173, R173 ;  /* 0x000000ad00ad7308 */ /* 0x000f620000000800 */
[----:B------:R-:W-:Y:S02]  /*ddf0*/  FMUL.FTZ R111, R2, R111 ;  /* 0x0000006f026f7220 */ /* 0x000fe40000410000 */
[C---:B------:R-:W-:Y:S02]  /*de00*/  FMUL.FTZ R108, R3.reuse, R108 ;  /* 0x0000006c036c7220 */ /* 0x040fe40000410000 */
[----:B------:R-:W-:Y:S01]  /*de10*/  FMUL.FTZ R109, R3, R109 ;  /* 0x0000006d036d7220 */ /* 0x000fe20000410000 */
[C---:B------:R-:W-:Y:S01]  /*de20*/  HMMA.16816.F32.BF16 R104, R128.reuse, R126, R104 ;  /* 0x0000007e8068723c */ /* 0x040fe20000041868 */
[----:B------:R-:W4:Y:S03]  /*de30*/  LDSM.16.MT88.4 R124, [R190+0xc800] ;  /* 0x00c80000be7c783b */ /* 0x000f260000004200 */
[--C-:B------:R-:W-:Y:S02]  /*de40*/  FFMA.FTZ R170, R18, c[0x0][0x23c], -R167.reuse ;  /* 0x00008f0012aa7a23 */ /* 0x100fe400000108a7 */
[----:B------:R-:W-:Y:S02]  /*de50*/  FFMA.FTZ R171, R19, c[0x0][0x23c], -R167 ;  /* 0x00008f0013ab7a23 */ /* 0x000fe400000108a7 */
[C---:B-1----:R-:W-:Y:S02]  /*de60*/  HMMA.16816.F32.BF16 R108, R128.reuse, R136, R108 ;  /* 0x00000088806c723c */ /* 0x042fe4000004186c */
[----:B------:R-:W-:Y:S02]  /*de70*/  MUFU.EX2 R170, R170 ;  /* 0x000000aa00aa7308 */ /* 0x000fe40000000800 */
[--C-:B------:R-:W-:Y:S02]  /*de80*/  FFMA.FTZ R174, R16, c[0x0][0x23c], -R166.reuse ;  /* 0x00008f0010ae7a23 */ /* 0x100fe400000108a6 */
[----:B------:R-:W-:Y:S02]  /*de90*/  FFMA.FTZ R175, R17, c[0x0][0x23c], -R166 ;  /* 0x00008f0011af7a23 */ /* 0x000fe400000108a6 */
[C---:B------:R-:W-:Y:S01]  /*dea0*/  HMMA.16816.F32.BF16 R12, R128.reuse, R138, R12 ;  /* 0x0000008a800c723c */ /* 0x040fe2000004180c */
[----:B------:R-:W1:Y:S03]  /*deb0*/  LDSM.16.MT88.4 R136, [R189+0xc800] ;  /* 0x00c80000bd88783b */ /* 0x000e660000004200 */
[----:B------:R-:W4:Y:S01]  /*dec0*/  MUFU.EX2 R171, R171 ;  /* 0x000000ab00ab7308 */ /* 0x000f220000000800 */
[C---:B------:R-:W-:Y:S02]  /*ded0*/  FMUL.FTZ R18, R2.reuse, R118 ;  /* 0x0000007602127220 */ /* 0x040fe40000410000 */
[C---:B------:R-:W-:Y:S02]  /*dee0*/  FMUL.FTZ R19, R2.reuse, R119 ;  /* 0x0000007702137220 */ /* 0x040fe40000410000 */
[C---:B------:R-:W-:Y:S03]  /*def0*/  FMUL.FTZ R16, R3.reuse, R116 ;  /* 0x0000007403107220 */ /* 0x040fe60000410000 */
[----:B------:R-:W-:Y:S01]  /*df00*/  FMUL.FTZ R17, R3, R117 ;  /* 0x0000007503117220 */ /* 0x000fe20000410000 */
[----:B--2---:R-:W-:Y:S01]  /*df10*/  F2FP.BF16.PACK_AB R117, R169, R168 ;  /* 0x000000a8a975723e */ /* 0x004fe200000010ff */
[----:B------:R-:W-:Y:S01]  /*df20*/  MUFU.EX2 R174, R174 ;  /* 0x000000ae00ae7308 */ /* 0x000fe20000000800 */
[----:B-----5:R-:W-:Y:S01]  /*df30*/  F2FP.BF16.PACK_AB R116, R173, R172 ;  /* 0x000000acad74723e */ /* 0x020fe200000010ff */
[C---:B------:R-:W-:Y:S02]  /*df40*/  FMUL.FTZ R114, R2.reuse, R114 ;  /* 0x0000007202727220 */ /* 0x040fe40000410000 */
[C---:B------:R-:W-:Y:S01]  /*df50*/  FMUL.FTZ R115, R2.reuse, R115 ;  /* 0x0000007302737220 */ /* 0x040fe20000410000 */
[C---:B---3--:R-:W-:Y:S03]  /*df60*/  HMMA.16816.F32.BF16 R16, R128.reuse, R140, R16 ;  /* 0x0000008c8010723c */ /* 0x048fe60000041810 */
[C---:B------:R-:W-:Y:S02]  /*df70*/  FMUL.FTZ R112, R3.reuse, R112 ;  /* 0x0000007003707220 */ /* 0x040fe40000410000 */
[----:B------:R-:W2:Y:S01]  /*df80*/  MUFU.EX2 R175, R175 ;  /* 0x000000af00af7308 */ /* 0x000ea20000000800 */
[----:B------:R-:W-:Y:S02]  /*df90*/  FMUL.FTZ R113, R3, R113 ;  /* 0x0000007103717220 */ /* 0x000fe40000410000 */
[----:B------:R-:W-:Y:S01]  /*dfa0*/  FFMA.FTZ R161, R2, R217, R161 ;  /* 0x000000d902a17223 */ /* 0x000fe200000100a1 */
[----:B----4-:R-:W-:Y:S03]  /*dfb0*/  F2FP.BF16.PACK_AB R119, R171, R170 ;  /* 0x000000aaab77723e */ /* 0x010fe600000010ff */
[----:B------:R-:W-:Y:S01]  /*dfc0*/  FFMA.FTZ R165, R3, R216, R165 ;  /* 0x000000d803a57223 */ /* 0x000fe200000100a5 */
[----:B------:R-:W-:Y:S01]  /*dfd0*/  HMMA.16816.F32.BF16 R112, R128, R142, R112 ;  /* 0x0000008e8070723c */ /* 0x000fe20000041870 */
[----:B------:R-:W3:Y:S02]  /*dfe0*/  LDSM.16.MT88.4 R128, [R188+0xe800] ;  /* 0x00e80000bc80783b */ /* 0x000ee40000004200 */
[----:B------:R-:W-:Y:S02]  /*dff0*/  FADD.FTZ R160, R160, R161 ;  /* 0x000000a1a0a07221 */ /* 0x000fe40000010000 */
[----:B------:R-:W-:Y:S02]  /*e000*/  FADD.FTZ R164, R164, R165 ;  /* 0x000000a5a4a47221 */ /* 0x000fe40000010000 */
[----:B------:R-:W-:Y:S01]  /*e010*/  FADD.FTZ R3, R135, R160 ;  /* 0x000000a087037221 */ /* 0x000fe20000010000 */
[----:B------:R-:W-:Y:S01]  /*e020*/  MOV R135, R132 ;  /* 0x0000008400877202 */ /* 0x000fe20000000f00 */
[----:B------:R-:W-:Y:S03]  /*e030*/  LDSM.16.MT88.4 R140, [R190+0xd000] ;  /* 0x00d00000be8c783b */ /* 0x000fe60000004200 */
[----:B------:R-:W-:Y:S01]  /*e040*/  FADD.FTZ R3, R134, R3 ;  /* 0x0000000386037221 */ /* 0x000fe20000010000 */
[----:B--2---:R-:W-:Y:S03]  /*e050*/  F2FP.BF16.PACK_AB R118, R175, R174 ;  /* 0x000000aeaf76723e */ /* 0x004fe600000010ff */
[----:B------:R-:W-:Y:S01]  /*e060*/  FADD.FTZ R168, R168, R3 ;  /* 0x00000003a8a87221 */ /* 0x000fe20000010000 */
[----:B------:R-:W-:Y:S03]  /*e070*/  MOV R3, R133 ;  /* 0x0000008500037202 */ /* 0x000fe60000000f00 */
[----:B------:R-:W-:Y:S01]  /*e080*/  FADD.FTZ R169, R169, R168 ;  /* 0x000000a8a9a97221 */ /* 0x000fe20000010000 */
[C---:B------:R-:W-:Y:S05]  /*e090*/  HMMA.16816.F32.BF16 R4, R116.reuse, R120, R4 ;  /* 0x000000787404723c */ /* 0x040fea0000041804 */
[----:B------:R-:W-:Y:S03]  /*e0a0*/  FADD.FTZ R170, R170, R169 ;  /* 0x000000a9aaaa7221 */ /* 0x000fe60000010000 */
[C---:B------:R-:W-:Y:S01]  /*e0b0*/  HMMA.16816.F32.BF16 R8, R116.reuse, R122, R8 ;  /* 0x0000007a7408723c */ /* 0x040fe20000041808 */
[----:B------:R-:W2:Y:S03]  /*e0c0*/  LDSM.16.MT88.4 R120, [R192+0x10800] ;  /* 0x01080000c078783b */ /* 0x000ea60000004200 */
[----:B------:R-:W-:Y:S04]  /*e0d0*/  FADD.FTZ R171, R171, R170 ;  /* 0x000000aaabab7221 */ /* 0x000fe80000010000 */
[C---:B------:R-:W-:Y:S08]  /*e0e0*/  HMMA.16816.F32.BF16 R36, R116.reuse, R124, R36 ;  /* 0x0000007c7424723c */ /* 0x040ff00000041824 */
[C---:B------:R-:W-:Y:S01]  /*e0f0*/  HMMA.16816.F32.BF16 R40, R116.reuse, R126, R40 ;  /* 0x0000007e7428723c */ /* 0x040fe20000041828 */
[----:B------:R-:W4:Y:S07]  /*e100*/  LDSM.16.MT88.4 R124, [R190+0x10800] ;  /* 0x01080000be7c783b */ /* 0x000f2e0000004200 */
[C---:B-1----:R-:W-:Y:S08]  /*e110*/  HMMA.16816.F32.BF16 R44, R116.reuse, R136, R44 ;  /* 0x00000088742c723c */ /* 0x042ff0000004182c */
        /* <DEDUP_REMOVED lines=12> */
[--C-:B------:R-:W-:Y:S03]  /*e1e0*/  FFMA.FTZ R151, R27, c[0x0][0x23c], -R167.reuse ;  /* 0x00008f001b977a23 */ /* 0x100fe600000108a7 */
        /* <DEDUP_REMOVED lines=12> */
[----:B------:R-:W5:Y:S02]  /*e2b0*/  MUFU.EX2 R151, R151 ;  /* 0x0000009700977308 */ /* 0x000f640000000800 */
[--C-:B------:R-:W-:Y:S01]  /*e2c0*/  FFMA.FTZ R158, R34, c[0x0][0x23c], -R167.reuse ;  /* 0x00008f00229e7a23 */ /* 0x100fe200000108a7 */
[C---:B---3--:R-:W-:Y:S04]  /*e2d0*/  HMMA.16816.F32.BF16 R84, R116.reuse, R128, R84 ;  /* 0x000000807454723c */ /* 0x048fe80000041854 */
[----:B------:R-:W-:Y:S01]  /*e2e0*/  FFMA.FTZ R167, R35, c[0x0][0x23c], -R167 ;  /* 0x00008f0023a77a23 */ /* 0x000fe200000108a7 */
[----:B-1----:R-:W-:Y:S01]  /*e2f0*/  F2FP.BF16.PACK_AB R21, R149, R148 ;  /* 0x000000949515723e */ /* 0x002fe200000010ff */
[--C-:B------:R-:W-:Y:S01]  /*e300*/  FFMA.FTZ R159, R28, c[0x0][0x23c], -R166.reuse ;  /* 0x00008f001c9f7a23 */ /* 0x100fe200000108a6 */
[----:B------:R-:W-:Y:S01]  /*e310*/  MUFU.EX2 R152, R152 ;  /* 0x0000009800987308 */ /* 0x000fe20000000800 */
[C---:B------:R-:W-:Y:S01]  /*e320*/  HMMA.16816.F32.BF16 R88, R116.reuse, R130, R88 ;  /* 0x000000827458723c */ /* 0x040fe20000041858 */
[----:B------:R-:W1:Y:S03]  /*e330*/  LDSM.16.MT88.4 R128, [R189+0x10800] ;  /* 0x01080000bd80783b */ /* 0x000e660000004200 */
[----:B------:R-:W-:Y:S02]  /*e340*/  FFMA.FTZ R166, R33, c[0x0][0x23c], -R166 ;  /* 0x00008f0021a67a23 */ /* 0x000fe400000108a6 */
[----:B------:R-:W-:Y:S02]  /*e350*/  FADD.FTZ R148, R148, R171 ;  /* 0x000000ab94947221 */ /* 0x000fe40000010000 */
[C---:B--2---:R-:W-:Y:S01]  /*e360*/  HMMA.16816.F32.BF16 R92, R116.reuse, R120, R92 ;  /* 0x00000078745c723c */ /* 0x044fe2000004185c */
[----:B------:R-:W-:Y:S01]  /*e370*/  LDSM.16.MT88.4 R28, [R190+0xd800] ;  /* 0x00d80000be1c783b */ /* 0x000fe20000004200 */
[----:B------:R-:W2:Y:S02]  /*e380*/  MUFU.EX2 R153, R153 ;  /* 0x0000009900997308 */ /* 0x000ea40000000800 */
[----:B------:R-:W-:Y:S01]  /*e390*/  FADD.FTZ R149, R149, R148 ;  /* 0x0000009495957221 */ /* 0x000fe20000010000 */
[C---:B-----5:R-:W-:Y:S03]  /*e3a0*/  F2FP.BF16.PACK_AB R23, R151.reuse, R150 ;  /* 0x000000969717723e */ /* 0x060fe600000010ff */
[C---:B------:R-:W-:Y:S01]  /*e3b0*/  HMMA.16816.F32.BF16 R96, R116.reuse, R122, R96 ;  /* 0x0000007a7460723c */ /* 0x040fe20000041860 */
[----:B------:R-:W3:Y:S03]  /*e3c0*/  LDSM.16.MT88.4 R120, [R192+0xd000] ;  /* 0x00d00000c078783b */ /* 0x000ee60000004200 */
[----:B------:R-:W-:Y:S01]  /*e3d0*/  MUFU.EX2 R154, R154 ;  /* 0x0000009a009a7308 */ /* 0x000fe20000000800 */
[----:B------:R-:W-:Y:S03]  /*e3e0*/  FADD.FTZ R150, R150, R149 ;  /* 0x0000009596967221 */ /* 0x000fe60000010000 */
[C---:B----4-:R-:W-:Y:S01]  /*e3f0*/  HMMA.16816.F32.BF16 R100, R116.reuse, R124, R100 ;  /* 0x0000007c7464723c */ /* 0x050fe20000041864 */
[----:B------:R-:W-:Y:S03]  /*e400*/  LDSM.16.MT88.4 R32, [R189+0xd800] ;  /* 0x00d80000bd20783b */ /* 0x000fe60000004200 */
[----:B------:R-:W-:Y:S02]  /*e410*/  FADD.FTZ R151, R151, R150 ;  /* 0x0000009697977221 */ /* 0x000fe40000010000 */
[----:B------:R-:W4:Y:S02]  /*e420*/  MUFU.EX2 R155, R155 ;  /* 0x0000009b009b7308 */ /* 0x000f240000000800 */
[C---:B------:R-:W-:Y:S01]  /*e430*/  HMMA.16816.F32.BF16 R104, R116.reuse, R126, R104 ;  /* 0x0000007e7468723c */ /* 0x040fe20000041868 */
[----:B------:R-:W5:Y:S03]  /*e440*/  LDSM.16.MT88.4 R124, [R189+0xd000] ;  /* 0x00d00000bd7c783b */ /* 0x000f660000004200 */
[----:B--2---:R-:W-:Y:S04]  /*e450*/  F2FP.BF16.PACK_AB R20, R153, R152 ;  /* 0x000000989914723e */ /* 0x004fe800000010ff */
[----:B------:R-:W-:Y:S01]  /*e460*/  MUFU.EX2 R156, R156 ;  /* 0x0000009c009c7308 */ /* 0x000fe20000000800 */
[C---:B-1----:R-:W-:Y:S08]  /*e470*/  HMMA.16816.F32.BF16 R108, R116.reuse, R128, R108 ;  /* 0x00000080746c723c */ /* 0x042ff0000004186c */
[C---:B------:R-:W-:Y:S01]  /*e480*/  HMMA.16816.F32.BF16 R12, R116.reuse, R130, R12 ;  /* 0x00000082740c723c */ /* 0x040fe2000004180c */
[----:B------:R-:W1:Y:S01]  /*e490*/  LDSM.16.MT88.4 R128, [R192+0xf000] ;  /* 0x00f00000c080783b */ /* 0x000e620000004200 */
[----:B------:R-:W2:Y:S02]  /*e4a0*/  MUFU.EX2 R157, R157 ;  /* 0x0000009d009d7308 */ /* 0x000ea40000000800 */
[----:B----4-:R-:W-:Y:S04]  /*e4b0*/  F2FP.BF16.PACK_AB R22, R155, R154 ;  /* 0x0000009a9b16723e */ /* 0x010fe800000010ff */
[C---:B------:R-:W-:Y:S04]  /*e4c0*/  HMMA.16816.F32.BF16 R16, R116.reuse, R136, R16 ;  /* 0x000000887410723c */ /* 0x040fe80000041810 */
[----:B------:R-:W-:Y:S04]  /*e4d0*/  MUFU.EX2 R158, R158 ;  /* 0x0000009e009e7308 */ /* 0x000fe80000000800 */
[----:B------:R-:W-:Y:S01]  /*e4e0*/  HMMA.16816.F32.BF16 R112, R116, R138, R112 ;  /* 0x0000008a7470723c */ /* 0x000fe20000041870 */
[----:B------:R-:W4:Y:S05]  /*e4f0*/  LDSM.16.MT88.4 R116, [R190+0xf000] ;  /* 0x00f00000be74783b */ /* 0x000f2a0000004200 */
[----:B------:R-:W1:Y:S02]  /*e500*/  MUFU.EX2 R167, R167 ;  /* 0x000000a700a77308 */ /* 0x000e640000000800 */
[C---:B---3--:R-:W-:Y:S01]  /*e510*/  HMMA.16816.F32.BF16 R4, R20.reuse, R120, R4 ;  /* 0x000000781404723c */ /* 0x048fe20000041804 */
[----:B------:R-:W-:Y:S07]  /*e520*/  LDSM.16.MT88.4 R136, [R189+0xf800] ;  /* 0x00f80000bd88783b */ /* 0x000fee0000004200 */
[C---:B------:R-:W-:Y:S01]  /*e530*/  HMMA.16816.F32.BF16 R8, R20.reuse, R122, R8 ;  /* 0x0000007a1408723c */ /* 0x040fe20000041808 */
[----:B------:R-:W3:Y:S01]  /*e540*/  LDSM.16.MT88.4 R120, [R189+0xf000] ;  /* 0x00f00000bd78783b */ /* 0x000ee20000004200 */
[----:B------:R-:W1:Y:S06]  /*e550*/  MUFU.EX2 R159, R159 ;  /* 0x0000009f009f7308 */ /* 0x000e6c0000000800 */
[C---:B------:R-:W-:Y:S04]  /*e560*/  HMMA.16816.F32.BF16 R36, R20.reuse, R140, R36 ;  /* 0x0000008c1424723c */ /* 0x040fe80000041824 */
[----:B------:R-:W1:Y:S04]  /*e570*/  MUFU.EX2 R166, R166 ;  /* 0x000000a600a67308 */ /* 0x000e680000000800 */
[C---:B------:R-:W-:Y:S01]  /*e580*/  HMMA.16816.F32.BF16 R40, R20.reuse, R142, R40 ;  /* 0x0000008e1428723c */ /* 0x040fe20000041828 */
[----:B------:R-:W-:Y:S07]  /*e590*/  LDSM.16.MT88.4 R140, [R188+0xf800] ;  /* 0x00f80000bc8c783b */ /* 0x000fee0000004200 */
[C---:B-----5:R-:W-:Y:S08]  /*e5a0*/  HMMA.16816.F32.BF16 R44, R20.reuse, R124, R44 ;  /* 0x0000007c142c723c */ /* 0x060ff0000004182c */
[C---:B------:R-:W-:Y:S01]  /*e5b0*/  HMMA.16816.F32.BF16 R48, R20.reuse, R126, R48 ;  /* 0x0000007e1430723c */ /* 0x040fe20000041830 */
[----:B------:R-:W-:Y:S07]  /*e5c0*/  LDSM.16.MT88.4 R124, [R192+0x11000] ;  /* 0x01100000c07c783b */ /* 0x000fee0000004200 */
[C---:B------:R-:W-:Y:S08]  /*e5d0*/  HMMA.16816.F32.BF16 R52, R20.reuse, R24, R52 ;  /* 0x000000181434723c */ /* 0x040ff00000041834 */
[C---:B------:R-:W-:Y:S01]  /*e5e0*/  HMMA.16816.F32.BF16 R56, R20.reuse, R26, R56 ;  /* 0x0000001a1438723c */ /* 0x040fe20000041838 */
[----:B------:R-:W5:Y:S07]  /*e5f0*/  LDSM.16.MT88.4 R24, [R188+0xf000] ;  /* 0x00f00000bc18783b */ /* 0x000f6e0000004200 */
[C---:B-1----:R-:W-:Y:S08]  /*e600*/  HMMA.16816.F32.BF16 R60, R20.reuse, R128, R60 ;  /* 0x00000080143c723c */ /* 0x042ff0000004183c */
[C---:B------:R-:W-:Y:S08]  /*e610*/  HMMA.16816.F32.BF16 R64, R20.reuse, R130, R64 ;  /* 0x000000821440723c */ /* 0x040ff00000041840 */
[C---:B----4-:R-:W-:Y:S08]  /*e620*/  HMMA.16816.F32.BF16 R68, R20.reuse, R116, R68 ;  /* 0x000000741444723c */ /* 0x050ff00000041844 */
[C---:B------:R-:W-:Y:S01]  /*e630*/  HMMA.16816.F32.BF16 R72, R20.reuse, R118, R72 ;  /* 0x000000761448723c */ /* 0x040fe20000041848 */
[----:B------:R-:W1:Y:S07]  /*e640*/  LDSM.16.MT88.4 R116, [R190+0x11000] ;  /* 0x01100000be74783b */ /* 0x000e6e0000004200 */
[C---:B---3--:R-:W-:Y:S08]  /*e650*/  HMMA.16816.F32.BF16 R76, R20.reuse, R120, R76 ;  /* 0x00000078144c723c */ /* 0x048ff0000004184c */
[C---:B------:R-:W-:Y:S01]  /*e660*/  HMMA.16816.F32.BF16 R80, R20.reuse, R122, R80 ;  /* 0x0000007a1450723c */ /* 0x040fe20000041850 */
[----:B------:R-:W3:Y:S07]  /*e670*/  LDSM.16.MT88.4 R120, [R189+0x11000] ;  /* 0x01100000bd78783b */ /* 0x000eee0000004200 */
[C---:B-----5:R-:W-:Y:S08]  /*e680*/  HMMA.16816.F32.BF16 R84, R20.reuse, R24, R84 ;  /* 0x000000181454723c */ /* 0x060ff00000041854 */
        /* <DEDUP_REMOVED lines=8> */
[C---:B---3--:R-:W-:Y:S08]  /*e710*/  HMMA.16816.F32.BF16 R108, R20.reuse, R120, R108 ;  /* 0x00000078146c723c */ /* 0x048ff0000004186c */
[C---:B------:R-:W-:Y:S01]  /*e720*/  HMMA.16816.F32.BF16 R12, R20.reuse, R122, R12 ;  /* 0x0000007a140c723c */ /* 0x040fe2000004180c */
[----:B------:R-:W3:Y:S07]  /*e730*/  LDSM.16.MT88.4 R120, [R192+0xf800] ;  /* 0x00f80000c078783b */ /* 0x000eee0000004200 */
[C---:B----4-:R-:W-:Y:S08]  /*e740*/  HMMA.16816.F32.BF16 R16, R20.reuse, R24, R16 ;  /* 0x000000181410723c */ /* 0x050ff00000041810 */
[----:B------:R-:W-:Y:S01]  /*e750*/  HMMA.16816.F32.BF16 R112, R20, R26, R112 ;  /* 0x0000001a1470723c */ /* 0x000fe20000041870 */
[----:B------:R-:W4:Y:S06]  /*e760*/  LDSM.16.MT88.4 R24, [R190+0xf800] ;  /* 0x00f80000be18783b */ /* 0x000f2c0000004200 */
[----:B--2---:R-:W-:Y:S01]  /*e770*/  F2FP.BF16.PACK_AB R21, R157, R156 ;  /* 0x0000009c9d15723e */ /* 0x004fe200000010ff */
[----:B------:R-:W-:Y:S01]  /*e780*/  FADD.FTZ R156, R156, R151 ;  /* 0x000000979c9c7221 */ /* 0x000fe20000010000 */
[----:B------:R-:W-:Y:S03]  /*e790*/  F2FP.BF16.PACK_AB R23, R167, R158 ;  /* 0x0000009ea717723e */ /* 0x000fe600000010ff */
[----:B------:R-:W-:Y:S01]  /*e7a0*/  F2FP.BF16.PACK_AB R20, R220, R159 ;  /* 0x0000009fdc14723e */ /* 0x000fe200000010ff */
[----:B------:R-:W-:Y:S01]  /*e7b0*/  FADD.FTZ R157, R157, R156 ;  /* 0x0000009c9d9d7221 */ /* 0x000fe20000010000 */
[----:B------:R-:W-:Y:S03]  /*e7c0*/  F2FP.BF16.PACK_AB R22, R166, R221 ;  /* 0x000000dda616723e */ /* 0x000fe600000010ff */
[----:B------:R-:W-:Y:S04]  /*e7d0*/  FADD.FTZ R158, R158, R157 ;  /* 0x0000009d9e9e7221 */ /* 0x000fe80000010000 */
[C---:B-----5:R-:W-:Y:S01]  /*e7e0*/  HMMA.16816.F32.BF16 R128, R20.reuse, R124, R4 ;  /* 0x0000007c1480723c */ /* 0x060fe20000041804 */
[----:B------:R-:W2:Y:S02]  /*e7f0*/  LDSM.16.MT88.4 R4, [R190+0x11800] ;  /* 0x01180000be04783b */ /* 0x000ea40000004200 */
[----:B------:R-:W-:Y:S05]  /*e800*/  FADD.FTZ R217, R167, R158 ;  /* 0x0000009ea7d97221 */ /* 0x000fea0000010000 */
[C---:B------:R-:W-:Y:S01]  /*e810*/  HMMA.16816.F32.BF16 R124, R20.reuse, R126, R8 ;  /* 0x0000007e147c723c */ /* 0x040fe20000041808 */
[----:B------:R-:W-:Y:S07]  /*e820*/  LDSM.16.MT88.4 R8, [R188+0x11800] ;  /* 0x01180000bc08783b */ /* 0x000fee0000004200 */
[C---:B------:R-:W-:Y:S08]  /*e830*/  HMMA.16816.F32.BF16 R36, R20.reuse, R28, R36 ;  /* 0x0000001c1424723c */ /* 0x040ff00000041824 */
[C---:B------:R-:W-:Y:S08]  /*e840*/  HMMA.16816.F32.BF16 R40, R20.reuse, R30, R40 ;  /* 0x0000001e1428723c */ /* 0x040ff00000041828 */
[C---:B------:R-:W-:Y:S08]  /*e850*/  HMMA.16816.F32.BF16 R44, R20.reuse, R32, R44 ;  /* 0x00000020142c723c */ /* 0x040ff0000004182c */
[C---:B------:R-:W-:Y:S08]  /*e860*/  HMMA.16816.F32.BF16 R48, R20.reuse, R34, R48 ;  /* 0x000000221430723c */ /* 0x040ff00000041830 */
[C---:B-1----:R-:W-:Y:S08]  /*e870*/  HMMA.16816.F32.BF16 R52, R20.reuse, R116, R52 ;  /* 0x000000741434723c */ /* 0x042ff00000041834 */
[C---:B------:R-:W-:Y:S08]  /*e880*/  HMMA.16816.F32.BF16 R56, R20.reuse, R118, R56 ;  /* 0x000000761438723c */ /* 0x040ff00000041838 */
[C---:B---3--:R-:W-:Y:S08]  /*e890*/  HMMA.16816.F32.BF16 R60, R20.reuse, R120, R60 ;  /* 0x00000078143c723c */ /* 0x048ff0000004183c */
[C---:B------:R-:W-:Y:S01]  /*e8a0*/  HMMA.16816.F32.BF16 R64, R20.reuse, R122, R64 ;  /* 0x0000007a1440723c */ /* 0x040fe20000041840 */
[----:B------:R-:W1:Y:S07]  /*e8b0*/  LDSM.16.MT88.4 R120, [R189+0x11800] ;  /* 0x01180000bd78783b */ /* 0x000e6e0000004200 */
[C---:B----4-:R-:W-:Y:S08]  /*e8c0*/  HMMA.16816.F32.BF16 R68, R20.reuse, R24, R68 ;  /* 0x000000181444723c */ /* 0x050ff00000041844 */
        /* <DEDUP_REMOVED lines=11> */
[C---:B-1----:R-:W-:Y:S04]  /*e980*/  HMMA.16816.F32.BF16 R108, R20.reuse, R120, R108 ;  /* 0x00000078146c723c */ /* 0x042fe8000004186c */
[----:B------:R-:W-:Y:S04]  /*e990*/  FADD.FTZ R172, R172, R5 ;  /* 0x00000005acac7221 */ /* 0x000fe80000010000 */
[C---:B------:R-:W-:Y:S04]  /*e9a0*/  HMMA.16816.F32.BF16 R120, R20.reuse, R122, R12 ;  /* 0x0000007a1478723c */ /* 0x040fe8000004180c */
[----:B------:R-:W-:Y:S04]  /*e9b0*/  FADD.FTZ R173, R173, R172 ;  /* 0x000000acadad7221 */ /* 0x000fe80000010000 */
[----:B------:R-:W-:Y:S01]  /*e9c0*/  FADD.FTZ R174, R174, R173 ;  /* 0x000000adaeae7221 */ /* 0x000fe20000010000 */
[C---:B------:R-:W-:Y:S03]  /*e9d0*/  HMMA.16816.F32.BF16 R116, R20.reuse, R8, R16 ;  /* 0x000000081474723c */ /* 0x040fe60000041810 */
        /* <DEDUP_REMOVED lines=11> */
.L_x_3355:
        /* <DEDUP_REMOVED lines=15> */
[----:B------:R-:W-:Y:S01]  /*eb80*/  LEA.HI R11, R7, R0, RZ, 0x4 ;  /* 0x00000000070b7211 */ /* 0x000fe200078f20ff */
[----:B---3--:R-:W-:Y:S01]  /*eb90*/  FADD.FTZ R3, R4, R3 ;  /* 0x0000000304037221 */ /* 0x008fe20000010000 */
[--C-:B------:R-:W-:Y:S02]  /*eba0*/  SHF.R.S32.HI R9, RZ, 0x2, R8.reuse ;  /* 0x00000002ff097819 */ /* 0x100fe40000011408 */
        /* <DEDUP_REMOVED lines=12> */
[----:B------:R-:W-:Y:S02]  /*ec70*/  IADD3 R16, -R15, R0, RZ ;  /* 0x000000000f107210 */ /* 0x000fe40007ffe1ff */
[C---:B------:R-:W-:Y:S01]  /*ec80*/  LOP3.LUT R15, R4.reuse, 0x1, RZ, 0xc0, !PT ;  /* 0x00000001040f7812 */ /* 0x040fe200078ec0ff */
[----:B------:R-:W3:Y:S01]  /*ec90*/  @P3 MUFU.RCP R5, R2 ;  /* 0x0000000200053308 */ /* 0x000ee20000001000 */
[----:B------:R-:W-:Y:S02]  /*eca0*/  SHF.L.U32 R18, R4, 0x6, RZ ;  /* 0x0000000604127819 */ /* 0x000fe400000006ff */
[----:B------:R-:W-:Y:S02]  /*ecb0*/  ISETP.NE.U32.AND P0, PT, R15, 0x1, PT ;  /* 0x000000010f00780c */ /* 0x000fe40003f05070 */
[----:B------:R-:W-:-:S02]  /*ecc0*/  LOP3.LUT R18, R18, 0x1c0, RZ, 0xc0, !PT ;  /* 0x000001c012127812 */ /* 0x000fc400078ec0ff */
[----:B------:R-:W-:Y:S01]  /*ecd0*/  R2P PR, R4, 0x6 ;  /* 0x0000000604007804 */ /* 0x000fe20000000000 */
[----:B--2---:R-:W-:Y:S01]  /*ece0*/  FMUL.FTZ R128, R6, R128 ;  /* 0x0000008006807220 */ /* 0x004fe20000410000 */
[----:B------:R-:W-:Y:S01]  /*ecf0*/  LEA.HI R18, R18, R18, RZ, 0x1d ;  /* 0x0000001212127211 */ /* 0x000fe200078fe8ff */
[C---:B------:R-:W-:Y:S01]  /*ed00*/  FMUL.FTZ R129, R6.reuse, R129 ;  /* 0x0000008106817220 */ /* 0x040fe20000410000 */
[----:B------:R-:W-:Y:S01]  /*ed10*/  LOP3.LUT R7, R7, 0xffffffe0, RZ, 0xc0, !PT ;  /* 0xffffffe007077812 */ /* 0x000fe200078ec0ff */
[C---:B------:R-:W-:Y:S01]  /*ed20*/  FMUL.FTZ R124, R6.reuse, R124 ;  /* 0x0000007c067c7220 */ /* 0x040fe20000410000 */
[----:B------:R-:W2:Y:S01]  /*ed30*/  @P4 MUFU.LG2 R3, R3 ;  /* 0x0000000300034308 */ /* 0x000ea20000000c00 */
[----:B-1----:R-:W-:Y:S01]  /*ed40*/  SHF.R.S32.HI R10, RZ, 0x1f, R9 ;  /* 0x0000001fff0a7819 */ /* 0x002fe20000011409 */
[----:B------:R-:W-:Y:S02]  /*ed50*/  FMUL.FTZ R125, R6, R125 ;  /* 0x0000007d067d7220 */ /* 0x000fe40000410000 */
[C---:B---3--:R-:W-:Y:S01]  /*ed60*/  FMUL.FTZ R131, R5.reuse, R131 ;  /* 0x0000008305837220 */ /* 0x048fe20000410000 */
[CC--:B------:R-:W-:Y:S01]  /*ed70*/  LEA.HI R12, R10.reuse, R9.reuse, RZ, 0x4 ;  /* 0x000000090a0c7211 */ /* 0x0c0fe200078f20ff */
[C---:B------:R-:W-:Y:S01]  /*ed80*/  FMUL.FTZ R130, R5.reuse, R130 ;  /* 0x0000008205827220 */ /* 0x040fe20000410000 */
[----:B------:R-:W-:Y:S01]  /*ed90*/  LEA.HI R10, R10, R9, RZ, 0x5 ;  /* 0x000000090a0a7211 */ /* 0x000fe200078f28ff */
[C---:B------:R-:W-:Y:S01]  /*eda0*/  FMUL.FTZ R127, R5.reuse, R127 ;  /* 0x0000007f057f7220 */ /* 0x040fe20000410000 */
[----:B------:R-:W-:Y:S01]  /*edb0*/  SHF.R.S32.HI R8, RZ, 0x4, R12 ;  /* 0x00000004ff087819 */ /* 0x000fe2000001140c */
[----:B------:R-:W-:Y:S01]  /*edc0*/  FMUL.FTZ R126, R5, R126 ;  /* 0x0000007e057e7220 */ /* 0x000fe20000410000 */
[----:B------:R-:W-:Y:S01]  /*edd0*/  IADD3 R12, -R13, R0, RZ ;  /* 0x000000000d0c7210 */ /* 0x000fe20007ffe1ff */
        /* <DEDUP_REMOVED lines=36> */
[----:B------:R-:W-:Y:S01]  /*f020*/  FMUL.FTZ R55, R5, R55 ;  /* 0x0000003705377220 */ /* 0x000fe20000410000 */
        /* <DEDUP_REMOVED lines=10> */
[C---:B------:R-:W-:Y:S02]  /*f0d0*/  FMUL.FTZ R60, R6.reuse, R60 ;  /* 0x0000003c063c7220 */ /* 0x040fe40000410000 */
        /* <DEDUP_REMOVED lines=65> */
[----:B------:R-:W-:Y:S02]  /*f4f0*/  SHF.L.U32 R5, R13, 0x2, RZ ;  /* 0x000000020d057819 */ /* 0x000fe400000006ff */
        /* <DEDUP_REMOVED lines=12> */
[----:B------:R-:W-:Y:S02]  /*f5c0*/  LOP3.LUT P0, RZ, R0, 0x3, RZ, 0xc0, !PT ;  /* 0x0000000300ff7812 */ /* 0x000fe4000780c0ff */
[----:B------:R-:W-:Y:S01]  /*f5d0*/  MOV R0, 0xff800000 ;  /* 0xff80000000007802 */ /* 0x000fe20000000f00 */
        /* <DEDUP_REMOVED lines=29> */
[----:B------:R-:W4:Y:S04]  /*f7b0*/  S2R R6, SR_CTAID.Y ;  /* 0x0000000000067919 */ /* 0x000f280000002600 */
[----:B------:R-:W5:Y:S04]  /*f7c0*/  S2R R5, SR_CTAID.X ;  /* 0x0000000000057919 */ /* 0x000f680000002500 */
[----:B------:R-:W-:Y:S04]  /*f7d0*/  STS.64 [R15+0x8000], R96 ;  /* 0x008000600f007388 */ /* 0x000fe80000000a00 */
[----:B------:R-:W-:Y:S04]  /*f7e0*/  STS.64 [R15+0x8800], R98 ;  /* 0x008800620f007388 */ /* 0x000fe80000000a00 */
[----:B------:R-:W-:Y:S04]  /*f7f0*/  STS.64 [R16+0x8000], R100 ;  /* 0x0080006410007388 */ /* 0x000fe80000000a00 */
[----:B------:R-:W-:Y:S04]  /*f800*/  STS.64 [R16+0x8800], R102 ;  /* 0x0088006610007388 */ /* 0x000fe80000000a00 */
[----:B---3--:R-:W3:Y:S01]  /*f810*/  S2R R13, SR_CTAID.Z ;  /* 0x00000000000d7919 */ /* 0x008ee20000002700 */
[----:B----4-:R-:W-:-:S03]  /*f820*/  IMAD R6, R6, c[0x0][0x210], R207 ;  /* 0x0000840006067a24 */ /* 0x010fc600078e02cf */
[----:B------:R-:W-:Y:S01]  /*f830*/  STS.64 [R17+0x8000], R104 ;  /* 0x0080006811007388 */ /* 0x000fe20000000a00 */
[----:B-----5:R-:W-:-:S03]  /*f840*/  SHF.L.U32 R5, R5, 0x6, RZ ;  /* 0x0000000605057819 */ /* 0x020fc600000006ff */
        /* <DEDUP_REMOVED lines=8> */
[----:B------:R4:W-:Y:S04]  /*f8d0*/  STS.64 [R14+0x8800], R114 ;  /* 0x008800720e007388 */ /* 0x0009e80000000a00 */
[----:B------:R-:W-:Y:S01]  /*f8e0*/  BAR.SYNC.DEFER_BLOCKING 0x0 ;  /* 0x0000000000007b1d */ /* 0x000fe20000010000 */
[----:B----4-:R-:W-:-:S05]  /*f8f0*/  IADD3 R14, -R207, RZ, RZ ;  /* 0x000000ffcf0e7210 */ /* 0x010fca0007ffe1ff */
[----:B------:R-:W4:Y:S01]  /*f900*/  LDS.128 R104, [R4.X4] ;  /* 0x0000000004687984 */ /* 0x000f220000004c00 */
[----:B---3--:R-:W-:Y:S01]  /*f910*/  IMAD R13, R14, c[0x0][0x1c0], R13 ;  /* 0x000070000e0d7a24 */ /* 0x008fe200078e020d */
[----:B------:R-:W-:Y:S02]  /*f920*/  SHF.R.S32.HI R14, RZ, 0x1f, R11 ;  /* 0x0000001fff0e7819 */ /* 0x000fe4000001140b */
[----:B------:R-:W3:Y:S01]  /*f930*/  LDS.128 R100, [R4.X4+0x800] ;  /* 0x0008000004647984 */ /* 0x000ee20000004c00 */
[----:B------:R-:W-:Y:S01]  /*f940*/  IMAD R6, R6, c[0x0][0x1c0], R13 ;  /* 0x0000700006067a24 */ /* 0x000fe200078e020d */
[----:B------:R-:W-:Y:S02]  /*f950*/  LEA.HI R14, R14, R11, RZ, 0x2 ;  /* 0x0000000b0e0e7211 */ /* 0x000fe400078f10ff */
[----:B------:R-:W3:Y:S01]  /*f960*/  LDS.128 R96, [R4.X4+0x1000] ;  /* 0x0010000004607984 */ /* 0x000ee20000004c00 */
[----:B------:R-:W-:Y:S01]  /*f970*/  SHF.R.S32.HI R13, RZ, 0x1f, R12 ;  /* 0x0000001fff0d7819 */ /* 0x000fe2000001140c */
[----:B------:R-:W-:Y:S01]  /*f980*/  IMAD R5, R6, c[0x0][0x214], R5 ;  /* 0x0000850006057a24 */ /* 0x000fe200078e0205 */
[----:B------:R-:W-:Y:S01]  /*f990*/  LOP3.LUT R14, R14, 0xffffffc, RZ, 0xc0, !PT ;  /* 0x0ffffffc0e0e7812 */ /* 0x000fe200078ec0ff */
[----:B--2---:R-:W-:Y:S01]  /*f9a0*/  @P4 FMUL.FTZ R6, R3, 0.69314718246459960938 ;  /* 0x3f31721803064820 */ /* 0x004fe20000410000 */
[----:B------:R-:W2:Y:S01]  /*f9b0*/  LDS.128 R92, [R4.X4+0x1800] ;  /* 0x00180000045c7984 */ /* 0x000ea20000004c00 */
[----:B-1----:R-:W-:Y:S01]  /*f9c0*/  @P3 FMUL.FTZ R3, R2, 0.69314718246459960938 ;  /* 0x3f31721802033820 */ /* 0x002fe20000410000 */
[----:B------:R-:W-:Y:S01]  /*f9d0*/  IADD3 R14, R11, -R14, RZ ;  /* 0x8000000e0b0e7210 */ /* 0x000fe20007ffe0ff */
[----:B------:R-:W-:Y:S01]  /*f9e0*/  @P4 FFMA.FTZ R0, R133, c[0x0][0x238], R6 ;  /* 0x00008e0085004a23 */ /* 0x000fe20000010006 */
[----:B------:R-:W1:Y:S02]  /*f9f0*/  LDS.128 R88, [R4.X4+0x2000] ;  /* 0x0020000004587984 */ /* 0x000e640000004c00 */
[----:B------:R-:W-:-:S02]  /*fa00*/  LEA R14, R14, R7, 0x4 ;  /* 0x000000070e0e7211 */ /* 0x000fc400078e20ff */
        /* <DEDUP_REMOVED lines=24> */
[C---:B------:R-:W-:Y:S02]  /*fb90*/  IADD3 R2, P0, R5.reuse, R14, RZ ;  /* 0x0000000e05027210 */ /* 0x040fe40007f1e0ff */
[-C--:B------:R-:W-:Y:S02]  /*fba0*/  ISETP.GE.AND P2, PT, R14, R199.reuse, PT ;  /* 0x000000c70e00720c */ /* 0x080fe40003f46270 */
[----:B------:R-:W-:Y:S02]  /*fbb0*/  ISETP.GE.AND P1, PT, R10, R199, PT ;  /* 0x000000c70a00720c */ /* 0x000fe40003f26270 */
[----:B------:R-:W-:Y:S02]  /*fbc0*/  LEA.HI.X.SX32 R3, R5, R6, 0x1, P0 ;  /* 0x0000000605037211 */ /* 0x000fe400000f0eff */
[----:B------:R-:W-:-:S04]  /*fbd0*/  LEA R6, P0, R2, c[0x0][0x208], 0x2 ;  /* 0x0000820002067a11 */ /* 0x000fc800078010ff */
[----:B------:R-:W-:-:S05]  /*fbe0*/  LEA.HI.X R7, R2, c[0x0][0x20c], R3, 0x2, P0 ;  /* 0x0000830002077a11 */ /* 0x000fca00000f1403 */
[----:B------:R2:W-:Y:S04]  /*fbf0*/  @!P2 STG.E [R6.64], R0 ;  /* 0x000000000600a986 */ /* 0x0005e8000c101904 */
[----:B------:R2:W-:Y:S02]  /*fc00*/  @!P1 STG.E [R6.64+0x20], R4 ;  /* 0x0000200406009986 */ /* 0x0005e4000c101904 */
.L_x_3361:
[----:B--234-:R-:W-:Y:S05]  /*fc10*/  BSYNC B0 ;  /* 0x0000000000007941 */ /* 0x01cfea0003800000 */
.L_x_3360:
        /* <DEDUP_REMOVED lines=18> */
.L_x_3363:
[----:B------:R-:W-:Y:S05]  /*fd40*/  BSYNC B0 ;  /* 0x0000000000007941 */ /* 0x000fea0003800000 */
.L_x_3362:
        /* <DEDUP_REMOVED lines=11> */
.L_x_3365:
[----:B------:R-:W-:Y:S05]  /*fe00*/  BSYNC B0 ;  /* 0x0000000000007941 */ /* 0x000fea0003800000 */
.L_x_3364:
        /* <DEDUP_REMOVED lines=11> */
.L_x_3367:
[----:B------:R-:W-:Y:S05]  /*fec0*/  BSYNC B0 ;  /* 0x0000000000007941 */ /* 0x000fea0003800000 */
.L_x_3366:
        /* <DEDUP_REMOVED lines=11> */
.L_x_3369:
[----:B------:R-:W-:Y:S05]  /*ff80*/  BSYNC B0 ;  /* 0x0000000000007941 */ /* 0x000fea0003800000 */
.L_x_3368:
        /* <DEDUP_REMOVED lines=11> */
.L_x_3371:
[----:B------:R-:W-:Y:S05]  /*10040*/  BSYNC B0 ;  /* 0x0000000000007941 */ /* 0x000fea0003800000 */
.L_x_3370:
        /* <DEDUP_REMOVED lines=11> */
.L_x_3373:
[----:B------:R-:W-:Y:S05]  /*10100*/  BSYNC B0 ;  /* 0x0000000000007941 */ /* 0x000fea0003800000 */
.L_x_3372:
        /* <DEDUP_REMOVED lines=11> */
.L_x_3375:
[----:B------:R-:W-:Y:S05]  /*101c0*/  BSYNC B0 ;  /* 0x0000000000007941 */ /* 0x000fea0003800000 */
.L_x_3374:
        /* <DEDUP_REMOVED lines=12> */
.L_x_3376:
        /* <DEDUP_REMOVED lines=15> */
.L_x_4438:


//--------------------- .text._ZN5flash24flash_fwd_splitkv_kernelI23Flash_fwd_kernel_traitsILi192ELi64ELi64ELi4ELb0ELb0EN7cutlass10bfloat16_tE19Flash_kernel_traitsILi192ELi64ELi64ELi4ES3_EELb1ELb0ELb1ELb0ELb0ELb1ELb1ELb0EEEvNS_16Flash_fwd_paramsE --------------------------
	.section	.text._ZN5flash24flash_fwd_splitkv_kernelI23Flash_fwd_kernel_traitsILi192ELi64ELi64ELi4ELb0ELb0EN7cutlass10bfloat16_tE19Flash_kernel_traitsILi192ELi64ELi64ELi4ES3_EELb1ELb0ELb1ELb0ELb0ELb1ELb1ELb0EEEvNS_16Flash_fwd_paramsE,"ax",@progbits
	.sectioninfo	@"SHI_REGISTERS=254"
	.align	128
        .global         _ZN5flash24flash_fwd_splitkv_kernelI23Flash_fwd_kernel_traitsILi192ELi64ELi64ELi4ELb0ELb0EN7cutlass10bfloat16_tE19Flash_kernel_traitsILi192ELi64ELi64ELi4ES3_EELb1ELb0ELb1ELb0ELb0ELb1ELb1ELb0EEEvNS_16Flash_fwd_paramsE
        .type           _ZN5flash24flash_fwd_splitkv_kernelI23Flash_fwd_kernel_traitsILi192ELi64ELi64ELi4ELb0ELb0EN7cutlass10bfloat16_tE19Flash_kernel_traitsILi192ELi64ELi64ELi4ES3_EELb1ELb0ELb1ELb0ELb0ELb1ELb1ELb0EEEvNS_16Flash_fwd_paramsE,@function
        .size           _ZN5flash24flash_fwd_splitkv_kernelI23Flash_fwd_kernel_traitsILi192ELi64ELi64ELi4ELb0ELb0EN7cutlass10bfloat16_tE19Flash_kernel_traitsILi192ELi64ELi64ELi4ES3_EELb1ELb0ELb1ELb0ELb0ELb1ELb1ELb0EEEvNS_16Flash_fwd_paramsE,(.L_x_4439 - _ZN5flash24flash_fwd_splitkv_kernelI23Flash_fwd_kernel_traitsILi192ELi64ELi64ELi4ELb0ELb0EN7cutlass10bfloat16_tE19Flash_kernel_traitsILi192ELi64ELi64ELi4ES3_EELb1ELb0ELb1ELb0ELb0ELb1ELb1ELb0EEEvNS_16Flash_fwd_paramsE)
        .other          _ZN5flash24flash_fwd_splitkv_kernelI23Flash_fwd_kernel_traitsILi192ELi64ELi64ELi4ELb0ELb0EN7cutlass10bfloat16_tE19Flash_kernel_traitsILi192ELi64ELi64ELi4ES3_EELb1ELb0ELb1ELb0ELb0ELb1ELb1ELb0EEEvNS_16Flash_fwd_paramsE,@"STO_CUDA_ENTRY STV_DEFAULT"
_ZN5flash24flash_fwd_splitkv_kernelI23Flash_fwd_kernel_traitsILi192ELi64ELi64ELi4ELb0ELb0EN7cutlass10bfloat16_tE19Flash_kernel_traitsILi192ELi64ELi64ELi4ES3_EELb1ELb0ELb1ELb0ELb0ELb1ELb1ELb0EEEvNS_16Flash_fwd_paramsE:
.text._ZN5flash24flash_fwd_splitkv_kernelI23Flash_fwd_kernel_traitsILi192ELi64ELi64ELi4ELb0ELb0EN7cutlass10bfloat16_tE19Flash_kernel_traitsILi192ELi64ELi64ELi4ES3_EELb1ELb0ELb1ELb0ELb0ELb1ELb1ELb0EEEvNS_16Flash_fwd_paramsE:
        /* <DEDUP_REMOVED lines=53> */
.L_x_3377:
[----:B-1-34-:R-:W-:Y:S02]  /*0350*/  MOV R4, c[0x0][0x218] ;  /* 0x0000860000047a02 */ /* 0x01afe40000000f00 */
.L_x_3378:
        /* <DEDUP_REMOVED lines=86> */
.L_x_3381:
[----:B------:R-:W-:Y:S05]  /*08c0*/  BSYNC B0 ;  /* 0x0000000000007941 */ /* 0x000fea0003800000 */
.L_x_3380:
        /* <DEDUP_REMOVED lines=10> */
.L_x_3383:
[----:B------:R-:W-:Y:S05]  /*0970*/  BSYNC B0 ;  /* 0x0000000000007941 */ /* 0x000fea0003800000 */
.L_x_3382:
        /* <DEDUP_REMOVED lines=10> */
.L_x_3385:
[----:B------:R-:W-:Y:S05]  /*0a20*/  BSYNC B0 ;  /* 0x0000000000007941 */ /* 0x000fea0003800000 */
.L_x_3384:
        /* <DEDUP_REMOVED lines=10> */
.L_x_3387:
[----:B------:R-:W-:Y:S05]  /*0ad0*/  BSYNC B0 ;  /* 0x0000000000007941 */ /* 0x000fea0003800000 */
.L_x_3386:
        /* <DEDUP_REMOVED lines=10> */
.L_x_3389:
[----:B------:R-:W-:Y:S05]  /*0b80*/  BSYNC B0 ;  /* 0x0000000000007941 */ /* 0x000fea0003800000 */
.L_x_3388:
        /* <DEDUP_REMOVED lines=10> */
.L_x_3391:
[----:B------:R-:W-:Y:S05]  /*0c30*/  BSYNC B0 ;  /* 0x0000000000007941 */ /* 0x000fea0003800000 */
.L_x_3390:
        /* <DEDUP_REMOVED lines=10> */
.L_x_3393:
[----:B------:R-:W-:Y:S05]  /*0ce0*/  BSYNC B0 ;  /* 0x0000000000007941 */ /* 0x000fea0003800000 */
.L_x_3392:
        /* <DEDUP_REMOVED lines=10> */
.L_x_3395:
[----:B------:R-:W-:Y:S05]  /*0d90*/  BSYNC B0 ;  /* 0x0000000000007941 */ /* 0x000fea0003800000 */
.L_x_3394:
        /* <DEDUP_REMOVED lines=32> */
.L_x_3379:
        /* <DEDUP_REMOVED lines=93> */
.L_x_3396:
        /* <DEDUP_REMOVED lines=15> */
.L_x_3398:
        /* <DEDUP_REMOVED lines=51> */
.L_x_3397:
        /* <DEDUP_REMOVED lines=117> */
.L_x_3400:
[----:B------:R-:W-:Y:S05]  /*20e0*/  BSYNC B0 ;  /* 0x0000000000007941 */ /* 0x000fea0003800000 */
.L_x_3399:
        /* <DEDUP_REMOVED lines=37> */
.L_x_3402:
[----:B------:R-:W-:Y:S05]  /*2340*/  BSYNC B0 ;  /* 0x0000000000007941 */ /* 0x000fea0003800000 */
.L_x_3401:
        /* <DEDUP_REMOVED lines=37> */
.L_x_3404:
[----:B------:R-:W-:Y:S05]  /*25a0*/  BSYNC B0 ;  /* 0x0000000000007941 */ /* 0x000fea0003800000 */
.L_x_3403:
        /* <DEDUP_REMOVED lines=36> */
.L_x_3406:
[----:B------:R-:W-:Y:S05]  /*27f0*/  BSYNC B0 ;  /* 0x0000000000007941 */ /* 0x000fea0003800000 */
.L_x_3405:
        /* <DEDUP_REMOVED lines=31> */
.L_x_3408:
[----:B------:R-:W-:Y:S05]  /*29f0*/  BSYNC B0 ;  /* 0x0000000000007941 */ /* 0x000fea0003800000 */
.L_x_3407:
        /* <DEDUP_REMOVED lines=33> */
.L_x_3410:
[----:B------:R-:W-:Y:S05]  /*2c10*/  BSYNC B0 ;  /* 0x0000000000007941 */ /* 0x000fea0003800000 */
.L_x_3409:
        /* <DEDUP_REMOVED lines=31> */
.L_x_3412:
[----:B------:R-:W-:Y:S05]  /*2e10*/  BSYNC B0 ;  /* 0x0000000000007941 */ /* 0x000fea0003800000 */
.L_x_3411:
        /* <DEDUP_REMOVED lines=33> */
.L_x_3414:
[----:B------:R-:W-:Y:S05]  /*3030*/  BSYNC B0 ;  /* 0x0000000000007941 */ /* 0x000fea0003800000 */
.L_x_3413:
        /* <DEDUP_REMOVED lines=62> */
.L_x_3416:
[----:B-1----:R-:W-:Y:S05]  /*3420*/  BSYNC B0 ;  /* 0x0000000000007941 */ /* 0x002fea0003800000 */
.L_x_3415:
        /* <DEDUP_REMOVED lines=34> */
.L_x_3418:
[----:B------:R-:W-:Y:S05]  /*3650*/  BSYNC B0 ;  /* 0x0000000000007941 */ /* 0x000fea0003800000 */
.L_x_3417:
        /* <DEDUP_REMOVED lines=34> */
.L_x_3420:
[----:B------:R-:W-:Y:S05]  /*3880*/  BSYNC B0 ;  /* 0x0000000000007941 */ /* 0x000fea0003800000 */
.L_x_3419:
        /* <DEDUP_REMOVED lines=39> */
.L_x_3422:
[----:B------:R-:W-:Y:S05]  /*3b00*/  BSYNC B0 ;  /* 0x0000000000007941 */ /* 0x000fea0003800000 */
.L_x_3421:
[----:B------:R-:W-:Y:S01]  /*3b10*/  IMAD.SHL.U32 R209, R209, 0x2, RZ ;  /* 0x00000002d1d17824 */ /* 0x000fe200078e00ff */
[----:B------:R-:W-:Y:S01]  /*3b20*/  LDSM.16.M88.4 R48, [R210] ;  /* 0x00000000d230783b */ /* 0x000fe20000000200 */
[----:B------:R-:W-:Y:S01]  /*3b30*/  LOP3.LUT P1, RZ, R8, 0x2, RZ, 0xc0, !PT ;  /* 0x0000000208ff7812 */ /* 0x000fe2000782c0ff */
[--C-:B------:R-:W-:Y:S01]  /*3b40*/  IMAD R208, R5, 0x2, R210.reuse ;  /* 0x0000000205d07824 */ /* 0x100fe200078e02d2 */
[----:B------:R-:W-:Y:S01]  /*3b50*/  IADD3 R180, R84, 0x8, RZ ;  /* 0x0000000854b47810 */ /* 0x000fe20007ffe0ff */
[----:B------:R-:W5:Y:S01]  /*3b60*/  LDSM.16.M88.4 R20, [R209+0x6000] ;  /* 0x00600000d114783b */ /* 0x000f620000000200 */
[----:B------:R-:W-:Y:S01]  /*3b70*/  IADD3 R8, R209, 0x6000, RZ ;  /* 0x00006000d1087810 */ /* 0x000fe20007ffe0ff */
[----:B------:R-:W-:Y:S01]  /*3b80*/  IMAD R206, R3, 0x2, R210 ;  /* 0x0000000203ce7824 */ /* 0x000fe200078e02d2 */
[----:B------:R-:W-:Y:S01]  /*3b90*/  IADD3 R207, R209, 0x6020, RZ ;  /* 0x00006020d1cf7810 */ /* 0x000fe20007ffe0ff */
[----:B---3--:R-:W3:Y:S01]  /*3ba0*/  LDSM.16.M88.4 R12, [R209+0x6800] ;  /* 0x00680000d10c783b */ /* 0x008ee20000000200 */
[----:B------:R-:W-:Y:S01]  /*3bb0*/  IMAD R203, R4, 0x2, R209 ;  /* 0x0000000204cb7824 */ /* 0x000fe200078e02d1 */
[-C--:B------:R-:W-:Y:S01]  /*3bc0*/  IMNMX R181, R84, R83.reuse, PT ;  /* 0x0000005354b57217 */ /* 0x080fe20003800200 */
[----:B------:R-:W-:Y:S01]  /*3bd0*/  IMAD R205, R3, 0x2, R208 ;  /* 0x0000000203cd7824 */ /* 0x000fe200078e02d0 */
[----:B------:R-:W1:Y:S01]  /*3be0*/  LDSM.16.M88.4 R76, [R209+0x7000] ;  /* 0x00700000d14c783b */ /* 0x000e620000000200 */
[----:B------:R-:W-:-:S02]  /*3bf0*/  IMNMX R180, R180, R83, PT ;  /* 0x00000053b4b47217 */ /* 0x000fc40003800200 */
[----:B------:R-:W-:Y:S01]  /*3c00*/  @P1 IADD3 R207, R8, -0x20, RZ ;  /* 0xffffffe008cf1810 */ /* 0x000fe20007ffe0ff */
[----:B------:R-:W2:Y:S03]  /*3c10*/  LDSM.16.M88.4 R36, [R209+0x7800] ;  /* 0x00780000d124783b */ /* 0x000ea60000000200 */
[C---:B------:R-:W-:Y:S01]  /*3c20*/  IADD3 R199, R207.reuse, 0x800, RZ ;  /* 0x00000800cfc77810 */ /* 0x040fe20007ffe0ff */
[----:B------:R-:W-:Y:S01]  /*3c30*/  LDSM.16.M88.4 R60, [R208] ;  /* 0x00000000d03c783b */ /* 0x000fe20000000200 */
[----:B------:R-:W-:Y:S01]  /*3c40*/  IMAD R196, R4, 0x2, R207 ;  /* 0x0000000204c47824 */ /* 0x000fe200078e02cf */
[C---:B------:R-:W-:Y:S01]  /*3c50*/  IADD3 R198, R207.reuse, 0x1000, RZ ;  /* 0x00001000cfc67810 */ /* 0x040fe20007ffe0ff */
[----:B------:R-:W-:Y:S01]  /*3c60*/  IMAD.IADD R4, R6, 0x1, R215 ;  /* 0x0000000106047824 */ /* 0x000fe200078e02d7 */
[----:B------:R-:W4:Y:S01]  /*3c70*/  LDSM.16.M88.4 R32, [R207] ;  /* 0x00000000cf20783b */ /* 0x000f220000000200 */
[----:B------:R-:W-:-:S02]  /*3c80*/  IADD3 R197, R207, 0x1800, RZ ;  /* 0x00001800cfc57810 */ /* 0x000fc40007ffe0ff */
[----:B------:R-:W-:Y:S01]  /*3c90*/  I2F R85, R4 ;  /* 0x0000000400557306 */ /* 0x000fe20000201400 */
[----:B------:R-:W1:Y:S01]  /*3ca0*/  LDSM.16.M88.4 R28, [R207+0x800] ;  /* 0x00080000cf1c783b */ /* 0x000e620000000200 */
[C---:B------:R-:W-:Y:S02]  /*3cb0*/  IADD3 R94, R4.reuse, 0x9, RZ ;  /* 0x00000009045e7810 */ /* 0x040fe40007ffe0ff */
[C---:B------:R-:W-:Y:S01]  /*3cc0*/  IADD3 R86, R4.reuse, 0x1, RZ ;  /* 0x0000000104567810 */ /* 0x040fe20007ffe0ff */
[----:B------:R-:W1:Y:S01]  /*3cd0*/  LDSM.16.M88.4 R64, [R207+0x1000] ;  /* 0x00100000cf40783b */ /* 0x000e620000000200 */
[C---:B------:R-:W-:Y:S02]  /*3ce0*/  IADD3 R92, R4.reuse, 0x8, RZ ;  /* 0x00000008045c7810 */ /* 0x040fe40007ffe0ff */
[----:B------:R-:W-:Y:S01]  /*3cf0*/  I2F R95, R94 ;  /* 0x0000005e005f7306 */ /* 0x000fe20000201400 */
[----:B------:R-:W1:Y:S01]  /*3d00*/  LDSM.16.M88.4 R56, [R207+0x1800] ;  /* 0x00180000cf38783b */ /* 0x000e620000000200 */
[----:B------:R-:W-:-:S02]  /*3d10*/  IADD3 R100, R4, 0x18, RZ ;  /* 0x0000001804647810 */ /* 0x000fc40007ffe0ff */
[C---:B------:R-:W-:Y:S01]  /*3d20*/  IADD3 R96, R4.reuse, 0x10, RZ ;  /* 0x0000001004607810 */ /* 0x040fe20007ffe0ff */
[----:B------:R-:W-:Y:S01]  /*3d30*/  LDSM.16.M88.4 R44, [R206] ;  /* 0x00000000ce2c783b */ /* 0x000fe20000000200 */
[C---:B------:R-:W-:Y:S02]  /*3d40*/  IADD3 R98, R4.reuse, 0x11, RZ ;  /* 0x0000001104627810 */ /* 0x040fe40007ffe0ff */
[----:B------:R-:W-:Y:S01]  /*3d50*/  I2F R87, R86 ;  /* 0x0000005600577306 */ /* 0x000fe20000201400 */
[C---:B-----5:R-:W-:Y:S01]  /*3d60*/  HMMA.16816.F32.BF16 R24, R48.reuse, R20, RZ ;  /* 0x000000143018723c */ /* 0x060fe200000418ff */
[----:B------:R-:W5:Y:S01]  /*3d70*/  LDSM.16.M88.4 R40, [R203+0x6000] ;  /* 0x00600000cb28783b */ /* 0x000f620000000200 */
[C---:B------:R-:W-:Y:S02]  /*3d80*/  IADD3 R106, R4.reuse, 0x21, RZ ;  /* 0x00000021046a7810 */ /* 0x040fe40007ffe0ff */
[C---:B------:R-:W-:Y:S01]  /*3d90*/  IADD3 R102, R4.reuse, 0x19, RZ ;  /* 0x0000001904667810 */ /* 0x040fe20007ffe0ff */
[----:B------:R-:W-:Y:S01]  /*3da0*/  LDSM.16.M88.4 R72, [R205] ;  /* 0x00000000cd48783b */ /* 0x000fe20000000200 */
[C---:B------:R-:W-:Y:S01]  /*3db0*/  IADD3 R104, R4.reuse, 0x20, RZ ;  /* 0x0000002004687810 */ /* 0x040fe20007ffe0ff */
[----:B------:R-:W-:Y:S01]  /*3dc0*/  I2F R93, R92 ;  /* 0x0000005c005d7306 */ /* 0x000fe20000201400 */
[----:B------:R-:W-:Y:S01]  /*3dd0*/  HMMA.16816.F32.BF16 R20, R48, R22, RZ ;  /* 0x000000163014723c */ /* 0x000fe200000418ff */
[----:B------:R-:W-:Y:S01]  /*3de0*/  LDSM.16.M88.4 R68, [R196] ;  /* 0x00000000c444783b */ /* 0x000fe20000000200 */
[----:B------:R-:W-:-:S02]  /*3df0*/  IADD3 R110, R4, 0x29, RZ ;  /* 0x00000029046e7810 */ /* 0x000fc40007ffe0ff */
[-C--:B------:R-:W-:Y:S01]  /*3e00*/  ISETP.GE.AND P5, PT, R94, R181.reuse, PT ;  /* 0x000000b55e00720c */ /* 0x080fe20003fa6270 */
[----:B------:R-:W-:Y:S01]  /*3e10*/  LDSM.16.M88.4 R88, [R209+0xb000] ;  /* 0x00b00000d158783b */ /* 0x000fe20000000200 */
[-C--:B------:R-:W-:Y:S01]  /*3e20*/  ISETP.GE.AND P4, PT, R86, R181.reuse, PT ;  /* 0x000000b55600720c */ /* 0x080fe20003f86270 */
[----:B------:R-:W-:Y:S01]  /*3e30*/  I2F R101, R100 ;  /* 0x0000006400657306 */ /* 0x000fe20000201400 */
[C---:B---3--:R-:W-:Y:S01]  /*3e40*/  HMMA.16816.F32.BF16 R16, R48.reuse, R12, RZ ;  /* 0x0000000c3010723c */ /* 0x048fe200000418ff */
[----:B------:R-:W-:Y:S01]  /*3e50*/  ISETP.GE.AND P6, PT, R92, R181, PT ;  /* 0x000000b55c00720c */ /* 0x000fe20003fc6270 */
[----:B------:R-:W0:Y:S01]  /*3e60*/  LDGDEPBAR ;  /* 0x00000000000079af */ /* 0x000e220000000000 */
[----:B------:R-:W-:Y:S02]  /*3e70*/  IADD3 R116, R4, 0x38, RZ ;  /* 0x0000003804747810 */ /* 0x000fe40007ffe0ff */
[----:B------:R-:W-:Y:S02]  /*3e80*/  ISETP.GE.AND P1, PT, R86, R180, PT ;  /* 0x000000b45600720c */ /* 0x000fe40003f26270 */
[----:B------:R-:W-:Y:S01]  /*3e90*/  I2F R97, R96 ;  /* 0x0000006000617306 */ /* 0x000fe20000201400 */
[----:B------:R-:W-:Y:S01]  /*3ea0*/  HMMA.16816.F32.BF16 R12, R48, R14, RZ ;  /* 0x0000000e300c723c */ /* 0x000fe200000418ff */
[----:B------:R-:W-:-:S02]  /*3eb0*/  IADD3 R108, R4, 0x28, RZ ;  /* 0x00000028046c7810 */ /* 0x000fc40007ffe0ff */
[C---:B------:R-:W-:Y:S02]  /*3ec0*/  IADD3 R112, R4.reuse, 0x30, RZ ;  /* 0x0000003004707810 */ /* 0x040fe40007ffe0ff */
[----:B------:R-:W-:Y:S02]  /*3ed0*/  IADD3 R114, R4, 0x31, RZ ;  /* 0x0000003104727810 */ /* 0x000fe40007ffe0ff */
[----:B------:R-:W-:Y:S01]  /*3ee0*/  I2F R99, R98 ;  /* 0x0000006200637306 */ /* 0x000fe20000201400 */
[----:B-1----:R-:W-:Y:S01]  /*3ef0*/  HMMA.16816.F32.BF16 R8, R48, R76, RZ ;  /* 0x0000004c3008723c */ /* 0x002fe200000418ff */
[-C--:B------:R-:W-:Y:S02]  /*3f00*/  ISETP.GE.AND P3, PT, R94, R180.reuse, PT ;  /* 0x000000b45e00720c */ /* 0x080fe40003f66270 */
[----:B------:R-:W-:Y:S02]  /*3f10*/  ISETP.GE.AND P2, PT, R92, R180, PT ;  /* 0x000000b45c00720c */ /* 0x000fe40003f46270 */
[----:B------:R-:W-:-:S02]  /*3f20*/  IADD3 R195, R207, 0x2000, RZ ;  /* 0x00002000cfc37810 */ /* 0x000fc40007ffe0ff */
[----:B------:R-:W-:Y:S01]  /*3f30*/  I2F R107, R106 ;  /* 0x0000006a006b7306 */ /* 0x000fe20000201400 */
[C---:B------:R-:W-:Y:S01]  /*3f40*/  HMMA.16816.F32.BF16 R76, R48.reuse, R78, RZ ;  /* 0x0000004e304c723c */ /* 0x040fe200000418ff */
[C---:B------:R-:W-:Y:S02]  /*3f50*/  IADD3 R194, R207.reuse, 0x2800, RZ ;  /* 0x00002800cfc27810 */ /* 0x040fe40007ffe0ff */
[C---:B------:R-:W-:Y:S02]  /*3f60*/  IADD3 R193, R207.reuse, 0x3000, RZ ;  /* 0x00003000cfc17810 */ /* 0x040fe40007ffe0ff */
[C---:B------:R-:W-:Y:S02]  /*3f70*/  IADD3 R192, R207.reuse, 0x3800, RZ ;  /* 0x00003800cfc07810 */ /* 0x040fe40007ffe0ff */
[----:B------:R-:W-:Y:S01]  /*3f80*/  I2F R103, R102 ;  /* 0x0000006600677306 */ /* 0x000fe20000201400 */
[----:B--2---:R-:W-:Y:S01]  /*3f90*/  HMMA.16816.F32.BF16 R52, R48, R36, RZ ;  /* 0x000000243034723c */ /* 0x004fe200000418ff */
[----:B------:R-:W-:-:S02]  /*3fa0*/  IADD3 R191, R207, 0x4000, RZ ;  /* 0x00004000cfbf7810 */ /* 0x000fc40007ffe0ff */
[C---:B------:R-:W-:Y:S02]  /*3fb0*/  IADD3 R190, R207.reuse, 0x4800, RZ ;  /* 0x00004800cfbe7810 */ /* 0x040fe40007ffe0ff */
[C---:B------:R-:W-:Y:S02]  /*3fc0*/  IADD3 R189, R207.reuse, 0x5000, RZ ;  /* 0x00005000cfbd7810 */ /* 0x040fe40007ffe0ff */
[----:B------:R-:W-:Y:S01]  /*3fd0*/  I2F R105, R104 ;  /* 0x0000006800697306 */ /* 0x000fe20000201400 */
[----:B------:R-:W-:Y:S01]  /*3fe0*/  HMMA.16816.F32.BF16 R48, R48, R38, RZ ;  /* 0x000000263030723c */ /* 0x000fe200000418ff */
[----:B------:R-:W1:Y:S01]  /*3ff0*/  LDSM.16.M88.4 R36, [R203+0x6800] ;  /* 0x00680000cb24783b */ /* 0x000e620000000200 */
[----:B------:R-:W-:-:S05]  /*4000*/  IADD3 R188, R207, 0x5800, RZ ;  /* 0x00005800cfbc7810 */ /* 0x000fca0007ffe0ff */
[----:B------:R-:W-:Y:S01]  /*4010*/  I2F R111, R110 ;  /* 0x0000006e006f7306 */ /* 0x000fe20000201400 */
[C---:B----4-:R-:W-:Y:S07]  /*4020*/  HMMA.16816.F32.BF16 R24, R60.reuse, R32, R24 ;  /* 0x000000203c18723c */ /* 0x050fee0000041818 */
[----:B------:R-:W-:Y:S01]  /*4030*/  I2F R117, R116 ;  /* 0x0000007400757306 */ /* 0x000fe20000201400 */
[C---:B------:R-:W-:Y:S01]  /*4040*/  HMMA.16816.F32.BF16 R20, R60.reuse, R34, R20 ;  /* 0x000000223c14723c */ /* 0x040fe20000041814 */
[----:B------:R-:W2:Y:S06]  /*4050*/  LDSM.16.M88.4 R32, [R203+0x7000] ;  /* 0x00700000cb20783b */ /* 0x000eac0000000200 */
[----:B------:R-:W-:Y:S01]  /*4060*/  I2F R109, R108 ;  /* 0x0000006c006d7306 */ /* 0x000fe20000201400 */
[C---:B------:R-:W-:Y:S07]  /*4070*/  HMMA.16816.F32.BF16 R16, R60.reuse, R28, R16 ;  /* 0x0000001c3c10723c */ /* 0x040fee0000041810 */
[----:B------:R-:W-:Y:S01]  /*4080*/  I2F R113, R112 ;  /* 0x0000007000717306 */ /* 0x000fe20000201400 */
[C---:B------:R-:W-:Y:S01]  /*4090*/  HMMA.16816.F32.BF16 R12, R60.reuse, R30, R12 ;  /* 0x0000001e3c0c723c */ /* 0x040fe2000004180c */
[----:B------:R-:W3:Y:S06]  /*40a0*/  LDSM.16.M88.4 R28, [R203+0x7800] ;  /* 0x00780000cb1c783b */ /* 0x000eec0000000200 */
[----:B------:R-:W-:Y:S01]  /*40b0*/  I2F R115, R114 ;  /* 0x0000007200737306 */ /* 0x000fe20000201400 */
[C---:B------:R-:W-:Y:S08]  /*40c0*/  HMMA.16816.F32.BF16 R8, R60.reuse, R64, R8 ;  /* 0x000000403c08723c */ /* 0x040ff00000041808 */
[C---:B------:R-:W-:Y:S01]  /*40d0*/  HMMA.16816.F32.BF16 R76, R60.reuse, R66, R76 ;  /* 0x000000423c4c723c */ /* 0x040fe2000004184c */
[----:B------:R-:W4:Y:S07]  /*40e0*/  LDSM.16.M88.4 R64, [R196+0x800] ;  /* 0x00080000c440783b */ /* 0x000f2e0000000200 */
[C---:B------:R-:W-:Y:S08]  /*40f0*/  HMMA.16816.F32.BF16 R52, R60.reuse, R56, R52 ;  /* 0x000000383c34723c */ /* 0x040ff00000041834 */
[----:B------:R-:W-:Y:S01]  /*4100*/  HMMA.16816.F32.BF16 R48, R60, R58, R48 ;  /* 0x0000003a3c30723c */ /* 0x000fe20000041830 */
[----:B------:R-:W-:Y:S04]  /*4110*/  LDSM.16.M88.4 R56, [R210+0x2000] ;  /* 0x00200000d238783b */ /* 0x000fe80000000200 */
[----:B------:R-:W-:Y:S03]  /*4120*/  LDSM.16.M88.4 R60, [R209+0x9800] ;  /* 0x00980000d13c783b */ /* 0x000fe60000000200 */
[C---:B-----5:R-:W-:Y:S08]  /*4130*/  HMMA.16816.F32.BF16 R24, R44.reuse, R40, R24 ;  /* 0x000000282c18723c */ /* 0x060ff00000041818 */
        /* <DEDUP_REMOVED lines=136> */
[----:B------:R-:W-:Y:S01]  /*49c0*/  MUFU.TANH R45, R45 ;  /* 0x0000002d002d7308 */ /* 0x000fe20000002400 */
[----:B---3--:R-:W-:-:S05]  /*49d0*/  FFMA.FTZ R9, R0, R97, R46 ;  /* 0x0000006100097223 */ /* 0x008fca000001002e */
[----:B-1----:R-:W-:Y:S01]  /*49e0*/  HMMA.16816.F32.BF16 R72, R28, R22, R72 ;  /* 0x000000161c48723c */ /* 0x002fe20000041848 */
[----:B------:R-:W-:Y:S01]  /*49f0*/  FMUL.FTZ R12, R12, c[0x0][0x2ec] ;  /* 0x0000bb000c0c7a20 */ /* 0x000fe20000410000 */
[----:B----4-:R-:W1:Y:S01]  /*4a00*/  LDSM.16.M88.4 R16, [R196+0x5800] ;  /* 0x00580000c410783b */ /* 0x010e620000000200 */
[----:B------:R-:W-:Y:S01]  /*4a10*/  FMUL.FTZ R8, R13, c[0x0][0x2ec] ;  /* 0x0000bb000d087a20 */ /* 0x000fe20000410000 */
[----:B------:R-:W3:Y:S01]  /*4a20*/  MUFU.TANH R35, R35 ;  /* 0x0000002300237308 */ /* 0x000ee20000002400 */
[----:B------:R-:W-:Y:S01]  /*4a30*/  FMUL.FTZ R13, R14, c[0x0][0x2ec] ;  /* 0x0000bb000e0d7a20 */ /* 0x000fe20000410000 */
[----:B------:R-:W-:-:S04]  /*4a40*/  DEPBAR.LE SB0, 0x0 ;  /* 0x000080000000791a */ /* 0x000fc80000000000 */
[----:B--2---:R-:W-:Y:S01]  /*4a50*/  HMMA.16816.F32.BF16 R60, R52, R24, R60 ;  /* 0x00000018343c723c */ /* 0x004fe2000004183c */
[----:B------:R-:W-:Y:S01]  /*4a60*/  FMUL.FTZ R15, R15, c[0x0][0x2ec] ;  /* 0x0000bb000f0f7a20 */ /* 0x000fe20000410000 */
[----:B------:R-:W2:Y:S01]  /*4a70*/  MUFU.TANH R24, R12 ;  /* 0x0000000c00187308 */ /* 0x000ea20000002400 */
[----:B------:R-:W-:Y:S01]  /*4a80*/  FSEL R23, R44, -INF , !P6 ;  /* 0xff8000002c177808 */ /* 0x000fe20007000000 */
[----:B------:R-:W-:Y:S01]  /*4a90*/  FFMA.FTZ R22, R0, R93, R33 ;  /* 0x0000005d00167223 */ /* 0x000fe20000010021 */
[----:B------:R-:W-:-:S03]  /*4aa0*/  ISETP.GE.AND P6, PT, R98, R181, PT ;  /* 0x000000b56200720c */ /* 0x000fc60003fc6270 */
[----:B------:R-:W-:Y:S01]  /*4ab0*/  HMMA.16816.F32.BF16 R64, R28, R20, R64 ;  /* 0x000000141c40723c */ /* 0x000fe20000041840 */
[----:B------:R-:W-:Y:S01]  /*4ac0*/  FSEL R22, R22, -INF , !P2 ;  /* 0xff80000016167808 */ /* 0x000fe20005000000 */
[----:B------:R-:W4:Y:S01]  /*4ad0*/  MUFU.TANH R13, R13 ;  /* 0x0000000d000d7308 */ /* 0x000f220000002400 */
[----:B---3--:R-:W-:Y:S01]  /*4ae0*/  FFMA.FTZ R14, R0, R99, R35 ;  /* 0x00000063000e7223 */ /* 0x008fe20000010023 */
[----:B------:R-:W-:-:S03]  /*4af0*/  ISETP.GE.AND P2, PT, R98, R180, PT ;  /* 0x000000b46200720c */ /* 0x000fc60003f46270 */
[CC--:B------:R-:W-:Y:S01]  /*4b00*/  FFMA.FTZ R29, R0.reuse, R95.reuse, R32 ;  /* 0x0000005f001d7223 */ /* 0x0c0fe20000010020 */
[C---:B------:R-:W-:Y:S01]  /*4b10*/  HMMA.16816.F32.BF16 R76, R52.reuse, R26, R76 ;  /* 0x0000001a344c723c */ /* 0x040fe2000004184c */
[C---:B------:R-:W-:Y:S01]  /*4b20*/  FFMA.FTZ R20, R0.reuse, R95, R45 ;  /* 0x0000005f00147223 */ /* 0x040fe2000001002d */
[----:B------:R-:W3:Y:S01]  /*4b30*/  MUFU.TANH R8, R8 ;  /* 0x0000000800087308 */ /* 0x000ee20000002400 */
[C---:B--2---:R-:W-:Y:S01]  /*4b40*/  FFMA.FTZ R24, R0.reuse, R101, R24 ;  /* 0x0000006500187223 */ /* 0x044fe20000010018 */
[----:B------:R-:W-:Y:S01]  /*4b50*/  FSEL R29, R29, -INF , !P5 ;  /* 0xff8000001d1d7808 */ /* 0x000fe20006800000 */
[----:B------:R-:W-:Y:S01]  /*4b60*/  FFMA.FTZ R12, R0, R97, R34 ;  /* 0x00000061000c7223 */ /* 0x000fe20000010022 */
[----:B------:R-:W-:Y:S02]  /*4b70*/  ISETP.GE.AND P5, PT, R100, R181, PT ;  /* 0x000000b56400720c */ /* 0x000fe40003fa6270 */
[----:B------:R-:W-:Y:S01]  /*4b80*/  FMUL.FTZ R21, R61, c[0x0][0x2ec] ;  /* 0x0000bb003d157a20 */ /* 0x000fe20000410000 */
[----:B------:R-:W-:Y:S01]  /*4b90*/  FSEL R20, R20, -INF , !P3 ;  /* 0xff80000014147808 */ /* 0x000fe20005800000 */
[----:B------:R-:W-:Y:S01]  /*4ba0*/  FMUL.FTZ R26, R60, c[0x0][0x2ec] ;  /* 0x0000bb003c1a7a20 */ /* 0x000fe20000410000 */
[----:B------:R2:W-:Y:S01]  /*4bb0*/  MUFU.TANH R25, R15 ;  /* 0x0000000f00197308 */ /* 0x0005e20000002400 */
[----:B------:R-:W-:Y:S01]  /*4bc0*/  FMUL.FTZ R36, R63, c[0x0][0x2ec] ;  /* 0x0000bb003f247a20 */ /* 0x000fe20000410000 */
[----:B------:R-:W-:Y:S01]  /*4bd0*/  ISETP.GE.AND P3, PT, R100, R180, PT ;  /* 0x000000b46400720c */ /* 0x000fe20003f66270 */
[----:B------:R-:W-:Y:S01]  /*4be0*/  FMUL.FTZ R27, R62, c[0x0][0x2ec] ;  /* 0x0000bb003e1b7a20 */ /* 0x000fe20000410000 */
[----:B------:R-:W-:Y:S01]  /*4bf0*/  FSEL R14, R14, -INF , !P2 ;  /* 0xff8000000e0e7808 */ /* 0x000fe20005000000 */
[----:B-1----:R-:W-:Y:S01]  /*4c00*/  HMMA.16816.F32.BF16 R72, R52, R18, R72 ;  /* 0x000000123448723c */ /* 0x002fe20000041848 */
[----:B----4-:R-:W-:Y:S01]  /*4c10*/  FFMA.FTZ R10, R0, R101, R13 ;  /* 0x00000065000a7223 */ /* 0x010fe2000001000d */
[----:B------:R-:W-:Y:S01]  /*4c20*/  FSEL R13, R24, -INF , !P5 ;  /* 0xff800000180d7808 */ /* 0x000fe20006800000 */
[----:B------:R-:W1:Y:S01]  /*4c30*/  MUFU.TANH R21, R21 ;  /* 0x0000001500157308 */ /* 0x000e620000002400 */
[----:B---3--:R-:W-:Y:S01]  /*4c40*/  FFMA.FTZ R8, R0, R103, R8 ;  /* 0x0000006700087223 */ /* 0x008fe20000010008 */
[----:B------:R-:W-:-:S02]  /*4c50*/  ISETP.GE.AND P5, PT, R106, R181, PT ;  /* 0x000000b56a00720c */ /* 0x000fc40003fa6270 */
[----:B------:R-:W-:Y:S01]  /*4c60*/  FSEL R10, R10, -INF , !P3 ;  /* 0xff8000000a0a7808 */ /* 0x000fe20005800000 */
[----:B------:R-:W-:Y:S01]  /*4c70*/  HMMA.16816.F32.BF16 R64, R52, R16, R64 ;  /* 0x000000103440723c */ /* 0x000fe20000041840 */
[----:B------:R-:W-:Y:S01]  /*4c80*/  FMUL.FTZ R77, R77, c[0x0][0x2ec] ;  /* 0x0000bb004d4d7a20 */ /* 0x000fe20000410000 */
[-C--:B------:R-:W-:Y:S01]  /*4c90*/  ISETP.GE.AND P3, PT, R106, R180.reuse, PT ;  /* 0x000000b46a00720c */ /* 0x080fe20003f66270 */
[----:B------:R-:W3:Y:S01]  /*4ca0*/  MUFU.TANH R26, R26 ;  /* 0x0000001a001a7308 */ /* 0x000ee20000002400 */
[----:B--2---:R-:W-:Y:S01]  /*4cb0*/  FFMA.FTZ R15, R0, R99, R47 ;  /* 0x00000063000f7223 */ /* 0x004fe2000001002f */
[-C--:B------:R-:W-:Y:S01]  /*4cc0*/  ISETP.GE.AND P2, PT, R104, R180.reuse, PT ;  /* 0x000000b46800720c */ /* 0x080fe20003f46270 */
[----:B------:R-:W-:Y:S01]  /*4cd0*/  FMUL.FTZ R37, R76, c[0x0][0x2ec] ;  /* 0x0000bb004c257a20 */ /* 0x000fe20000410000 */
[----:B------:R-:W-:Y:S01]  /*4ce0*/  FSEL R17, R120, -INF , !P4 ;  /* 0xff80000078117808 */ /* 0x000fe20006000000 */
[----:B------:R-:W-:Y:S01]  /*4cf0*/  FFMA.FTZ R16, R0, R87, R50 ;  /* 0x0000005700107223 */ /* 0x000fe20000010032 */
[----:B------:R-:W-:Y:S01]  /*4d00*/  ISETP.GE.AND P4, PT, R96, R181, PT ;  /* 0x000000b56000720c */ /* 0x000fe20003f86270 */
[----:B------:R-:W-:Y:S01]  /*4d10*/  FMUL.FTZ R30, R78, c[0x0][0x2ec] ;  /* 0x0000bb004e1e7a20 */ /* 0x000fe20000410000 */
[----:B------:R-:W2:Y:S01]  /*4d20*/  MUFU.TANH R28, R77 ;  /* 0x0000004d001c7308 */ /* 0x000ea20000002400 */
[----:B-1----:R-:W-:Y:S01]  /*4d30*/  FFMA.FTZ R165, R0, R107, R21 ;  /* 0x0000006b00a57223 */ /* 0x002fe20000010015 */
[----:B------:R-:W-:Y:S01]  /*4d40*/  FSEL R16, R16, -INF , !P1 ;  /* 0xff80000010107808 */ /* 0x000fe20004800000 */
[----:B------:R-:W-:Y:S01]  /*4d50*/  FMUL.FTZ R31, R79, c[0x0][0x2ec] ;  /* 0x0000bb004f1f7a20 */ /* 0x000fe20000410000 */
[-C--:B------:R-:W-:Y:S01]  /*4d60*/  ISETP.GE.AND P1, PT, R96, R180.reuse, PT ;  /* 0x000000b46000720c */ /* 0x080fe20003f26270 */
[----:B------:R-:W-:Y:S01]  /*4d70*/  FMUL.FTZ R72, R72, c[0x0][0x2ec] ;  /* 0x0000bb0048487a20 */ /* 0x000fe20000410000 */
[----:B------:R-:W-:Y:S01]  /*4d80*/  FSEL R9, R9, -INF , !P4 ;  /* 0xff80000009097808 */ /* 0x000fe20006000000 */
[C---:B------:R-:W-:Y:S01]  /*4d90*/  FFMA.FTZ R25, R0.reuse, R103, R25 ;  /* 0x0000006700197223 */ /* 0x040fe20000010019 */
[----:B------:R-:W1:Y:S01]  /*4da0*/  MUFU.TANH R36, R36 ;  /* 0x0000002400247308 */ /* 0x000e620000002400 */
[----:B------:R-:W-:Y:S01]  /*4db0*/  FSEL R15, R15, -INF , !P6 ;  /* 0xff8000000f0f7808 */ /* 0x000fe20007000000 */
[----:B---3--:R-:W-:Y:S01]  /*4dc0*/  FFMA.FTZ R26, R0, R105, R26 ;  /* 0x00000069001a7223 */ /* 0x008fe2000001001a */
[-C--:B------:R-:W-:Y:S01]  /*4dd0*/  ISETP.GE.AND P4, PT, R102, R181.reuse, PT ;  /* 0x000000b56600720c */ /* 0x080fe20003f86270 */
[----:B------:R-:W-:Y:S01]  /*4de0*/  FMUL.FTZ R74, R74, c[0x0][0x2ec] ;  /* 0x0000bb004a4a7a20 */ /* 0x000fe20000410000 */
[----:B------:R-:W-:Y:S01]  /*4df0*/  FSEL R12, R12, -INF , !P1 ;  /* 0xff8000000c0c7808 */ /* 0x000fe20004800000 */
[----:B------:R-:W-:Y:S01]  /*4e00*/  FMUL.FTZ R24, R66, c[0x0][0x2ec] ;  /* 0x0000bb0042187a20 */ /* 0x000fe20000410000 */
[----:B------:R-:W-:Y:S01]  /*4e10*/  ISETP.GE.AND P6, PT, R104, R181, PT ;  /* 0x000000b56800720c */ /* 0x000fe20003fc6270 */
[----:B------:R-:W3:Y:S01]  /*4e20*/  MUFU.TANH R21, R72 ;  /* 0x0000004800157308 */ /* 0x000ee20000002400 */
[----:B------:R-:W-:Y:S01]  /*4e30*/  FMUL.FTZ R64, R64, c[0x0][0x2ec] ;  /* 0x0000bb0040407a20 */ /* 0x000fe20000410000 */
[----:B------:R-:W-:Y:S01]  /*4e40*/  ISETP.GE.AND P1, PT, R102, R180, PT ;  /* 0x000000b46600720c */ /* 0x000fe20003f26270 */
[----:B------:R-:W-:Y:S01]  /*4e50*/  FMUL.FTZ R19, R65, c[0x0][0x2ec] ;  /* 0x0000bb0041137a20 */ /* 0x000fe20000410000 */
[----:B------:R-:W-:Y:S01]  /*4e60*/  FSEL R11, R8, -INF , !P4 ;  /* 0xff800000080b7808 */ /* 0x000fe20006000000 */
[----:B------:R-:W-:Y:S01]  /*4e70*/  FMUL.FTZ R67, R67, c[0x0][0x2ec] ;  /* 0x0000bb0043437a20 */ /* 0x000fe20000410000 */
[----:B------:R-:W-:Y:S01]  /*4e80*/  FSEL R171, R26, -INF , !P6 ;  /* 0xff8000001aab7808 */ /* 0x000fe20007000000 */
[----:B------:R-:W-:Y:S01]  /*4e90*/  FMUL.FTZ R26, R73, c[0x0][0x2ec] ;  /* 0x0000bb00491a7a20 */ /* 0x000fe20000410000 */
[----:B------:R-:W4:Y:S01]  /*4ea0*/  MUFU.TANH R27, R27 ;  /* 0x0000001b001b7308 */ /* 0x000f220000002400 */
[----:B------:R-:W-:Y:S01]  /*4eb0*/  FSEL R8, R25, -INF , !P1 ;  /* 0xff80000019087808 */ /* 0x000fe20004800000 */
[----:B--2---:R-:W-:Y:S01]  /*4ec0*/  FFMA.FTZ R28, R0, R111, R28 ;  /* 0x0000006f001c7223 */ /* 0x004fe2000001001c */
[-C--:B------:R-:W-:Y:S01]  /*4ed0*/  ISETP.GE.AND P6, PT, R110, R181.reuse, PT ;  /* 0x000000b56e00720c */ /* 0x080fe20003fc6270 */
[----:B------:R-:W-:Y:S01]  /*4ee0*/  FMUL.FTZ R75, R75, c[0x0][0x2ec] ;  /* 0x0000bb004b4b7a20 */ /* 0x000fe20000410000 */
[----:B------:R-:W-:Y:S01]  /*4ef0*/  ISETP.GE.AND P4, PT, R108, R181, PT ;  /* 0x000000b56c00720c */ /* 0x000fe20003f86270 */
[----:B-1----:R-:W-:Y:S01]  /*4f00*/  FFMA.FTZ R36, R0, R107, R36 ;  /* 0x0000006b00247223 */ /* 0x002fe20000010024 */
[----:B------:R-:W-:Y:S01]  /*4f10*/  FSEL R169, R28, -INF , !P6 ;  /* 0xff8000001ca97808 */ /* 0x000fe20007000000 */
[----:B------:R-:W1:Y:S01]  /*4f20*/  MUFU.TANH R37, R37 ;  /* 0x0000002500257308 */ /* 0x000e620000002400 */
[----:B---3--:R-:W-:Y:S01]  /*4f30*/  FFMA.FTZ R21, R0, R117, R21 ;  /* 0x0000007500157223 */ /* 0x008fe20000010015 */
[----:B------:R-:W-:-:S02]  /*4f40*/  ISETP.GE.AND P6, PT, R116, R181, PT ;  /* 0x000000b57400720c */ /* 0x000fc40003fc6270 */
[----:B------:R-:W-:Y:S02]  /*4f50*/  ISETP.GE.AND P1, PT, R108, R180, PT ;  /* 0x000000b46c00720c */ /* 0x000fe40003f26270 */
[----:B------:R-:W-:Y:S02]  /*4f60*/  FSEL R143, R21, -INF , !P6 ;  /* 0xff800000158f7808 */ /* 0x000fe40007000000 */
[----:B------:R-:W2:Y:S01]  /*4f70*/  MUFU.TANH R30, R30 ;  /* 0x0000001e001e7308 */ /* 0x000ea20000002400 */
[----:B----4-:R-:W-:Y:S01]  /*4f80*/  FFMA.FTZ R27, R0, R105, R27 ;  /* 0x00000069001b7223 */ /* 0x010fe2000001001b */
[----:B------:R-:W-:Y:S02]  /*4f90*/  ISETP.GT.AND P6, PT, R217, R212, PT ;  /* 0x000000d4d900720c */ /* 0x000fe40003fc4270 */
[----:B------:R-:W-:Y:S02]  /*4fa0*/  FSEL R165, R165, -INF , !P5 ;  /* 0xff800000a5a57808 */ /* 0x000fe40006800000 */
[----:B------:R-:W-:-:S02]  /*4fb0*/  FSEL R178, R36, -INF , !P3 ;  /* 0xff80000024b27808 */ /* 0x000fc40005800000 */
[----:B------:R-:W3:Y:S01]  /*4fc0*/  MUFU.TANH R18, R64 ;  /* 0x0000004000127308 */ /* 0x000ee20000002400 */
[----:B-1----:R-:W-:Y:S01]  /*4fd0*/  FFMA.FTZ R37, R0, R109, R37 ;  /* 0x0000006d00257223 */ /* 0x002fe20000010025 */
[C---:B------:R-:W-:Y:S02]  /*4fe0*/  ISETP.GE.AND P5, PT, R112.reuse, R181, PT ;  /* 0x000000b57000720c */ /* 0x040fe40003fa6270 */
[----:B------:R-:W-:Y:S02]  /*4ff0*/  ISETP.GE.AND P3, PT, R112, R180, PT ;  /* 0x000000b47000720c */ /* 0x000fe40003f66270 */
[----:B------:R-:W-:Y:S02]  /*5000*/  FSEL R168, R27, -INF , !P2 ;  /* 0xff8000001ba87808 */ /* 0x000fe40005000000 */
[----:B------:R-:W1:Y:S01]  /*5010*/  MUFU.TANH R24, R24 ;  /* 0x0000001800187308 */ /* 0x000e620000002400 */
[----:B--2---:R-:W-:Y:S01]  /*5020*/  FFMA.FTZ R30, R0, R109, R30 ;  /* 0x0000006d001e7223 */ /* 0x004fe2000001001e */
[----:B------:R-:W-:-:S02]  /*5030*/  FSEL R163, R37, -INF , !P4 ;  /* 0xff80000025a37808 */ /* 0x000fc40006000000 */
[-C--:B------:R-:W-:Y:S02]  /*5040*/  ISETP.GE.AND P2, PT, R110, R180.reuse, PT ;  /* 0x000000b46e00720c */ /* 0x080fe40003f46270 */
[----:B------:R-:W-:Y:S02]  /*5050*/  FSEL R176, R30, -INF , !P1 ;  /* 0xff8000001eb07808 */ /* 0x000fe40004800000 */
[----:B------:R-:W2:Y:S01]  /*5060*/  MUFU.TANH R31, R31 ;  /* 0x0000001f001f7308 */ /* 0x000ea20000002400 */
[----:B---3--:R-:W-:Y:S01]  /*5070*/  FFMA.FTZ R18, R0, R113, R18 ;  /* 0x0000007100127223 */ /* 0x008fe20000010012 */
[C---:B------:R-:W-:Y:S02]  /*5080*/  ISETP.GE.AND P4, PT, R114.reuse, R181, PT ;  /* 0x000000b57200720c */ /* 0x040fe40003f86270 */
[----:B------:R-:W-:Y:S02]  /*5090*/  ISETP.GE.AND P1, PT, R114, R180, PT ;  /* 0x000000b47200720c */ /* 0x000fe40003f26270 */
[----:B------:R-:W-:Y:S01]  /*50a0*/  FSEL R175, R18, -INF , !P5 ;  /* 0xff80000012af7808 */ /* 0x000fe20006800000 */
[C---:B------:R-:W-:Y:S01]  /*50b0*/  FFMA.FTZ R18, R0.reuse, R85, R118 ;  /* 0x0000005500127223 */ /* 0x040fe20000010076 */
[----:B------:R-:W3:Y:S01]  /*50c0*/  MUFU.TANH R19, R19 ;  /* 0x0000001300137308 */ /* 0x000ee20000002400 */
[----:B-1----:R-:W-:Y:S01]  /*50d0*/  FFMA.FTZ R24, R0, R113, R24 ;  /* 0x0000007100187223 */ /* 0x002fe20000010018 */
[----:B------:R-:W-:-:S04]  /*50e0*/  ISETP.GE.AND P5, PT, R4, R181, PT ;  /* 0x000000b50400720c */ /* 0x000fc80003fa6270 */
[----:B------:R-:W-:Y:S02]  /*50f0*/  FSEL R170, R24, -INF , !P3 ;  /* 0xff80000018aa7808 */ /* 0x000fe40005800000 */
[----:B------:R-:W1:Y:S01]  /*5100*/  MUFU.TANH R25, R67 ;  /* 0x0000004300197308 */ /* 0x000e620000002400 */
[----:B--2---:R-:W-:Y:S01]  /*5110*/  FFMA.FTZ R31, R0, R111, R31 ;  /* 0x0000006f001f7223 */ /* 0x004fe2000001001f */
[-C--:B------:R-:W-:Y:S02]  /*5120*/  ISETP.GE.AND P3, PT, R4, R180.reuse, PT ;  /* 0x000000b40400720c */ /* 0x080fe40003f66270 */
[----:B------:R-:W-:Y:S02]  /*5130*/  FSEL R18, R18, -INF , !P5 ;  /* 0xff80000012127808 */ /* 0x000fe40006800000 */
[----:B------:R-:W-:Y:S02]  /*5140*/  FSEL R174, R31, -INF , !P2 ;  /* 0xff8000001fae7808 */ /* 0x000fe40005000000 */
[----:B------:R-:W2:Y:S01]  /*5150*/  MUFU.TANH R119, R119 ;  /* 0x0000007700777308 */ /* 0x000ea20000002400 */
[----:B---3--:R-:W-:Y:S01]  /*5160*/  FFMA.FTZ R19, R0, R115, R19 ;  /* 0x0000007300137223 */ /* 0x008fe20000010013 */
[----:B------:R-:W-:Y:S01]  /*5170*/  BAR.SYNC.DEFER_BLOCKING 0x0 ;  /* 0x0000000000007b1d */ /* 0x000fe20000010000 */
[----:B------:R-:W-:-:S03]  /*5180*/  ISETP.GE.AND P2, PT, R116, R180, PT ;  /* 0x000000b47400720c */ /* 0x000fc60003f46270 */
        /* <DEDUP_REMOVED lines=10> */
[----:B---3--:R-:W-:-:S05]  /*5230*/  FFMA.FTZ R26, R0, R49, R26 ;  /* 0x00000031001a7223 */ /* 0x008fca000001001a */
[----:B------:R-:W-:Y:S01]  /*5240*/  FSEL R141, R26, -INF , !P4 ;  /* 0xff8000001a8d7808 */ /* 0x000fe20006000000 */
[----:B-1----:R-:W-:-:S05]  /*5250*/  FFMA.FTZ R140, R0, R117, R140 ;  /* 0x00000075008c7223 */ /* 0x002fca000001008c */
[----:B------:R-:W-:Y:S01]  /*5260*/  FSEL R140, R140, -INF , !P2 ;  /* 0xff8000008c8c7808 */ /* 0x000fe20005000000 */
[----:B--2---:R-:W-:-:S05]  /*5270*/  FFMA.FTZ R166, R0, R49, R166 ;  /* 0x0000003100a67223 */ /* 0x004fca00000100a6 */
        /* <DEDUP_REMOVED lines=20> */
[----:B------:R-:W-:Y:S01]  /*53c0*/  IMAD.MOV R21, RZ, RZ, -R27 ;  /* 0x000000ffff157224 */ /* 0x000fe200078e0a1b */
[----:B------:R-:W-:-:S03]  /*53d0*/  IADD3 R7, -R25, RZ, RZ ;  /* 0x000000ff19077210 */ /* 0x000fc60007ffe1ff */
[C---:B------:R-:W-:Y:S02]  /*53e0*/  IMAD R21, R80.reuse, R21, R24 ;  /* 0x0000001550157224 */ /* 0x040fe400078e0218 */
        /* <DEDUP_REMOVED lines=10> */
[----:B------:R-:W-:-:S07]  /*5490*/  ISETP.NE.AND P2, PT, RZ, c[0x0][0x2d0], PT ;  /* 0x0000b400ff007a0c */ /* 0x000fce0003f45270 */
[----:B------:R-:W-:Y:S02]  /*54a0*/  @P5 IADD3 R27, R27, 0x1, RZ ;  /* 0x000000011b1b5810 */ /* 0x000fe40007ffe0ff */
[----:B------:R-:W-:Y:S02]  /*54b0*/  @P4 IADD3 R25, R25, 0x1, RZ ;  /* 0x0000000119194810 */ /* 0x000fe40007ffe0ff */
[----:B------:R-:W-:-:S03]  /*54c0*/  @!P3 IADD3 R27, -R27, RZ, RZ ;  /* 0x000000ff1b1bb210 */ /* 0x000fc60007ffe1ff */
[----:B------:R-:W-:Y:S01]  /*54d0*/  @!P1 IMAD.MOV R25, RZ, RZ, -R25 ;  /* 0x000000ffff199224 */ /* 0x000fe200078e0a19 */
[----:B------:R-:W-:-:S04]  /*54e0*/  SEL R7, R6, R27, !P2 ;  /* 0x0000001b06077207 */ /* 0x000fc80005000000 */
[----:B------:R-:W-:Y:S01]  /*54f0*/  SEL R6, R6, R25, !P2 ;  /* 0x0000001906067207 */ /* 0x000fe20005000000 */
[----:B------:R-:W-:-:S04]  /*5500*/  IMAD.WIDE R24, R7, 0x4, R220 ;  /* 0x0000000407187825 */ /* 0x000fc800078e02dc */
[----:B------:R-:W-:Y:S02]  /*5510*/  IMAD.WIDE R30, R6, 0x4, R220 ;  /* 0x00000004061e7825 */ /* 0x000fe400078e02dc */
[----:B------:R-:W2:Y:S04]  /*5520*/  LDG.E R24, [R24.64] ;  /* 0x0000000618187981 */ /* 0x000ea8000c1e1900 */
[----:B------:R-:W2:Y:S01]  /*5530*/  LDG.E R21, [R30.64] ;  /* 0x000000061e157981 */ /* 0x000ea2000c1e1900 */
[----:B------:R-:W-:Y:S01]  /*5540*/  MOV R19, c[0x0][0x2d0] ;  /* 0x0000b40000137a02 */ /* 0x000fe20000000f00 */
[----:B------:R-:W-:-:S04]  /*5550*/  IMAD.IADD R6, R7, 0x1, -R6 ;  /* 0x0000000107067824 */ /* 0x000fc800078e0a06 */
[----:B------:R-:W-:-:S04]  /*5560*/  IMAD R19, R6, R19, -0x40 ;  /* 0xffffffc006137424 */ /* 0x000fc800078e0213 */
[----:B------:R-:W-:Y:S01]  /*5570*/  IMAD.WIDE.U32 R26, R19, c[0x0][0x198], RZ ;  /* 0x00006600131a7a25 */ /* 0x000fe200078e00ff */
[----:B------:R-:W-:-:S05]  /*5580*/  SHF.R.S32.HI R6, RZ, 0x1f, R19 ;  /* 0x0000001fff067819 */ /* 0x000fca0000011413 */
[----:B------:R-:W-:-:S04]  /*5590*/  IMAD R6, R6, c[0x0][0x198], RZ ;  /* 0x0000660006067a24 */ /* 0x000fc800078e02ff */
[----:B------:R-:W-:-:S04]  /*55a0*/  IMAD R6, R19, c[0x0][0x19c], R6 ;  /* 0x0000670013067a24 */ /* 0x000fc800078e0206 */
[----:B------:R-:W-:Y:S02]  /*55b0*/  IMAD.IADD R27, R27, 0x1, R6 ;  /* 0x000000011b1b7824 */ /* 0x000fe400078e0206 */
[----:B--2---:R-:W-:-:S05]  /*55c0*/  IMAD.IADD R21, R21, 0x1, -R24 ;  /* 0x0000000115157824 */ /* 0x004fca00078e0a18 */
[----:B------:R-:W-:-:S05]  /*55d0*/  SHF.R.S32.HI R7, RZ, 0x1f, R21 ;  /* 0x0000001fff077819 */ /* 0x000fca0000011415 */
[----:B------:R-:W-:Y:S02]  /*55e0*/  IMAD R24, R7, c[0x0][0x180], RZ ;  /* 0x0000600007187a24 */ /* 0x000fe400078e02ff */
[----:B------:R-:W-:-:S04]  /*55f0*/  IMAD.WIDE.U32 R6, R21, c[0x0][0x180], R26 ;  /* 0x0000600015067a25 */ /* 0x000fc800078e001a */
[----:B------:R-:W-:-:S05]  /*5600*/  IMAD R24, R21, c[0x0][0x184], R24 ;  /* 0x0000610015187a24 */ /* 0x000fca00078e0218 */
[----:B------:R-:W-:Y:S01]  /*5610*/  IADD3 R7, R7, R24, RZ ;  /* 0x0000001807077210 */ /* 0x000fe20007ffe0ff */
[----:B------:R-:W-:Y:S05]  /*5620*/  BRA `(.L_x_3425) ;  /* 0x0000002000007947 */ /* 0x000fea0003800000 */
.L_x_3424:
[----:B------:R-:W-:-:S04]  /*5630*/  LEA R6, -R7, RZ, 0x6 ;  /* 0x000000ff07067211 */ /* 0x000fc800078e31ff */
[----:B------:R-:W-:Y:S02]  /*5640*/  SHF.R.S32.HI R7, RZ, 0x1f, R6 ;  /* 0x0000001fff077819 */ /* 0x000fe40000011406 */
.L_x_3425:
        /* <DEDUP_REMOVED lines=119> */
.L_x_3427:
[----:B------:R-:W-:Y:S05]  /*5dc0*/  BSYNC B0 ;  /* 0x0000000000007941 */ /* 0x000fea0003800000 */
.L_x_3426:
[----:B------:R-:W0:Y:S01]  /*5dd0*/  LDGDEPBAR ;  /* 0x00000000000079af */ /* 0x000e220000000000 */
[----:B------:R-:W-:-:S04]  /*5de0*/  IADD3 R135, P1, R6, R135, RZ ;  /* 0x0000008706877210 */ /* 0x000fc80007f3e0ff */
[----:B------:R-:W-:Y:S02]  /*5df0*/  IADD3.X R134, R7, R134, RZ, P1, !PT ;  /* 0x0000008607867210 */ /* 0x000fe40000ffe4ff */
.L_x_3423:
        /* <DEDUP_REMOVED lines=29> */
[----:B--2---:R-:W-:-:S02]  /*5fd0*/  FMNMX.FTZ R24, R166, R7, !PT ;  /* 0x00000007a6187209 */ /* 0x004fc40007810000 */
[----:B------:R-:W-:Y:S01]  /*5fe0*/  SHF.L.U32 R204, R2, 0x1, RZ ;  /* 0x0000000102cc7819 */ /* 0x000fe200000006ff */
[----:B------:R-:W2:Y:S03]  /*5ff0*/  SHFL.BFLY PT, R6, R19, 0x2, 0x1f ;  /* 0x0c401f0013067f89 */ /* 0x000ea600000e0000 */
[-C--:B------:R-:W-:Y:S01]  /*6000*/  LEA R201, R3, R204.reuse, 0x1 ;  /* 0x000000cc03c97211 */ /* 0x080fe200078e08ff */
[----:B------:R-:W3:Y:S01]  /*6010*/  SHFL.BFLY PT, R7, R24, 0x2, 0x1f ;  /* 0x0c401f0018077f89 */ /* 0x000ee200000e0000 */
[----:B------:R-:W-:-:S03]  /*6020*/  LEA R202, R5, R204, 0x1 ;  /* 0x000000cc05ca7211 */ /* 0x000fc600078e08ff */
[----:B-1----:R-:W-:Y:S01]  /*6030*/  LDSM.16.MT88.4 R40, [R204+0xe000] ;  /* 0x00e00000cc28783b */ /* 0x002fe20000004200 */
[----:B------:R-:W-:-:S03]  /*6040*/  LEA R200, R3, R202, 0x1 ;  /* 0x000000ca03c87211 */ /* 0x000fc600078e08ff */
        /* <DEDUP_REMOVED lines=106> */
[C---:B-----5:R-:W-:Y:S02]  /*66f0*/  HMMA.16816.F32.BF16 R44, R96.reuse, R48, RZ ;  /* 0x00000030602c723c */ /* 0x060fe400000418ff */
        /* <DEDUP_REMOVED lines=66> */
[C---:B-1----:R-:W-:Y:S08]  /*6b20*/  HMMA.16816.F32.BF16 R68, R4.reuse, R20, R68 ;  /* 0x000000140444723c */ /* 0x042ff00000041844 */
[----:B------:R-:W-:Y:S01]  /*6b30*/  HMMA.16816.F32.BF16 R72, R4, R22, R72 ;  /* 0x000000160448723c */ /* 0x000fe20000041848 */
[----:B------:R-:W-:Y:S06]  /*6b40*/  LDSM.16.MT88.4 R20, [R204+0x11000] ;  /* 0x01100000cc14783b */ /* 0x000fec0000004200 */
[----:B------:R-:W-:-:S02]  /*6b50*/  F2FP.BF16.PACK_AB R4, R165, R162 ;  /* 0x000000a2a504723e */ /* 0x000fc400000010ff */
[C---:B-----5:R-:W-:Y:S01]  /*6b60*/  F2FP.BF16.PACK_AB R5, R169.reuse, R168 ;  /* 0x000000a8a905723e */ /* 0x060fe200000010ff */
[----:B------:R-:W-:Y:S01]  /*6b70*/  FADD.FTZ R168, R168, R151 ;  /* 0x00000097a8a87221 */ /* 0x000fe20000010000 */
[----:B------:R-:W-:Y:S02]  /*6b80*/  F2FP.BF16.PACK_AB R6, R164, R163 ;  /* 0x000000a3a406723e */ /* 0x000fe400000010ff */
[----:B------:R-:W-:Y:S01]  /*6b90*/  F2FP.BF16.PACK_AB R7, R174, R171 ;  /* 0x000000abae07723e */ /* 0x000fe200000010ff */
[----:B------:R-:W-:-:S04]  /*6ba0*/  FADD.FTZ R168, R169, R168 ;  /* 0x000000a8a9a87221 */ /* 0x000fc80000010000 */
[----:B------:R-:W-:Y:S02]  /*6bb0*/  FADD.FTZ R171, R171, R168 ;  /* 0x000000a8abab7221 */ /* 0x000fe40000010000 */
[----:B---3--:R-:W-:Y:S02]  /*6bc0*/  HMMA.16816.F32.BF16 R128, R4, R8, R128 ;  /* 0x000000080480723c */ /* 0x008fe40000041880 */
[----:B------:R-:W-:-:S06]  /*6bd0*/  FADD.FTZ R171, R174, R171 ;  /* 0x000000abaeab7221 */ /* 0x000fcc0000010000 */
        /* <DEDUP_REMOVED lines=147> */
.L_x_3429:
[----:B------:R-:W-:-:S05]  /*7510*/  IMAD.MOV.U32 R8, RZ, RZ, c[0x0][0x1a0] ;  /* 0x00006800ff087624 */ /* 0x000fca00078e00ff */
[----:B------:R-:W-:-:S04]  /*7520*/  LEA R8, -R8, RZ, 0x6 ;  /* 0x000000ff08087211 */ /* 0x000fc800078e31ff */
[----:B------:R-:W-:Y:S02]  /*7530*/  SHF.R.S32.HI R5, RZ, 0x1f, R8 ;  /* 0x0000001fff057819 */ /* 0x000fe40000011408 */
.L_x_3430:
        /* <DEDUP_REMOVED lines=115> */
[----:B---3--:R-:W3:Y:S04]  /*7c70*/  LDSM.16.M88.4 R8, [R209+0x7800] ;  /* 0x00780000d108783b */ /* 0x008ee80000000200 */
[----:B------:R-:W-:Y:S04]  /*7c80*/  LDSM.16.M88.4 R164, [R208] ;  /* 0x00000000d0a4783b */ /* 0x000fe80000000200 */
[----:B-----5:R-:W5:Y:S04]  /*7c90*/  LDSM.16.M88.4 R20, [R207] ;  /* 0x00000000cf14783b */ /* 0x020f680000000200 */
        /* <DEDUP_REMOVED lines=15> */
[C---:B---3--:R-:W-:Y:S08]  /*7d90*/  HMMA.16816.F32.BF16 R140, R136.reuse, R8, RZ ;  /* 0x00000008888c723c */ /* 0x048ff000000418ff */
[----:B------:R-:W-:Y:S01]  /*7da0*/  HMMA.16816.F32.BF16 R136, R136, R10, RZ ;  /* 0x0000000a8888723c */ /* 0x000fe200000418ff */
[----:B------:R-:W2:Y:S07]  /*7db0*/  LDSM.16.M88.4 R8, [R206] ;  /* 0x00000000ce08783b */ /* 0x000eae0000000200 */
[C---:B-----5:R-:W-:Y:S08]  /*7dc0*/  HMMA.16816.F32.BF16 R16, R164.reuse, R20, R16 ;  /* 0x00000014a410723c */ /* 0x060ff00000041810 */
        /* <DEDUP_REMOVED lines=14> */
[----:B------:R-:W2:Y:S07]  /*7eb0*/  LDSM.16.M88.4 R160, [R196+0x1800] ;  /* 0x00180000c4a0783b */ /* 0x000eae0000000200 */
        /* <DEDUP_REMOVED lines=8> */
[----:B------:R-:W3:Y:S04]  /*7f40*/  LDSM.16.M88.4 R8, [R210+0x2000] ;  /* 0x00200000d208783b */ /* 0x000ee80000000200 */
[----:B------:R-:W2:Y:S03]  /*7f50*/  LDSM.16.M88.4 R20, [R209+0x9800] ;  /* 0x00980000d114783b */ /* 0x000ea60000000200 */
[C---:B-1----:R-:W-:Y:S08]  /*7f60*/  HMMA.16816.F32.BF16 R16, R32.reuse, R4, R16 ;  /* 0x000000042010723c */ /* 0x042ff00000041810 */
[C---:B------:R-:W-:Y:S01]  /*7f70*/  HMMA.16816.F32.BF16 R12, R32.reuse, R6, R12 ;  /* 0x00000006200c723c */ /* 0x040fe2000004180c */
[----:B------:R-:W1:Y:S07]  /*7f80*/  LDSM.16.M88.4 R4, [R195] ;  /* 0x00000000c304783b */ /* 0x000e6e0000000200 */
[C---:B----4-:R-:W-:Y:S08]  /*7f90*/  HMMA.16816.F32.BF16 R156, R32.reuse, R168, R156 ;  /* 0x000000a8209c723c */ /* 0x050ff0000004189c */
[C---:B------:R-:W-:Y:S01]  /*7fa0*/  HMMA.16816.F32.BF16 R152, R32.reuse, R170, R152 ;  /* 0x000000aa2098723c */ /* 0x040fe20000041898 */
[----:B------:R-:W4:Y:S07]  /*7fb0*/  LDSM.16.M88.4 R168, [R194] ;  /* 0x00000000c2a8783b */ /* 0x000f2e0000000200 */
[C---:B-----5:R-:W-:Y:S08]  /*7fc0*/  HMMA.16816.F32.BF16 R148, R32.reuse, R164, R148 ;  /* 0x000000a42094723c */ /* 0x060ff00000041894 */
[C---:B------:R-:W-:Y:S01]  /*7fd0*/  HMMA.16816.F32.BF16 R144, R32.reuse, R166, R144 ;  /* 0x000000a62090723c */ /* 0x040fe20000041890 */
[----:B------:R-:W5:Y:S07]  /*7fe0*/  LDSM.16.M88.4 R164, [R193] ;  /* 0x00000000c1a4783b */ /* 0x000f6e0000000200 */
[C---:B--2---:R-:W-:Y:S08]  /*7ff0*/  HMMA.16816.F32.BF16 R140, R32.reuse, R160, R140 ;  /* 0x000000a0208c723c */ /* 0x044ff0000004188c */
[----:B------:R-:W-:Y:S01]  /*8000*/  HMMA.16816.F32.BF16 R136, R32, R162, R136 ;  /* 0x000000a22088723c */ /* 0x000fe20000041888 */
[----:B------:R-:W2:Y:S04]  /*8010*/  LDSM.16.M88.4 R160, [R192] ;  /* 0x00000000c0a0783b */ /* 0x000ea80000000200 */
[----:B------:R-:W-:Y:S03]  /*8020*/  LDSM.16.M88.4 R32, [R206+0x2000] ;  /* 0x00200000ce20783b */ /* 0x000fe60000000200 */
[C---:B---3--:R-:W-:Y:S08]  /*8030*/  HMMA.16816.F32.BF16 R16, R8.reuse, R28, R16 ;  /* 0x0000001c0810723c */ /* 0x048ff00000041810 */
[C---:B------:R-:W-:Y:S01]  /*8040*/  HMMA.16816.F32.BF16 R12, R8.reuse, R30, R12 ;  /* 0x0000001e080c723c */ /* 0x040fe2000004180c */
[----:B------:R-:W3:Y:S07]  /*8050*/  LDSM.16.M88.4 R28, [R203+0x8000] ;  /* 0x00800000cb1c783b */ /* 0x000eee0000000200 */
[C---:B------:R-:W-:Y:S07]  /*8060*/  HMMA.16816.F32.BF16 R156, R8.reuse, R176, R156 ;  /* 0x000000b0089c723c */ /* 0x040fee000004189c */
[----:B------:R-:W-:Y:S01]  /*8070*/  IMAD R176, R217, 0x40, R215 ;  /* 0x00000040d9b07824 */ /* 0x000fe200078e02d7 */
[----:B------:R-:W-:Y:S03]  /*8080*/  HMMA.16816.F32.BF16 R152, R8, R178, R152 ;  /* 0x000000b20898723c */ /* 0x000fe60000041898 */
[----:B------:R-:W-:Y:S01]  /*8090*/  I2F R3, R176 ;  /* 0x000000b000037306 */ /* 0x000fe20000201400 */
[----:B------:R-:W-:-:S02]  /*80a0*/  IADD3 R184, R176, 0x8, RZ ;  /* 0x00000008b0b87810 */ /* 0x000fc40007ffe0ff */
[C---:B------:R-:W-:Y:S02]  /*80b0*/  IADD3 R186, R176.reuse, 0x9, RZ ;  /* 0x00000009b0ba7810 */ /* 0x040fe40007ffe0ff */
[C---:B------:R-:W-:Y:S01]  /*80c0*/  HMMA.16816.F32.BF16 R148, R8.reuse, R24, R148 ;  /* 0x000000180894723c */ /* 0x040fe20000041894 */
[C---:B------:R-:W-:Y:S02]  /*80d0*/  IADD3 R178, R176.reuse, 0x1, RZ ;  /* 0x00000001b0b27810 */ /* 0x040fe40007ffe0ff */
[----:B------:R-:W-:Y:S01]  /*80e0*/  I2F R179, R184 ;  /* 0x000000b800b37306 */ /* 0x000fe20000201400 */
[C---:B------:R-:W-:Y:S02]  /*80f0*/  IADD3 R224, R176.reuse, 0x10, RZ ;  /* 0x00000010b0e07810 */ /* 0x040fe40007ffe0ff */
[C---:B------:R-:W-:Y:S02]  /*8100*/  IADD3 R230, R176.reuse, 0x11, RZ ;  /* 0x00000011b0e67810 */ /* 0x040fe40007ffe0ff */
[----:B------:R-:W-:Y:S01]  /*8110*/  HMMA.16816.F32.BF16 R144, R8, R26, R144 ;  /* 0x0000001a0890723c */ /* 0x000fe20000041890 */
[----:B------:R-:W2:Y:S01]  /*8120*/  LDSM.16.M88.4 R24, [R203+0x8800] ;  /* 0x00880000cb18783b */ /* 0x000ea20000000200 */
[C---:B------:R-:W-:Y:S01]  /*8130*/  IADD3 R232, R176.reuse, 0x18, RZ ;  /* 0x00000018b0e87810 */ /* 0x040fe20007ffe0ff */
[----:B------:R-:W-:Y:S01]  /*8140*/  I2F R177, R178 ;  /* 0x000000b200b17306 */ /* 0x000fe20000201400 */
[----:B------:R-:W-:-:S02]  /*8150*/  IADD3 R236, R176, 0x19, RZ ;  /* 0x00000019b0ec7810 */ /* 0x000fc40007ffe0ff */
[-C--:B------:R-:W-:Y:S02]  /*8160*/  ISETP.GE.AND P2, PT, R178, R181.reuse, PT ;  /* 0x000000b5b200720c */ /* 0x080fe40003f46270 */
[C---:B------:R-:W-:Y:S01]  /*8170*/  HMMA.16816.F32.BF16 R140, R8.reuse, R20, R140 ;  /* 0x00000014088c723c */ /* 0x040fe2000004188c */
[C---:B------:R-:W-:Y:S02]  /*8180*/  IADD3 R237, R176.reuse, 0x21, RZ ;  /* 0x00000021b0ed7810 */ /* 0x040fe40007ffe0ff */
[----:B------:R-:W-:Y:S01]  /*8190*/  I2F R185, R186 ;  /* 0x000000ba00b97306 */ /* 0x000fe20000201400 */
[----:B------:R-:W-:Y:S02]  /*81a0*/  IADD3 R234, R176, 0x20, RZ ;  /* 0x00000020b0ea7810 */ /* 0x000fe40007ffe0ff */
[----:B------:R-:W-:Y:S02]  /*81b0*/  ISETP.GE.AND P1, PT, R178, R180, PT ;  /* 0x000000b4b200720c */ /* 0x000fe40003f26270 */
[----:B------:R-:W-:Y:S01]  /*81c0*/  HMMA.16816.F32.BF16 R136, R8, R22, R136 ;  /* 0x000000160888723c */ /* 0x000fe20000041888 */
[----:B------:R-:W-:Y:S01]  /*81d0*/  LDSM.16.M88.4 R8, [R205+0x2000] ;  /* 0x00200000cd08783b */ /* 0x000fe20000000200 */
[----:B------:R-:W-:Y:S01]  /*81e0*/  ISETP.GE.AND P6, PT, R184, R181, PT ;  /* 0x000000b5b800720c */ /* 0x000fe20003fc6270 */
[----:B------:R-:W-:Y:S02]  /*81f0*/  I2F R187, R224 ;  /* 0x000000e000bb7306 */ /* 0x000fe40000201400 */
[----:B------:R-:W-:Y:S03]  /*8200*/  LDSM.16.M88.4 R20, [R203+0x9000] ;  /* 0x00900000cb14783b */ /* 0x000fe60000000200 */
[C---:B-1----:R-:W-:Y:S03]  /*8210*/  HMMA.16816.F32.BF16 R16, R172.reuse, R4, R16 ;  /* 0x00000004ac10723c */ /* 0x042fe60000041810 */
[----:B------:R-:W-:Y:S05]  /*8220*/  I2F R225, R230 ;  /* 0x000000e600e17306 */ /* 0x000fea0000201400 */
[C---:B------:R-:W-:Y:S01]  /*8230*/  HMMA.16816.F32.BF16 R12, R172.reuse, R6, R12 ;  /* 0x00000006ac0c723c */ /* 0x040fe2000004180c */
[----:B------:R-:W1:Y:S02]  /*8240*/  LDSM.16.M88.4 R4, [R196+0x2000] ;  /* 0x00200000c404783b */ /* 0x000e640000000200 */
[----:B------:R-:W-:Y:S05]  /*8250*/  I2F R231, R232 ;  /* 0x000000e800e77306 */ /* 0x000fea0000201400 */
[C---:B----4-:R-:W-:Y:S03]  /*8260*/  HMMA.16816.F32.BF16 R156, R172.reuse, R168, R156 ;  /* 0x000000a8ac9c723c */ /* 0x050fe6000004189c */
[----:B------:R-:W-:Y:S05]  /*8270*/  I2F R233, R236 ;  /* 0x000000ec00e97306 */ /* 0x000fea0000201400 */
[C---:B------:R-:W-:Y:S01]  /*8280*/  HMMA.16816.F32.BF16 R152, R172.reuse, R170, R152 ;  /* 0x000000aaac98723c */ /* 0x040fe20000041898 */
[----:B------:R-:W-:Y:S02]  /*8290*/  LDSM.16.M88.4 R168, [R196+0x2800] ;  /* 0x00280000c4a8783b */ /* 0x000fe40000000200 */
[----:B------:R-:W-:Y:S05]  /*82a0*/  I2F R235, R234 ;  /* 0x000000ea00eb7306 */ /* 0x000fea0000201400 */
[C---:B-----5:R-:W-:Y:S08]  /*82b0*/  HMMA.16816.F32.BF16 R148, R172.reuse, R164, R148 ;  /* 0x000000a4ac94723c */ /* 0x060ff00000041894 */
[C---:B------:R-:W-:Y:S08]  /*82c0*/  HMMA.16816.F32.BF16 R144, R172.reuse, R166, R144 ;  /* 0x000000a6ac90723c */ /* 0x040ff00000041890 */
[C---:B--2---:R-:W-:Y:S08]  /*82d0*/  HMMA.16816.F32.BF16 R140, R172.reuse, R160, R140 ;  /* 0x000000a0ac8c723c */ /* 0x044ff0000004188c */
[----:B------:R-:W-:Y:S01]  /*82e0*/  HMMA.16816.F32.BF16 R136, R172, R162, R136 ;  /* 0x000000a2ac88723c */ /* 0x000fe20000041888 */
[----:B------:R-:W2:Y:S07]  /*82f0*/  LDSM.16.M88.4 R160, [R203+0x9800] ;  /* 0x00980000cba0783b */ /* 0x000eae0000000200 */
[C---:B---3--:R-:W-:Y:S08]  /*8300*/  HMMA.16816.F32.BF16 R16, R32.reuse, R28, R16 ;  /* 0x0000001c2010723c */ /* 0x048ff00000041810 */
[C---:B------:R-:W-:Y:S01]  /*8310*/  HMMA.16816.F32.BF16 R164, R32.reuse, R30, R12 ;  /* 0x0000001e20a4723c */ /* 0x040fe2000004180c */
[----:B------:R-:W-:Y:S04]  /*8320*/  LDSM.16.M88.4 R28, [R210+0x4000] ;  /* 0x00400000d21c783b */ /* 0x000fe80000000200 */
[----:B------:R-:W3:Y:S03]  /*8330*/  LDSM.16.M88.4 R12, [R209+0xa000] ;  /* 0x00a00000d10c783b */ /* 0x000ee60000000200 */
[C---:B------:R-:W-:Y:S08]  /*8340*/  HMMA.16816.F32.BF16 R156, R32.reuse, R24, R156 ;  /* 0x00000018209c723c */ /* 0x040ff0000004189c */
[----:B------:R-:W-:Y:S01]  /*8350*/  HMMA.16816.F32.BF16 R152, R32, R26, R152 ;  /* 0x0000001a2098723c */ /* 0x000fe20000041898 */
[----:B------:R-:W-:Y:S07]  /*8360*/  LDSM.16.M88.4 R24, [R196+0x3000] ;  /* 0x00300000c418783b */ /* 0x000fee0000000200 */
[C---:B-1----:R-:W-:Y:S08]  /*8370*/  HMMA.16816.F32.BF16 R16, R8.reuse, R4, R16 ;  /* 0x000000040810723c */ /* 0x042ff00000041810 */
[----:B------:R-:W-:Y:S01]  /*8380*/  HMMA.16816.F32.BF16 R164, R8, R6, R164 ;  /* 0x0000000608a4723c */ /* 0x000fe200000418a4 */
[----:B------:R-:W1:Y:S07]  /*8390*/  LDSM.16.M88.4 R4, [R209+0xa800] ;  /* 0x00a80000d104783b */ /* 0x000e6e0000000200 */
[C---:B--2---:R-:W-:Y:S08]  /*83a0*/  HMMA.16816.F32.BF16 R140, R32.reuse, R160, R140 ;  /* 0x000000a0208c723c */ /* 0x044ff0000004188c */
[----:B------:R-:W-:Y:S08]  /*83b0*/  HMMA.16816.F32.BF16 R136, R32, R162, R136 ;  /* 0x000000a22088723c */ /* 0x000ff00000041888 */
[C---:B------:R-:W-:Y:S01]  /*83c0*/  HMMA.16816.F32.BF16 R160, R8.reuse, R168, R156 ;  /* 0x000000a808a0723c */ /* 0x040fe2000004189c */
[----:B------:R-:W-:Y:S07]  /*83d0*/  LDSM.16.M88.4 R156, [R206+0x4000] ;  /* 0x00400000ce9c783b */ /* 0x000fee0000000200 */
[----:B------:R-:W-:Y:S01]  /*83e0*/  HMMA.16816.F32.BF16 R152, R8, R170, R152 ;  /* 0x000000aa0898723c */ /* 0x000fe20000041898 */
[----:B------:R-:W-:Y:S07]  /*83f0*/  LDSM.16.M88.4 R168, [R205+0x4000] ;  /* 0x00400000cda8783b */ /* 0x000fee0000000200 */
[C---:B------:R-:W-:Y:S08]  /*8400*/  HMMA.16816.F32.BF16 R148, R32.reuse, R20, R148 ;  /* 0x000000142094723c */ /* 0x040ff00000041894 */
[----:B------:R-:W-:Y:S01]  /*8410*/  HMMA.16816.F32.BF16 R172, R32, R22, R144 ;  /* 0x0000001620ac723c */ /* 0x000fe20000041890 */
[----:B------:R-:W-:Y:S04]  /*8420*/  LDSM.16.M88.4 R144, [R208+0x4000] ;  /* 0x00400000d090783b */ /* 0x000fe80000000200 */
[----:B------:R-:W2:Y:S03]  /*8430*/  LDSM.16.M88.4 R20, [R191] ;  /* 0x00000000bf14783b */ /* 0x000ea60000000200 */
[C---:B---3--:R-:W-:Y:S01]  /*8440*/  HMMA.16816.F32.BF16 R16, R28.reuse, R12, R16 ;  /* 0x0000000c1c10723c */ /* 0x048fe20000041810 */
[----:B------:R-:W-:Y:S07]  /*8450*/  LDSM.16.M88.4 R32, [R203+0xa000] ;  /* 0x00a00000cb20783b */ /* 0x000fee0000000200 */
[C---:B------:R-:W-:Y:S01]  /*8460*/  HMMA.16816.F32.BF16 R164, R28.reuse, R14, R164 ;  /* 0x0000000e1ca4723c */ /* 0x040fe200000418a4 */
[----:B------:R-:W3:Y:S07]  /*8470*/  LDSM.16.M88.4 R12, [R190] ;  /* 0x00000000be0c783b */ /* 0x000eee0000000200 */
[C---:B-1----:R-:W-:Y:S08]  /*8480*/  HMMA.16816.F32.BF16 R160, R28.reuse, R4, R160 ;  /* 0x000000041ca0723c */ /* 0x042ff000000418a0 */
[----:B------:R-:W-:Y:S01]  /*8490*/  HMMA.16816.F32.BF16 R152, R28, R6, R152 ;  /* 0x000000061c98723c */ /* 0x000fe20000041898 */
[----:B------:R-:W-:Y:S07]  /*84a0*/  LDSM.16.M88.4 R4, [R196+0x4800] ;  /* 0x00480000c404783b */ /* 0x000fee0000000200 */
[----:B------:R-:W-:Y:S08]  /*84b0*/  HMMA.16816.F32.BF16 R148, R8, R24, R148 ;  /* 0x000000180894723c */ /* 0x000ff00000041894 */
[C---:B--2---:R-:W-:Y:S08]  /*84c0*/  HMMA.16816.F32.BF16 R16, R144.reuse, R20, R16 ;  /* 0x000000149010723c */ /* 0x044ff00000041810 */
[C---:B------:R-:W-:Y:S01]  /*84d0*/  HMMA.16816.F32.BF16 R164, R144.reuse, R22, R164 ;  /* 0x0000001690a4723c */ /* 0x040fe200000418a4 */
[----:B------:R-:W1:Y:S07]  /*84e0*/  LDSM.16.M88.4 R20, [R203+0xa800] ;  /* 0x00a80000cb14783b */ /* 0x000e6e0000000200 */
[C---:B---3--:R-:W-:Y:S08]  /*84f0*/  HMMA.16816.F32.BF16 R160, R144.reuse, R12, R160 ;  /* 0x0000000c90a0723c */ /* 0x048ff000000418a0 */
[----:B------:R-:W-:Y:S01]  /*8500*/  HMMA.16816.F32.BF16 R152, R144, R14, R152 ;  /* 0x0000000e9098723c */ /* 0x000fe20000041898 */
[----:B------:R-:W2:Y:S07]  /*8510*/  LDSM.16.M88.4 R12, [R196+0x3800] ;  /* 0x00380000c40c783b */ /* 0x000eae0000000200 */
[----:B------:R-:W-:Y:S01]  /*8520*/  HMMA.16816.F32.BF16 R172, R8, R26, R172 ;  /* 0x0000001a08ac723c */ /* 0x000fe200000418ac */
[----:B------:R-:W3:Y:S07]  /*8530*/  LDSM.16.M88.4 R24, [R196+0x4000] ;  /* 0x00400000c418783b */ /* 0x000eee0000000200 */
[C---:B------:R-:W-:Y:S08]  /*8540*/  HMMA.16816.F32.BF16 R16, R156.reuse, R32, R16 ;  /* 0x000000209c10723c */ /* 0x040ff00000041810 */
[C---:B------:R-:W-:Y:S01]  /*8550*/  HMMA.16816.F32.BF16 R164, R156.reuse, R34, R164 ;  /* 0x000000229ca4723c */ /* 0x040fe200000418a4 */
[----:B------:R-:W4:Y:S07]  /*8560*/  LDSM.16.M88.4 R32, [R209+0xb000] ;  /* 0x00b00000d120783b */ /* 0x000f2e0000000200 */
[C---:B-1----:R-:W-:Y:S08]  /*8570*/  HMMA.16816.F32.BF16 R160, R156.reuse, R20, R160 ;  /* 0x000000149ca0723c */ /* 0x042ff000000418a0 */
[----:B------:R-:W-:Y:S01]  /*8580*/  HMMA.16816.F32.BF16 R152, R156, R22, R152 ;  /* 0x000000169c98723c */ /* 0x000fe20000041898 */
[----:B------:R-:W-:Y:S07]  /*8590*/  LDSM.16.M88.4 R20, [R203+0xb000] ;  /* 0x00b00000cb14783b */ /* 0x000fee0000000200 */
[C---:B--2---:R-:W-:Y:S08]  /*85a0*/  HMMA.16816.F32.BF16 R140, R8.reuse, R12, R140 ;  /* 0x0000000c088c723c */ /* 0x044ff0000004188c */
[----:B------:R-:W-:Y:S01]  /*85b0*/  HMMA.16816.F32.BF16 R136, R8, R14, R136 ;  /* 0x0000000e0888723c */ /* 0x000fe20000041888 */
[----:B------:R-:W1:Y:S04]  /*85c0*/  LDSM.16.M88.4 R8, [R209+0xb800] ;  /* 0x00b80000d108783b */ /* 0x000e680000000200 */
[----:B------:R-:W-:Y:S03]  /*85d0*/  LDSM.16.M88.4 R12, [R188] ;  /* 0x00000000bc0c783b */ /* 0x000fe60000000200 */
[C---:B---3--:R-:W-:Y:S08]  /*85e0*/  HMMA.16816.F32.BF16 R16, R168.reuse, R24, R16 ;  /* 0x00000018a810723c */ /* 0x048ff00000041810 */
[----:B------:R-:W-:Y:S01]  /*85f0*/  HMMA.16816.F32.BF16 R164, R168, R26, R164 ;  /* 0x0000001aa8a4723c */ /* 0x000fe200000418a4 */
[----:B------:R-:W2:Y:S07]  /*8600*/  LDSM.16.M88.4 R24, [R189] ;  /* 0x00000000bd18783b */ /* 0x000eae0000000200 */
[C---:B----4-:R-:W-:Y:S07]  /*8610*/  HMMA.16816.F32.BF16 R148, R28.reuse, R32, R148 ;  /* 0x000000201c94723c */ /* 0x050fee0000041894 */
[----:B------:R-:W-:Y:S01]  /*8620*/  IADD3 R32, R176, 0x28, RZ ;  /* 0x00000028b0207810 */ /* 0x000fe20007ffe0ff */
[----:B------:R-:W-:Y:S01]  /*8630*/  HMMA.16816.F32.BF16 R172, R28, R34, R172 ;  /* 0x000000221cac723c */ /* 0x000fe200000418ac */
[----:B------:R-:W-:-:S02]  /*8640*/  FMUL.FTZ R238, R17, c[0x0][0x2ec] ;  /* 0x0000bb0011ee7a20 */ /* 0x000fc40000410000 */
[----:B------:R-:W-:Y:S01]  /*8650*/  FMUL.FTZ R19, R19, c[0x0][0x2ec] ;  /* 0x0000bb0013137a20 */ /* 0x000fe20000410000 */
[----:B------:R-:W-:Y:S01]  /*8660*/  I2F R17, R237 ;  /* 0x000000ed00117306 */ /* 0x000fe20000201400 */
[----:B------:R-:W-:Y:S02]  /*8670*/  FMUL.FTZ R16, R16, c[0x0][0x2ec] ;  /* 0x0000bb0010107a20 */ /* 0x000fe40000410000 */
[----:B------:R-:W-:Y:S01]  /*8680*/  IADD3 R34, R176, 0x29, RZ ;  /* 0x00000029b0227810 */ /* 0x000fe20007ffe0ff */
[----:B------:R-:W-:Y:S01]  /*8690*/  HMMA.16816.F32.BF16 R160, R168, R4, R160 ;  /* 0x00000004a8a0723c */ /* 0x000fe200000418a0 */
[----:B------:R-:W-:Y:S02]  /*86a0*/  FMUL.FTZ R166, R166, c[0x0][0x2ec] ;  /* 0x0000bb00a6a67a20 */ /* 0x000fe40000410000 */
[----:B------:R-:W-:Y:S01]  /*86b0*/  FMUL.FTZ R164, R164, c[0x0][0x2ec] ;  /* 0x0000bb00a4a47a20 */ /* 0x000fe20000410000 */
[----:B------:R-:W-:Y:S01]  /*86c0*/  MUFU.TANH R238, R238 ;  /* 0x000000ee00ee7308 */ /* 0x000fe20000002400 */
[----:B------:R-:W-:-:S02]  /*86d0*/  FMUL.FTZ R165, R165, c[0x0][0x2ec] ;  /* 0x0000bb00a5a57a20 */ /* 0x000fc40000410000 */
[----:B------:R-:W-:Y:S01]  /*86e0*/  FMUL.FTZ R167, R167, c[0x0][0x2ec] ;  /* 0x0000bb00a7a77a20 */ /* 0x000fe20000410000 */
[----:B-1----:R-:W-:Y:S01]  /*86f0*/  HMMA.16816.F32.BF16 R140, R28, R8, R140 ;  /* 0x000000081c8c723c */ /* 0x002fe2000004188c */
[----:B------:R-:W-:-:S03]  /*8700*/  FMUL.FTZ R18, R18, c[0x0][0x2ec] ;  /* 0x0000bb0012127a20 */ /* 0x000fc60000410000 */
[----:B------:R-:W-:Y:S04]  /*8710*/  MUFU.TANH R19, R19 ;  /* 0x0000001300137308 */ /* 0x000fe80000002400 */
[----:B------:R-:W-:Y:S01]  /*8720*/  HMMA.16816.F32.BF16 R136, R28, R10, R136 ;  /* 0x0000000a1c88723c */ /* 0x000fe20000041888 */
[----:B------:R-:W-:Y:S03]  /*8730*/  LDSM.16.M88.4 R8, [R196+0x5800] ;  /* 0x00580000c408783b */ /* 0x000fe60000000200 */
[----:B------:R-:W1:Y:S03]  /*8740*/  MUFU.TANH R166, R166 ;  /* 0x000000a600a67308 */ /* 0x000e660000002400 */
[----:B------:R-:W-:Y:S01]  /*8750*/  IADD3 R28, R176, 0x39, RZ ;  /* 0x00000039b01c7810 */ /* 0x000fe20007ffe0ff */
[----:B--2---:R-:W-:Y:S01]  /*8760*/  HMMA.16816.F32.BF16 R148, R144, R24, R148 ;  /* 0x000000189094723c */ /* 0x004fe20000041894 */
[----:B------:R-:W-:-:S02]  /*8770*/  FMUL.FTZ R160, R160, c[0x0][0x2ec] ;  /* 0x0000bb00a0a07a20 */ /* 0x000fc40000410000 */
[----:B------:R-:W-:Y:S01]  /*8780*/  FMUL.FTZ R239, R162, c[0x0][0x2ec] ;  /* 0x0000bb00a2ef7a20 */ /* 0x000fe20000410000 */
[----:B------:R-:W-:Y:S01]  /*8790*/  MUFU.TANH R164, R164 ;  /* 0x000000a400a47308 */ /* 0x000fe20000002400 */
[----:B------:R-:W-:Y:S02]  /*87a0*/  FMUL.FTZ R162, R163, c[0x0][0x2ec] ;  /* 0x0000bb00a3a27a20 */ /* 0x000fe40000410000 */
[----:B------:R-:W-:Y:S01]  /*87b0*/  FMUL.FTZ R161, R161, c[0x0][0x2ec] ;  /* 0x0000bb00a1a17a20 */ /* 0x000fe20000410000 */
[----:B------:R-:W-:Y:S01]  /*87c0*/  HMMA.16816.F32.BF16 R172, R144, R26, R172 ;  /* 0x0000001a90ac723c */ /* 0x000fe200000418ac */
[----:B------:R-:W2:Y:S03]  /*87d0*/  LDSM.16.M88.4 R24, [R203+0xb800] ;  /* 0x00b80000cb18783b */ /* 0x000ea60000000200 */
[----:B------:R-:W3:Y:S01]  /*87e0*/  MUFU.TANH R165, R165 ;  /* 0x000000a500a57308 */ /* 0x000ee20000002400 */
[----:B-1----:R-:W-:-:S03]  /*87f0*/  FFMA.FTZ R166, R0, R179, R166 ;  /* 0x000000b300a67223 */ /* 0x002fc600000100a6 */
[----:B------:R-:W-:Y:S01]  /*8800*/  HMMA.16816.F32.BF16 R152, R168, R6, R152 ;  /* 0x00000006a898723c */ /* 0x000fe20000041898 */
[----:B------:R-:W1:Y:S01]  /*8810*/  LDSM.16.M88.4 R4, [R196+0x5000] ;  /* 0x00500000c404783b */ /* 0x000e620000000200 */
[----:B------:R-:W-:-:S04]  /*8820*/  DEPBAR.LE SB0, 0x0 ;  /* 0x000080000000791a */ /* 0x000fc80000000000 */
[----:B------:R-:W-:Y:S02]  /*8830*/  MUFU.TANH R160, R160 ;  /* 0x000000a000a07308 */ /* 0x000fe40000002400 */
[----:B------:R-:W-:Y:S01]  /*8840*/  HMMA.16816.F32.BF16 R140, R144, R12, R140 ;  /* 0x0000000c908c723c */ /* 0x000fe2000004188c */
[----:B---3--:R-:W-:-:S05]  /*8850*/  FFMA.FTZ R165, R0, R185, R165 ;  /* 0x000000b900a57223 */ /* 0x008fca00000100a5 */
[----:B------:R-:W3:Y:S01]  /*8860*/  MUFU.TANH R167, R167 ;  /* 0x000000a700a77308 */ /* 0x000ee20000002400 */
[----:B------:R-:W-:Y:S01]  /*8870*/  IADD3 R12, R176, 0x38, RZ ;  /* 0x00000038b00c7810 */ /* 0x000fe20007ffe0ff */
[----:B------:R-:W-:Y:S06]  /*8880*/  HMMA.16816.F32.BF16 R136, R144, R14, R136 ;  /* 0x0000000e9088723c */ /* 0x000fec0000041888 */
[----:B------:R-:W-:Y:S01]  /*8890*/  MUFU.TANH R239, R239 ;  /* 0x000000ef00ef7308 */ /* 0x000fe20000002400 */
[----:B------:R-:W-:Y:S01]  /*88a0*/  FFMA.FTZ R15, R0, R177, R238 ;  /* 0x000000b1000f7223 */ /* 0x000fe200000100ee */
[----:B------:R-:W-:Y:S01]  /*88b0*/  HMMA.16816.F32.BF16 R148, R156, R20, R148 ;  /* 0x000000149c94723c */ /* 0x000fe20000041894 */
[----:B------:R-:W-:-:S02]  /*88c0*/  FMUL.FTZ R154, R154, c[0x0][0x2ec] ;  /* 0x0000bb009a9a7a20 */ /* 0x000fc40000410000 */
[----:B------:R-:W-:Y:S01]  /*88d0*/  FMUL.FTZ R155, R155, c[0x0][0x2ec] ;  /* 0x0000bb009b9b7a20 */ /* 0x000fe20000410000 */
[----:B------:R-:W-:Y:S02]  /*88e0*/  FSEL R15, R15, -INF , !P2 ;  /* 0xff8000000f0f7808 */ /* 0x000fe40005000000 */
[----:B------:R-:W4:Y:S01]  /*88f0*/  MUFU.TANH R162, R162 ;  /* 0x000000a200a27308 */ /* 0x000f220000002400 */
[----:B------:R-:W-:Y:S01]  /*8900*/  FMUL.FTZ R21, R152, c[0x0][0x2ec] ;  /* 0x0000bb0098157a20 */ /* 0x000fe20000410000 */
[C---:B------:R-:W-:Y:S01]  /*8910*/  HMMA.16816.F32.BF16 R172, R156.reuse, R22, R172 ;  /* 0x000000169cac723c */ /* 0x040fe200000418ac */
[----:B------:R-:W-:Y:S01]  /*8920*/  FMUL.FTZ R20, R153, c[0x0][0x2ec] ;  /* 0x0000bb0099147a20 */ /* 0x000fe20000410000 */
[----:B------:R-:W-:Y:S01]  /*8930*/  ISETP.GE.AND P2, PT, R184, R180, PT ;  /* 0x000000b4b800720c */ /* 0x000fe20003f46270 */
[----:B---3--:R-:W-:Y:S01]  /*8940*/  FFMA.FTZ R14, R0, R185, R167 ;  /* 0x000000b9000e7223 */ /* 0x008fe200000100a7 */
[----:B------:R-:W-:Y:S02]  /*8950*/  IADD3 R152, R176, 0x31, RZ ;  /* 0x00000031b0987810 */ /* 0x000fe40007ffe0ff */
[----:B------:R-:W3:Y:S02]  /*8960*/  MUFU.TANH R161, R161 ;  /* 0x000000a100a17308 */ /* 0x000ee40000002400 */
[C---:B--2---:R-:W-:Y:S06]  /*8970*/  HMMA.16816.F32.BF16 R140, R156.reuse, R24, R140 ;  /* 0x000000189c8c723c */ /* 0x044fec000004188c */
[----:B------:R-:W2:Y:S01]  /*8980*/  MUFU.TANH R21, R21 ;  /* 0x0000001500157308 */ /* 0x000ea20000002400 */
[C---:B----4-:R-:W-:Y:S01]  /*8990*/  FFMA.FTZ R24, R0.reuse, R225, R162 ;  /* 0x000000e100187223 */ /* 0x050fe200000100a2 */
[----:B------:R-:W-:Y:S06]  /*89a0*/  HMMA.16816.F32.BF16 R136, R156, R26, R136 ;  /* 0x0000001a9c88723c */ /* 0x000fec0000041888 */
[----:B------:R-:W4:Y:S01]  /*89b0*/  MUFU.TANH R20, R20 ;  /* 0x0000001400147308 */ /* 0x000f220000002400 */
[CC--:B------:R-:W-:Y:S01]  /*89c0*/  FFMA.FTZ R27, R0.reuse, R187.reuse, R160 ;  /* 0x000000bb001b7223 */ /* 0x0c0fe200000100a0 */
[----:B-1----:R-:W-:Y:S01]  /*89d0*/  HMMA.16816.F32.BF16 R148, R168, R4, R148 ;  /* 0x00000004a894723c */ /* 0x002fe20000041894 */
[----:B------:R-:W-:-:S02]  /*89e0*/  FFMA.FTZ R26, R0, R187, R239 ;  /* 0x000000bb001a7223 */ /* 0x000fc400000100ef */
[----:B---3--:R-:W-:-:S03]  /*89f0*/  FFMA.FTZ R25, R0, R225, R161 ;  /* 0x000000e100197223 */ /* 0x008fc600000100a1 */
[----:B------:R-:W1:Y:S01]  /*8a00*/  MUFU.TANH R154, R154 ;  /* 0x0000009a009a7308 */ /* 0x000e620000002400 */
[----:B------:R-:W-:Y:S01]  /*8a10*/  IADD3 R4, R176, 0x30, RZ ;  /* 0x00000030b0047810 */ /* 0x000fe20007ffe0ff */
[----:B------:R-:W-:Y:S01]  /*8a20*/  HMMA.16816.F32.BF16 R172, R168, R6, R172 ;  /* 0x00000006a8ac723c */ /* 0x000fe200000418ac */
[----:B--2---:R-:W-:-:S05]  /*8a30*/  FFMA.FTZ R21, R0, R231, R21 ;  /* 0x000000e700157223 */ /* 0x004fca0000010015 */
[----:B------:R-:W-:Y:S01]  /*8a40*/  MUFU.TANH R22, R155 ;  /* 0x0000009b00167308 */ /* 0x000fe20000002400 */
[C---:B------:R-:W-:Y:S01]  /*8a50*/  FFMA.FTZ R6, R0.reuse, R177, R19 ;  /* 0x000000b100067223 */ /* 0x040fe20000010013 */
[C---:B------:R-:W-:Y:S01]  /*8a60*/  HMMA.16816.F32.BF16 R140, R168.reuse, R8, R140 ;  /* 0x00000008a88c723c */ /* 0x040fe2000004188c */
[C---:B------:R-:W-:Y:S02]  /*8a70*/  FFMA.FTZ R19, R0.reuse, R179, R164 ;  /* 0x000000b300137223 */ /* 0x040fe400000100a4 */
[----:B----4-:R-:W-:Y:S01]  /*8a80*/  FFMA.FTZ R20, R0, R233, R20 ;  /* 0x000000e900147223 */ /* 0x010fe20000010014 */
[----:B------:R-:W-:Y:S02]  /*8a90*/  FSEL R6, R6, -INF , !P1 ;  /* 0xff80000006067808 */ /* 0x000fe40004800000 */
[-C--:B------:R-:W-:Y:S01]  /*8aa0*/  ISETP.GE.AND P1, PT, R186, R181.reuse, PT ;  /* 0x000000b5ba00720c */ /* 0x080fe20003f26270 */
[----:B------:R-:W-:Y:S01]  /*8ab0*/  I2F R33, R32 ;  /* 0x0000002000217306 */ /* 0x000fe20000201400 */
[----:B------:R-:W-:Y:S01]  /*8ac0*/  HMMA.16816.F32.BF16 R136, R168, R10, R136 ;  /* 0x0000000aa888723c */ /* 0x000fe20000041888 */
[----:B------:R-:W-:Y:S01]  /*8ad0*/  FMUL.FTZ R7, R149, c[0x0][0x2ec] ;  /* 0x0000bb0095077a20 */ /* 0x000fe20000410000 */
[----:B------:R-:W-:Y:S01]  /*8ae0*/  FSEL R8, R166, -INF , !P2 ;  /* 0xff800000a6087808 */ /* 0x000fe20005000000 */
[----:B------:R-:W-:Y:S01]  /*8af0*/  FMUL.FTZ R144, R151, c[0x0][0x2ec] ;  /* 0x0000bb0097907a20 */ /* 0x000fe20000410000 */
[----:B------:R-:W-:Y:S01]  /*8b00*/  FSEL R19, R19, -INF , !P6 ;  /* 0xff80000013137808 */ /* 0x000fe20007000000 */
[----:B------:R-:W-:Y:S01]  /*8b10*/  FMUL.FTZ R31, R150, c[0x0][0x2ec] ;  /* 0x0000bb00961f7a20 */ /* 0x000fe20000410000 */
[----:B------:R-:W-:Y:S01]  /*8b20*/  ISETP.GE.AND P2, PT, R224, R181, PT ;  /* 0x000000b5e000720c */ /* 0x000fe20003f46270 */
[----:B------:R-:W-:Y:S01]  /*8b30*/  FMUL.FTZ R30, R148, c[0x0][0x2ec] ;  /* 0x0000bb00941e7a20 */ /* 0x000fe20000410000 */
[----:B------:R-:W2:Y:S01]  /*8b40*/  MUFU.TANH R7, R7 ;  /* 0x0000000700077308 */ /* 0x000ea20000002400 */
[----:B------:R-:W-:Y:S01]  /*8b50*/  FMUL.FTZ R145, R172, c[0x0][0x2ec] ;  /* 0x0000bb00ac917a20 */ /* 0x000fe20000410000 */
[-C--:B------:R-:W-:Y:S01]  /*8b60*/  ISETP.GE.AND P6, PT, R186, R180.reuse, PT ;  /* 0x000000b4ba00720c */ /* 0x080fe20003fc6270 */
[----:B------:R-:W-:Y:S01]  /*8b70*/  FMUL.FTZ R147, R174, c[0x0][0x2ec] ;  /* 0x0000bb00ae937a20 */ /* 0x000fe20000410000 */
[----:B------:R-:W-:Y:S01]  /*8b80*/  FSEL R9, R165, -INF , !P1 ;  /* 0xff800000a5097808 */ /* 0x000fe20004800000 */
[----:B------:R-:W-:Y:S01]  /*8b90*/  FMUL.FTZ R148, R175, c[0x0][0x2ec] ;  /* 0x0000bb00af947a20 */ /* 0x000fe20000410000 */
[-C--:B------:R-:W-:Y:S01]  /*8ba0*/  ISETP.GE.AND P1, PT, R224, R180.reuse, PT ;  /* 0x000000b4e000720c */ /* 0x080fe20003f26270 */
[----:B------:R-:W-:Y:S01]  /*8bb0*/  FMUL.FTZ R146, R173, c[0x0][0x2ec] ;  /* 0x0000bb00ad927a20 */ /* 0x000fe20000410000 */
[----:B------:R-:W3:Y:S01]  /*8bc0*/  MUFU.TANH R144, R144 ;  /* 0x0000009000907308 */ /* 0x000ee20000002400 */
[----:B------:R-:W-:Y:S01]  /*8bd0*/  FMUL.FTZ R140, R140, c[0x0][0x2ec] ;  /* 0x0000bb008c8c7a20 */ /* 0x000fe20000410000 */
[----:B------:R-:W-:Y:S01]  /*8be0*/  FSEL R27, R27, -INF , !P2 ;  /* 0xff8000001b1b7808 */ /* 0x000fe20005000000 */
[----:B------:R-:W-:Y:S01]  /*8bf0*/  FMUL.FTZ R11, R142, c[0x0][0x2ec] ;  /* 0x0000bb008e0b7a20 */ /* 0x000fe20000410000 */
[----:B------:R-:W-:Y:S01]  /*8c00*/  FSEL R14, R14, -INF , !P6 ;  /* 0xff8000000e0e7808 */ /* 0x000fe20007000000 */
[----:B------:R-:W-:Y:S01]  /*8c10*/  FMUL.FTZ R10, R141, c[0x0][0x2ec] ;  /* 0x0000bb008d0a7a20 */ /* 0x000fe20000410000 */
[-C--:B------:R-:W-:Y:S01]  /*8c20*/  ISETP.GE.AND P2, PT, R230, R180.reuse, PT ;  /* 0x000000b4e600720c */ /* 0x080fe20003f46270 */
[----:B-1----:R-:W-:Y:S01]  /*8c30*/  FFMA.FTZ R154, R0, R231, R154 ;  /* 0x000000e7009a7223 */ /* 0x002fe2000001009a */
[----:B------:R-:W1:Y:S01]  /*8c40*/  MUFU.TANH R31, R31 ;  /* 0x0000001f001f7308 */ /* 0x000e620000002400 */
[----:B------:R-:W-:Y:S01]  /*8c50*/  ISETP.GE.AND P6, PT, R230, R181, PT ;  /* 0x000000b5e600720c */ /* 0x000fe20003fc6270 */
[----:B------:R-:W-:Y:S01]  /*8c60*/  FMUL.FTZ R143, R143, c[0x0][0x2ec] ;  /* 0x0000bb008f8f7a20 */ /* 0x000fe20000410000 */
[----:B------:R-:W-:Y:S01]  /*8c70*/  FSEL R26, R26, -INF , !P1 ;  /* 0xff8000001a1a7808 */ /* 0x000fe20004800000 */
[----:B--2---:R-:W-:Y:S01]  /*8c80*/  FFMA.FTZ R171, R0, R17, R7 ;  /* 0x0000001100ab7223 */ /* 0x004fe20000010007 */
[----:B------:R-:W-:Y:S01]  /*8c90*/  ISETP.GE.AND P1, PT, R232, R181, PT ;  /* 0x000000b5e800720c */ /* 0x000fe20003f26270 */
[----:B------:R-:W-:Y:S01]  /*8ca0*/  FFMA.FTZ R233, R0, R233, R22 ;  /* 0x000000e900e97223 */ /* 0x000fe20000010016 */
[----:B------:R-:W-:Y:S01]  /*8cb0*/  FSEL R24, R24, -INF , !P2 ;  /* 0xff80000018187808 */ /* 0x000fe20005000000 */
[----:B------:R-:W2:Y:S01]  /*8cc0*/  MUFU.TANH R30, R30 ;  /* 0x0000001e001e7308 */ /* 0x000ea20000002400 */
[----:B------:R-:W-:Y:S01]  /*8cd0*/  FSEL R25, R25, -INF , !P6 ;  /* 0xff80000019197808 */ /* 0x000fe20007000000 */
[----:B---3--:R-:W-:Y:S01]  /*8ce0*/  FFMA.FTZ R144, R0, R17, R144 ;  /* 0x0000001100907223 */ /* 0x008fe20000010090 */
[----:B------:R-:W-:Y:S01]  /*8cf0*/  ISETP.GE.AND P2, PT, R236, R181, PT ;  /* 0x000000b5ec00720c */ /* 0x000fe20003f46270 */
[----:B------:R-:W-:Y:S01]  /*8d00*/  FMUL.FTZ R17, R136, c[0x0][0x2ec] ;  /* 0x0000bb0088117a20 */ /* 0x000fe20000410000 */
[-C--:B------:R-:W-:Y:S01]  /*8d10*/  ISETP.GE.AND P6, PT, R232, R180.reuse, PT ;  /* 0x000000b4e800720c */ /* 0x080fe20003fc6270 */
[----:B------:R-:W-:Y:S01]  /*8d20*/  FMUL.FTZ R138, R138, c[0x0][0x2ec] ;  /* 0x0000bb008a8a7a20 */ /* 0x000fe20000410000 */
[----:B------:R-:W-:Y:S01]  /*8d30*/  FSEL R23, R21, -INF , !P1 ;  /* 0xff80000015177808 */ /* 0x000fe20004800000 */
[----:B------:R-:W3:Y:S01]  /*8d40*/  MUFU.TANH R145, R145 ;  /* 0x0000009100917308 */ /* 0x000ee20000002400 */
[----:B------:R-:W-:Y:S01]  /*8d50*/  FSEL R21, R20, -INF , !P2 ;  /* 0xff80000014157808 */ /* 0x000fe20005000000 */
[-C--:B-1----:R-:W-:Y:S01]  /*8d60*/  FFMA.FTZ R31, R0, R235.reuse, R31 ;  /* 0x000000eb001f7223 */ /* 0x082fe2000001001f */
[-C--:B------:R-:W-:Y:S01]  /*8d70*/  ISETP.GE.AND P1, PT, R236, R180.reuse, PT ;  /* 0x000000b4ec00720c */ /* 0x080fe20003f26270 */
[----:B------:R-:W-:Y:S01]  /*8d80*/  FMUL.FTZ R137, R137, c[0x0][0x2ec] ;  /* 0x0000bb0089897a20 */ /* 0x000fe20000410000 */
[----:B------:R-:W-:Y:S01]  /*8d90*/  FSEL R22, R154, -INF , !P6 ;  /* 0xff8000009a167808 */ /* 0x000fe20007000000 */
[----:B------:R-:W-:Y:S01]  /*8da0*/  IMAD.MOV.U32 R230, RZ, RZ, R182 ;  /* 0x000000ffffe67224 */ /* 0x000fe200078e00b6 */
[----:B------:R-:W-:Y:S01]  /*8db0*/  ISETP.GE.AND P2, PT, R234, R180, PT ;  /* 0x000000b4ea00720c */ /* 0x000fe20003f46270 */
[----:B------:R-:W-:Y:S01]  /*8dc0*/  I2F R35, R34 ;  /* 0x0000002200237306 */ /* 0x000fe20000201400 */
[----:B--2---:R-:W-:Y:S01]  /*8dd0*/  FFMA.FTZ R30, R0, R235, R30 ;  /* 0x000000eb001e7223 */ /* 0x004fe2000001001e */
[----:B------:R-:W-:Y:S01]  /*8de0*/  ISETP.GE.AND P6, PT, R234, R181, PT ;  /* 0x000000b5ea00720c */ /* 0x000fe20003fc6270 */
[----:B------:R-:W-:Y:S01]  /*8df0*/  IMAD.MOV.U32 R231, RZ, RZ, R183 ;  /* 0x000000ffffe77224 */ /* 0x000fe200078e00b7 */
[----:B------:R-:W-:-:S02]  /*8e00*/  FSEL R20, R233, -INF , !P1 ;  /* 0xff800000e9147808 */ /* 0x000fc40004800000 */
[----:B------:R-:W-:Y:S02]  /*8e10*/  FSEL R170, R31, -INF , !P2 ;  /* 0xff8000001faa7808 */ /* 0x000fe40005000000 */
[----:B------:R-:W-:Y:S01]  /*8e20*/  I2F R5, R4 ;  /* 0x0000000400057306 */ /* 0x000fe20000201400 */
[----:B---3--:R-:W-:Y:S01]  /*8e30*/  FFMA.FTZ R145, R0, R33, R145 ;  /* 0x0000002100917223 */ /* 0x008fe20000010091 */
[CC--:B------:R-:W-:Y:S02]  /*8e40*/  ISETP.GE.AND P1, PT, R237.reuse, R181.reuse, PT ;  /* 0x000000b5ed00720c */ /* 0x0c0fe40003f26270 */
[----:B------:R-:W-:Y:S02]  /*8e50*/  FSEL R169, R30, -INF , !P6 ;  /* 0xff8000001ea97808 */ /* 0x000fe40007000000 */
[----:B------:R-:W-:Y:S02]  /*8e60*/  ISETP.GE.AND P2, PT, R32, R181, PT ;  /* 0x000000b52000720c */ /* 0x000fe40003f46270 */
[----:B------:R-:W1:Y:S01]  /*8e70*/  MUFU.TANH R147, R147 ;  /* 0x0000009300937308 */ /* 0x000e620000002400 */
[----:B------:R-:W-:-:S02]  /*8e80*/  ISETP.GE.AND P6, PT, R237, R180, PT ;  /* 0x000000b4ed00720c */ /* 0x000fc40003fc6270 */
[----:B------:R-:W-:Y:S02]  /*8e90*/  FSEL R171, R171, -INF , !P1 ;  /* 0xff800000abab7808 */ /* 0x000fe40004800000 */
[----:B------:R-:W-:Y:S02]  /*8ea0*/  FSEL R167, R145, -INF , !P2 ;  /* 0xff80000091a77808 */ /* 0x000fe40005000000 */
[-C--:B------:R-:W-:Y:S01]  /*8eb0*/  ISETP.GE.AND P1, PT, R32, R180.reuse, PT ;  /* 0x000000b42000720c */ /* 0x080fe20003f26270 */
[----:B------:R-:W2:Y:S01]  /*8ec0*/  MUFU.TANH R148, R148 ;  /* 0x0000009400947308 */ /* 0x000ea20000002400 */
[----:B------:R-:W-:Y:S02]  /*8ed0*/  FSEL R168, R144, -INF , !P6 ;  /* 0xff80000090a87808 */ /* 0x000fe40007000000 */
[C---:B------:R-:W-:Y:S02]  /*8ee0*/  ISETP.GE.AND P2, PT, R34.reuse, R180, PT ;  /* 0x000000b42200720c */ /* 0x040fe40003f46270 */
[----:B------:R-:W-:-:S03]  /*8ef0*/  ISETP.GE.AND P6, PT, R34, R181, PT ;  /* 0x000000b52200720c */ /* 0x000fc60003fc6270 */
        /* <DEDUP_REMOVED lines=10> */
[----:B------:R-:W-:Y:S02]  /*8fa0*/  FSEL R155, R140, -INF , !P1 ;  /* 0xff8000008c9b7808 */ /* 0x000fe40004800000 */
[----:B------:R3:W-:Y:S01]  /*8fb0*/  I2F R153, R152 ;  /* 0x0000009800997306 */ /* 0x0007e20000201400 */
[----:B-1----:R-:W-:Y:S01]  /*8fc0*/  FFMA.FTZ R11, R0, R5, R11 ;  /* 0x00000005000b7223 */ /* 0x002fe2000001000b */
[----:B------:R-:W-:-:S06]  /*8fd0*/  ISETP.GE.AND P1, PT, R152, R180, PT ;  /* 0x000000b49800720c */ /* 0x000fcc0003f26270 */
[----:B------:R-:W1:Y:S01]  /*8fe0*/  MUFU.TANH R10, R10 ;  /* 0x0000000a000a7308 */ /* 0x000e620000002400 */
[----:B--2---:R-:W-:-:S05]  /*8ff0*/  FFMA.FTZ R146, R0, R35, R146 ;  /* 0x0000002300927223 */ /* 0x004fca0000010092 */
[----:B------:R-:W-:Y:S02]  /*9000*/  FSEL R165, R146, -INF , !P6 ;  /* 0xff80000092a57808 */ /* 0x000fe40007000000 */
[----:B------:R-:W-:Y:S01]  /*9010*/  MUFU.TANH R7, R143 ;  /* 0x0000008f00077308 */ /* 0x000fe20000002400 */
[----:B------:R-:W-:Y:S01]  /*9020*/  BAR.SYNC.DEFER_BLOCKING 0x0 ;  /* 0x0000000000007b1d */ /* 0x000fe20000010000 */
[----:B------:R-:W-:-:S04]  /*9030*/  ISETP.GE.AND P6, PT, R4, R180, PT ;  /* 0x000000b40400720c */ /* 0x000fc80003fc6270 */
[----:B---3--:R-:W-:Y:S02]  /*9040*/  FSEL R152, R11, -INF , !P6 ;  /* 0xff8000000b987808 */ /* 0x008fe40007000000 */
[----:B------:R-:W-:Y:S01]  /*9050*/  I2F R13, R12 ;  /* 0x0000000c000d7306 */ /* 0x000fe20000201400 */
[----:B-1----:R-:W-:Y:S01]  /*9060*/  FFMA.FTZ R10, R0, R153, R10 ;  /* 0x00000099000a7223 */ /* 0x002fe2000001000a */
[----:B------:R-:W-:-:S06]  /*9070*/  ISETP.GE.AND P6, PT, R12, R181, PT ;  /* 0x000000b50c00720c */ /* 0x000fcc0003fc6270 */
[----:B------:R-:W1:Y:S08]  /*9080*/  MUFU.TANH R17, R17 ;  /* 0x0000001100117308 */ /* 0x000e700000002400 */
[----:B------:R-:W2:Y:S08]  /*9090*/  MUFU.TANH R16, R16 ;  /* 0x0000001000107308 */ /* 0x000eb00000002400 */
[----:B------:R-:W3:Y:S01]  /*90a0*/  MUFU.TANH R5, R18 ;  /* 0x0000001200057308 */ /* 0x000ee20000002400 */
[----:B-1----:R-:W-:-:S07]  /*90b0*/  FFMA.FTZ R17, R0, R13, R17 ;  /* 0x0000000d00117223 */ /* 0x002fce0000010011 */
[----:B------:R1:W4:Y:S01]  /*90c0*/  MUFU.TANH R4, R138 ;  /* 0x0000008a00047308 */ /* 0x0003220000002400 */
[----:B--2---:R-:W-:-:S07]  /*90d0*/  FFMA.FTZ R16, R0, R3, R16 ;  /* 0x0000000300107223 */ /* 0x004fce0000010010 */
[----:B------:R-:W-:Y:S01]  /*90e0*/  I2F R29, R28 ;  /* 0x0000001c001d7306 */ /* 0x000fe20000201400 */
[C---:B---3--:R-:W-:Y:S02]  /*90f0*/  FFMA.FTZ R3, R0.reuse, R3, R5 ;  /* 0x0000000300037223 */ /* 0x048fe40000010005 */
[----:B-1----:R-:W-:Y:S01]  /*9100*/  FFMA.FTZ R138, R0, R153, R7 ;  /* 0x00000099008a7223 */ /* 0x002fe20000010007 */
[----:B------:R-:W-:Y:S01]  /*9110*/  FSEL R153, R10, -INF , !P2 ;  /* 0xff8000000a997808 */ /* 0x000fe20005000000 */
[----:B------:R-:W-:-:S03]  /*9120*/  FMUL.FTZ R10, R139, c[0x0][0x2ec] ;  /* 0x0000bb008b0a7a20 */ /* 0x000fc60000410000 */
[----:B------:R-:W1:Y:S01]  /*9130*/  MUFU.TANH R7, R137 ;  /* 0x0000008900077308 */ /* 0x000e620000002400 */
[----:B------:R-:W-:Y:S01]  /*9140*/  FSEL R139, R17, -INF , !P6 ;  /* 0xff800000118b7808 */ /* 0x000fe20007000000 */
[----:B----4-:R-:W-:Y:S01]  /*9150*/  FFMA.FTZ R4, R0, R13, R4 ;  /* 0x0000000d00047223 */ /* 0x010fe20000010004 */
[-C--:B------:R-:W-:Y:S02]  /*9160*/  ISETP.GE.AND P6, PT, R176, R180.reuse, PT ;  /* 0x000000b4b000720c */ /* 0x080fe40003fc6270 */
[----:B------:R-:W-:Y:S02]  /*9170*/  ISETP.GE.AND P2, PT, R12, R180, PT ;  /* 0x000000b40c00720c */ /* 0x000fe40003f46270 */
[----:B------:R-:W-:Y:S01]  /*9180*/  FSEL R3, R3, -INF , !P6 ;  /* 0xff80000003037808 */ /* 0x000fe20007000000 */
[----:B------:R-:W2:Y:S01]  /*9190*/  MUFU.TANH R10, R10 ;  /* 0x0000000a000a7308 */ /* 0x000ea20000002400 */
[----:B------:R-:W-:Y:S02]  /*91a0*/  ISETP.GT.AND P6, PT, R217, R212, PT ;  /* 0x000000d4d900720c */ /* 0x000fe40003fc4270 */
[----:B------:R-:W-:-:S02]  /*91b0*/  FSEL R138, R138, -INF , !P1 ;  /* 0xff8000008a8a7808 */ /* 0x000fc40004800000 */
[----:B------:R-:W-:Y:S02]  /*91c0*/  ISETP.GE.AND P1, PT, R176, R181, PT ;  /* 0x000000b5b000720c */ /* 0x000fe40003f26270 */
[----:B------:R-:W-:Y:S01]  /*91d0*/  FSEL R136, R4, -INF , !P2 ;  /* 0xff80000004887808 */ /* 0x000fe20005000000 */
[----:B-1----:R-:W-:Y:S01]  /*91e0*/  FFMA.FTZ R7, R0, R29, R7 ;  /* 0x0000001d00077223 */ /* 0x002fe20000010007 */
[----:B------:R-:W-:Y:S02]  /*91f0*/  FSEL R4, R16, -INF , !P1 ;  /* 0xff80000010047808 */ /* 0x000fe40004800000 */
[C---:B------:R-:W-:Y:S02]  /*9200*/  ISETP.GE.AND P2, PT, R28.reuse, R181, PT ;  /* 0x000000b51c00720c */ /* 0x040fe40003f46270 */
[----:B------:R-:W-:Y:S02]  /*9210*/  ISETP.GE.AND P1, PT, R28, R180, PT ;  /* 0x000000b41c00720c */ /* 0x000fe40003f26270 */
[----:B------:R-:W-:Y:S01]  /*9220*/  FSEL R137, R7, -INF , !P2 ;  /* 0xff80000007897808 */ /* 0x000fe20005000000 */
[----:B--2---:R-:W-:-:S05]  /*9230*/  FFMA.FTZ R10, R0, R29, R10 ;  /* 0x0000001d000a7223 */ /* 0x004fca000001000a */
[----:B------:R-:W-:Y:S01]  /*9240*/  FSEL R150, R10, -INF , !P1 ;  /* 0xff8000000a967808 */ /* 0x000fe20004800000 */
[----:B------:R-:W-:Y:S05]  /*9250*/  @!P6 BRA `(.L_x_3431) ;  /* 0x00000ae00000e947 */ /* 0x000fea0003800000 */
[----:B------:R-:W-:Y:S05]  /*9260*/  @!P0 BRA `(.L_x_3432) ;  /* 0x000003a000008947 */ /* 0x000fea0003800000 */
[----:B------:R-:W1:Y:S01]  /*9270*/  I2F.RP R5, R2 ;  /* 0x0000000200057306 */ /* 0x000e620000209400 */
[----:B------:R-:W-:Y:S02]  /*9280*/  IMAD.SHL.U32 R10, R217, 0x40, RZ ;  /* 0x00000040d90a7824 */ /* 0x000fe400078e00ff */
        /* <DEDUP_REMOVED lines=56> */
.L_x_3432:
[----:B------:R-:W-:-:S05]  /*9610*/  IMAD.MOV.U32 R7, RZ, RZ, c[0x0][0x198] ;  /* 0x00006600ff077624 */ /* 0x000fca00078e00ff */
[----:B------:R-:W-:-:S04]  /*9620*/  LEA R7, -R7, RZ, 0x6 ;  /* 0x000000ff07077211 */ /* 0x000fc800078e31ff */
[----:B------:R-:W-:Y:S02]  /*9630*/  SHF.R.S32.HI R12, RZ, 0x1f, R7 ;  /* 0x0000001fff0c7819 */ /* 0x000fe40000011407 */
.L_x_3433:
        /* <DEDUP_REMOVED lines=108> */
.L_x_3435:
[----:B------:R-:W-:Y:S05]  /*9d00*/  BSYNC B0 ;  /* 0x0000000000007941 */ /* 0x000fea0003800000 */
.L_x_3434:
[----:B------:R-:W0:Y:S01]  /*9d10*/  LDGDEPBAR ;  /* 0x00000000000079af */ /* 0x000e220000000000 */
[----:B------:R-:W-:-:S04]  /*9d20*/  LEA R226, P1, R7, R226, 0x1 ;  /* 0x000000e207e27211 */ /* 0x000fc800078208ff */
[----:B------:R-:W-:Y:S02]  /*9d30*/  LEA.HI.X R227, R7, R227, R12, 0x1, P1 ;  /* 0x000000e307e37211 */ /* 0x000fe400008f0c0c */
.L_x_3431:
        /* <DEDUP_REMOVED lines=45> */
[C---:B------:R-:W-:Y:S01]  /*a010*/  FMUL.FTZ R151, R145.reuse, c[0x0][0x23c] ;  /* 0x00008f0091977a20 */ /* 0x040fe20000410000 */
[----:B------:R-:W-:Y:S02]  /*a020*/  FSEL R154, R154, RZ, P2 ;  /* 0x000000ff9a9a7208 */ /* 0x000fe40001000000 */
[----:B------:R-:W-:Y:S02]  /*a030*/  FSEL R5, R145, RZ, P1 ;  /* 0x000000ff91057208 */ /* 0x000fe40000800000 */
[----:B------:R-:W-:Y:S01]  /*a040*/  FSEL R151, R151, RZ, P1 ;  /* 0x000000ff97977208 */ /* 0x000fe20000800000 */
[----:B------:R-:W-:-:S02]  /*a050*/  FFMA.FTZ R143, R15, c[0x0][0x23c], -R154 ;  /* 0x00008f000f8f7a23 */ /* 0x000fc4000001089a */
[----:B------:R-:W-:Y:S01]  /*a060*/  FFMA.FTZ R144, R4, c[0x0][0x23c], -R154 ;  /* 0x00008f0004907a23 */ /* 0x000fe2000001089a */
[----:B------:R-:W-:Y:S01]  /*a070*/  FSEL R4, R146, RZ, P2 ;  /* 0x000000ff92047208 */ /* 0x000fe20001000000 */
[----:B------:R-:W-:Y:S02]  /*a080*/  FFMA.FTZ R147, R14, c[0x0][0x23c], -R151 ;  /* 0x00008f000e937a23 */ /* 0x000fe40000010897 */
[----:B------:R-:W1:Y:S01]  /*a090*/  LDSM.16.MT88.4 R12, [R202+0xc000] ;  /* 0x00c00000ca0c783b */ /* 0x000e620000004200 */
[----:B------:R-:W-:Y:S01]  /*a0a0*/  FADD.FTZ R5, R132, -R5 ;  /* 0x8000000584057221 */ /* 0x000fe20000010000 */
[----:B------:R-:W-:Y:S01]  /*a0b0*/  MUFU.EX2 R144, R144 ;  /* 0x0000009000907308 */ /* 0x000fe20000000800 */
[----:B------:R-:W-:Y:S02]  /*a0c0*/  FADD.FTZ R4, R133, -R4 ;  /* 0x8000000485047221 */ /* 0x000fe40000010000 */
[----:B------:R-:W-:Y:S01]  /*a0d0*/  FFMA.FTZ R140, R3, c[0x0][0x23c], -R151 ;  /* 0x00008f00038c7a23 */ /* 0x000fe20000010897 */
[----:B------:R-:W-:Y:S01]  /*a0e0*/  LDSM.16.MT88.4 R132, [R202+0xc800] ;  /* 0x00c80000ca84783b */ /* 0x000fe20000004200 */
[----:B------:R-:W-:-:S02]  /*a0f0*/  FFMA.FTZ R142, R19, c[0x0][0x23c], -R154 ;  /* 0x00008f00138e7a23 */ /* 0x000fc4000001089a */
[--C-:B------:R-:W-:Y:S01]  /*a100*/  FFMA.FTZ R141, R9, c[0x0][0x23c], -R154.reuse ;  /* 0x00008f00098d7a23 */ /* 0x100fe2000001089a */
[----:B------:R-:W2:Y:S01]  /*a110*/  MUFU.EX2 R143, R143 ;  /* 0x0000008f008f7308 */ /* 0x000ea20000000800 */
[--C-:B------:R-:W-:Y:S01]  /*a120*/  FFMA.FTZ R3, R6, c[0x0][0x23c], -R151.reuse ;  /* 0x00008f0006037a23 */ /* 0x100fe20000010897 */
[----:B------:R-:W3:Y:S01]  /*a130*/  LDSM.16.MT88.4 R16, [R204+0xc000] ;  /* 0x00c00000cc10783b */ /* 0x000ee20000004200 */
[----:B------:R-:W-:Y:S02]  /*a140*/  FFMA.FTZ R2, R8, c[0x0][0x23c], -R151 ;  /* 0x00008f0008027a23 */ /* 0x000fe40000010897 */
[----:B------:R-:W-:Y:S01]  /*a150*/  FMUL.FTZ R149, R4, c[0x0][0x23c] ;  /* 0x00008f0004957a20 */ /* 0x000fe20000410000 */
[----:B------:R-:W4:Y:S01]  /*a160*/  LDSM.16.MT88.4 R8, [R201+0xc000] ;  /* 0x00c00000c908783b */ /* 0x000f220000004200 */
[----:B------:R-:W-:Y:S01]  /*a170*/  FMUL.FTZ R148, R5, c[0x0][0x23c] ;  /* 0x00008f0005947a20 */ /* 0x000fe20000410000 */
[----:B------:R-:W-:Y:S01]  /*a180*/  MUFU.EX2 R142, R142 ;  /* 0x0000008e008e7308 */ /* 0x000fe20000000800 */
[----:B------:R-:W-:-:S02]  /*a190*/  FFMA.FTZ R156, R27, c[0x0][0x23c], -R154 ;  /* 0x00008f001b9c7a23 */ /* 0x000fc4000001089a */
[--C-:B------:R-:W-:Y:S02]  /*a1a0*/  FFMA.FTZ R157, R25, c[0x0][0x23c], -R154.reuse ;  /* 0x00008f00199d7a23 */ /* 0x100fe4000001089a */
[--C-:B------:R-:W-:Y:S02]  /*a1b0*/  FFMA.FTZ R158, R23, c[0x0][0x23c], -R154.reuse ;  /* 0x00008f00179e7a23 */ /* 0x100fe4000001089a */
[----:B------:R-:W-:Y:S01]  /*a1c0*/  FFMA.FTZ R159, R21, c[0x0][0x23c], -R154 ;  /* 0x00008f00159f7a23 */ /* 0x000fe2000001089a */
[----:B------:R-:W5:Y:S01]  /*a1d0*/  MUFU.EX2 R141, R141 ;  /* 0x0000008d008d7308 */ /* 0x000f620000000800 */
        /* <DEDUP_REMOVED lines=9> */
[--C-:B------:R-:W-:Y:S02]  /*a270*/  FFMA.FTZ R174, R165, c[0x0][0x23c], -R154.reuse ;  /* 0x00008f00a5ae7a23 */ /* 0x100fe4000001089a */
[----:B------:R-:W2:Y:S01]  /*a280*/  MUFU.EX2 R3, R3 ;  /* 0x0000000300037308 */ /* 0x000ea20000000800 */
[----:B-----5:R-:W-:Y:S01]  /*a290*/  F2FP.BF16.PACK_AB R6, R141, R142 ;  /* 0x0000008e8d06723e */ /* 0x020fe200000010ff */
        /* <DEDUP_REMOVED lines=8> */
[----:B------:R-:W5:Y:S01]  /*a320*/  MUFU.EX2 R147, R147 ;  /* 0x0000009300937308 */ /* 0x000f620000000800 */
        /* <DEDUP_REMOVED lines=9> */
[----:B------:R-:W1:Y:S01]  /*a3c0*/  MUFU.EX2 R148, R148 ;  /* 0x0000009400947308 */ /* 0x000e620000000800 */
[----:B-----5:R-:W-:Y:S01]  /*a3d0*/  F2FP.BF16.PACK_AB R7, R147, R2 ;  /* 0x000000029307723e */ /* 0x020fe200000010ff */
[----:B------:R-:W-:Y:S01]  /*a3e0*/  LDSM.16.MT88.4 R136, [R202+0xd800] ;  /* 0x00d80000ca88783b */ /* 0x000fe20000004200 */
[----:B--2---:R-:W-:-:S05]  /*a3f0*/  FMUL.FTZ R120, R120, R149 ;  /* 0x0000009578787220 */ /* 0x004fca0000410000 */
        /* <DEDUP_REMOVED lines=17> */
[----:B------:R-:W2:Y:S01]  /*a510*/  LDSM.16.MT88.4 R12, [R204+0xe000] ;  /* 0x00e00000cc0c783b */ /* 0x000ea20000004200 */
        /* <DEDUP_REMOVED lines=15> */
[----:B------:R-:W5:Y:S01]  /*a610*/  MUFU.EX2 R163, R163 ;  /* 0x000000a300a37308 */ /* 0x000f620000000800 */
[----:B------:R-:W-:-:S02]  /*a620*/  FMUL.FTZ R111, R111, R148 ;  /* 0x000000946f6f7220 */ /* 0x000fc40000410000 */
[-C--:B------:R-:W-:Y:S01]  /*a630*/  FMUL.FTZ R36, R36, R149.reuse ;  /* 0x0000009524247220 */ /* 0x080fe20000410000 */
[C---:B----4-:R-:W-:Y:S01]  /*a640*/  HMMA.16816.F32.BF16 R112, R4.reuse, R8, R112 ;  /* 0x000000080470723c */ /* 0x050fe20000041870 */
[-C--:B------:R-:W-:Y:S02]  /*a650*/  FMUL.FTZ R37, R37, R149.reuse ;  /* 0x0000009525257220 */ /* 0x080fe40000410000 */
[-C--:B------:R-:W-:Y:S01]  /*a660*/  FMUL.FTZ R38, R38, R148.reuse ;  /* 0x0000009426267220 */ /* 0x080fe20000410000 */
[----:B------:R-:W-:Y:S01]  /*a670*/  MUFU.EX2 R161, R161 ;  /* 0x000000a100a17308 */ /* 0x000fe20000000800 */
[----:B------:R-:W-:Y:S02]  /*a680*/  FMUL.FTZ R39, R39, R148 ;  /* 0x0000009427277220 */ /* 0x000fe40000410000 */
[-C--:B------:R-:W-:Y:S01]  /*a690*/  FMUL.FTZ R40, R40, R149.reuse ;  /* 0x0000009528287220 */ /* 0x080fe20000410000 */
[----:B------:R-:W-:Y:S01]  /*a6a0*/  HMMA.16816.F32.BF16 R108, R4, R10, R108 ;  /* 0x0000000a046c723c */ /* 0x000fe2000004186c */
[----:B------:R-:W4:Y:S01]  /*a6b0*/  LDSM.16.MT88.4 R8, [R202+0xe000] ;  /* 0x00e00000ca08783b */ /* 0x000f220000004200 */
[----:B------:R-:W-:-:S02]  /*a6c0*/  FMUL.FTZ R41, R41, R149 ;  /* 0x0000009529297220 */ /* 0x000fc40000410000 */
[-C--:B------:R-:W-:Y:S01]  /*a6d0*/  FMUL.FTZ R42, R42, R148.reuse ;  /* 0x000000942a2a7220 */ /* 0x080fe20000410000 */
[----:B------:R-:W1:Y:S01]  /*a6e0*/  MUFU.EX2 R162, R162 ;  /* 0x000000a200a27308 */ /* 0x000e620000000800 */
[-C--:B------:R-:W-:Y:S02]  /*a6f0*/  FMUL.FTZ R43, R43, R148.reuse ;  /* 0x000000942b2b7220 */ /* 0x080fe40000410000 */
[C---:B--2---:R-:W-:Y:S01]  /*a700*/  HMMA.16816.F32.BF16 R36, R4.reuse, R12, R36 ;  /* 0x0000000c0424723c */ /* 0x044fe20000041824 */
[-C--:B------:R-:W-:Y:S02]  /*a710*/  FMUL.FTZ R104, R104, R149.reuse ;  /* 0x0000009568687220 */ /* 0x080fe40000410000 */
[-C--:B------:R-:W-:Y:S02]  /*a720*/  FMUL.FTZ R105, R105, R149.reuse ;  /* 0x0000009569697220 */ /* 0x080fe40000410000 */
[-C--:B------:R-:W-:Y:S01]  /*a730*/  FMUL.FTZ R106, R106, R148.reuse ;  /* 0x000000946a6a7220 */ /* 0x080fe20000410000 */
[----:B------:R-:W-:Y:S01]  /*a740*/  MUFU.EX2 R169, R169 ;  /* 0x000000a900a97308 */ /* 0x000fe20000000800 */
[----:B------:R-:W-:Y:S01]  /*a750*/  FMUL.FTZ R107, R107, R148 ;  /* 0x000000946b6b7220 */ /* 0x000fe20000410000 */
[----:B------:R-:W-:Y:S01]  /*a760*/  HMMA.16816.F32.BF16 R40, R4, R14, R40 ;  /* 0x0000000e0428723c */ /* 0x000fe20000041828 */
[----:B------:R-:W2:Y:S01]  /*a770*/  LDSM.16.MT88.4 R12, [R200+0xe000] ;  /* 0x00e00000c80c783b */ /* 0x000ea20000004200 */
        /* <DEDUP_REMOVED lines=19> */
[----:B----4-:R-:W-:Y:S01]  /*a8b0*/  HMMA.16816.F32.BF16 R44, R4, R8, R44 ;  /* 0x00000008042c723c */ /* 0x010fe2000004182c */
[----:B------:R-:W-:-:S02]  /*a8c0*/  FMUL.FTZ R61, R61, R149 ;  /* 0x000000953d3d7220 */ /* 0x000fc40000410000 */
[-C--:B------:R-:W-:Y:S01]  /*a8d0*/  FMUL.FTZ R62, R62, R148.reuse ;  /* 0x000000943e3e7220 */ /* 0x080fe20000410000 */
[----:B------:R-:W4:Y:S01]  /*a8e0*/  MUFU.EX2 R165, R165 ;  /* 0x000000a500a57308 */ /* 0x000f220000000800 */
        /* <DEDUP_REMOVED lines=96> */
[----:B------:R-:W-:-:S04]  /*aef0*/  FADD.FTZ R162, R162, R161 ;  /* 0x000000a1a2a27221 */ /* 0x000fc80000010000 */
[----:B----4-:R-:W-:Y:S01]  /*af00*/  FADD.FTZ R3, R165, R162 ;  /* 0x000000a2a5037221 */ /* 0x010fe20000010000 */
        /* <DEDUP_REMOVED lines=122> */
[----:B------:R-:W-:-:S10]  /*b6b0*/  MOV R133, R146 ;  /* 0x0000009200857202 */ /* 0x000fd40000000f00 */
.L_x_3428:
        /* <DEDUP_REMOVED lines=12> */
.L_x_3440:
        /* <DEDUP_REMOVED lines=65> */
.L_x_3437:
[C---:B------:R-:W-:Y:S02]  /*bb90*/  ISETP.GE.AND P5, PT, R218.reuse, c[0x0][0x220], PT ;  /* 0x00008800da007a0c */ /* 0x040fe40003fa6270 */
[C---:B------:R-:W-:Y:S02]  /*bba0*/  IADD3 R132, R218.reuse, 0x40, RZ ;  /* 0x00000040da847810 */ /* 0x040fe40007ffe0ff */
[----:B------:R-:W-:Y:S02]  /*bbb0*/  IADD3 R133, R218, 0x80, RZ ;  /* 0x00000080da857810 */ /* 0x000fe40007ffe0ff */
[----:B------:R-:W-:Y:S02]  /*bbc0*/  ISETP.GE.AND P4, PT, R132, c[0x0][0x220], PT ;  /* 0x0000880084007a0c */ /* 0x000fe40003f86270 */
[C---:B------:R-:W-:Y:S02]  /*bbd0*/  LEA R132, P1, R138.reuse, R230, 0x1 ;  /* 0x000000e68a847211 */ /* 0x040fe400078208ff */
[----:B------:R-:W-:Y:S02]  /*bbe0*/  ISETP.GE.AND P3, PT, R133, c[0x0][0x220], PT ;  /* 0x0000880085007a0c */ /* 0x000fe40003f66270 */
[-C--:B------:R-:W-:Y:S01]  /*bbf0*/  LEA.HI.X R133, R138, R231.reuse, R2, 0x1, P1 ;  /* 0x000000e78a857211 */ /* 0x080fe200008f0c02 */
[----:B------:R-:W-:Y:S01]  /*bc00*/  @P5 STS.128 [R216+0xc000], RZ ;  /* 0x00c000ffd8005388 */ /* 0x000fe20000000c00 */
[----:B------:R-:W-:Y:S04]  /*bc10*/  IADD3 R137, P2, R223, R138, RZ ;  /* 0x0000008adf897210 */ /* 0x000fe80007f5e0ff */
[C---:B------:R-:W-:Y:S01]  /*bc20*/  @!P5 LEA R234, P6, R137.reuse, R230, 0x1 ;  /* 0x000000e689ead211 */ /* 0x040fe200078c08ff */
[----:B------:R-:W-:Y:S01]  /*bc30*/  @!PT LDS RZ, [RZ] ;  /* 0x00000000fffff984 */ /* 0x000fe20000000800 */
[----:B------:R-:W-:Y:S01]  /*bc40*/  @!PT LDS RZ, [RZ] ;  /* 0x00000000fffff984 */ /* 0x000fe20000000800 */
[----:B------:R-:W-:Y:S01]  /*bc50*/  @!PT LDS RZ, [RZ] ;  /* 0x00000000fffff984 */ /* 0x000fe20000000800 */
[----:B------:R1:W-:Y:S01]  /*bc60*/  @!P5 LDGSTS.E.BYPASS.LTC128B.128 [R216+0xc000], [R132.64] ;  /* 0x0c00000084d8dfae */ /* 0x0003e2000b901d48 */
        /* <DEDUP_REMOVED lines=12> */
[C---:B------:R-:W-:Y:S02]  /*bd30*/  IADD3.X R136, R222.reuse, R136, RZ, P6, !PT ;  /* 0x00000088de887210 */ /* 0x040fe400037fe4ff */
[CC--:B------:R-:W-:Y:S01]  /*bd40*/  @!P5 LEA R240, P6, R135.reuse, R230.reuse, 0x1 ;  /* 0x000000e687f0d211 */ /* 0x0c0fe200078c08ff */
[----:B------:R-:W-:Y:S01]  /*bd50*/  @P3 STS.128 [R216+0x10000], RZ ;  /* 0x010000ffd8003388 */ /* 0x000fe20000000c00 */
[CC--:B------:R-:W-:Y:S02]  /*bd60*/  @!P4 LEA R238, P2, R135.reuse, R230.reuse, 0x1 ;  /* 0x000000e687eec211 */ /* 0x0c0fe400078408ff */
[CCC-:B------:R-:W-:Y:S02]  /*bd70*/  @!P5 LEA.HI.X R241, R135.reuse, R231.reuse, R136.reuse, 0x1, P6 ;  /* 0x000000e787f1d211 */ /* 0x1c0fe400030f0c88 */
[C-C-:B------:R-:W-:Y:S01]  /*bd80*/  @!P4 LEA.HI.X R239, R135.reuse, R231, R136.reuse, 0x1, P2 ;  /* 0x000000e787efc211 */ /* 0x140fe200010f0c88 */
[----:B------:R-:W-:Y:S01]  /*bd90*/  @!PT LDS RZ, [RZ] ;  /* 0x00000000fffff984 */ /* 0x000fe20000000800 */
[----:B------:R-:W-:Y:S01]  /*bda0*/  @!PT LDS RZ, [RZ] ;  /* 0x00000000fffff984 */ /* 0x000fe20000000800 */
[----:B------:R-:W-:Y:S01]  /*bdb0*/  @!PT LDS RZ, [RZ] ;  /* 0x00000000fffff984 */ /* 0x000fe20000000800 */
[----:B------:R1:W-:Y:S01]  /*bdc0*/  @!P3 LDGSTS.E.BYPASS.LTC128B.128 [R216+0x10000], [R132.64+0x100] ;  /* 0x1000010084d8bfae */ /* 0x0003e2000b901d48 */
[----:B------:R-:W-:Y:S02]  /*bdd0*/  @!P3 LEA R236, P1, R135, R230, 0x1 ;  /* 0x000000e687ecb211 */ /* 0x000fe400078208ff */
[----:B------:R-:W-:Y:S02]  /*bde0*/  IADD3 R2, P6, R223, R135, RZ ;  /* 0x00000087df027210 */ /* 0x000fe40007fde0ff */
[-C--:B------:R-:W-:Y:S01]  /*bdf0*/  @!P3 LEA.HI.X R237, R135, R231.reuse, R136, 0x1, P1 ;  /* 0x000000e787edb211 */ /* 0x080fe200008f0c88 */
[----:B------:R-:W-:Y:S01]  /*be00*/  @P5 STS.128 [R216+0xc800], RZ ;  /* 0x00c800ffd8005388 */ /* 0x000fe20000000c00 */
[----:B------:R-:W-:Y:S02]  /*be10*/  IADD3.X R136, R222, R136, RZ, P6, !PT ;  /* 0x00000088de887210 */ /* 0x000fe400037fe4ff */
[CC--:B------:R-:W-:Y:S02]  /*be20*/  @!P5 LEA R244, P6, R2.reuse, R230.reuse, 0x1 ;  /* 0x000000e602f4d211 */ /* 0x0c0fe400078c08ff */
[CC--:B------:R-:W-:Y:S01]  /*be30*/  @!P4 LEA R242, P2, R2.reuse, R230.reuse, 0x1 ;  /* 0x000000e602f2c211 */ /* 0x0c0fe200078408ff */
[----:B------:R-:W-:Y:S01]  /*be40*/  @!PT LDS RZ, [RZ] ;  /* 0x00000000fffff984 */ /* 0x000fe20000000800 */
[----:B------:R-:W-:Y:S01]  /*be50*/  @!PT LDS RZ, [RZ] ;  /* 0x00000000fffff984 */ /* 0x000fe20000000800 */
[----:B------:R-:W-:Y:S01]  /*be60*/  @!PT LDS RZ, [RZ] ;  /* 0x00000000fffff984 */ /* 0x000fe20000000800 */
[----:B------:R2:W-:Y:S01]  /*be70*/  @!P5 LDGSTS.E.BYPASS.LTC128B.128 [R216+0xc800], [R234.64] ;  /* 0x0c800000ead8dfae */ /* 0x0005e2000b901d48 */
[CCC-:B------:R-:W-:Y:S02]  /*be80*/  @!P5 LEA.HI.X R245, R2.reuse, R231.reuse, R136.reuse, 0x1, P6 ;  /* 0x000000e702f5d211 */ /* 0x1c0fe400030f0c88 */
[CCC-:B------:R-:W-:Y:S02]  /*be90*/  @!P4 LEA.HI.X R243, R2.reuse, R231.reuse, R136.reuse, 0x1, P2 ;  /* 0x000000e702f3c211 */ /* 0x1c0fe400010f0c88 */
[C---:B------:R-:W-:Y:S01]  /*bea0*/  @!P3 LEA R230, P1, R2.reuse, R230, 0x1 ;  /* 0x000000e602e6b211 */ /* 0x040fe200078208ff */
[----:B------:R-:W-:Y:S03]  /*beb0*/  @P4 STS.128 [R216+0xe800], RZ ;  /* 0x00e800ffd8004388 */ /* 0x000fe60000000c00 */
[----:B------:R-:W-:Y:S02]  /*bec0*/  @!P3 LEA.HI.X R231, R2, R231, R136, 0x1, P1 ;  /* 0x000000e702e7b211 */ /* 0x000fe400008f0c88 */
[----:B------:R-:W-:Y:S01]  /*bed0*/  ISETP.GT.AND P1, PT, R217, R212, PT ;  /* 0x000000d4d900720c */ /* 0x000fe20003f24270 */
        /* <DEDUP_REMOVED lines=201> */
[----:B------:R-:W-:Y:S02]  /*cb70*/  FMUL.FTZ R2, R13, c[0x0][0x2ec] ;  /* 0x0000bb000d027a20 */ /* 0x000fe40000410000 */
[----:B------:R-:W-:Y:S04]  /*cb80*/  FMUL.FTZ R231, R17, c[0x0][0x2ec] ;  /* 0x0000bb0011e77a20 */ /* 0x000fe80000410000 */
[----:B------:R-:W-:Y:S01]  /*cb90*/  FMUL.FTZ R230, R19, c[0x0][0x2ec] ;  /* 0x0000bb0013e67a20 */ /* 0x000fe20000410000 */
[----:B------:R4:W1:Y:S01]  /*cba0*/  MUFU.TANH R173, R135 ;  /* 0x0000008700ad7308 */ /* 0x0008620000002400 */
[----:B-----5:R-:W-:Y:S02]  /*cbb0*/  FMUL.FTZ R241, R8, c[0x0][0x2ec] ;  /* 0x0000bb0008f17a20 */ /* 0x020fe40000410000 */
        /* <DEDUP_REMOVED lines=10> */
[----:B------:R1:W1:Y:S01]  /*cc60*/  MUFU.TANH R175, R230 ;  /* 0x000000e600af7308 */ /* 0x0002620000002400 */
[----:B------:R-:W-:Y:S01]  /*cc70*/  BAR.SYNC.DEFER_BLOCKING 0x0 ;  /* 0x0000000000007b1d */ /* 0x000fe20000010000 */
[----:B------:R-:W-:Y:S02]  /*cc80*/  FMUL.FTZ R236, R24, c[0x0][0x2ec] ;  /* 0x0000bb0018ec7a20 */ /* 0x000fe40000410000 */
[----:B----4-:R-:W-:Y:S06]  /*cc90*/  FMUL.FTZ R135, R20, c[0x0][0x2ec] ;  /* 0x0000bb0014877a20 */ /* 0x010fec0000410000 */
[----:B------:R4:W2:Y:S01]  /*cca0*/  MUFU.TANH R161, R135 ;  /* 0x0000008700a17308 */ /* 0x0008a20000002400 */
[----:B-----5:R-:W-:Y:S09]  /*ccb0*/  FMUL.FTZ R231, R23, c[0x0][0x2ec] ;  /* 0x0000bb0017e77a20 */ /* 0x020ff20000410000 */
[----:B------:R5:W3:Y:S01]  /*ccc0*/  MUFU.TANH R183, R231 ;  /* 0x000000e700b77308 */ /* 0x000ae20000002400 */
[----:B-1----:R-:W-:Y:S09]  /*ccd0*/  FMUL.FTZ R230, R25, c[0x0][0x2ec] ;  /* 0x0000bb0019e67a20 */ /* 0x002ff20000410000 */
[----:B------:R1:W1:Y:S01]  /*cce0*/  MUFU.TANH R155, R230 ;  /* 0x000000e6009b7308 */ /* 0x0002620000002400 */
[C---:B--2---:R-:W-:Y:S09]  /*ccf0*/  HMMA.16816.F32.BF16 R28, R176.reuse, R136, R28 ;  /* 0x00000088b01c723c */ /* 0x044ff2000004181c */
[----:B------:R2:W2:Y:S03]  /*cd00*/  MUFU.TANH R145, R2 ;  /* 0x0000000200917308 */ /* 0x0004a60000002400 */
[----:B------:R-:W-:Y:S01]  /*cd10*/  FMUL.FTZ R137, R26, c[0x0][0x2ec] ;  /* 0x0000bb001a897a20 */ /* 0x000fe20000410000 */
[----:B------:R-:W-:Y:S03]  /*cd20*/  HMMA.16816.F32.BF16 R32, R176, R138, R32 ;  /* 0x0000008ab020723c */ /* 0x000fe60000041820 */
[----:B------:R-:W-:Y:S03]  /*cd30*/  FMUL.FTZ R136, R27, c[0x0][0x2ec] ;  /* 0x0000bb001b887a20 */ /* 0x000fe60000410000 */
[----:B------:R3:W3:Y:S06]  /*cd40*/  MUFU.TANH R181, R137 ;  /* 0x0000008900b57308 */ /* 0x0006ec0000002400 */
[----:B----4-:R-:W-:Y:S04]  /*cd50*/  FMUL.FTZ R135, R28, c[0x0][0x2ec] ;  /* 0x0000bb001c877a20 */ /* 0x010fe80000410000 */
[----:B------:R4:W4:Y:S01]  /*cd60*/  MUFU.TANH R163, R136 ;  /* 0x0000008800a37308 */ /* 0x0009220000002400 */
[----:B-----5:R-:W-:Y:S02]  /*cd70*/  FMUL.FTZ R231, R30, c[0x0][0x2ec] ;  /* 0x0000bb001ee77a20 */ /* 0x020fe40000410000 */
[----:B-1----:R-:W-:Y:S02]  /*cd80*/  FMUL.FTZ R230, R31, c[0x0][0x2ec] ;  /* 0x0000bb001fe67a20 */ /* 0x002fe40000410000 */
[----:B--2---:R-:W-:Y:S02]  /*cd90*/  FMUL.FTZ R2, R18, c[0x0][0x2ec] ;  /* 0x0000bb0012027a20 */ /* 0x004fe40000410000 */
[----:B------:R-:W-:Y:S02]  /*cda0*/  FMUL.FTZ R139, R29, c[0x0][0x2ec] ;  /* 0x0000bb001d8b7a20 */ /* 0x000fe40000410000 */
[----:B------:R-:W-:Y:S01]  /*cdb0*/  FMUL.FTZ R138, R32, c[0x0][0x2ec] ;  /* 0x0000bb00208a7a20 */ /* 0x000fe20000410000 */
[----:B------:R1:W2:Y:S01]  /*cdc0*/  MUFU.TANH R149, R135 ;  /* 0x0000008700957308 */ /* 0x0002a20000002400 */
[----:B---3--:R-:W-:Y:S09]  /*cdd0*/  FMUL.FTZ R137, R33, c[0x0][0x2ec] ;  /* 0x0000bb0021897a20 */ /* 0x008ff20000410000 */
[----:B------:R3:W2:Y:S01]  /*cde0*/  MUFU.TANH R153, R231 ;  /* 0x000000e700997308 */ /* 0x0006a20000002400 */
[----:B----4-:R-:W-:Y:S09]  /*cdf0*/  FMUL.FTZ R136, R34, c[0x0][0x2ec] ;  /* 0x0000bb0022887a20 */ /* 0x010ff20000410000 */
[----:B------:R4:W2:Y:S01]  /*ce00*/  MUFU.TANH R151, R230 ;  /* 0x000000e600977308 */ /* 0x0008a20000002400 */
[----:B-1----:R-:W-:Y:S09]  /*ce10*/  FMUL.FTZ R135, R35, c[0x0][0x2ec] ;  /* 0x0000bb0023877a20 */ /* 0x002ff20000410000 */
[----:B------:R-:W1:Y:S01]  /*ce20*/  MUFU.TANH R235, R235 ;  /* 0x000000eb00eb7308 */ /* 0x000e620000002400 */
[----:B---3--:R-:W-:Y:S09]  /*ce30*/  MOV R231, R133 ;  /* 0x0000008500e77202 */ /* 0x008ff20000000f00 */
[----:B------:R-:W3:Y:S01]  /*ce40*/  MUFU.TANH R237, R237 ;  /* 0x000000ed00ed7308 */ /* 0x000ee20000002400 */
[----:B----4-:R-:W-:Y:S09]  /*ce50*/  MOV R230, R132 ;  /* 0x0000008400e67202 */ /* 0x010ff20000000f00 */
[----:B------:R-:W4:Y:S10]  /*ce60*/  MUFU.TANH R239, R239 ;  /* 0x000000ef00ef7308 */ /* 0x000f340000002400 */
        /* <DEDUP_REMOVED lines=10> */
[----:B------:R-:W1:Y:S10]  /*cf10*/  MUFU.TANH R139, R139 ;  /* 0x0000008b008b7308 */ /* 0x000e740000002400 */
[----:B------:R-:W1:Y:S10]  /*cf20*/  MUFU.TANH R138, R138 ;  /* 0x0000008a008a7308 */ /* 0x000e740000002400 */
[----:B------:R-:W1:Y:S10]  /*cf30*/  MUFU.TANH R137, R137 ;  /* 0x0000008900897308 */ /* 0x000e740000002400 */
        /* <DEDUP_REMOVED lines=66> */
.L_x_3439:
        /* <DEDUP_REMOVED lines=89> */
.L_x_3438:
[----:B--234-:R-:W-:Y:S01]  /*d8f0*/  LEA R5, R217, R215, 0x6 ;  /* 0x000000d7d9057211 */ /* 0x01cfe200078e30ff */
[----:B------:R-:W-:Y:S03]  /*d900*/  LDSM.16.MT88.4 R20, [R202+0xc000] ;  /* 0x00c00000ca14783b */ /* 0x000fe60000004200 */
        /* <DEDUP_REMOVED lines=26> */
[C---:B--2---:R-:W-:Y:S02]  /*dab0*/  FFMA.FTZ R153, R0.reuse, R6, R153 ;  /* 0x0000000600997223 */ /* 0x044fe40000010099 */
[CC--:B------:R-:W-:Y:S02]  /*dac0*/  FFMA.FTZ R237, R0.reuse, R16.reuse, R237 ;  /* 0x0000001000ed7223 */ /* 0x0c0fe400000100ed */
[C---:B------:R-:W-:Y:S02]  /*dad0*/  FFMA.FTZ R239, R0.reuse, R15, R239 ;  /* 0x0000000f00ef7223 */ /* 0x040fe400000100ef */
[C---:B------:R-:W-:Y:S02]  /*dae0*/  FFMA.FTZ R233, R0.reuse, R16, R233 ;  /* 0x0000001000e97223 */ /* 0x040fe400000100e9 */
[CC--:B-1----:R-:W-:Y:S02]  /*daf0*/  FFMA.FTZ R245, R0.reuse, R14.reuse, R245 ;  /* 0x0000000e00f57223 */ /* 0x0c2fe400000100f5 */
        /* <DEDUP_REMOVED lines=10> */
[C---:B------:R-:W-:Y:S01]  /*dba0*/  FFMA.FTZ R147, R0.reuse, R9, R147 ;  /* 0x0000000900937223 */ /* 0x040fe20000010093 */
[----:B------:R-:W-:Y:S01]  /*dbb0*/  IADD3 R13, R5, 0x31, RZ ;  /* 0x00000031050d7810 */ /* 0x000fe20007ffe0ff */
[C---:B------:R-:W-:Y:S01]  /*dbc0*/  FFMA.FTZ R173, R0.reuse, R11, R173 ;  /* 0x0000000b00ad7223 */ /* 0x040fe200000100ad */
[----:B------:R-:W-:Y:S01]  /*dbd0*/  FMNMX.FTZ R16, R247, R14, !PT ;  /* 0x0000000ef7107209 */ /* 0x000fe20007810000 */
[C---:B------:R-:W-:Y:S01]  /*dbe0*/  FFMA.FTZ R177, R0.reuse, R143, R2 ;  /* 0x0000008f00b17223 */ /* 0x040fe20000010002 */
[----:B------:R-:W-:Y:S01]  /*dbf0*/  FMNMX.FTZ R14, R241, R18, !PT ;  /* 0x00000012f10e7209 */ /* 0x000fe20007810000 */
[C---:B------:R-:W-:Y:S01]  /*dc00*/  FFMA.FTZ R145, R0.reuse, R11, R145 ;  /* 0x0000000b00917223 */ /* 0x040fe20000010091 */
[----:B------:R-:W-:Y:S01]  /*dc10*/  FMNMX.FTZ R2, R179, R16, !PT ;  /* 0x00000010b3027209 */ /* 0x000fe20007810000 */
[----:B------:R-:W1:Y:S01]  /*dc20*/  I2F R9, R13 ;  /* 0x0000000d00097306 */ /* 0x000e620000201400 */
[----:B------:R-:W-:Y:S01]  /*dc30*/  FMNMX.FTZ R14, R243, R14, !PT ;  /* 0x0000000ef30e7209 */ /* 0x000fe20007810000 */
[C---:B------:R-:W-:Y:S01]  /*dc40*/  FFMA.FTZ R143, R0.reuse, R143, R249 ;  /* 0x0000008f008f7223 */ /* 0x040fe200000100f9 */
[----:B------:R-:W-:Y:S01]  /*dc50*/  FMNMX.FTZ R2, R173, R2, !PT ;  /* 0x00000002ad027209 */ /* 0x000fe20007810000 */
[C---:B------:R-:W-:Y:S01]  /*dc60*/  FFMA.FTZ R175, R0.reuse, R12, R175 ;  /* 0x0000000c00af7223 */ /* 0x040fe200000100af */
        /* <DEDUP_REMOVED lines=8> */
[----:B------:R-:W-:Y:S01]  /*dcf0*/  IADD3 R5, R5, 0x39, RZ ;  /* 0x0000003905057810 */ /* 0x000fe20007ffe0ff */
[----:B------:R-:W2:Y:S01]  /*dd00*/  I2F R11, R11 ;  /* 0x0000000b000b7306 */ /* 0x000ea20000201400 */
        /* <DEDUP_REMOVED lines=9> */
[----:B------:R-:W3:Y:S01]  /*dda0*/  I2F R5, R5 ;  /* 0x0000000500057306 */ /* 0x000ee20000201400 */
[----:B------:R-:W-:Y:S01]  /*ddb0*/  FMNMX.FTZ R2, R183, R2, !PT ;  /* 0x00000002b7027209 */ /* 0x000fe20007810000 */
[C---:B------:R-:W-:Y:S01]  /*ddc0*/  FFMA.FTZ R155, R0.reuse, R4, R155 ;  /* 0x00000004009b7223 */ /* 0x040fe2000001009b */
[----:B------:R-:W-:Y:S01]  /*ddd0*/  FMNMX.FTZ R14, R159, R14, !PT ;  /* 0x0000000e9f0e7209 */ /* 0x000fe20007810000 */
[CC--:B-1----:R-:W-:Y:S01]  /*dde0*/  FFMA.FTZ R151, R0.reuse, R9.reuse, R151 ;  /* 0x0000000900977223 */ /* 0x0c2fe20000010097 */
[----:B------:R-:W-:Y:S01]  /*ddf0*/  FMNMX.FTZ R2, R181, R2, !PT ;  /* 0x00000002b5027209 */ /* 0x000fe20007810000 */
[C---:B------:R-:W-:Y:S01]  /*de00*/  FFMA.FTZ R149, R0.reuse, R6, R149 ;  /* 0x0000000600957223 */ /* 0x040fe20000010095 */
[----:B------:R-:W-:Y:S01]  /*de10*/  FMNMX.FTZ R14, R157, R14, !PT ;  /* 0x0000000e9d0e7209 */ /* 0x000fe20007810000 */
[C---:B------:R-:W-:Y:S01]  /*de20*/  FFMA.FTZ R139, R0.reuse, R9, R139 ;  /* 0x00000009008b7223 */ /* 0x040fe2000001008b */
[----:B------:R-:W-:Y:S02]  /*de30*/  FMNMX.FTZ R2, R163, R2, !PT ;  /* 0x00000002a3027209 */ /* 0x000fe40007810000 */
[----:B------:R-:W-:Y:S02]  /*de40*/  FMNMX.FTZ R14, R155, R14, !PT ;  /* 0x0000000e9b0e7209 */ /* 0x000fe40007810000 */
[----:B------:R-:W-:Y:S01]  /*de50*/  FMNMX.FTZ R2, R153, R2, !PT ;  /* 0x0000000299027209 */ /* 0x000fe20007810000 */
[CC--:B--2---:R-:W-:Y:S01]  /*de60*/  FFMA.FTZ R136, R0.reuse, R11.reuse, R136 ;  /* 0x0000000b00887223 */ /* 0x0c4fe20000010088 */
[----:B------:R-:W-:Y:S01]  /*de70*/  FMNMX.FTZ R14, R149, R14, !PT ;  /* 0x0000000e950e7209 */ /* 0x000fe20007810000 */
[----:B------:R-:W-:Y:S01]  /*de80*/  FFMA.FTZ R138, R0, R11, R138 ;  /* 0x0000000b008a7223 */ /* 0x000fe2000001008a */
[----:B------:R-:W-:Y:S04]  /*de90*/  FMNMX.FTZ R7, R151, R2, !PT ;  /* 0x0000000297077209 */ /* 0x000fe80007810000 */
[----:B------:R-:W-:Y:S02]  /*dea0*/  FMNMX.FTZ R2, R136, R7, !PT ;  /* 0x0000000788027209 */ /* 0x000fe40007810000 */
[----:B------:R-:W-:Y:S01]  /*deb0*/  FMNMX.FTZ R7, R139, R14, !PT ;  /* 0x0000000e8b077209 */ /* 0x000fe20007810000 */
[CC--:B---3--:R-:W-:Y:S01]  /*dec0*/  FFMA.FTZ R135, R0.reuse, R5.reuse, R135 ;  /* 0x0000000500877223 */ /* 0x0c8fe20000010087 */
[----:B------:R-:W-:Y:S01]  /*ded0*/  LDSM.16.MT88.4 R12, [R204+0xc000] ;  /* 0x00c00000cc0c783b */ /* 0x000fe20000004200 */
        /* <DEDUP_REMOVED lines=25> */
[----:B------:R-:W-:Y:S01]  /*e070*/  ISETP.GT.AND P1, PT, R217, R212, PT ;  /* 0x000000d4d900720c */ /* 0x000fe20003f24270 */
[----:B------:R-:W-:Y:S02]  /*e080*/  FFMA.FTZ R134, R247, c[0x0][0x23c], -R150 ;  /* 0x00008f00f7867a23 */ /* 0x000fe40000010896 */
        /* <DEDUP_REMOVED lines=11> */
[----:B------:R-:W-:Y:S02]  /*e140*/  FFMA.FTZ R187, R155, c[0x0][0x23c], -R148 ;  /* 0x00008f009bbb7a23 */ /* 0x000fe40000010894 */
        /* <DEDUP_REMOVED lines=28> */
[----:B------:R-:W-:Y:S02]  /*e310*/  FFMA.FTZ R233, R151, c[0x0][0x23c], -R150 ;  /* 0x00008f0097e97a23 */ /* 0x000fe40000010896 */
[----:B------:R-:W-:Y:S01]  /*e320*/  FFMA.FTZ R234, R149, c[0x0][0x23c], -R148 ;  /* 0x00008f0095ea7a23 */ /* 0x000fe20000010894 */
        /* <DEDUP_REMOVED lines=10> */
[C---:B------:R-:W-:Y:S02]  /*e3d0*/  FMUL.FTZ R43, R2.reuse, R43 ;  /* 0x0000002b022b7220 */ /* 0x040fe40000410000 */
[C---:B------:R-:W-:Y:S02]  /*e3e0*/  FMUL.FTZ R40, R3.reuse, R40 ;  /* 0x0000002803287220 */ /* 0x040fe40000410000 */
[C---:B------:R-:W-:Y:S02]  /*e3f0*/  FMUL.FTZ R41, R3.reuse, R41 ;  /* 0x0000002903297220 */ /* 0x040fe40000410000 */
[C---:B------:R-:W-:Y:S01]  /*e400*/  FMUL.FTZ R46, R2.reuse, R46 ;  /* 0x0000002e022e7220 */ /* 0x040fe20000410000 */
[----:B------:R-:W-:Y:S01]  /*e410*/  LDSM.16.MT88.4 R152, [R201+0xf800] ;  /* 0x00f80000c998783b */ /* 0x000fe20000004200 */
[----:B------:R-:W2:Y:S01]  /*e420*/  MUFU.EX2 R166, R166 ;  /* 0x000000a600a67308 */ /* 0x000ea20000000800 */
[----:B------:R-:W-:Y:S02]  /*e430*/  FMUL.FTZ R47, R2, R47 ;  /* 0x0000002f022f7220 */ /* 0x000fe40000410000 */
[C---:B------:R-:W-:Y:S01]  /*e440*/  FMUL.FTZ R44, R3.reuse, R44 ;  /* 0x0000002c032c7220 */ /* 0x040fe20000410000 */
[----:B-1----:R-:W-:Y:S01]  /*e450*/  F2FP.BF16.PACK_AB R128, R168, R171 ;  /* 0x000000aba880723e */ /* 0x002fe200000010ff */
        /* <DEDUP_REMOVED lines=16> */
[----:B------:R-:W-:Y:S01]  /*e560*/  MUFU.EX2 R182, R182 ;  /* 0x000000b600b67308 */ /* 0x000fe20000000800 */
[C---:B------:R-:W-:Y:S05]  /*e570*/  HMMA.16816.F32.BF16 R4, R128.reuse, R12, R4 ;  /* 0x0000000c8004723c */ /* 0x040fea0000041804 */
        /* <DEDUP_REMOVED lines=12> */
[C---:B------:R-:W-:Y:S02]  /*e640*/  HMMA.16816.F32.BF16 R12, R128.reuse, R20, R12 ;  /* 0x00000014800c723c */ /* 0x040fe4000004180c */
[----:B------:R-:W-:Y:S01]  /*e650*/  MUFU.EX2 R186, R186 ;  /* 0x000000ba00ba7308 */ /* 0x000fe20000000800 */
[C---:B------:R-:W-:Y:S02]  /*e660*/  FMUL.FTZ R66, R2.reuse, R66 ;  /* 0x0000004202427220 */ /* 0x040fe40000410000 */
[C---:B------:R-:W-:Y:S02]  /*e670*/  FMUL.FTZ R67, R2.reuse, R67 ;  /* 0x0000004302437220 */ /* 0x040fe40000410000 */
[C---:B------:R-:W-:Y:S01]  /*e680*/  FMUL.FTZ R20, R3.reuse, R112 ;  /* 0x0000007003147220 */ /* 0x040fe20000410000 */
[C---:B------:R-:W-:Y:S04]  /*e690*/  HMMA.16816.F32.BF16 R16, R128.reuse, R22, R16 ;  /* 0x000000168010723c */ /* 0x040fe80000041810 */
[C---:B------:R-:W-:Y:S01]  /*e6a0*/  FMUL.FTZ R21, R3.reuse, R113 ;  /* 0x0000007103157220 */ /* 0x040fe20000410000 */
[----:B------:R-:W-:Y:S01]  /*e6b0*/  MUFU.EX2 R233, R233 ;  /* 0x000000e900e97308 */ /* 0x000fe20000000800 */
[C---:B------:R-:W-:Y:S02]  /*e6c0*/  FMUL.FTZ R64, R3.reuse, R64 ;  /* 0x0000004003407220 */ /* 0x040fe40000410000 */
[C---:B------:R-:W-:Y:S04]  /*e6d0*/  FMUL.FTZ R22, R2.reuse, R114 ;  /* 0x0000007202167220 */ /* 0x040fe80000410000 */
[C---:B------:R-:W-:Y:S02]  /*e6e0*/  FMUL.FTZ R23, R2.reuse, R115 ;  /* 0x0000007302177220 */ /* 0x040fe40000410000 */
[----:B------:R-:W2:Y:S01]  /*e6f0*/  LDSM.16.MT88.4 R112, [R204+0xe000] ;  /* 0x00e00000cc70783b */ /* 0x000ea20000004200 */
[C---:B------:R-:W-:Y:S01]  /*e700*/  FMUL.FTZ R65, R3.reuse, R65 ;  /* 0x0000004103417220 */ /* 0x040fe20000410000 */
[----:B------:R-:W-:Y:S01]  /*e710*/  MUFU.EX2 R234, R234 ;  /* 0x000000ea00ea7308 */ /* 0x000fe20000000800 */
[C---:B------:R-:W-:Y:S02]  /*e720*/  FMUL.FTZ R70, R2.reuse, R70 ;  /* 0x0000004602467220 */ /* 0x040fe40000410000 */
[C---:B------:R-:W-:Y:S03]  /*e730*/  HMMA.16816.F32.BF16 R20, R128.reuse, R28, R20 ;  /* 0x0000001c8014723c */ /* 0x040fe60000041814 */
[C---:B------:R-:W-:Y:S02]  /*e740*/  FMUL.FTZ R71, R2.reuse, R71 ;  /* 0x0000004702477220 */ /* 0x040fe40000410000 */
[C---:B------:R-:W-:Y:S02]  /*e750*/  FMUL.FTZ R68, R3.reuse, R68 ;  /* 0x0000004403447220 */ /* 0x040fe40000410000 */
[C---:B------:R-:W-:Y:S01]  /*e760*/  FMUL.FTZ R28, R3.reuse, R104 ;  /* 0x00000068031c7220 */ /* 0x040fe20000410000 */
[C---:B------:R-:W-:Y:S04]  /*e770*/  HMMA.16816.F32.BF16 R24, R128.reuse, R30, R24 ;  /* 0x0000001e8018723c */ /* 0x040fe80000041818 */
[C---:B------:R-:W-:Y:S02]  /*e780*/  FMUL.FTZ R29, R3.reuse, R105 ;  /* 0x00000069031d7220 */ /* 0x040fe40000410000 */
[C---:B------:R-:W-:Y:S02]  /*e790*/  FMUL.FTZ R69, R3.reuse, R69 ;  /* 0x0000004503457220 */ /* 0x040fe40000410000 */
[C---:B------:R-:W-:Y:S04]  /*e7a0*/  FMUL.FTZ R30, R2.reuse, R106 ;  /* 0x0000006a021e7220 */ /* 0x040fe80000410000 */
[C---:B------:R-:W-:Y:S02]  /*e7b0*/  FMUL.FTZ R31, R2.reuse, R107 ;  /* 0x0000006b021f7220 */ /* 0x040fe40000410000 */
[----:B------:R-:W3:Y:S01]  /*e7c0*/  LDSM.16.MT88.4 R104, [R202+0xe000] ;  /* 0x00e00000ca68783b */ /* 0x000ee20000004200 */
[C---:B------:R-:W-:Y:S02]  /*e7d0*/  FMUL.FTZ R74, R2.reuse, R74 ;  /* 0x0000004a024a7220 */ /* 0x040fe40000410000 */
[C---:B------:R-:W-:Y:S02]  /*e7e0*/  FMUL.FTZ R75, R2.reuse, R75 ;  /* 0x0000004b024b7220 */ /* 0x040fe40000410000 */
[C---:B-1----:R-:W-:Y:S03]  /*e7f0*/  HMMA.16816.F32.BF16 R28, R128.reuse, R120, R28 ;  /* 0x00000078801c723c */ /* 0x042fe6000004181c */
[C---:B------:R-:W-:Y:S02]  /*e800*/  FMUL.FTZ R72, R3.reuse, R72 ;  /* 0x0000004803487220 */ /* 0x040fe40000410000 */
[C---:B------:R-:W-:Y:S02]  /*e810*/  FMUL.FTZ R73, R3.reuse, R73 ;  /* 0x0000004903497220 */ /* 0x040fe40000410000 */
[C---:B------:R-:W-:Y:S01]  /*e820*/  FMUL.FTZ R86, R2.reuse, R86 ;  /* 0x0000005602567220 */ /* 0x040fe20000410000 */
[C---:B------:R-:W-:Y:S01]  /*e830*/  HMMA.16816.F32.BF16 R32, R128.reuse, R122, R32 ;  /* 0x0000007a8020723c */ /* 0x040fe20000041820 */
[----:B------:R-:W-:Y:S03]  /*e840*/  LDSM.16.MT88.4 R120, [R200+0xc800] ;  /* 0x00c80000c878783b */ /* 0x000fe60000004200 */
[C---:B------:R-:W-:Y:S02]  /*e850*/  FMUL.FTZ R87, R2.reuse, R87 ;  /* 0x0000005702577220 */ /* 0x040fe40000410000 */
[C---:B------:R-:W-:Y:S02]  /*e860*/  FMUL.FTZ R84, R3.reuse, R84 ;  /* 0x0000005403547220 */ /* 0x040fe40000410000 */
[C---:B--2---:R-:W-:Y:S04]  /*e870*/  HMMA.16816.F32.BF16 R36, R128.reuse, R112, R36 ;  /* 0x000000708024723c */ /* 0x044fe80000041824 */
[----:B------:R-:W-:Y:S02]  /*e880*/  FMUL.FTZ R85, R3, R85 ;  /* 0x0000005503557220 */ /* 0x000fe40000410000 */
[----:B------:R-:W-:Y:S02]  /*e890*/  FFMA.FTZ R170, R179, c[0x0][0x23c], -R150 ;  /* 0x00008f00b3aa7a23 */ /* 0x000fe40000010896 */
[C---:B------:R-:W-:Y:S01]  /*e8a0*/  HMMA.16816.F32.BF16 R40, R128.reuse, R114, R40 ;  /* 0x000000728028723c */ /* 0x040fe20000041828 */
[----:B------:R-:W-:Y:S03]  /*e8b0*/  LDSM.16.MT88.4 R112, [R204+0xc800] ;  /* 0x00c80000cc70783b */ /* 0x000fe60000004200 */
[----:B------:R-:W-:Y:S01]  /*e8c0*/  FFMA.FTZ R179, R141, c[0x0][0x23c], -R148 ;  /* 0x00008f008db37a23 */ /* 0x000fe20000010894 */
[----:B------:R-:W-:Y:S01]  /*e8d0*/  MUFU.EX2 R170, R170 ;  /* 0x000000aa00aa7308 */ /* 0x000fe20000000800 */
[--C-:B------:R-:W-:Y:S02]  /*e8e0*/  FFMA.FTZ R173, R173, c[0x0][0x23c], -R150.reuse ;  /* 0x00008f00adad7a23 */ /* 0x100fe40000010896 */
[----:B------:R-:W-:Y:S01]  /*e8f0*/  FFMA.FTZ R172, R177, c[0x0][0x23c], -R150 ;  /* 0x00008f00b1ac7a23 */ /* 0x000fe20000010896 */
[----:B------:R-:W-:Y:S01]  /*e900*/  LDSM.16.MT88.4 R140, [R202+0xe800] ;  /* 0x00e80000ca8c783b */ /* 0x000fe20000004200 */
[C---:B---3--:R-:W-:Y:S03]  /*e910*/  HMMA.16816.F32.BF16 R44, R128.reuse, R104, R44 ;  /* 0x00000068802c723c */ /* 0x048fe6000004182c */
[----:B------:R-:W-:Y:S02]  /*e920*/  FFMA.FTZ R177, R145, c[0x0][0x23c], -R148 ;  /* 0x00008f0091b17a23 */ /* 0x000fe40000010894 */
[----:B------:R-:W1:Y:S01]  /*e930*/  MUFU.EX2 R173, R173 ;  /* 0x000000ad00ad7308 */ /* 0x000e620000000800 */
[--C-:B------:R-:W-:Y:S01]  /*e940*/  FFMA.FTZ R175, R175, c[0x0][0x23c], -R150.reuse ;  /* 0x00008f00afaf7a23 */ /* 0x100fe20000010896 */
[----:B------:R-:W-:Y:S01]  /*e950*/  LDSM.16.MT88.4 R144, [R201+0xe800] ;  /* 0x00e80000c990783b */ /* 0x000fe20000004200 */
[C---:B------:R-:W-:Y:S01]  /*e960*/  FMUL.FTZ R90, R2.reuse, R90 ;  /* 0x0000005a025a7220 */ /* 0x040fe20000410000 */
[C---:B------:R-:W-:Y:S03]  /*e970*/  HMMA.16816.F32.BF16 R48, R128.reuse, R106, R48 ;  /* 0x0000006a8030723c */ /* 0x040fe60000041830 */
[C---:B------:R-:W-:Y:S03]  /*e980*/  FMUL.FTZ R91, R2.reuse, R91 ;  /* 0x0000005b025b7220 */ /* 0x040fe60000410000 */
[----:B------:R-:W2:Y:S01]  /*e990*/  LDSM.16.MT88.4 R104, [R204+0x10000] ;  /* 0x01000000cc68783b */ /* 0x000ea20000004200 */
[C---:B------:R-:W-:Y:S01]  /*e9a0*/  FMUL.FTZ R88, R3.reuse, R88 ;  /* 0x0000005803587220 */ /* 0x040fe20000410000 */
[C---:B------:R-:W-:Y:S01]  /*e9b0*/  HMMA.16816.F32.BF16 R52, R128.reuse, R100, R52 ;  /* 0x000000648034723c */ /* 0x040fe20000041834 */
[----:B------:R-:W-:Y:S03]  /*e9c0*/  MUFU.EX2 R172, R172 ;  /* 0x000000ac00ac7308 */ /* 0x000fe60000000800 */
[C---:B------:R-:W-:Y:S02]  /*e9d0*/  FMUL.FTZ R89, R3.reuse, R89 ;  /* 0x0000005903597220 */ /* 0x040fe40000410000 */
[C---:B------:R-:W-:Y:S02]  /*e9e0*/  FMUL.FTZ R94, R2.reuse, R94 ;  /* 0x0000005e025e7220 */ /* 0x040fe40000410000 */
[C---:B------:R-:W-:Y:S01]  /*e9f0*/  HMMA.16816.F32.BF16 R56, R128.reuse, R102, R56 ;  /* 0x000000668038723c */ /* 0x040fe20000041838 */
[----:B------:R-:W3:Y:S02]  /*ea00*/  LDSM.16.MT88.4 R100, [R202+0x10000] ;  /* 0x01000000ca64783b */ /* 0x000ee40000004200 */
[----:B------:R-:W-:Y:S01]  /*ea10*/  MUFU.EX2 R175, R175 ;  /* 0x000000af00af7308 */ /* 0x000fe20000000800 */
[C---:B------:R-:W-:Y:S02]  /*ea20*/  FMUL.FTZ R95, R2.reuse, R95 ;  /* 0x0000005f025f7220 */ /* 0x040fe40000410000 */
[C---:B------:R-:W-:Y:S02]  /*ea30*/  FMUL.FTZ R92, R3.reuse, R92 ;  /* 0x0000005c035c7220 */ /* 0x040fe40000410000 */
[C---:B------:R-:W-:Y:S04]  /*ea40*/  HMMA.16816.F32.BF16 R60, R128.reuse, R108, R60 ;  /* 0x0000006c803c723c */ /* 0x040fe8000004183c */
[C---:B------:R-:W-:Y:S01]  /*ea50*/  FMUL.FTZ R93, R3.reuse, R93 ;  /* 0x0000005d035d7220 */ /* 0x040fe20000410000 */
[----:B------:R-:W4:Y:S01]  /*ea60*/  MUFU.EX2 R177, R177 ;  /* 0x000000b100b17308 */ /* 0x000f220000000800 */
[C---:B------:R-:W-:Y:S02]  /*ea70*/  FMUL.FTZ R98, R2.reuse, R98 ;  /* 0x0000006202627220 */ /* 0x040fe40000410000 */
[C---:B------:R-:W-:Y:S01]  /*ea80*/  HMMA.16816.F32.BF16 R64, R128.reuse, R110, R64 ;  /* 0x0000006e8040723c */ /* 0x040fe20000041840 */
[----:B------:R-:W5:Y:S03]  /*ea90*/  LDSM.16.MT88.4 R108, [R201+0x10000] ;  /* 0x01000000c96c783b */ /* 0x000f660000004200 */
[C---:B------:R-:W-:Y:S02]  /*eaa0*/  FMUL.FTZ R99, R2.reuse, R99 ;  /* 0x0000006302637220 */ /* 0x040fe40000410000 */
[C---:B------:R-:W-:Y:S01]  /*eab0*/  FMUL.FTZ R96, R3.reuse, R96 ;  /* 0x0000006003607220 */ /* 0x040fe20000410000 */
[----:B------:R-:W1:Y:S01]  /*eac0*/  MUFU.EX2 R179, R179 ;  /* 0x000000b300b37308 */ /* 0x000e620000000800 */
[----:B------:R-:W-:Y:S04]  /*ead0*/  FMUL.FTZ R97, R3, R97 ;  /* 0x0000006103617220 */ /* 0x000fe80000410000 */
[----:B------:R-:W-:Y:S01]  /*eae0*/  FFMA.FTZ R178, R185, c[0x0][0x23c], -R150 ;  /* 0x00008f00b9b27a23 */ /* 0x000fe20000010896 */
[C---:B--2---:R-:W-:Y:S03]  /*eaf0*/  HMMA.16816.F32.BF16 R68, R128.reuse, R104, R68 ;  /* 0x000000688044723c */ /* 0x044fe60000041844 */
[----:B------:R-:W-:Y:S02]  /*eb00*/  FFMA.FTZ R185, R159, c[0x0][0x23c], -R148 ;  /* 0x00008f009fb97a23 */ /* 0x000fe40000010894 */
[----:B------:R-:W-:Y:S01]  /*eb10*/  MUFU.EX2 R178, R178 ;  /* 0x000000b200b27308 */ /* 0x000fe20000000800 */
[----:B------:R-:W-:Y:S01]  /*eb20*/  LDSM.16.MT88.4 R156, [R200+0xf800] ;  /* 0x00f80000c89c783b */ /* 0x000fe20000004200 */
[--C-:B------:R-:W-:Y:S01]  /*eb30*/  FFMA.FTZ R183, R183, c[0x0][0x23c], -R150.reuse ;  /* 0x00008f00b7b77a23 */ /* 0x100fe20000010896 */
[C---:B------:R-:W-:Y:S04]  /*eb40*/  HMMA.16816.F32.BF16 R72, R128.reuse, R106, R72 ;  /* 0x0000006a8048723c */ /* 0x040fe80000041848 */
[C---:B------:R-:W-:Y:S02]  /*eb50*/  FMUL.FTZ R78, R2.reuse, R78 ;  /* 0x0000004e024e7220 */ /* 0x040fe40000410000 */
[----:B------:R-:W2:Y:S01]  /*eb60*/  LDSM.16.MT88.4 R104, [R200+0x10000] ;  /* 0x01000000c868783b */ /* 0x000ea20000004200 */
[C---:B------:R-:W-:Y:S01]  /*eb70*/  FMUL.FTZ R79, R2.reuse, R79 ;  /* 0x0000004f024f7220 */ /* 0x040fe20000410000 */
[----:B------:R-:W-:Y:S01]  /*eb80*/  MUFU.EX2 R183, R183 ;  /* 0x000000b700b77308 */ /* 0x000fe20000000800 */
[C---:B------:R-:W-:Y:S03]  /*eb90*/  FMUL.FTZ R76, R3.reuse, R76 ;  /* 0x0000004c034c7220 */ /* 0x040fe60000410000 */
[----:B------:R-:W-:Y:S02]  /*eba0*/  FMUL.FTZ R77, R3, R77 ;  /* 0x0000004d034d7220 */ /* 0x000fe40000410000 */
[--C-:B------:R-:W-:Y:S02]  /*ebb0*/  FFMA.FTZ R180, R181, c[0x0][0x23c], -R150.reuse ;  /* 0x00008f00b5b47a23 */ /* 0x100fe40000010896 */
[--C-:B------:R-:W-:Y:S02]  /*ebc0*/  FFMA.FTZ R181, R163, c[0x0][0x23c], -R150.reuse ;  /* 0x00008f00a3b57a23 */ /* 0x100fe40000010896 */
[----:B------:R-:W-:Y:S01]  /*ebd0*/  MUFU.EX2 R185, R185 ;  /* 0x000000b900b97308 */ /* 0x000fe20000000800 */
[----:B------:R-:W-:Y:S01]  /*ebe0*/  LDSM.16.MT88.4 R160, [R204+0x11800] ;  /* 0x01180000cca0783b */ /* 0x000fe20000004200 */
[C---:B---3--:R-:W-:Y:S03]  /*ebf0*/  HMMA.16816.F32.BF16 R76, R128.reuse, R100, R76 ;  /* 0x00000064804c723c */ /* 0x048fe6000004184c */
[C---:B------:R-:W-:Y:S02]  /*ec00*/  FMUL.FTZ R82, R2.reuse, R82 ;  /* 0x0000005202527220 */ /* 0x040fe40000410000 */
[----:B------:R-:W-:Y:S02]  /*ec10*/  FMUL.FTZ R83, R2, R83 ;  /* 0x0000005302537220 */ /* 0x000fe40000410000 */
[----:B------:R-:W-:Y:S01]  /*ec20*/  FMUL.FTZ R80, R3, R80 ;  /* 0x0000005003507220 */ /* 0x000fe20000410000 */
[----:B-1----:R-:W-:Y:S01]  /*ec30*/  F2FP.BF16.PACK_AB R101, R173, R170 ;  /* 0x000000aaad65723e */ /* 0x002fe200000010ff */
[----:B------:R-:W-:Y:S01]  /*ec40*/  FMUL.FTZ R81, R3, R81 ;  /* 0x0000005103517220 */ /* 0x000fe20000410000 */
[----:B------:R-:W-:Y:S02]  /*ec50*/  MUFU.EX2 R180, R180 ;  /* 0x000000b400b47308 */ /* 0x000fe40000000800 */
[----:B----4-:R-:W-:Y:S01]  /*ec60*/  F2FP.BF16.PACK_AB R100, R177, R174 ;  /* 0x000000aeb164723e */ /* 0x010fe200000010ff */
[--C-:B------:R-:W-:Y:S02]  /*ec70*/  FFMA.FTZ R232, R136, c[0x0][0x23c], -R150.reuse ;  /* 0x00008f0088e87a23 */ /* 0x100fe40000010896 */
[----:B------:R-:W-:Y:S01]  /*ec80*/  FFMA.FTZ R150, R135, c[0x0][0x23c], -R150 ;  /* 0x00008f0087967a23 */ /* 0x000fe20000010896 */
[C---:B------:R-:W-:Y:S03]  /*ec90*/  HMMA.16816.F32.BF16 R80, R128.reuse, R102, R80 ;  /* 0x000000668050723c */ /* 0x040fe60000041850 */
[--C-:B------:R-:W-:Y:S01]  /*eca0*/  FFMA.FTZ R235, R139, c[0x0][0x23c], -R148.reuse ;  /* 0x00008f008beb7a23 */ /* 0x100fe20000010894 */
[----:B------:R-:W-:Y:S01]  /*ecb0*/  MUFU.EX2 R135, R150 ;  /* 0x0000009600877308 */ /* 0x000fe20000000800 */
[--C-:B------:R-:W-:Y:S02]  /*ecc0*/  FFMA.FTZ R236, R138, c[0x0][0x23c], -R148.reuse ;  /* 0x00008f008aec7a23 */ /* 0x100fe40000010894 */
[----:B------:R-:W-:Y:S01]  /*ecd0*/  FFMA.FTZ R148, R137, c[0x0][0x23c], -R148 ;  /* 0x00008f0089947a23 */ /* 0x000fe20000010894 */
[C---:B-----5:R-:W-:Y:S04]  /*ece0*/  HMMA.16816.F32.BF16 R84, R128.reuse, R108, R84 ;  /* 0x0000006c8054723c */ /* 0x060fe80000041854 */
[----:B------:R-:W-:Y:S01]  /*ecf0*/  F2FP.BF16.PACK_AB R103, R175, R172 ;  /* 0x000000acaf67723e */ /* 0x000fe200000010ff */
[----:B------:R-:W-:Y:S01]  /*ed00*/  FFMA.FTZ R167, R2, R229, R167 ;  /* 0x000000e502a77223 */ /* 0x000fe200000100a7 */
[----:B------:R1:W-:Y:S01]  /*ed10*/  MUFU.EX2 R237, R148 ;  /* 0x0000009400ed7308 */ /* 0x0003e20000000800 */
[----:B------:R-:W-:Y:S01]  /*ed20*/  F2FP.BF16.PACK_AB R102, R179, R176 ;  /* 0x000000b0b366723e */ /* 0x000fe200000010ff */
[C---:B------:R-:W-:Y:S01]  /*ed30*/  HMMA.16816.F32.BF16 R88, R128.reuse, R110, R88 ;  /* 0x0000006e8058723c */ /* 0x040fe20000041858 */
[----:B------:R-:W3:Y:S03]  /*ed40*/  LDSM.16.MT88.4 R108, [R202+0xc800] ;  /* 0x00c80000ca6c783b */ /* 0x000ee60000004200 */
[----:B------:R-:W-:Y:S01]  /*ed50*/  F2FP.BF16.PACK_AB R137, R233, R186 ;  /* 0x000000bae989723e */ /* 0x000fe200000010ff */
[----:B------:R-:W-:Y:S02]  /*ed60*/  FFMA.FTZ R171, R3, R228, R171 ;  /* 0x000000e403ab7223 */ /* 0x000fe400000100ab */
[----:B------:R-:W-:Y:S01]  /*ed70*/  FADD.FTZ R164, R164, R167 ;  /* 0x000000a7a4a47221 */ /* 0x000fe20000010000 */
[C---:B--2---:R-:W-:Y:S01]  /*ed80*/  HMMA.16816.F32.BF16 R92, R128.reuse, R104, R92 ;  /* 0x00000068805c723c */ /* 0x044fe2000004185c */
[----:B------:R-:W-:Y:S03]  /*ed90*/  MUFU.EX2 R181, R181 ;  /* 0x000000b500b57308 */ /* 0x000fe60000000800 */
[----:B------:R-:W-:Y:S02]  /*eda0*/  FADD.FTZ R168, R168, R171 ;  /* 0x000000aba8a87221 */ /* 0x000fe40000010000 */
[----:B------:R-:W-:Y:S02]  /*edb0*/  FADD.FTZ R3, R165, R164 ;  /* 0x000000a4a5037221 */ /* 0x000fe40000010000 */
[----:B------:R-:W-:Y:S01]  /*edc0*/  HMMA.16816.F32.BF16 R96, R128, R106, R96 ;  /* 0x0000006a8060723c */ /* 0x000fe20000041860 */
[----:B------:R-:W2:Y:S02]  /*edd0*/  LDSM.16.MT88.4 R104, [R200+0xe800] ;  /* 0x00e80000c868783b */ /* 0x000ea40000004200 */
[----:B------:R-:W4:Y:S01]  /*ede0*/  MUFU.EX2 R232, R232 ;  /* 0x000000e800e87308 */ /* 0x000f220000000800 */
[----:B------:R-:W-:Y:S01]  /*edf0*/  FADD.FTZ R3, R134, R3 ;  /* 0x0000000386037221 */ /* 0x000fe20000010000 */
[----:B------:R-:W-:Y:S03]  /*ee00*/  MOV R134, R133 ;  /* 0x0000008500867202 */ /* 0x000fe60000000f00 */
[C---:B------:R-:W-:Y:S01]  /*ee10*/  HMMA.16816.F32.BF16 R4, R100.reuse, R112, R4 ;  /* 0x000000706404723c */ /* 0x040fe20000041804 */
[----:B-1----:R-:W-:Y:S04]  /*ee20*/  LDSM.16.MT88.4 R148, [R202+0xf800] ;  /* 0x00f80000ca94783b */ /* 0x002fe80000004200 */
[----:B------:R-:W1:Y:S01]  /*ee30*/  MUFU.EX2 R235, R235 ;  /* 0x000000eb00eb7308 */ /* 0x000e620000000800 */
[----:B------:R-:W-:Y:S01]  /*ee40*/  FADD.FTZ R170, R170, R3 ;  /* 0x00000003aaaa7221 */ /* 0x000fe20000010000 */
[----:B------:R-:W-:Y:S01]  /*ee50*/  MOV R3, R132 ;  /* 0x0000008400037202 */ /* 0x000fe20000000f00 */
[C---:B------:R-:W-:Y:S01]  /*ee60*/  HMMA.16816.F32.BF16 R8, R100.reuse, R114, R8 ;  /* 0x000000726408723c */ /* 0x040fe20000041808 */
[----:B------:R-:W-:Y:S03]  /*ee70*/  LDSM.16.MT88.4 R112, [R202+0x10800] ;  /* 0x01080000ca70783b */ /* 0x000fe60000004200 */
[----:B------:R-:W-:Y:S03]  /*ee80*/  FADD.FTZ R173, R173, R170 ;  /* 0x000000aaadad7221 */ /* 0x000fe60000010000 */
[----:B------:R-:W5:Y:S01]  /*ee90*/  MUFU.EX2 R236, R236 ;  /* 0x000000ec00ec7308 */ /* 0x000f620000000800 */
[----:B------:R-:W-:Y:S01]  /*eea0*/  FADD.FTZ R172, R172, R173 ;  /* 0x000000adacac7221 */ /* 0x000fe20000010000 */
[C---:B---3--:R-:W-:Y:S03]  /*eeb0*/  HMMA.16816.F32.BF16 R12, R100.reuse, R108, R12 ;  /* 0x0000006c640c723c */ /* 0x048fe6000004180c */
[----:B----4-:R-:W-:Y:S01]  /*eec0*/  F2FP.BF16.PACK_AB R139, R135, R232 ;  /* 0x000000e8878b723e */ /* 0x010fe200000010ff */
[----:B------:R-:W-:Y:S04]  /*eed0*/  FADD.FTZ R175, R175, R172 ;  /* 0x000000acafaf7221 */ /* 0x000fe80000010000 */
[C---:B------:R-:W-:Y:S01]  /*eee0*/  HMMA.16816.F32.BF16 R16, R100.reuse, R110, R16 ;  /* 0x0000006e6410723c */ /* 0x040fe20000041810 */
[----:B------:R-:W3:Y:S03]  /*eef0*/  LDSM.16.MT88.4 R108, [R204+0x10800] ;  /* 0x01080000cc6c783b */ /* 0x000ee60000004200 */
[----:B-1----:R-:W-:Y:S04]  /*ef00*/  F2FP.BF16.PACK_AB R136, R235, R234 ;  /* 0x000000eaeb88723e */ /* 0x002fe800000010ff */
[C---:B------:R-:W-:Y:S04]  /*ef10*/  HMMA.16816.F32.BF16 R20, R100.reuse, R116, R20 ;  /* 0x000000746414723c */ /* 0x040fe80000041814 */
[----:B-----5:R-:W-:Y:S04]  /*ef20*/  F2FP.BF16.PACK_AB R138, R237, R236 ;  /* 0x000000eced8a723e */ /* 0x020fe800000010ff */
        /* <DEDUP_REMOVED lines=29> */
[----:B------:R-:W-:Y:S01]  /*f100*/  F2FP.BF16.PACK_AB R101, R183, R178 ;  /* 0x000000b2b765723e */ /* 0x000fe200000010ff */
[----:B------:R-:W-:Y:S01]  /*f110*/  FADD.FTZ R178, R178, R175 ;  /* 0x000000afb2b27221 */ /* 0x000fe20000010000 */
[----:B------:R-:W-:Y:S03]  /*f120*/  F2FP.BF16.PACK_AB R103, R181, R180 ;  /* 0x000000b4b567723e */ /* 0x000fe600000010ff */
[----:B------:R-:W-:Y:S01]  /*f130*/  F2FP.BF16.PACK_AB R100, R185, R182 ;  /* 0x000000b6b964723e */ /* 0x000fe200000010ff */
[----:B------:R-:W-:Y:S01]  /*f140*/  FADD.FTZ R183, R183, R178 ;  /* 0x000000b2b7b77221 */ /* 0x000fe20000010000 */
[----:B------:R-:W-:Y:S03]  /*f150*/  F2FP.BF16.PACK_AB R102, R187, R184 ;  /* 0x000000b8bb66723e */ /* 0x000fe600000010ff */
[----:B------:R-:W-:Y:S04]  /*f160*/  FADD.FTZ R180, R180, R183 ;  /* 0x000000b7b4b47221 */ /* 0x000fe80000010000 */
[C---:B--2---:R-:W-:Y:S03]  /*f170*/  HMMA.16816.F32.BF16 R4, R100.reuse, R108, R4 ;  /* 0x0000006c6404723c */ /* 0x044fe60000041804 */
[----:B------:R-:W-:Y:S04]  /*f180*/  FADD.FTZ R181, R181, R180 ;  /* 0x000000b4b5b57221 */ /* 0x000fe80000010000 */
[----:B------:R-:W-:Y:S01]  /*f190*/  FADD.FTZ R186, R186, R181 ;  /* 0x000000b5baba7221 */ /* 0x000fe20000010000 */
[C---:B------:R-:W-:Y:S01]  /*f1a0*/  HMMA.16816.F32.BF16 R8, R100.reuse, R110, R8 ;  /* 0x0000006e6408723c */ /* 0x040fe20000041808 */
[----:B------:R-:W2:Y:S03]  /*f1b0*/  LDSM.16.MT88.4 R108, [R201+0xf000] ;  /* 0x00f00000c96c783b */ /* 0x000ea60000004200 */
[----:B------:R-:W-:Y:S04]  /*f1c0*/  FADD.FTZ R233, R233, R186 ;  /* 0x000000bae9e97221 */ /* 0x000fe80000010000 */
[C---:B------:R-:W-:Y:S04]  /*f1d0*/  HMMA.16816.F32.BF16 R12, R100.reuse, R120, R12 ;  /* 0x00000078640c723c */ /* 0x040fe8000004180c */
[----:B------:R-:W-:Y:S04]  /*f1e0*/  FADD.FTZ R232, R232, R233 ;  /* 0x000000e9e8e87221 */ /* 0x000fe80000010000 */
[C---:B------:R-:W-:Y:S04]  /*f1f0*/  HMMA.16816.F32.BF16 R16, R100.reuse, R122, R16 ;  /* 0x0000007a6410723c */ /* 0x040fe80000041810 */
[----:B------:R-:W-:Y:S04]  /*f200*/  FADD.FTZ R229, R135, R232 ;  /* 0x000000e887e57221 */ /* 0x000fe80000010000 */
        /* <DEDUP_REMOVED lines=70> */
.L_x_3436:
        /* <DEDUP_REMOVED lines=280> */
.L_x_3442:
[----:B--234-:R-:W-:Y:S05]  /*107f0*/  BSYNC B0 ;  /* 0x0000000000007941 */ /* 0x01cfea0003800000 */
.L_x_3441:
        /* <DEDUP_REMOVED lines=18> */
.L_x_3444:
[----:B------:R-:W-:Y:S05]  /*10920*/  BSYNC B0 ;  /* 0x0000000000007941 */ /* 0x000fea0003800000 */
.L_x_3443:
        /* <DEDUP_REMOVED lines=11> */
.L_x_3446:
[----:B------:R-:W-:Y:S05]  /*109e0*/  BSYNC B0 ;  /* 0x0000000000007941 */ /* 0x000fea0003800000 */
.L_x_3445:
        /* <DEDUP_REMOVED lines=11> */
.L_x_3448:
[----:B------:R-:W-:Y:S05]  /*10aa0*/  BSYNC B0 ;  /* 0x0000000000007941 */ /* 0x000fea0003800000 */
.L_x_3447:
        /* <DEDUP_REMOVED lines=11> */
.L_x_3450:
[----:B------:R-:W-:Y:S05]  /*10b60*/  BSYNC B0 ;  /* 0x0000000000007941 */ /* 0x000fea0003800000 */
.L_x_3449:
        /* <DEDUP_REMOVED lines=11> */
.L_x_3452:
[----:B------:R-:W-:Y:S05]  /*10c20*/  BSYNC B0 ;  /* 0x0000000000007941 */ /* 0x000fea0003800000 */
.L_x_3451:
        /* <DEDUP_REMOVED lines=11> */
.L_x_3454:
[----:B------:R-:W-:Y:S05]  /*10ce0*/  BSYNC B0 ;  /* 0x0000000000007941 */ /* 0x000fea0003800000 */
.L_x_3453:
        /* <DEDUP_REMOVED lines=11> */
.L_x_3456:
[----:B------:R-:W-:Y:S05]  /*10da0*/  BSYNC B0 ;  /* 0x0000000000007941 */ /* 0x000fea0003800000 */
.L_x_3455:
        /* <DEDUP_REMOVED lines=12> */
.L_x_3457:
        /* <DEDUP_REMOVED lines=9> */
.L_x_4439:


//--------------------- .text._ZN5flash24flash_fwd_splitkv_kernelI23Flash_fwd_kernel_traitsILi192ELi64ELi64ELi4ELb0ELb0EN7cutlass10bfloat16_tE19Flash_kernel_traitsILi192ELi64ELi64ELi4ES3_EELb1ELb0ELb0ELb0ELb1ELb0ELb1ELb1EEEvNS_16Flash_fwd_paramsE --------------------------
	.section	.text._ZN5flash24flash_fwd_splitkv_kernelI23Flash_fwd_kernel_traitsILi192ELi64ELi64ELi4ELb0ELb0EN7cutlass10bfloat16_tE19Flash_kernel_traitsILi192ELi64ELi64ELi4ES3_EELb1ELb0ELb0ELb0ELb1ELb0ELb1ELb1EEEvNS_16Flash_fwd_paramsE,"ax",@progbits
	.sectioninfo	@"SHI_REGISTERS=238"
	.align	128
        .global         _ZN5flash24flash_fwd_splitkv_kernelI23Flash_fwd_kernel_traitsILi192ELi64ELi64ELi4ELb0ELb0EN7cutlass10bfloat16_tE19Flash_kernel_traitsILi192ELi64ELi64ELi4ES3_EELb1ELb0ELb0ELb0ELb1ELb0ELb1ELb1EEEvNS_16Flash_fwd_paramsE
        .type           _ZN5flash24flash_fwd_splitkv_kernelI23Flash_fwd_kernel_traitsILi192ELi64ELi64ELi4ELb0ELb0EN7cutlass10bfloat16_tE19Flash_kernel_traitsILi192ELi64ELi64ELi4ES3_EELb1ELb0ELb0ELb0ELb1ELb0ELb1ELb1EEEvNS_16Flash_fwd_paramsE,@function
        .size           _ZN5flash24flash_fwd_splitkv_kernelI23Flash_fwd_kernel_traitsILi192ELi64ELi64ELi4ELb0ELb0EN7cutlass10bfloat16_tE19Flash_kernel_traitsILi192ELi64ELi64ELi4ES3_EELb1ELb0ELb0ELb0ELb1ELb0ELb1ELb1EEEvNS_16Flash_fwd_paramsE,(.L_x_4399 - _ZN5flash24flash_fwd_splitkv_kernelI23Flash_fwd_kernel_traitsILi192ELi64ELi64ELi4ELb0ELb0EN7cutlass10bfloat16_tE19Flash_kernel_traitsILi192ELi64ELi64ELi4ES3_EELb1ELb0ELb0ELb0ELb1ELb0ELb1ELb1EEEvNS_16Flash_fwd_paramsE)
        .other          _ZN5flash24flash_fwd_splitkv_kernelI23Flash_fwd_kernel_traitsILi192ELi64ELi64ELi4ELb0ELb0EN7cutlass10bfloat16_tE19Flash_kernel_traitsILi192ELi64ELi64ELi4ES3_EELb1ELb0ELb0ELb0ELb1ELb0ELb1ELb1EEEvNS_16Flash_fwd_paramsE,@"STO_CUDA_ENTRY STV_DEFAULT"
_ZN5flash24flash_fwd_splitkv_kernelI23Flash_fwd_kernel_traitsILi192ELi64ELi64ELi4ELb0ELb0EN7cutlass10bfloat16_tE19Flash_kernel_traitsILi192ELi64ELi64ELi4ES3_EELb1ELb0ELb0ELb0ELb1ELb0ELb1ELb1EEEvNS_16Flash_fwd_paramsE:
.text._ZN5flash24flash_fwd_splitkv_kernelI23Flash_fwd_kernel_traitsILi192ELi64ELi64ELi4ELb0ELb0EN7cutlass10bfloat16_tE19Flash_kernel_traitsILi192ELi64ELi64ELi4ES3_EELb1ELb0ELb0ELb0ELb1ELb0ELb1ELb1EEEvNS_16Flash_fwd_paramsE:
        /* <DEDUP_REMOVED lines=29> */
[----:B---34-:R-:W-:Y:S05]  /*01d0*/  CALL.REL.NOINC `($_ZN5flash24flash_fwd_splitkv_kernelI23Flash_fwd_kernel_traitsILi192ELi64ELi64ELi4ELb0ELb0EN7cutlass10bfloat16_tE19Flash_kernel_traitsILi192ELi64ELi64ELi4ES3_EELb1ELb0ELb0ELb0ELb1ELb0ELb1ELb1EEEvNS_16Flash_fwd_paramsE$_ZN5flash30compute_attn_1rowblock_splitkvI23Flash_fwd_kernel_traitsILi192ELi64ELi64ELi4ELb0ELb0EN7cutlass10bfloat16_tE19Flash_kernel_traitsILi192ELi64ELi64ELi4ES3_EELb1ELb0ELb0ELb0ELb1ELb0ELb1ELb1ENS_16Flash_fwd_paramsEEEvRKT8_iiiii) ;  /* 0x0000002000007944 */ /* 0x018fea0003c00000 */
[----:B------:R-:W-:Y:S05]  /*01e0*/  BSYNC B3 ;  /* 0x0000000000037941 */ /* 0x000fea0003800000 */
.L_x_3458:
[----:B------:R-:W-:Y:S05]  /*01f0*/  EXIT ;  /* 0x000000000000794d */ /* 0x000fea0003800000 */
        .type           $_ZN5flash24flash_fwd_splitkv_kernelI23Flash_fwd_kernel_traitsILi192ELi64ELi64ELi4ELb0ELb0EN7cutlass10bfloat16_tE19Flash_kernel_traitsILi192ELi64ELi64ELi4ES3_EELb1ELb0ELb0ELb0ELb1ELb0ELb1ELb1EEEvNS_16Flash_fwd_paramsE$_ZN5flash30compute_attn_1rowblock_splitkvI23Flash_fwd_kernel_traitsILi192ELi64ELi64ELi4ELb0ELb0EN7cutlass10bfloat16_tE19Flash_kernel_traitsILi192ELi64ELi64ELi4ES3_EELb1ELb0ELb0ELb0ELb1ELb0ELb1ELb1ENS_16Flash_fwd_paramsEEEvRKT8_iiiii,@function
        .size           $_ZN5flash24flash_fwd_splitkv_kernelI23Flash_fwd_kernel_traitsILi192ELi64ELi64ELi4ELb0ELb0EN7cutlass10bfloat16_tE19Flash_kernel_traitsILi192ELi64ELi64ELi4ES3_EELb1ELb0ELb0ELb0ELb1ELb0ELb1ELb1EEEvNS_16Flash_fwd_paramsE$_ZN5flash30compute_attn_1rowblock_splitkvI23Flash_fwd_kernel_traitsILi192ELi64ELi64ELi4ELb0ELb0EN7cutlass10bfloat16_tE19Flash_kernel_traitsILi192ELi64ELi64ELi4ES3_EELb1ELb0ELb0ELb0ELb1ELb0ELb1ELb1ENS_16Flash_fwd_paramsEEEvRKT8_iiiii,($__internal_22_$__cuda_sm70_shflsync_bfly_p - $_ZN5flash24flash_fwd_splitkv_kernelI23Flash_fwd_kernel_traitsILi192ELi64ELi64ELi4ELb0ELb0EN7cutlass10bfloat16_tE19Flash_kernel_traitsILi192ELi64ELi64ELi4ES3_EELb1ELb0ELb0ELb0ELb1ELb0ELb1ELb1EEEvNS_16Flash_fwd_paramsE$_ZN5flash30compute_attn_1rowblock_splitkvI23Flash_fwd_kernel_traitsILi192ELi64ELi64ELi4ELb0ELb0EN7cutlass10bfloat16_tE19Flash_kernel_traitsILi192ELi64ELi64ELi4ES3_EELb1ELb0ELb0ELb0ELb1ELb0ELb1ELb1ENS_16Flash_fwd_paramsEEEvRKT8_iiiii)
$_ZN5flash24flash_fwd_splitkv_kernelI23Flash_fwd_kernel_traitsILi192ELi64ELi64ELi4ELb0ELb0EN7cutlass10bfloat16_tE19Flash_kernel_traitsILi192ELi64ELi64ELi4ES3_EELb1ELb0ELb0ELb0ELb1ELb0ELb1ELb1EEEvNS_16Flash_fwd_paramsE$_ZN5flash30compute_attn_1rowblock_splitkvI23Flash_fwd_kernel_traitsILi192ELi64ELi64ELi4ELb0ELb0EN7cutlass10bfloat16_tE19Flash_kernel_traitsILi192ELi64ELi64ELi4ES3_EELb1ELb0ELb0ELb0ELb1ELb0ELb1ELb1ENS_16Flash_fwd_paramsEEEvRKT8_iiiii:
        /* <DEDUP_REMOVED lines=21> */
.L_x_3460:
[----:B------:R-:W-:Y:S05]  /*0350*/  BSYNC B0 ;  /* 0x0000000000007941 */ /* 0x000fea0003800000 */
.L_x_3459:
[----:B------:R-:W4:Y:S04]  /*0360*/  LD.E.64 R30, [R22.64+0xf0] ;  /* 0x0000f006161e7980 */ /* 0x000f28000c101b00 */
[----:B---3--:R-:W3:Y:S01]  /*0370*/  @P1 LD.E R206, [R4.64+0x4] ;  /* 0x0000040604ce1980 */ /* 0x008ee2000c101900 */
[----:B------:R-:W-:Y:S01]  /*0380*/  IMAD.MOV.U32 R12, RZ, RZ, RZ ;  /* 0x000000ffff0c7224 */ /* 0x000fe200078e00ff */
[----:B----4-:R-:W-:-:S04]  /*0390*/  ISETP.NE.U32.AND P4, PT, R30, RZ, PT ;  /* 0x000000ff1e00720c */ /* 0x010fc80003f85070 */
[----:B------:R-:W-:Y:S01]  /*03a0*/  ISETP.NE.AND.EX P4, PT, R31, RZ, PT, P4 ;  /* 0x000000ff1f00720c */ /* 0x000fe20003f85340 */
[----:B------:R-:W-:Y:S01]  /*03b0*/  IMAD.WIDE R30, R209, 0x4, R30 ;  /* 0x00000004d11e7825 */ /* 0x000fe200078e021e */
[----:B---3-5:R-:W-:-:S06]  /*03c0*/  @P1 IADD3 R206, R206, -R9, RZ ;  /* 0x80000009cece1210 */ /* 0x028fcc0007ffe0ff */
[----:B------:R3:W5:Y:S05]  /*03d0*/  @!P1 LD.E R206, [R22.64+0xb4] ;  /* 0x0000b40616ce9980 */ /* 0x00076a000c101900 */
[----:B------:R3:W5:Y:S01]  /*03e0*/  @P4 LD.E R12, [R30.64] ;  /* 0x000000061e0c4980 */ /* 0x000762000c101900 */
[----:B------:R-:W-:Y:S01]  /*03f0*/  BSSY B0, `(.L_x_3461) ;  /* 0x0000009000007945 */ /* 0x000fe20003800000 */
[----:B------:R-:W-:Y:S05]  /*0400*/  @!P0 BRA `(.L_x_3462) ;  /* 0x0000006000008947 */ /* 0x000fea0003800000 */
[----:B------:R-:W4:Y:S02]  /*0410*/  LD.E.U8 R0, [R22.64+0x1b2] ;  /* 0x0001b20616007980 */ /* 0x000f24000c101100 */
[----:B----4-:R-:W-:-:S13]  /*0420*/  ISETP.NE.AND P0, PT, R0, RZ, PT ;  /* 0x000000ff0000720c */ /* 0x010fda0003f05270 */
[----:B------:R-:W4:Y:S02]  /*0430*/  @P0 LD.E R0, [R2.64+0x4] ;  /* 0x0000040602000980 */ /* 0x000f24000c101900 */
[----:B----4-:R-:W-:-:S06]  /*0440*/  @P0 IADD3 R73, R0, -R15, RZ ;  /* 0x8000000f00490210 */ /* 0x010fcc0007ffe0ff */
[----:B------:R4:W5:Y:S01]  /*0450*/  @!P0 LD.E R73, [R2.64] ;  /* 0x0000000602498980 */ /* 0x000962000c101900 */
[----:B------:R-:W-:Y:S05]  /*0460*/  BRA `(.L_x_3463) ;  /* 0x0000001000007947 */ /* 0x000fea0003800000 */
.L_x_3462:
[----:B------:R4:W5:Y:S02]  /*0470*/  LD.E R73, [R22.64+0xb8] ;  /* 0x0000b80616497980 */ /* 0x000964000c101900 */
.L_x_3463:
[----:B------:R-:W-:Y:S05]  /*0480*/  BSYNC B0 ;  /* 0x0000000000007941 */ /* 0x000fea0003800000 */
.L_x_3461:
[----:B----4-:R-:W4:Y:S01]  /*0490*/  LD.E.64 R2, [R22.64+0xf8] ;  /* 0x0000f80616027980 */ /* 0x010f22000c101b00 */
[----:B------:R-:W-:Y:S01]  /*04a0*/  BSSY B1, `(.L_x_3464) ;  /* 0x0000012000017945 */ /* 0x000fe20003800000 */
[----:B-----5:R-:W-:Y:S01]  /*04b0*/  IMAD.IADD R73, R73, 0x1, -R12 ;  /* 0x0000000149497824 */ /* 0x020fe200078e0a0c */
[----:B----4-:R-:W-:-:S04]  /*04c0*/  ISETP.NE.U32.AND P0, PT, R2, RZ, PT ;  /* 0x000000ff0200720c */ /* 0x010fc80003f05070 */
[----:B------:R-:W-:-:S13]  /*04d0*/  ISETP.NE.AND.EX P0, PT, R3, RZ, PT, P0 ;  /* 0x000000ff0300720c */ /* 0x000fda0003f05300 */
[----:B------:R-:W-:Y:S05]  /*04e0*/  @!P0 BRA `(.L_x_3465) ;  /* 0x0000004000008947 */ /* 0x000fea0003800000 */
[----:B------:R-:W-:-:S05]  /*04f0*/  IMAD.WIDE R2, R209, 0x4, R2 ;  /* 0x00000004d1027825 */ /* 0x000fca00078e0202 */
[----:B------:R-:W4:Y:S02]  /*0500*/  LD.E R67, [R2.64] ;  /* 0x0000000602437980 */ /* 0x000f24000c101900 */
[----:B----4-:R-:W-:Y:S01]  /*0510*/  IADD3 R67, R67, -R12, RZ ;  /* 0x8000000c43437210 */ /* 0x010fe20007ffe0ff */
[----:B------:R-:W-:Y:S05]  /*0520*/  BRA `(.L_x_3466) ;  /* 0x0000009000007947 */ /* 0x000fea0003800000 */
.L_x_3465:
[----:B------:R-:W4:Y:S01]  /*0530*/  LD.E.64 R2, [R22.64+0x108] ;  /* 0x0001080616027980 */ /* 0x000f22000c101b00 */
[----:B------:R-:W-:Y:S01]  /*0540*/  BSSY B0, `(.L_x_3467) ;  /* 0x0000006000007945 */ /* 0x000fe20003800000 */
[----:B------:R-:W-:Y:S01]  /*0550*/  IMAD.MOV.U32 R0, RZ, RZ, RZ ;  /* 0x000000ffff007224 */ /* 0x000fe200078e00ff */
[----:B----4-:R-:W-:-:S04]  /*0560*/  ISETP.NE.U32.AND P0, PT, R2, RZ, PT ;  /* 0x000000ff0200720c */ /* 0x010fc80003f05070 */
[----:B------:R-:W-:-:S13]  /*0570*/  ISETP.NE.AND.EX P0, PT, R3, RZ, PT, P0 ;  /* 0x000000ff0300720c */ /* 0x000fda0003f05300 */
[----:B------:R-:W-:Y:S05]  /*0580*/  @!P0 BRA `(.L_x_3468) ;  /* 0x0000001000008947 */ /* 0x000fea0003800000 */
[----:B------:R4:W5:Y:S02]  /*0590*/  LD.E R0, [R22.64+0xbc] ;  /* 0x0000bc0616007980 */ /* 0x000964000c101900 */
.L_x_3468:
[----:B------:R-:W-:Y:S05]  /*05a0*/  BSYNC B0 ;  /* 0x0000000000007941 */ /* 0x000fea0003800000 */
.L_x_3467:
[----:B-----5:R-:W-:Y:S02]  /*05b0*/  IADD3 R67, R73, R0, RZ ;  /* 0x0000000049437210 */ /* 0x020fe40007ffe0ff */
.L_x_3466:
[----:B------:R-:W-:Y:S05]  /*05c0*/  BSYNC B1 ;  /* 0x0000000000017941 */ /* 0x000fea0003800000 */
.L_x_3464:
[----:B------:R-:W-:Y:S01]  /*05d0*/  IMAD.SHL.U32 R65, R205, 0x40, RZ ;  /* 0x00000040cd417824 */ /* 0x000fe200078e00ff */
[----:B------:R-:W-:Y:S01]  /*05e0*/  MOV R2, R204 ;  /* 0x000000cc00027202 */ /* 0x000fe20000000f00 */
[----:B------:R-:W-:-:S03]  /*05f0*/  IMAD.MOV.U32 R3, RZ, RZ, 0x0 ;  /* 0x00000000ff037424 */ /* 0x000fc600078e00ff */
[----:B------:R-:W-:-:S13]  /*0600*/  ISETP.GT.AND P0, PT, R206, R65, PT ;  /* 0x00000041ce00720c */ /* 0x000fda0003f04270 */
[----:B------:R-:W-:Y:S05]  /*0610*/  @!P0 RET.REL.NODEC R2 `(_ZN5flash24flash_fwd_splitkv_kernelI23Flash_fwd_kernel_traitsILi192ELi64ELi64ELi4ELb0ELb0EN7cutlass10bfloat16_tE19Flash_kernel_traitsILi192ELi64ELi64ELi4ES3_EELb1ELb0ELb0ELb0ELb1ELb0ELb1ELb1EEEvNS_16Flash_fwd_paramsE) ;  /* 0xfffff9e002008950 */ /* 0x000fea0003c3ffff */
[----:B-1----:R-:W5:Y:S04]  /*0620*/  LD.E R5, [R22.64+0xb8] ;  /* 0x0000b80616057980 */ /* 0x002f68000c101900 */
[----:B---3--:R-:W3:Y:S01]  /*0630*/  LD.E R4, [R22.64+0x188] ;  /* 0x0001880616047980 */ /* 0x008ee2000c101900 */
[----:B------:R-:W-:-:S04]  /*0640*/  IABS R3, c[0x0][0x10] ;  /* 0x0000040000037a13 */ /* 0x000fc80000000000 */
[----:B------:R-:W1:Y:S08]  /*0650*/  I2F.RP R2, R3 ;  /* 0x0000000300027306 */ /* 0x000e700000209400 */
[----:B-1----:R-:W1:Y:S02]  /*0660*/  MUFU.RCP R10, R2 ;  /* 0x00000002000a7308 */ /* 0x002e640000001000 */
[----:B-1----:R-:W-:-:S06]  /*0670*/  IADD3 R10, R10, 0xffffffe, RZ ;  /* 0x0ffffffe0a0a7810 */ /* 0x002fcc0007ffe0ff */
[----:B------:R-:W1:Y:S02]  /*0680*/  F2I.FTZ.U32.TRUNC.NTZ R11, R10 ;  /* 0x0000000a000b7305 */ /* 0x000e64000021f000 */
[----:B-1----:R-:W-:Y:S02]  /*0690*/  IMAD.MOV R0, RZ, RZ, -R11 ;  /* 0x000000ffff007224 */ /* 0x002fe400078e0a0b */
[----:B------:R-:W-:Y:S01]  /*06a0*/  IMAD.MOV.U32 R10, RZ, RZ, RZ ;  /* 0x000000ffff0a7224 */ /* 0x000fe200078e00ff */
[----:B-----5:R-:W-:-:S04]  /*06b0*/  IADD3 R5, R5, 0x3f, RZ ;  /* 0x0000003f05057810 */ /* 0x020fc80007ffe0ff */
[----:B------:R-:W-:-:S04]  /*06c0*/  SHF.R.S32.HI R6, RZ, 0x1f, R5 ;  /* 0x0000001fff067819 */ /* 0x000fc80000011405 */
[----:B------:R-:W-:Y:S01]  /*06d0*/  LEA.HI R6, R6, R5, RZ, 0x6 ;  /* 0x0000000506067211 */ /* 0x000fe200078f30ff */
[----:B------:R-:W-:Y:S01]  /*06e0*/  IMAD R5, R0, R3, RZ ;  /* 0x0000000300057224 */ /* 0x000fe200078e02ff */
[----:B------:R-:W-:Y:S02]  /*06f0*/  IABS R0, c[0x0][0x10] ;  /* 0x0000040000007a13 */ /* 0x000fe40000000000 */
[----:B------:R-:W-:Y:S01]  /*0700*/  LEA.HI.SX32 R6, R6, c[0x0][0x10], 0x1a ;  /* 0x0000040006067a11 */ /* 0x000fe200078fd2ff */
[----:B------:R-:W-:-:S03]  /*0710*/  IMAD.HI.U32 R5, R11, R5, R10 ;  /* 0x000000050b057227 */ /* 0x000fc600078e000a */
[----:B------:R-:W-:Y:S01]  /*0720*/  IADD3 R6, R6, -0x1, RZ ;  /* 0xffffffff06067810 */ /* 0x000fe20007ffe0ff */
[----:B------:R-:W-:-:S03]  /*0730*/  IMAD.MOV R0, RZ, RZ, -R0 ;  /* 0x000000ffff007224 */ /* 0x000fc600078e0a00 */
[----:B------:R-:W-:Y:S02]  /*0740*/  IABS R2, R6 ;  /* 0x0000000600027213 */ /* 0x000fe40000000000 */
[----:B------:R-:W-:-:S03]  /*0750*/  LOP3.LUT R6, R6, c[0x0][0x10], RZ, 0x3c, !PT ;  /* 0x0000040006067a12 */ /* 0x000fc600078e3cff */
[----:B------:R-:W-:Y:S01]  /*0760*/  IMAD.HI.U32 R5, R5, R2, RZ ;  /* 0x0000000205057227 */ /* 0x000fe200078e00ff */
[----:B------:R-:W-:-:S03]  /*0770*/  ISETP.GE.AND P0, PT, R6, RZ, PT ;  /* 0x000000ff0600720c */ /* 0x000fc60003f06270 */
[----:B------:R-:W-:Y:S01]  /*0780*/  IMAD R0, R5, R0, R2 ;  /* 0x0000000005007224 */ /* 0x000fe200078e0202 */
[----:B------:R-:W-:-:S04]  /*0790*/  IADD3 R2, R67, 0x3f, RZ ;  /* 0x0000003f43027810 */ /* 0x000fc80007ffe0ff */
[----:B------:R-:W-:Y:S02]  /*07a0*/  ISETP.GT.U32.AND P1, PT, R3, R0, PT ;  /* 0x000000000300720c */ /* 0x000fe40003f24070 */
[----:B------:R-:W-:-:S04]  /*07b0*/  SHF.R.S32.HI R7, RZ, 0x1f, R2 ;  /* 0x0000001fff077819 */ /* 0x000fc80000011402 */
[----:B------:R-:W-:-:S04]  /*07c0*/  LEA.HI R2, R7, R2, RZ, 0x6 ;  /* 0x0000000207027211 */ /* 0x000fc800078f30ff */
[----:B------:R-:W-:-:S03]  /*07d0*/  SHF.R.S32.HI R2, RZ, 0x6, R2 ;  /* 0x00000006ff027819 */ /* 0x000fc60000011402 */
[----:B------:R-:W-:Y:S01]  /*07e0*/  @!P1 IMAD.IADD R0, R0, 0x1, -R3 ;  /* 0x0000000100009824 */ /* 0x000fe200078e0a03 */
[----:B------:R-:W-:Y:S02]  /*07f0*/  @!P1 IADD3 R5, R5, 0x1, RZ ;  /* 0x0000000105059810 */ /* 0x000fe40007ffe0ff */
[----:B------:R-:W-:Y:S02]  /*0800*/  ISETP.NE.AND P1, PT, RZ, c[0x0][0x10], PT ;  /* 0x00000400ff007a0c */ /* 0x000fe40003f25270 */
[----:B------:R-:W-:Y:S02]  /*0810*/  ISETP.GE.U32.AND P2, PT, R0, R3, PT ;  /* 0x000000030000720c */ /* 0x000fe40003f46070 */
[----:B------:R-:W-:-:S04]  /*0820*/  IADD3 R3, -R206, 0x7f, R65 ;  /* 0x0000007fce037810 */ /* 0x000fc80007ffe141 */
[----:B---3--:R-:W-:-:S04]  /*0830*/  IADD3 R3, R4, R3, R67 ;  /* 0x0000000304037210 */ /* 0x008fc80007ffe043 */
[----:B------:R-:W-:-:S03]  /*0840*/  SHF.R.S32.HI R0, RZ, 0x1f, R3 ;  /* 0x0000001fff007819 */ /* 0x000fc60000011403 */
[----:B------:R-:W-:Y:S02]  /*0850*/  @P2 IADD3 R5, R5, 0x1, RZ ;  /* 0x0000000105052810 */ /* 0x000fe40007ffe0ff */
[----:B------:R-:W-:-:S03]  /*0860*/  LEA.HI R0, R0, R3, RZ, 0x6 ;  /* 0x0000000300007211 */ /* 0x000fc600078f30ff */
[----:B------:R-:W-:Y:S01]  /*0870*/  @!P0 IMAD.MOV R5, RZ, RZ, -R5 ;  /* 0x000000ffff058224 */ /* 0x000fe200078e0a05 */
[----:B------:R-:W-:Y:S02]  /*0880*/  @!P1 LOP3.LUT R5, RZ, c[0x0][0x10], RZ, 0x33, !PT ;  /* 0x00000400ff059a12 */ /* 0x000fe400078e33ff */
[----:B------:R-:W-:-:S03]  /*0890*/  SHF.R.S32.HI R0, RZ, 0x6, R0 ;  /* 0x00000006ff007819 */ /* 0x000fc60000011400 */
[----:B------:R-:W-:-:S04]  /*08a0*/  IMAD R199, R5, UR8, RZ ;  /* 0x0000000805c77c24 */ /* 0x000fc8000f8e02ff */
[----:B------:R-:W-:-:S05]  /*08b0*/  IMAD.IADD R5, R5, 0x1, R199 ;  /* 0x0000000105057824 */ /* 0x000fca00078e02c7 */
[----:B------:R-:W-:-:S04]  /*08c0*/  IMNMX R5, R2, R5, PT ;  /* 0x0000000502057217 */ /* 0x000fc80003800200 */
[----:B------:R-:W-:-:S04]  /*08d0*/  IMNMX R138, R5, R0, PT ;  /* 0x00000000058a7217 */ /* 0x000fc80003800200 */
[----:B------:R-:W-:-:S13]  /*08e0*/  ISETP.GE.AND P0, PT, R199, R138, PT ;  /* 0x0000008ac700720c */ /* 0x000fda0003f06270 */
[----:B------:R-:W-:Y:S05]  /*08f0*/  @!P0 BRA `(.L_x_3469) ;  /* 0x000005f000008947 */ /* 0x000fea0003800000 */
[----:B------:R-:W3:Y:S04]  /*0900*/  LD.E.64 R2, [R22.64+0xb0] ;  /* 0x0000b00616027980 */ /* 0x000ee8000c101b00 */
[----:B------:R-:W5:Y:S04]  /*0910*/  LD.E R4, [R22.64+0x60] ;  /* 0x0000600616047980 */ /* 0x000f68000c101900 */
[----:B----4-:R-:W4:Y:S04]  /*0920*/  LD.E R0, [R22.64+0xcc] ;  /* 0x0000cc0616007980 */ /* 0x010f28000c101900 */
[----:B--2---:R-:W2:Y:S04]  /*0930*/  LD.E.64 R6, [R22.64+0x78] ;  /* 0x0000780616067980 */ /* 0x004ea8000c101b00 */
[----:B------:R-:W2:Y:S01]  /*0940*/  LD.E.64 R10, [R22.64+0xa8] ;  /* 0x0000a806160a7980 */ /* 0x000ea2000c101b00 */
[----:B------:R-:W-:Y:S01]  /*0950*/  SHF.R.S32.HI R5, RZ, 0x1f, R58 ;  /* 0x0000001fff057819 */ /* 0x000fe2000001143a */
[----:B------:R-:W-:Y:S01]  /*0960*/  IMAD.MOV.U32 R205, RZ, RZ, 0x0 ;  /* 0x00000000ffcd7424 */ /* 0x000fe200078e00ff */
[----:B------:R-:W-:-:S02]  /*0970*/  LOP3.LUT P6, RZ, R58, 0xf, RZ, 0xc0, !PT ;  /* 0x0000000f3aff7812 */ /* 0x000fc400078cc0ff */
[----:B------:R-:W-:-:S04]  /*0980*/  LEA.HI R8, R5, R58, RZ, 0x4 ;  /* 0x0000003a05087211 */ /* 0x000fc800078f20ff */
[----:B------:R-:W-:Y:S02]  /*0990*/  LOP3.LUT R5, R8, 0x3ffffff0, RZ, 0xc0, !PT ;  /* 0x3ffffff008057812 */ /* 0x000fe400078ec0ff */
[----:B------:R-:W-:-:S03]  /*09a0*/  SHF.R.S32.HI R8, RZ, 0x4, R8 ;  /* 0x00000004ff087819 */ /* 0x000fc60000011408 */
[----:B------:R-:W-:Y:S01]  /*09b0*/  IMAD.IADD R5, R58, 0x1, -R5 ;  /* 0x000000013a057824 */ /* 0x000fe200078e0a05 */
[----:B------:R-:W-:Y:S01]  /*09c0*/  IADD3 R14, R8, 0x18, RZ ;  /* 0x00000018080e7810 */ /* 0x000fe20007ffe0ff */
[----:B---3--:R-:W-:-:S04]  /*09d0*/  IMAD R2, R2, UR8, R209 ;  /* 0x0000000802027c24 */ /* 0x008fc8000f8e02d1 */
[----:B-----5:R-:W-:Y:S02]  /*09e0*/  IMAD R2, R2, R4, R207 ;  /* 0x0000000402027224 */ /* 0x020fe400078e02cf */
[----:B------:R-:W-:Y:S02]  /*09f0*/  IMAD.SHL.U32 R4, R5, 0x4, RZ ;  /* 0x0000000405047824 */ /* 0x000fe400078e00ff */
[--C-:B------:R-:W-:Y:S01]  /*0a00*/  IMAD R3, R3, R2, R65.reuse ;  /* 0x0000000203037224 */ /* 0x100fe200078e0241 */
[----:B------:R-:W-:Y:S01]  /*0a10*/  IADD3 R2, R8, 0x8, RZ ;  /* 0x0000000808027810 */ /* 0x000fe20007ffe0ff */
[----:B------:R-:W-:Y:S01]  /*0a20*/  IMAD.IADD R65, R206, 0x1, -R65 ;  /* 0x00000001ce417824 */ /* 0x000fe200078e0a41 */
[--C-:B------:R-:W-:Y:S01]  /*0a30*/  SHF.R.S32.HI R5, RZ, 0x1f, R4.reuse ;  /* 0x0000001fff057819 */ /* 0x100fe20000011404 */
[----:B----4-:R-:W-:Y:S01]  /*0a40*/  IMAD R0, R3, R0, RZ ;  /* 0x0000000003007224 */ /* 0x010fe200078e02ff */
[----:B------:R-:W-:Y:S02]  /*0a50*/  SHF.R.S32.HI R9, RZ, 0x1f, R3 ;  /* 0x0000001fff097819 */ /* 0x000fe40000011403 */
[-C--:B------:R-:W-:Y:S01]  /*0a60*/  ISETP.GE.AND P2, PT, R2, R65.reuse, PT ;  /* 0x000000410200720c */ /* 0x080fe20003f46270 */
[----:B------:R-:W-:Y:S01]  /*0a70*/  IMAD.WIDE R12, R8, 0xc0, R4 ;  /* 0x000000c0080c7825 */ /* 0x000fe200078e0204 */
[----:B------:R-:W-:-:S02]  /*0a80*/  ISETP.GE.OR P5, PT, R2, R65, P6 ;  /* 0x000000410200720c */ /* 0x000fc400037a6670 */
[----:B------:R-:W-:Y:S02]  /*0a90*/  IADD3 R2, R8, 0x10, RZ ;  /* 0x0000001008027810 */ /* 0x000fe40007ffe0ff */
[----:B------:R-:W-:Y:S02]  /*0aa0*/  IADD3 R5, P0, R0, R12, RZ ;  /* 0x0000000c00057210 */ /* 0x000fe40007f1e0ff */
[----:B------:R-:W-:Y:S02]  /*0ab0*/  ISETP.GE.AND P3, PT, R8, R65, PT ;  /* 0x000000410800720c */ /* 0x000fe40003f66270 */
[----:B------:R-:W-:Y:S02]  /*0ac0*/  LEA.HI.X.SX32 R0, R0, R13, 0x1, P0 ;  /* 0x0000000d00007211 */ /* 0x000fe400000f0eff */
[----:B------:R-:W-:Y:S02]  /*0ad0*/  IADD3 R3, P0, R3, R8, RZ ;  /* 0x0000000803037210 */ /* 0x000fe40007f1e0ff */
[----:B--2---:R-:W-:-:S02]  /*0ae0*/  LEA R4, P1, R5, R6, 0x2 ;  /* 0x0000000605047211 */ /* 0x004fc400078210ff */
[----:B------:R-:W-:Y:S02]  /*0af0*/  LEA.HI.X.SX32 R9, R8, R9, 0x1, P0 ;  /* 0x0000000908097211 */ /* 0x000fe400000f0eff */
[----:B------:R-:W-:Y:S02]  /*0b00*/  LEA R6, P0, R3, R10, 0x2 ;  /* 0x0000000a03067211 */ /* 0x000fe400078010ff */
[----:B------:R-:W-:Y:S02]  /*0b10*/  LEA.HI.X R5, R5, R7, R0, 0x2, P1 ;  /* 0x0000000705057211 */ /* 0x000fe400008f1400 */
[----:B------:R-:W-:Y:S01]  /*0b20*/  LEA.HI.X R7, R3, R11, R9, 0x2, P0 ;  /* 0x0000000b03077211 */ /* 0x000fe200000f1409 */
[----:B------:R-:W-:Y:S01]  /*0b30*/  @!P5 IMAD.MOV.U32 R3, RZ, RZ, -0x800000 ;  /* 0xff800000ff03d424 */ /* 0x000fe200078e00ff */
[-C--:B------:R-:W-:Y:S01]  /*0b40*/  ISETP.GE.AND P1, PT, R2, R65.reuse, PT ;  /* 0x000000410200720c */ /* 0x080fe20003f26270 */
[----:B------:R1:W-:Y:S01]  /*0b50*/  @!P3 ST.E.128 [R4.64], RZ ;  /* 0x000000ff0400b985 */ /* 0x0003e2000c101d06 */
[----:B------:R-:W-:-:S02]  /*0b60*/  ISETP.GE.AND P0, PT, R14, R65, PT ;  /* 0x000000410e00720c */ /* 0x000fc40003f06270 */
[-C--:B------:R-:W-:Y:S01]  /*0b70*/  ISETP.GE.OR P4, PT, R2, R65.reuse, P6 ;  /* 0x000000410200720c */ /* 0x080fe20003786670 */
[----:B------:R1:W-:Y:S01]  /*0b80*/  @!P3 ST.E.128 [R4.64+0x100], RZ ;  /* 0x000100ff0400b985 */ /* 0x0003e2000c101d06 */
[C---:B------:R-:W-:Y:S02]  /*0b90*/  IADD3 R12, R8.reuse, 0x20, RZ ;  /* 0x00000020080c7810 */ /* 0x040fe40007ffe0ff */
[C---:B------:R-:W-:Y:S01]  /*0ba0*/  IADD3 R10, R8.reuse, 0x28, RZ ;  /* 0x00000028080a7810 */ /* 0x040fe20007ffe0ff */
[----:B------:R1:W-:Y:S01]  /*0bb0*/  @!P3 ST.E.128 [R4.64+0x200], RZ ;  /* 0x000200ff0400b985 */ /* 0x0003e2000c101d06 */
[C---:B------:R-:W-:Y:S02]  /*0bc0*/  IADD3 R2, R8.reuse, 0x30, RZ ;  /* 0x0000003008027810 */ /* 0x040fe40007ffe0ff */
[----:B------:R-:W-:Y:S01]  /*0bd0*/  IADD3 R0, R8, 0x38, RZ ;  /* 0x0000003808007810 */ /* 0x000fe20007ffe0ff */
[----:B------:R1:W-:Y:S01]  /*0be0*/  @!P2 ST.E.128 [R4.64+0x1800], RZ ;  /* 0x001800ff0400a985 */ /* 0x0003e2000c101d06 */
[----:B------:R-:W-:-:S03]  /*0bf0*/  ISETP.GE.AND P3, PT, R12, R65, PT ;  /* 0x000000410c00720c */ /* 0x000fc60003f66270 */
[----:B------:R1:W-:Y:S01]  /*0c00*/  @!P2 ST.E.128 [R4.64+0x1900], RZ ;  /* 0x001900ff0400a985 */ /* 0x0003e2000c101d06 */
[----:B------:R-:W-:-:S03]  /*0c10*/  @!P4 IMAD.MOV.U32 R19, RZ, RZ, -0x800000 ;  /* 0xff800000ff13c424 */ /* 0x000fc600078e00ff */
[----:B------:R1:W-:Y:S01]  /*0c20*/  @!P2 ST.E.128 [R4.64+0x1a00], RZ ;  /* 0x001a00ff0400a985 */ /* 0x0003e2000c101d06 */
[----:B------:R-:W-:-:S03]  /*0c30*/  ISETP.GE.AND P2, PT, R10, R65, PT ;  /* 0x000000410a00720c */ /* 0x000fc60003f46270 */
[----:B------:R1:W-:Y:S04]  /*0c40*/  @!P1 ST.E.128 [R4.64+0x3000], RZ ;  /* 0x003000ff04009985 */ /* 0x0003e8000c101d06 */
[----:B------:R1:W-:Y:S04]  /*0c50*/  @!P1 ST.E.128 [R4.64+0x3100], RZ ;  /* 0x003100ff04009985 */ /* 0x0003e8000c101d06 */
        /* <DEDUP_REMOVED lines=9> */
[----:B------:R-:W-:-:S03]  /*0cf0*/  ISETP.GE.OR P3, PT, R14, R65, P6 ;  /* 0x000000410e00720c */ /* 0x000fc60003766670 */
[----:B------:R1:W-:Y:S04]  /*0d00*/  @!P2 ST.E.128 [R4.64+0x7800], RZ ;  /* 0x007800ff0400a985 */ /* 0x0003e8000c101d06 */
[----:B------:R1:W-:Y:S04]  /*0d10*/  @!P2 ST.E.128 [R4.64+0x7900], RZ ;  /* 0x007900ff0400a985 */ /* 0x0003e8000c101d06 */
[----:B------:R1:W-:Y:S01]  /*0d20*/  @!P2 ST.E.128 [R4.64+0x7a00], RZ ;  /* 0x007a00ff0400a985 */ /* 0x0003e2000c101d06 */
[----:B------:R-:W-:Y:S01]  /*0d30*/  ISETP.GE.OR P2, PT, R12, R65, P6 ;  /* 0x000000410c00720c */ /* 0x000fe20003746670 */
[----:B------:R-:W-:-:S02]  /*0d40*/  @!P3 IMAD.MOV.U32 R15, RZ, RZ, -0x800000 ;  /* 0xff800000ff0fb424 */ /* 0x000fc400078e00ff */
        /* <DEDUP_REMOVED lines=10> */
[----:B------:R1:W-:Y:S01]  /*0df0*/  @!P5 ST.E [R6.64+0x20], R3 ;  /* 0x000020030600d985 */ /* 0x0003e2000c101906 */
[-C--:B------:R-:W-:Y:S02]  /*0e00*/  ISETP.GE.OR P5, PT, R8, R65.reuse, P6 ;  /* 0x000000410800720c */ /* 0x080fe400037a6670 */
[----:B------:R-:W-:Y:S01]  /*0e10*/  ISETP.GE.OR P6, PT, R0, R65, P6 ;  /* 0x000000410000720c */ /* 0x000fe200037c6670 */
[----:B------:R1:W-:Y:S04]  /*0e20*/  @!P4 ST.E [R6.64+0x40], R19 ;  /* 0x000040130600c985 */ /* 0x0003e8000c101906 */
[----:B------:R1:W-:Y:S02]  /*0e30*/  @!P3 ST.E [R6.64+0x60], R15 ;  /* 0x0000600f0600b985 */ /* 0x0003e4000c101906 */
[----:B------:R-:W-:-:S02]  /*0e40*/  @!P0 IMAD.MOV.U32 R9, RZ, RZ, -0x800000 ;  /* 0xff800000ff098424 */ /* 0x000fc400078e00ff */
[----:B------:R1:W-:Y:S02]  /*0e50*/  @!P2 ST.E [R6.64+0x80], R13 ;  /* 0x0000800d0600a985 */ /* 0x0003e4000c101906 */
[----:B------:R-:W-:Y:S02]  /*0e60*/  @!P5 IMAD.MOV.U32 R17, RZ, RZ, -0x800000 ;  /* 0xff800000ff11d424 */ /* 0x000fe400078e00ff */
[----:B------:R1:W-:Y:S04]  /*0e70*/  @!P1 ST.E [R6.64+0xa0], R11 ;  /* 0x0000a00b06009985 */ /* 0x0003e8000c101906 */
[----:B------:R1:W-:Y:S04]  /*0e80*/  @!P0 ST.E [R6.64+0xc0], R9 ;  /* 0x0000c00906008985 */ /* 0x0003e8000c101906 */
[----:B------:R1:W-:Y:S01]  /*0e90*/  @!P5 ST.E [R6.64], R17 ;  /* 0x000000110600d985 */ /* 0x0003e2000c101906 */
[----:B------:R-:W-:Y:S05]  /*0ea0*/  @P6 RET.REL.NODEC R204 `(_ZN5flash24flash_fwd_splitkv_kernelI23Flash_fwd_kernel_traitsILi192ELi64ELi64ELi4ELb0ELb0EN7cutlass10bfloat16_tE19Flash_kernel_traitsILi192ELi64ELi64ELi4ES3_EELb1ELb0ELb0ELb0ELb1ELb0ELb1ELb1EEEvNS_16Flash_fwd_paramsE) ;  /* 0xfffff150cc006950 */ /* 0x000fea0003c3ffff */
[----:B-1----:R-:W-:Y:S02]  /*0eb0*/  MOV R3, 0xff800000 ;  /* 0xff80000000037802 */ /* 0x002fe40000000f00 */
[----:B------:R-:W-:-:S03]  /*0ec0*/  MOV R205, 0x0 ;  /* 0x0000000000cd7802 */ /* 0x000fc60000000f00 */
[----:B------:R1:W-:Y:S01]  /*0ed0*/  ST.E [R6.64+0xe0], R3 ;  /* 0x0000e00306007985 */ /* 0x0003e2000c101906 */
[----:B------:R-:W-:Y:S05]  /*0ee0*/  RET.REL.NODEC R204 `(_ZN5flash24flash_fwd_splitkv_kernelI23Flash_fwd_kernel_traitsILi192ELi64ELi64ELi4ELb0ELb0EN7cutlass10bfloat16_tE19Flash_kernel_traitsILi192ELi64ELi64ELi4ES3_EELb1ELb0ELb0ELb0ELb1ELb0ELb1ELb1EEEvNS_16Flash_fwd_paramsE) ;  /* 0xfffff110cc007950 */ /* 0x000fea0003c3ffff */
.L_x_3469:
[----:B------:R-:W3:Y:S04]  /*0ef0*/  LD.E.64 R6, [R22.64+0x160] ;  /* 0x0001600616067980 */ /* 0x000ee8000c101b00 */
[----:B----4-:R-:W4:Y:S01]  /*0f00*/  LD.E.64 R16, [R22.64+0x158] ;  /* 0x0001580616107980 */ /* 0x010f22000c101b00 */
[----:B---3--:R-:W-:-:S04]  /*0f10*/  ISETP.NE.U32.AND P1, PT, R6, RZ, PT ;  /* 0x000000ff0600720c */ /* 0x008fc80003f25070 */
[----:B------:R-:W-:-:S13]  /*0f20*/  ISETP.NE.AND.EX P1, PT, R7, RZ, PT, P1 ;  /* 0x000000ff0700720c */ /* 0x000fda0003f25310 */
[----:B------:R-:W3:Y:S01]  /*0f30*/  @P1 LD.E.64 R10, [R22.64+0x168] ;  /* 0x00016806160a1980 */ /* 0x000ee2000c101b00 */
[----:B----4-:R-:W-:Y:S01]  /*0f40*/  ISETP.NE.U32.AND P0, PT, R16, RZ, PT ;  /* 0x000000ff1000720c */ /* 0x010fe20003f05070 */
[----:B------:R-:W-:-:S03]  /*0f50*/  IMAD.MOV.U32 R8, RZ, RZ, R209 ;  /* 0x000000ffff087224 */ /* 0x000fc600078e00d1 */
[----:B------:R-:W-:Y:S02]  /*0f60*/  ISETP.NE.AND.EX P0, PT, R17, RZ, PT, P0 ;  /* 0x000000ff1100720c */ /* 0x000fe40003f05300 */
[----:B------:R-:W-:Y:S01]  /*0f70*/  @P1 SHF.R.S32.HI R5, RZ, 0x1f, R209 ;  /* 0x0000001fff051819 */ /* 0x000fe200000114d1 */
[----:B------:R-:W-:-:S10]  /*0f80*/  CS2R R210, SRZ ;  /* 0x0000000000d27805 */ /* 0x000fd4000001ff00 */
[----:B------:R-:W-:-:S05]  /*0f90*/  @P0 IMAD.WIDE R16, R209, 0x4, R16 ;  /* 0x00000004d1100825 */ /* 0x000fca00078e0210 */
[----:B------:R1:W5:Y:S01]  /*0fa0*/  @P0 LD.E R8, [R16.64] ;  /* 0x0000000610080980 */ /* 0x000362000c101900 */
[----:B------:R-:W-:Y:S01]  /*0fb0*/  BSSY B0, `(.L_x_3470) ;  /* 0x00000ac000007945 */ /* 0x000fe20003800000 */
[-C--:B---3--:R-:W-:Y:S02]  /*0fc0*/  @P1 IMAD R0, R11, R209.reuse, RZ ;  /* 0x000000d10b001224 */ /* 0x088fe400078e02ff */
        /* <DEDUP_REMOVED lines=8> */
[----:B-1----:R-:W3:Y:S04]  /*1050*/  LD.E R2, [R22.64+0x170] ;  /* 0x0001700616027980 */ /* 0x002ee8000c101900 */
        /* <DEDUP_REMOVED lines=11> */
[----:B------:R-:W3:Y:S01]  /*1110*/  F2I.FTZ.U32.TRUNC.NTZ R11, R10 ;  /* 0x0000000a000b7305 */ /* 0x000ee2000021f000 */
[----:B------:R-:W-:Y:S01]  /*1120*/  IABS R0, R2 ;  /* 0x0000000200007213 */ /* 0x000fe20000000000 */
[----:B---3--:R-:W-:Y:S02]  /*1130*/  IMAD.MOV R3, RZ, RZ, -R11 ;  /* 0x000000ffff037224 */ /* 0x008fe400078e0a0b */
[----:B------:R-:W-:Y:S02]  /*1140*/  IMAD.MOV.U32 R10, RZ, RZ, RZ ;  /* 0x000000ffff0a7224 */ /* 0x000fe400078e00ff */
[----:B-----5:R-:W-:Y:S01]  /*1150*/  IMAD R8, R3, R4, RZ ;  /* 0x0000000403087224 */ /* 0x020fe200078e02ff */
        /* <DEDUP_REMOVED lines=22> */
[----:B------:R-:W4:Y:S01]  /*12c0*/  F2I.FTZ.U32.TRUNC.NTZ R21, R4 ;  /* 0x0000000400157305 */ /* 0x000f22000021f000 */
[----:B------:R-:W-:Y:S01]  /*12d0*/  IMAD.MOV.U32 R20, RZ, RZ, RZ ;  /* 0x000000ffff147224 */ /* 0x000fe200078e00ff */
[----:B------:R-:W-:Y:S02]  /*12e0*/  IABS R7, R6 ;  /* 0x0000000600077213 */ /* 0x000fe40000000000 */
[----:B----4-:R-:W-:-:S05]  /*12f0*/  IADD3 R0, RZ, -R21, RZ ;  /* 0x80000015ff007210 */ /* 0x010fca0007ffe0ff */
[----:B-1----:R-:W-:Y:S01]  /*1300*/  IMAD R17, R0, R8, RZ ;  /* 0x0000000800117224 */ /* 0x002fe200078e02ff */
        /* <DEDUP_REMOVED lines=15> */
[----:B--2---:R-:W-:Y:S01]  /*1400*/  IMAD R8, R135, R2, RZ ;  /* 0x0000000287087224 */ /* 0x004fe200078e02ff */
[----:B------:R-:W-:-:S04]  /*1410*/  SHF.R.S32.HI R13, RZ, 0x1f, R2 ;  /* 0x0000001fff0d7819 */ /* 0x000fc80000011402 */
[----:B------:R-:W-:Y:S02]  /*1420*/  @!P0 IMAD.MOV R4, RZ, RZ, -R4 ;  /* 0x000000ffff048224 */ /* 0x000fe400078e0a04 */
[----:B------:R-:W-:Y:S01]  /*1430*/  IMAD R8, R134, R13, R8 ;  /* 0x0000000d86087224 */ /* 0x000fe200078e0208 */
[----:B------:R-:W-:-:S05]  /*1440*/  @!P1 LOP3.LUT R4, RZ, R6, RZ, 0x33, !PT ;  /* 0x00000006ff049212 */ /* 0x000fca00078e33ff */
[----:B------:R-:W-:Y:S01]  /*1450*/  IMAD R6, R15, R4, RZ ;  /* 0x000000040f067224 */ /* 0x000fe200078e02ff */
[----:B---3--:R-:W-:Y:S01]  /*1460*/  SHF.R.S32.HI R0, RZ, 0x1f, R3 ;  /* 0x0000001fff007819 */ /* 0x008fe20000011403 */
[-C--:B------:R-:W-:Y:S02]  /*1470*/  IMAD R7, R19, R3.reuse, RZ ;  /* 0x0000000313077224 */ /* 0x080fe400078e02ff */
[----:B------:R-:W-:-:S04]  /*1480*/  IMAD.WIDE.U32 R16, R18, R3, RZ ;  /* 0x0000000312107225 */ /* 0x000fc800078e00ff */
[----:B------:R-:W-:-:S05]  /*1490*/  IMAD R7, R18, R0, R7 ;  /* 0x0000000012077224 */ /* 0x000fca00078e0207 */
[----:B------:R-:W-:Y:S01]  /*14a0*/  IADD3 R17, R17, R7, RZ ;  /* 0x0000000711117210 */ /* 0x000fe20007ffe0ff */
[----:B------:R-:W-:-:S04]  /*14b0*/  IMAD R7, R11, R3, RZ ;  /* 0x000000030b077224 */ /* 0x000fc800078e02ff */
[----:B------:R-:W-:Y:S01]  /*14c0*/  IMAD.WIDE.U32 R16, R2, R134, R16 ;  /* 0x0000008602107225 */ /* 0x000fe200078e0010 */
[----:B------:R-:W-:-:S04]  /*14d0*/  SHF.R.S32.HI R11, RZ, 0x1f, R4 ;  /* 0x0000001fff0b7819 */ /* 0x000fc80000011404 */
[----:B------:R-:W-:Y:S01]  /*14e0*/  IADD3 R17, R17, R8, RZ ;  /* 0x0000000811117210 */ /* 0x000fe20007ffe0ff */
[----:B------:R-:W-:Y:S02]  /*14f0*/  IMAD R6, R14, R11, R6 ;  /* 0x0000000b0e067224 */ /* 0x000fe400078e0206 */
[----:B------:R-:W-:-:S04]  /*1500*/  IMAD.WIDE.U32 R18, R10, R3, RZ ;  /* 0x000000030a127225 */ /* 0x000fc800078e00ff */
[----:B------:R-:W-:Y:S02]  /*1510*/  IMAD R7, R10, R0, R7 ;  /* 0x000000000a077224 */ /* 0x000fe400078e0207 */
[----:B------:R-:W-:-:S03]  /*1520*/  IMAD.WIDE.U32 R14, R4, R14, R16 ;  /* 0x0000000e040e7225 */ /* 0x000fc600078e0010 */
[----:B------:R-:W-:Y:S01]  /*1530*/  IADD3 R21, R19, R7, RZ ;  /* 0x0000000713157210 */ /* 0x000fe20007ffe0ff */
[----:B------:R-:W-:Y:S01]  /*1540*/  IMAD.MOV.U32 R8, RZ, RZ, R18 ;  /* 0x000000ffff087224 */ /* 0x000fe200078e0012 */
[----:B------:R-:W-:Y:S01]  /*1550*/  MOV R0, R14 ;  /* 0x0000000e00007202 */ /* 0x000fe20000000f00 */
[----:B------:R-:W-:Y:S01]  /*1560*/  IMAD.IADD R3, R15, 0x1, R6 ;  /* 0x000000010f037824 */ /* 0x000fe200078e0206 */
[----:B------:R-:W-:Y:S05]  /*1570*/  BRA `(.L_x_3472) ;  /* 0x000004f000007947 */ /* 0x000fea0003800000 */
.L_x_3471:
[----:B-1----:R-:W3:Y:S01]  /*1580*/  LD.E R4, [R22.64+0x68] ;  /* 0x0000680616047980 */ /* 0x002ee2000c101900 */
        /* <DEDUP_REMOVED lines=20> */
[----:B------:R-:W-:-:S05]  /*16d0*/  IMAD R0, R2, R7, R0 ;  /* 0x0000000702007224 */ /* 0x000fca00078e0200 */
[----:B------:R-:W-:Y:S01]  /*16e0*/  ISETP.GT.U32.AND P0, PT, R3, R0, PT ;  /* 0x000000000300720c */ /* 0x000fe20003f04070 */
[-C--:B----4-:R-:W-:Y:S01]  /*16f0*/  @!P3 IMAD R5, R135, R12.reuse, RZ ;  /* 0x0000000c8705b224 */ /* 0x090fe200078e02ff */
[----:B------:R-:W-:Y:S01]  /*1700*/  @!P3 SHF.R.S32.HI R6, RZ, 0x1f, R12 ;  /* 0x0000001fff06b819 */ /* 0x000fe2000001140c */
[----:B------:R-:W-:-:S04]  /*1710*/  @!P3 IMAD.WIDE.U32 R26, R134, R12, RZ ;  /* 0x0000000c861ab225 */ /* 0x000fc800078e00ff */
[----:B------:R-:W-:Y:S01]  /*1720*/  @!P3 IMAD R5, R6, R134, R5 ;  /* 0x000000860605b224 */ /* 0x000fe200078e0205 */
[----:B-----5:R-:W-:Y:S01]  /*1730*/  @!P3 SHF.R.S32.HI R6, RZ, 0x1f, R8 ;  /* 0x0000001fff06b819 */ /* 0x020fe20000011408 */
[----:B------:R-:W-:-:S04]  /*1740*/  @P3 IMAD.IADD R7, R12, 0x1, R15 ;  /* 0x000000010c073824 */ /* 0x000fc800078e020f */
[----:B------:R-:W-:Y:S02]  /*1750*/  @!P0 IADD3 R0, R0, -R3, RZ ;  /* 0x8000000300008210 */ /* 0x000fe40007ffe0ff */
[----:B------:R-:W-:Y:S01]  /*1760*/  @!P3 IADD3 R27, R27, R5, RZ ;  /* 0x000000051b1bb210 */ /* 0x000fe20007ffe0ff */
[----:B--2---:R-:W-:Y:S01]  /*1770*/  @!P3 IMAD R5, R21, R8, RZ ;  /* 0x000000081505b224 */ /* 0x004fe200078e02ff */
[----:B------:R-:W-:Y:S01]  /*1780*/  ISETP.GE.U32.AND P2, PT, R0, R3, PT ;  /* 0x000000030000720c */ /* 0x000fe20003f46070 */
[-C--:B------:R-:W-:Y:S02]  /*1790*/  @P3 IMAD R11, R135, R7.reuse, RZ ;  /* 0x00000007870b3224 */ /* 0x080fe400078e02ff */
[----:B------:R-:W-:Y:S01]  /*17a0*/  @P3 IMAD.WIDE.U32 R28, R134, R7, RZ ;  /* 0x00000007861c3225 */ /* 0x000fe200078e00ff */
[----:B------:R-:W-:-:S03]  /*17b0*/  LOP3.LUT R0, R207, R4, RZ, 0x3c, !PT ;  /* 0x00000004cf007212 */ /* 0x000fc600078e3cff */
[C---:B------:R-:W-:Y:S02]  /*17c0*/  @!P3 IMAD R5, R20.reuse, R6, R5 ;  /* 0x000000061405b224 */ /* 0x040fe400078e0205 */
[----:B------:R-:W-:Y:S01]  /*17d0*/  @!P3 IMAD.WIDE.U32 R20, R20, R8, R26 ;  /* 0x000000081414b225 */ /* 0x000fe200078e001a */
[----:B------:R-:W-:-:S03]  /*17e0*/  @P3 MOV R10, R28 ;  /* 0x0000001c000a3202 */ /* 0x000fc60000000f00 */
[----:B------:R-:W-:Y:S01]  /*17f0*/  @P3 IMAD.IADD R11, R29, 0x1, R11 ;  /* 0x000000011d0b3824 */ /* 0x000fe200078e020b */
[----:B------:R-:W-:Y:S01]  /*1800*/  @!P3 MOV R10, R20 ;  /* 0x00000014000ab202 */ /* 0x000fe20000000f00 */
[----:B------:R-:W-:Y:S01]  /*1810*/  @!P3 IMAD.IADD R11, R21, 0x1, R5 ;  /* 0x00000001150bb824 */ /* 0x000fe200078e0205 */
[----:B------:R-:W-:Y:S02]  /*1820*/  LEA R5, R138, 0xffffffc0, 0x6 ;  /* 0xffffffc08a057811 */ /* 0x000fe400078e30ff */
[----:B------:R-:W-:Y:S02]  /*1830*/  ISETP.GE.AND P1, PT, R0, RZ, PT ;  /* 0x000000ff0000720c */ /* 0x000fe40003f26270 */
[----:B------:R-:W-:Y:S01]  /*1840*/  @!P0 IADD3 R2, R2, 0x1, RZ ;  /* 0x0000000102028810 */ /* 0x000fe20007ffe0ff */
[----:B------:R-:W-:Y:S01]  /*1850*/  @!P3 IMAD R6, R137, R12, RZ ;  /* 0x0000000c8906b224 */ /* 0x000fe200078e02ff */
[----:B------:R-:W-:Y:S02]  /*1860*/  @!P3 SHF.R.S32.HI R3, RZ, 0x1f, R12 ;  /* 0x0000001fff03b819 */ /* 0x000fe4000001140c */
[----:B------:R-:W-:Y:S01]  /*1870*/  ISETP.NE.AND P0, PT, R4, RZ, PT ;  /* 0x000000ff0400720c */ /* 0x000fe20003f05270 */
[----:B------:R-:W-:Y:S01]  /*1880*/  IMAD.WIDE.U32 R26, R134, R5, R10 ;  /* 0x00000005861a7225 */ /* 0x000fe200078e000a */
[----:B------:R-:W-:-:S03]  /*1890*/  @P2 IADD3 R2, R2, 0x1, RZ ;  /* 0x0000000102022810 */ /* 0x000fc60007ffe0ff */
[----:B------:R-:W-:Y:S02]  /*18a0*/  @!P3 IMAD R3, R3, R136, R6 ;  /* 0x000000880303b224 */ /* 0x000fe400078e0206 */
[----:B------:R-:W-:Y:S01]  /*18b0*/  @!P3 IMAD.WIDE.U32 R10, R136, R12, RZ ;  /* 0x0000000c880ab225 */ /* 0x000fe200078e00ff */
[----:B------:R-:W-:Y:S02]  /*18c0*/  SHF.R.S32.HI R13, RZ, 0x1f, R5 ;  /* 0x0000001fff0d7819 */ /* 0x000fe40000011405 */
[----:B------:R-:W-:Y:S01]  /*18d0*/  MOV R6, R2 ;  /* 0x0000000200067202 */ /* 0x000fe20000000f00 */
[----:B------:R-:W-:Y:S02]  /*18e0*/  IMAD R7, R135, R5, RZ ;  /* 0x0000000587077224 */ /* 0x000fe400078e02ff */
[----:B------:R-:W-:Y:S01]  /*18f0*/  @!P3 IMAD.IADD R11, R11, 0x1, R3 ;  /* 0x000000010b0bb824 */ /* 0x000fe200078e0203 */
[----:B------:R-:W-:Y:S01]  /*1900*/  @!P3 SHF.R.S32.HI R3, RZ, 0x1f, R8 ;  /* 0x0000001fff03b819 */ /* 0x000fe20000011408 */
[----:B------:R-:W-:-:S02]  /*1910*/  @!P3 IMAD R0, R19, R8, RZ ;  /* 0x000000081300b224 */ /* 0x000fc400078e02ff */
[----:B------:R-:W-:Y:S02]  /*1920*/  IMAD R7, R13, R134, R7 ;  /* 0x000000860d077224 */ /* 0x000fe400078e0207 */
[----:B------:R-:W-:Y:S01]  /*1930*/  @!P1 IMAD.MOV R6, RZ, RZ, -R6 ;  /* 0x000000ffff069224 */ /* 0x000fe200078e0a06 */
[----:B------:R-:W-:Y:S01]  /*1940*/  @!P0 LOP3.LUT R6, RZ, R4, RZ, 0x33, !PT ;  /* 0x00000004ff068212 */ /* 0x000fe200078e33ff */
[----:B------:R-:W-:Y:S01]  /*1950*/  @!P3 IMAD R0, R18, R3, R0 ;  /* 0x000000031200b224 */ /* 0x000fe200078e0200 */
[----:B------:R-:W-:Y:S01]  /*1960*/  @P3 IADD3 R12, R12, R15, RZ ;  /* 0x0000000f0c0c3210 */ /* 0x000fe20007ffe0ff */
[----:B------:R-:W-:Y:S01]  /*1970*/  @!P3 IMAD.WIDE.U32 R18, R18, R8, R10 ;  /* 0x000000081212b225 */ /* 0x000fe200078e000a */
[----:B------:R-:W-:Y:S02]  /*1980*/  IADD3 R27, R27, R7, RZ ;  /* 0x000000071b1b7210 */ /* 0x000fe40007ffe0ff */
[----:B------:R-:W-:Y:S01]  /*1990*/  SHF.R.S32.HI R11, RZ, 0x1f, R6 ;  /* 0x0000001fff0b7819 */ /* 0x000fe20000011406 */
[----:B------:R-:W-:-:S02]  /*19a0*/  IMAD R2, R17, R6, RZ ;  /* 0x0000000611027224 */ /* 0x000fc400078e02ff */
        /* <DEDUP_REMOVED lines=12> */
.L_x_3472:
[----:B-1----:R-:W-:Y:S05]  /*1a70*/  BSYNC B0 ;  /* 0x0000000000007941 */ /* 0x002fea0003800000 */
.L_x_3470:
        /* <DEDUP_REMOVED lines=10> */
[----:B------:R-:W-:-:S05]  /*1b20*/  LOP3.LUT R19, R156, 0xfffffff8, RZ, 0xc0, !PT ;  /* 0xfffffff89c137812 */ /* 0x000fca00078ec0ff */
[----:B------:R-:W-:-:S04]  /*1b30*/  IMAD.IADD R64, R58, 0x1, -R19 ;  /* 0x000000013a407824 */ /* 0x000fc800078e0a13 */
[----:B------:R-:W-:Y:S01]  /*1b40*/  IMAD.SHL.U32 R18, R64, 0x8, RZ ;  /* 0x0000000840127824 */ /* 0x000fe200078e00ff */
[----:B------:R-:W-:-:S04]  /*1b50*/  SHF.R.S32.HI R156, RZ, 0x3, R156 ;  /* 0x00000003ff9c7819 */ /* 0x000fc8000001149c */
[----:B------:R-:W-:Y:S02]  /*1b60*/  IADD3 R28, P0, R18, R8, RZ ;  /* 0x00000008121c7210 */ /* 0x000fe40007f1e0ff */
[----:B------:R-:W-:Y:S01]  /*1b70*/  SHF.R.S32.HI R19, RZ, 0x1f, R18 ;  /* 0x0000001fff137819 */ /* 0x000fe20000011412 */
[----:B------:R-:W-:Y:S01]  /*1b80*/  IMAD R13, R13, R136, RZ ;  /* 0x000000880d0d7224 */ /* 0x000fe200078e02ff */
[----:B------:R-:W-:-:S03]  /*1b90*/  SHF.L.U32 R8, R156, 0x6, RZ ;  /* 0x000000069c087819 */ /* 0x000fc600000006ff */
[----:B------:R-:W-:Y:S01]  /*1ba0*/  IMAD.X R29, R19, 0x1, R21, P0 ;  /* 0x00000001131d7824 */ /* 0x000fe200000e0615 */
[----:B------:R-:W-:Y:S01]  /*1bb0*/  LOP3.LUT R21, R8, 0x1c0, RZ, 0xc0, !PT ;  /* 0x000001c008157812 */ /* 0x000fe200078ec0ff */
[C---:B------:R-:W-:Y:S02]  /*1bc0*/  IMAD R13, R2.reuse, R137, R13 ;  /* 0x00000089020d7224 */ /* 0x040fe400078e020d */
[----:B------:R-:W-:Y:S01]  /*1bd0*/  IMAD.WIDE.U32 R28, R2, R136, R28 ;  /* 0x00000088021c7225 */ /* 0x000fe200078e001c */
[----:B------:R-:W-:Y:S02]  /*1be0*/  LOP3.LUT R153, R21, 0x38, R18, 0xf8, !PT ;  /* 0x0000003815997812 */ /* 0x000fe400078ef812 */
[----:B------:R-:W-:Y:S01]  /*1bf0*/  SHF.R.U32.HI R2, RZ, 0x3, R21 ;  /* 0x00000003ff027819 */ /* 0x000fe20000011615 */
[----:B------:R-:W-:Y:S01]  /*1c00*/  IMAD.IADD R21, R29, 0x1, R13 ;  /* 0x000000011d157824 */ /* 0x000fe200078e020d */
[----:B------:R-:W-:Y:S02]  /*1c10*/  MOV R20, R28 ;  /* 0x0000001c00147202 */ /* 0x000fe40000000f00 */
[----:B------:R-:W-:-:S02]  /*1c20*/  SHF.R.S32.HI R74, RZ, 0x1f, R209 ;  /* 0x0000001fff4a7819 */ /* 0x000fc400000114d1 */
[----:B------:R-:W-:Y:S01]  /*1c30*/  LOP3.LUT R153, R153, R2, RZ, 0x3c, !PT ;  /* 0x0000000299997212 */ /* 0x000fe200078e3cff */
[----:B------:R-:W-:Y:S02]  /*1c40*/  IMAD R2, R25, R4, RZ ;  /* 0x0000000419027224 */ /* 0x000fe400078e02ff */
[----:B------:R-:W-:-:S04]  /*1c50*/  IMAD.WIDE.U32 R20, R4, R24, R20 ;  /* 0x0000001804147225 */ /* 0x000fc800078e0014 */
[----:B------:R-:W-:-:S04]  /*1c60*/  IMAD R2, R11, R24, R2 ;  /* 0x000000180b027224 */ /* 0x000fc800078e0202 */
[----:B------:R-:W-:Y:S01]  /*1c70*/  IMAD.IADD R21, R21, 0x1, R2 ;  /* 0x0000000115157824 */ /* 0x000fe200078e0202 */
[----:B------:R-:W-:Y:S01]  /*1c80*/  SHF.R.S32.HI R157, RZ, 0x1f, R156 ;  /* 0x0000001fff9d7819 */ /* 0x000fe2000001149c */
[----:B------:R-:W-:-:S04]  /*1c90*/  IMAD R203, R137, R156, RZ ;  /* 0x0000009c89cb7224 */ /* 0x000fc800078e02ff */
[----:B------:R-:W-:Y:S02]  /*1ca0*/  IMAD R203, R157, R136, R203 ;  /* 0x000000889dcb7224 */ /* 0x000fe400078e02cb */
[----:B------:R-:W-:Y:S01]  /*1cb0*/  IMAD R201, R135, R156, RZ ;  /* 0x0000009c87c97224 */ /* 0x000fe200078e02ff */
[----:B------:R-:W-:-:S03]  /*1cc0*/  LEA.HI R66, R59, R58, RZ, 0x4 ;  /* 0x0000003a3b427211 */ /* 0x000fc600078f20ff */
[----:B------:R-:W-:Y:S01]  /*1cd0*/  IMAD R201, R157, R134, R201 ;  /* 0x000000869dc97224 */ /* 0x000fe200078e02c9 */
[----:B------:R-:W-:Y:S01]  /*1ce0*/  SHF.L.U64.HI R71, R134, 0x4, R135 ;  /* 0x0000000486477819 */ /* 0x000fe20000010287 */
[----:B------:R-:W-:Y:S01]  /*1cf0*/  IMAD.SHL.U32 R68, R136, 0x10, RZ ;  /* 0x0000001088447824 */ /* 0x000fe200078e00ff */
[----:B------:R-:W-:Y:S01]  /*1d00*/  SHF.L.U32 R70, R134, 0x4, RZ ;  /* 0x0000000486467819 */ /* 0x000fe200000006ff */
[----:B------:R-:W-:Y:S01]  /*1d10*/  IMAD.SHL.U32 R75, R64, 0x4, RZ ;  /* 0x00000004404b7824 */ /* 0x000fe200078e00ff */
[----:B------:R-:W-:Y:S01]  /*1d20*/  SHF.L.U64.HI R69, R136, 0x4, R137 ;  /* 0x0000000488457819 */ /* 0x000fe20000010289 */
[----:B--2---:R-:W-:-:S04]  /*1d30*/  @P1 IMAD.WIDE.U32 R30, R162, R9, RZ ;  /* 0x00000009a21e1225 */ /* 0x004fc800078e00ff */
[----:B------:R-:W-:Y:S02]  /*1d40*/  @P1 IMAD R9, R163, R9, RZ ;  /* 0x00000009a3091224 */ /* 0x000fe400078e02ff */
[----:B------:R-:W-:Y:S02]  /*1d50*/  @P1 IMAD.MOV.U32 R10, RZ, RZ, R30 ;  /* 0x000000ffff0a1224 */ /* 0x000fe400078e001e */
[-C--:B---3--:R-:W-:Y:S02]  /*1d60*/  @!P1 IMAD R13, R27, R209.reuse, RZ ;  /* 0x000000d11b0d9224 */ /* 0x088fe400078e02ff */
[----:B------:R-:W-:-:S04]  /*1d70*/  @!P1 IMAD.WIDE.U32 R28, R26, R209, RZ ;  /* 0x000000d11a1c9225 */ /* 0x000fc800078e00ff */
[----:B------:R-:W-:Y:S01]  /*1d80*/  @!P1 IMAD R8, R26, R74, R13 ;  /* 0x0000004a1a089224 */ /* 0x000fe200078e020d */
[----:B------:R-:W-:Y:S01]  /*1d90*/  @!P1 MOV R10, R28 ;  /* 0x0000001c000a9202 */ /* 0x000fe20000000f00 */
[----:B------:R-:W-:Y:S01]  /*1da0*/  @P1 IMAD.IADD R9, R31, 0x1, R9 ;  /* 0x000000011f091824 */ /* 0x000fe200078e0209 */
[----:B------:R-:W-:Y:S01]  /*1db0*/  LEA.HI R13, R59, R58, RZ, 0x6 ;  /* 0x0000003a3b0d7211 */ /* 0x000fe200078f30ff */
[----:B------:R-:W-:Y:S01]  /*1dc0*/  @!P1 IMAD.IADD R9, R29, 0x1, R8 ;  /* 0x000000011d099824 */ /* 0x000fe200078e0208 */
[C---:B------:R-:W-:Y:S02]  /*1dd0*/  IADD3 R24, P0, R18.reuse, R10, RZ ;  /* 0x0000000a12187210 */ /* 0x040fe40007f1e0ff */
[----:B------:R-:W-:Y:S01]  /*1de0*/  SHF.R.S32.HI R8, RZ, 0x1f, R207 ;  /* 0x0000001fff087819 */ /* 0x000fe200000114cf */
[----:B------:R-:W-:Y:S01]  /*1df0*/  IMAD.SHL.U32 R10, R13, 0x8, RZ ;  /* 0x000000080d0a7824 */ /* 0x000fe200078e00ff */
[----:B------:R-:W-:Y:S01]  /*1e00*/  IADD3.X R25, R19, R9, RZ, P0, !PT ;  /* 0x0000000913197210 */ /* 0x000fe200007fe4ff */
[----:B------:R-:W-:Y:S01]  /*1e10*/  IMAD R13, R17, R207, RZ ;  /* 0x000000cf110d7224 */ /* 0x000fe200078e02ff */
[----:B------:R-:W-:-:S02]  /*1e20*/  IADD3 R2, P0, R18, R0, RZ ;  /* 0x0000000012027210 */ /* 0x000fc40007f1e0ff */
[----:B------:R-:W-:Y:S01]  /*1e30*/  SHF.R.S32.HI R0, RZ, 0x1f, R73 ;  /* 0x0000001fff007819 */ /* 0x000fe20000011449 */
[----:B------:R-:W-:Y:S01]  /*1e40*/  IMAD R8, R16, R8, R13 ;  /* 0x0000000810087224 */ /* 0x000fe200078e020d */
[----:B------:R-:W-:Y:S01]  /*1e50*/  IADD3.X R3, R19, R3, RZ, P0, !PT ;  /* 0x0000000313037210 */ /* 0x000fe200007fe4ff */
[----:B------:R-:W-:Y:S01]  /*1e60*/  IMAD.WIDE.U32 R158, R207, R16, R24 ;  /* 0x00000010cf9e7225 */ /* 0x000fe200078e0018 */
[----:B------:R-:W-:-:S03]  /*1e70*/  LEA.HI R0, R0, R73, RZ, 0x6 ;  /* 0x0000004900007211 */ /* 0x000fc600078f30ff */
[----:B------:R-:W-:Y:S02]  /*1e80*/  IMAD.IADD R159, R159, 0x1, R8 ;  /* 0x000000019f9f7824 */ /* 0x000fe400078e0208 */
[----:B------:R-:W-:Y:S01]  /*1e90*/  IMAD.WIDE.U32 R8, R156, R134, R2 ;  /* 0x000000869c087225 */ /* 0x000fe200078e0002 */
[----:B------:R-:W-:-:S03]  /*1ea0*/  SHF.R.S32.HI R0, RZ, 0x6, R0 ;  /* 0x00000006ff007819 */ /* 0x000fc60000011400 */
[----:B------:R-:W-:Y:S01]  /*1eb0*/  IMAD.WIDE.U32 R2, R156, R136, R20 ;  /* 0x000000889c027225 */ /* 0x000fe200078e0014 */
[----:B------:R-:W-:-:S03]  /*1ec0*/  IMNMX R93, R199, R0, !PT ;  /* 0x00000000c75d7217 */ /* 0x000fc60007800200 */
[----:B------:R-:W-:Y:S01]  /*1ed0*/  IMAD.IADD R203, R3, 0x1, R203 ;  /* 0x0000000103cb7824 */ /* 0x000fe200078e02cb */
[----:B----4-:R-:W-:Y:S01]  /*1ee0*/  LEA R202, P0, R2, R6, 0x1 ;  /* 0x0000000602ca7211 */ /* 0x010fe200078008ff */
[----:B------:R-:W-:-:S03]  /*1ef0*/  IMAD.WIDE R16, R205, 0x40, R156 ;  /* 0x00000040cd107825 */ /* 0x000fc600078e029c */
[----:B------:R-:W-:Y:S02]  /*1f00*/  LEA.HI.X R203, R2, R7, R203, 0x1, P0 ;  /* 0x0000000702cb7211 */ /* 0x000fe400000f0ccb */
[----:B------:R-:W-:Y:S01]  /*1f10*/  ISETP.GT.AND P0, PT, R138, R93, PT ;  /* 0x0000005d8a00720c */ /* 0x000fe20003f04270 */
[----:B------:R-:W-:Y:S01]  /*1f20*/  IMAD R161, R17, R162, RZ ;  /* 0x000000a211a17224 */ /* 0x000fe200078e02ff */
[----:B------:R-:W-:Y:S01]  /*1f30*/  LEA R200, P1, R8, R14, 0x1 ;  /* 0x0000000e08c87211 */ /* 0x000fe200078208ff */
[----:B------:R-:W-:Y:S01]  /*1f40*/  IMAD.IADD R201, R9, 0x1, R201 ;  /* 0x0000000109c97824 */ /* 0x000fe200078e02c9 */
[----:B------:R-:W-:Y:S01]  /*1f50*/  LEA.HI R59, R59, R58, RZ, 0x5 ;  /* 0x0000003a3b3b7211 */ /* 0x000fe200078f28ff */
[----:B------:R-:W-:Y:S01]  /*1f60*/  IMAD R161, R16, R163, R161 ;  /* 0x000000a310a17224 */ /* 0x000fe200078e02a1 */
[----:B------:R-:W-:Y:S01]  /*1f70*/  LOP3.LUT R3, R66, 0xfffffff0, RZ, 0xc0, !PT ;  /* 0xfffffff042037812 */ /* 0x000fe200078ec0ff */
[----:B------:R-:W-:Y:S01]  /*1f80*/  IMAD.WIDE.U32 R158, R16, R162, R158 ;  /* 0x000000a2109e7225 */ /* 0x000fe200078e009e */
[----:B------:R-:W-:-:S02]  /*1f90*/  LOP3.LUT R153, R153, 0xfffffe00, R10, 0xf8, !PT ;  /* 0xfffffe0099997812 */ /* 0x000fc400078ef80a */
[----:B------:R-:W-:Y:S01]  /*1fa0*/  LEA.HI.X R201, R8, R15, R201, 0x1, P1 ;  /* 0x0000000f08c97211 */ /* 0x000fe200008f0cc9 */
[----:B------:R-:W-:Y:S01]  /*1fb0*/  @!P4 IMAD.MOV.U32 R12, RZ, RZ, RZ ;  /* 0x000000ffff0cc224 */ /* 0x000fe200078e00ff */
[----:B------:R-:W-:Y:S02]  /*1fc0*/  SHF.R.S32.HI R59, RZ, 0x5, R59 ;  /* 0x00000005ff3b7819 */ /* 0x000fe4000001143b */
[----:B------:R-:W-:Y:S02]  /*1fd0*/  SHF.R.S32.HI R66, RZ, 0x4, R66 ;  /* 0x00000004ff427819 */ /* 0x000fe40000011442 */
[----:B------:R-:W-:Y:S02]  /*1fe0*/  IADD3 R72, -R3, R58, RZ ;  /* 0x0000003a03487210 */ /* 0x000fe40007ffe1ff */
[----:B------:R-:W-:Y:S01]  /*1ff0*/  IADD3 R161, R159, R161, RZ ;  /* 0x000000a19fa17210 */ /* 0x000fe20007ffe0ff */
[----:B------:R-:W-:Y:S05]  /*2000*/  @!P0 BRA `(.L_x_3473) ;  /* 0x0000838000008947 */ /* 0x000fea0003800000 */
[----:B-1----:R-:W2:Y:S04]  /*2010*/  LD.E.64 R28, [R22.64+0x120] ;  /* 0x00012006161c7980 */ /* 0x002ea8000c101b00 */
[----:B------:R-:W3:Y:S04]  /*2020*/  LD.E.64 R30, [R22.64+0x118] ;  /* 0x00011806161e7980 */ /* 0x000ee8000c101b00 */
[----:B------:R-:W4:Y:S04]  /*2030*/  LD.E.64 R168, [R22.64+0x130] ;  /* 0x0001300616a87980 */ /* 0x000f28000c101b00 */
[----:B------:R-:W3:Y:S04]  /*2040*/  LD.E.64 R170, [R22.64+0x128] ;  /* 0x0001280616aa7980 */ /* 0x000ee8000c101b00 */
[----:B------:R-:W3:Y:S04]  /*2050*/  LD.E.64 R24, [R22.64+0x140] ;  /* 0x0001400616187980 */ /* 0x000ee8000c101b00 */
[----:B------:R-:W3:Y:S04]  /*2060*/  LD.E.64 R20, [R22.64+0x138] ;  /* 0x0001380616147980 */ /* 0x000ee8000c101b00 */
[----:B------:R-:W3:Y:S04]  /*2070*/  LD.E R10, [R22.64+0xd0] ;  /* 0x0000d006160a7980 */ /* 0x000ee8000c101900 */
[----:B------:R-:W3:Y:S04]  /*2080*/  LD.E.64 R16, [R22.64+0x110] ;  /* 0x0001100616107980 */ /* 0x000ee8000c101b00 */
[----:B------:R-:W3:Y:S04]  /*2090*/  LD.E.64 R14, [R22.64+0x108] ;  /* 0x00010806160e7980 */ /* 0x000ee8000c101b00 */
[----:B------:R-:W3:Y:S04]  /*20a0*/  LD.E.64 R8, [R22.64+0x150] ;  /* 0x0001500616087980 */ /* 0x000ee8000c101b00 */
[----:B------:R-:W3:Y:S01]  /*20b0*/  LD.E.64 R6, [R22.64+0x148] ;  /* 0x0001480616067980 */ /* 0x000ee2000c101b00 */
[----:B------:R-:W-:Y:S01]  /*20c0*/  SHF.R.S32.HI R13, RZ, 0x1f, R73 ;  /* 0x0000001fff0d7819 */ /* 0x000fe20000011449 */
[----:B-----5:R-:W-:Y:S01]  /*20d0*/  IMAD.IADD R123, R12, 0x1, R5 ;  /* 0x000000010c7b7824 */ /* 0x020fe200078e0205 */
[----:B------:R-:W-:Y:S01]  /*20e0*/  SHF.L.U32 R91, R134, 0x5, RZ ;  /* 0x00000005865b7819 */ /* 0x000fe200000006ff */
[----:B------:R-:W-:Y:S01]  /*20f0*/  IMAD.WIDE.U32 R166, R136, 0x60, RZ ;  /* 0x0000006088a67825 */ /* 0x000fe200078e00ff */
[----:B------:R-:W-:-:S02]  /*2100*/  SHF.L.U64.HI R92, R134, 0x5, R135 ;  /* 0x00000005865c7819 */ /* 0x000fc40000010287 */
[C---:B------:R-:W-:Y:S01]  /*2110*/  SHF.L.U64.HI R78, R136.reuse, 0x5, R137 ;  /* 0x00000005884e7819 */ /* 0x040fe20000010289 */
[----:B------:R-:W-:Y:S01]  /*2120*/  IMAD.SHL.U32 R77, R136, 0x20, RZ ;  /* 0x00000020884d7824 */ /* 0x000fe200078e00ff */
[C---:B------:R-:W-:Y:S01]  /*2130*/  IADD3 R152, R156.reuse, 0x10, RZ ;  /* 0x000000109c987810 */ /* 0x040fe20007ffe0ff */
[----:B------:R-:W-:Y:S01]  /*2140*/  IMAD.MOV.U32 R124, RZ, RZ, R200 ;  /* 0x000000ffff7c7224 */ /* 0x000fe200078e00c8 */
[C---:B------:R-:W-:Y:S01]  /*2150*/  IADD3 R151, R156.reuse, 0x20, RZ ;  /* 0x000000209c977810 */ /* 0x040fe20007ffe0ff */
[----:B------:R-:W-:Y:S01]  /*2160*/  IMAD.MOV.U32 R125, RZ, RZ, R201 ;  /* 0x000000ffff7d7224 */ /* 0x000fe200078e00c9 */
[C---:B------:R-:W-:Y:S01]  /*2170*/  SHF.L.U64.HI R78, R77.reuse, 0x1, R78 ;  /* 0x000000014d4e7819 */ /* 0x040fe2000001024e */
[----:B------:R-:W-:Y:S01]  /*2180*/  IMAD.MOV.U32 R126, RZ, RZ, R202 ;  /* 0x000000ffff7e7224 */ /* 0x000fe200078e00ca */
[----:B------:R-:W-:Y:S01]  /*2190*/  IADD3 R150, R156, 0x30, RZ ;  /* 0x000000309c967810 */ /* 0x000fe20007ffe0ff */
[----:B------:R-:W-:Y:S01]  /*21a0*/  IMAD.SHL.U32 R77, R77, 0x2, RZ ;  /* 0x000000024d4d7824 */ /* 0x000fe200078e00ff */
[----:B------:R-:W-:Y:S01]  /*21b0*/  MOV R127, R203 ;  /* 0x000000cb007f7202 */ /* 0x000fe20000000f00 */
[----:B--2---:R-:W-:-:S04]  /*21c0*/  IMAD R3, R29, R209, RZ ;  /* 0x000000d11d037224 */ /* 0x004fc800078e02ff */
[----:B------:R-:W-:Y:S02]  /*21d0*/  IMAD R0, R28, R74, R3 ;  /* 0x0000004a1c007224 */ /* 0x000fe400078e0203 */
[----:B------:R-:W-:Y:S01]  /*21e0*/  IMAD.WIDE.U32 R28, R209, R28, R18 ;  /* 0x0000001cd11c7225 */ /* 0x000fe200078e0012 */
[----:B----4-:R-:W-:-:S03]  /*21f0*/  SHF.L.U64.HI R110, R168, 0x4, R169 ;  /* 0x00000004a86e7819 */ /* 0x010fc600000102a9 */
[----:B---3--:R-:W-:Y:S01]  /*2200*/  IMAD R3, R31, R209, RZ ;  /* 0x000000d11f037224 */ /* 0x008fe200078e02ff */
[----:B------:R-:W-:Y:S01]  /*2210*/  SHF.L.U64.HI R112, R168, 0x5, R169 ;  /* 0x00000005a8707819 */ /* 0x000fe200000102a9 */
[----:B------:R-:W-:Y:S01]  /*2220*/  IMAD.IADD R29, R29, 0x1, R0 ;  /* 0x000000011d1d7824 */ /* 0x000fe200078e0200 */
[C---:B------:R-:W-:Y:S01]  /*2230*/  SHF.L.U32 R95, R170.reuse, 0x4, RZ ;  /* 0x00000004aa5f7819 */ /* 0x040fe200000006ff */
[----:B------:R-:W-:Y:S01]  /*2240*/  IMAD.WIDE.U32 R26, R209, R30, R18 ;  /* 0x0000001ed11a7225 */ /* 0x000fe200078e0012 */
[C-C-:B------:R-:W-:Y:S02]  /*2250*/  SHF.L.U64.HI R94, R170.reuse, 0x4, R171.reuse ;  /* 0x00000004aa5e7819 */ /* 0x140fe400000102ab */
[----:B------:R-:W-:Y:S01]  /*2260*/  SHF.L.U64.HI R96, R170, 0x5, R171 ;  /* 0x00000005aa607819 */ /* 0x000fe200000102ab */
[----:B------:R-:W-:Y:S01]  /*2270*/  IMAD R0, R30, R74, R3 ;  /* 0x0000004a1e007224 */ /* 0x000fe200078e0203 */
[----:B------:R-:W-:Y:S01]  /*2280*/  SHF.R.S32.HI R3, RZ, 0x1f, R5 ;  /* 0x0000001fff037819 */ /* 0x000fe20000011405 */
[----:B------:R-:W-:-:S02]  /*2290*/  IMAD R2, R169, R5, RZ ;  /* 0x00000005a9027224 */ /* 0x000fc400078e02ff */
[----:B------:R-:W-:Y:S02]  /*22a0*/  IMAD.IADD R27, R27, 0x1, R0 ;  /* 0x000000011b1b7824 */ /* 0x000fe400078e0200 */
[----:B------:R-:W-:Y:S01]  /*22b0*/  IMAD R0, R171, R5, RZ ;  /* 0x00000005ab007224 */ /* 0x000fe200078e02ff */
[----:B------:R-:W-:Y:S01]  /*22c0*/  LEA.HI R148, R10, R10, RZ, 0x1 ;  /* 0x0000000a0a947211 */ /* 0x000fe200078f08ff */
[C---:B------:R-:W-:Y:S02]  /*22d0*/  IMAD R2, R168.reuse, R3, R2 ;  /* 0x00000003a8027224 */ /* 0x040fe400078e0202 */
[----:B------:R-:W-:Y:S01]  /*22e0*/  IMAD.WIDE.U32 R28, R168, R5, R28 ;  /* 0x00000005a81c7225 */ /* 0x000fe200078e001c */
[----:B------:R-:W-:-:S03]  /*22f0*/  SHF.R.S32.HI R148, RZ, 0x1, R148 ;  /* 0x00000001ff947819 */ /* 0x000fc60000011494 */
[C---:B------:R-:W-:Y:S01]  /*2300*/  IMAD R0, R170.reuse, R3, R0 ;  /* 0x00000003aa007224 */ /* 0x040fe200078e0200 */
        /* <DEDUP_REMOVED lines=15> */
[----:B------:R-:W-:Y:S02]  /*2400*/  IMAD R123, R148, R123, RZ ;  /* 0x0000007b947b7224 */ /* 0x000fe400078e02ff */
[----:B------:R-:W-:-:S02]  /*2410*/  IMAD R4, R156, R148, R75 ;  /* 0x000000949c047224 */ /* 0x000fc400078e024b */
[-C--:B------:R-:W-:Y:S01]  /*2420*/  IMAD R115, R169, R3.reuse, R115 ;  /* 0x00000003a9737224 */ /* 0x080fe200078e0273 */
[----:B------:R-:W-:Y:S01]  /*2430*/  SHF.R.S32.HI R2, RZ, 0x1f, R123 ;  /* 0x0000001fff027819 */ /* 0x000fe2000001147b */
[----:B------:R-:W-:Y:S01]  /*2440*/  IMAD.WIDE.U32 R10, R168, R3, R24 ;  /* 0x00000003a80a7225 */ /* 0x000fe200078e0018 */
[----:B------:R-:W-:-:S03]  /*2450*/  IADD3 R0, P3, R123, R4, RZ ;  /* 0x000000047b007210 */ /* 0x000fc60007f7e0ff */
        /* <DEDUP_REMOVED lines=14> */
[----:B------:R-:W-:Y:S01]  /*2540*/  LEA.HI.X R119, R12, R15, R119, 0x1, P0 ;  /* 0x0000000f0c777211 */ /* 0x000fe200000f0c77 */
[----:B------:R-:W-:Y:S01]  /*2550*/  IMAD.SHL.U32 R122, R123, 0x2, RZ ;  /* 0x000000027b7a7824 */ /* 0x000fe200078e00ff */
[-C--:B------:R-:W-:Y:S01]  /*2560*/  IADD3 R56, P1, R8, R20.reuse, RZ ;  /* 0x0000001408387210 */ /* 0x080fe20007f3e0ff */
[----:B------:R-:W-:Y:S01]  /*2570*/  IMAD.SHL.U32 R111, R168, 0x10, RZ ;  /* 0x00000010a86f7824 */ /* 0x000fe200078e00ff */
[----:B------:R-:W-:Y:S01]  /*2580*/  IADD3 R20, P0, R6, R20, RZ ;  /* 0x0000001406147210 */ /* 0x000fe20007f1e0ff */
[----:B------:R-:W-:Y:S01]  /*2590*/  IMAD.SHL.U32 R113, R168, 0x20, RZ ;  /* 0x00000020a8717824 */ /* 0x000fe200078e00ff */
[----:B------:R-:W-:Y:S01]  /*25a0*/  LEA.HI.X.SX32 R2, R3, R2, 0x1, P2 ;  /* 0x0000000203027211 */ /* 0x000fe200010f0eff */
[--C-:B------:R-:W-:Y:S01]  /*25b0*/  IMAD.X R57, R9, 0x1, R0.reuse, P1 ;  /* 0x0000000109397824 */ /* 0x100fe200008e0600 */
[-C--:B------:R-:W-:Y:S01]  /*25c0*/  IADD3 R120, P3, R8, R122.reuse, RZ ;  /* 0x0000007a08787210 */ /* 0x080fe20007f7e0ff */
[----:B------:R-:W-:Y:S01]  /*25d0*/  IMAD.X R21, R7, 0x1, R0, P0 ;  /* 0x0000000107157824 */ /* 0x000fe200000e0600 */
[----:B------:R-:W-:Y:S01]  /*25e0*/  SHF.L.U64.HI R123, R123, 0x1, R2 ;  /* 0x000000017b7b7819 */ /* 0x000fe20000010202 */
[----:B------:R-:W-:Y:S01]  /*25f0*/  IMAD R3, R137, 0x60, RZ ;  /* 0x0000006089037824 */ /* 0x000fe200078e02ff */
[----:B------:R-:W-:Y:S01]  /*2600*/  IADD3 R122, P2, R6, R122, RZ ;  /* 0x0000007a067a7210 */ /* 0x000fe20007f5e0ff */
[----:B------:R-:W-:Y:S01]  /*2610*/  IMAD.SHL.U32 R149, R148, 0x20, RZ ;  /* 0x0000002094957824 */ /* 0x000fe200078e00ff */
[----:B------:R-:W-:Y:S01]  /*2620*/  IADD3 R0, P5, P4, R70, R70, R70 ;  /* 0x0000004646007210 */ /* 0x000fe20007cbe046 */
[--C-:B------:R-:W-:Y:S01]  /*2630*/  IMAD.X R121, R9, 0x1, R123.reuse, P3 ;  /* 0x0000000109797824 */ /* 0x100fe200018e067b */
[C---:B------:R-:W-:Y:S01]  /*2640*/  IADD3 R147, R154.reuse, 0x40, RZ ;  /* 0x000000409a937810 */ /* 0x040fe20007ffe0ff */
[----:B------:R-:W-:Y:S01]  /*2650*/  IMAD.X R123, R7, 0x1, R123, P2 ;  /* 0x00000001077b7824 */ /* 0x000fe200010e067b */
[--C-:B------:R-:W-:Y:S01]  /*2660*/  IADD3 R87, P1, P0, -R91, 0x80, R0.reuse ;  /* 0x000000805b577810 */ /* 0x100fe2000783e100 */
[----:B------:R-:W-:Y:S01]  /*2670*/  IMAD.IADD R76, R167, 0x1, R3 ;  /* 0x00000001a74c7824 */ /* 0x000fe200078e0203 */
[----:B------:R-:W-:Y:S01]  /*2680*/  IADD3.X R5, R71, R71, R71, P5, P4 ;  /* 0x0000004747057210 */ /* 0x000fe20002fe8447 */
[----:B------:R-:W-:Y:S01]  /*2690*/  IMAD.IADD R145, R154, 0x1, R147 ;  /* 0x000000019a917824 */ /* 0x000fe200078e0293 */
[----:B------:R-:W-:Y:S01]  /*26a0*/  IADD3 R89, P3, P2, -R91, 0x40, R0 ;  /* 0x000000405b597810 */ /* 0x000fe20007a7e100 */
[----:B------:R-:W-:Y:S01]  /*26b0*/  IMAD R3, R169, 0x60, RZ ;  /* 0x00000060a9037824 */ /* 0x000fe200078e02ff */
[----:B------:R-:W-:Y:S01]  /*26c0*/  IADD3.X R88, ~R92, RZ, R5, P1, P0 ;  /* 0x000000ff5c587210 */ /* 0x000fe20000fe0505 */
[----:B------:R-:W-:Y:S01]  /*26d0*/  IMAD R148, R148, 0x30, RZ ;  /* 0x0000003094947824 */ /* 0x000fe200078e02ff */
[----:B------:R-:W-:Y:S01]  /*26e0*/  IADD3 R83, P0, R70, R87, RZ ;  /* 0x0000005746537210 */ /* 0x000fe20007f1e0ff */
[----:B------:R-:W-:Y:S01]  /*26f0*/  IMAD.IADD R143, R154, 0x1, R145 ;  /* 0x000000019a8f7824 */ /* 0x000fe200078e0291 */
[----:B------:R-:W-:Y:S01]  /*2700*/  IADD3.X R90, ~R92, RZ, R5, P3, P2 ;  /* 0x000000ff5c5a7210 */ /* 0x000fe20001fe4505 */
[----:B------:R-:W-:Y:S01]  /*2710*/  IMAD.WIDE.U32 R168, R168, 0x60, RZ ;  /* 0x00000060a8a87825 */ /* 0x000fe200078e00ff */
[----:B------:R-:W-:-:S02]  /*2720*/  IADD3 R85, P1, R70, R89, RZ ;  /* 0x0000005946557210 */ /* 0x000fc40007f3e0ff */
[----:B------:R-:W-:Y:S01]  /*2730*/  IADD3 R100, P3, P2, R95, R95, R95 ;  /* 0x0000005f5f647210 */ /* 0x000fe20007a7e05f */
[C---:B------:R-:W-:Y:S01]  /*2740*/  IMAD.X R84, R71.reuse, 0x1, R88, P0 ;  /* 0x0000000147547824 */ /* 0x040fe200000e0658 */
[----:B------:R-:W-:Y:S01]  /*2750*/  IADD3.X R86, R71, R90, RZ, P1, !PT ;  /* 0x0000005a47567210 */ /* 0x000fe20000ffe4ff */
[----:B------:R-:W-:Y:S01]  /*2760*/  IMAD.MOV.U32 R13, RZ, RZ, R138 ;  /* 0x000000ffff0d7224 */ /* 0x000fe200078e008a */
[C---:B------:R-:W-:Y:S01]  /*2770*/  IADD3 R82, P1, R70.reuse, R85, RZ ;  /* 0x0000005546527210 */ /* 0x040fe20007f3e0ff */
[----:B------:R-:W-:Y:S01]  /*2780*/  IMAD.IADD R114, R169, 0x1, R3 ;  /* 0x00000001a9727824 */ /* 0x000fe200078e0203 */
[----:B------:R-:W-:Y:S02]  /*2790*/  IADD3 R80, P0, R70, R83, RZ ;  /* 0x0000005346507210 */ /* 0x000fe40007f1e0ff */
[----:B------:R-:W-:Y:S01]  /*27a0*/  IADD3.X R101, R94, R94, R94, P3, P2 ;  /* 0x0000005e5e657210 */ /* 0x000fe20001fe445e */
[----:B------:R-:W-:Y:S01]  /*27b0*/  IMAD.X R81, R71, 0x1, R86, P1 ;  /* 0x0000000147517824 */ /* 0x000fe200008e0656 */
[----:B------:R-:W-:-:S02]  /*27c0*/  IADD3 R98, P5, P4, -R97, 0x40, R100 ;  /* 0x0000004061627810 */ /* 0x000fc40007cbe164 */
[----:B------:R-:W-:Y:S02]  /*27d0*/  IADD3 R100, P3, P2, -R97, 0x80, R100 ;  /* 0x0000008061647810 */ /* 0x000fe40007a7e164 */
[----:B------:R-:W-:Y:S02]  /*27e0*/  IADD3 R146, R154, 0x80, RZ ;  /* 0x000000809a927810 */ /* 0x000fe40007ffe0ff */
[----:B------:R-:W-:Y:S02]  /*27f0*/  IADD3.X R79, R71, R84, RZ, P0, !PT ;  /* 0x00000054474f7210 */ /* 0x000fe400007fe4ff */
[--C-:B------:R-:W-:Y:S01]  /*2800*/  IADD3.X R99, ~R96, RZ, R101.reuse, P5, P4 ;  /* 0x000000ff60637210 */ /* 0x100fe20002fe8565 */
[----:B------:R-:W-:Y:S01]  /*2810*/  IMAD.IADD R144, R154, 0x1, R146 ;  /* 0x000000019a907824 */ /* 0x000fe200078e0292 */
[----:B------:R-:W-:Y:S02]  /*2820*/  IADD3.X R101, ~R96, RZ, R101, P3, P2 ;  /* 0x000000ff60657210 */ /* 0x000fe40001fe4565 */
[-C--:B------:R-:W-:Y:S01]  /*2830*/  IADD3 R104, P0, R100, R95.reuse, RZ ;  /* 0x0000005f64687210 */ /* 0x080fe20007f1e0ff */
[----:B------:R-:W-:Y:S01]  /*2840*/  IMAD.IADD R142, R154, 0x1, R144 ;  /* 0x000000019a8e7824 */ /* 0x000fe200078e0290 */
[----:B------:R-:W-:-:S02]  /*2850*/  IADD3 R102, P1, R98, R95, RZ ;  /* 0x0000005f62667210 */ /* 0x000fc40007f3e0ff */
        /* <DEDUP_REMOVED lines=8> */
[C---:B------:R-:W-:Y:S01]  /*28e0*/  IADD3 R15, R18.reuse, 0x40, RZ ;  /* 0x00000040120f7810 */ /* 0x040fe20007ffe0ff */
        /* <DEDUP_REMOVED lines=12> */
.L_x_3521:
[----:B------:R-:W-:Y:S01]  /*29b0*/  IMAD.SHL.U32 R17, R13, 0x40, RZ ;  /* 0x000000400d117824 */ /* 0x000fe200078e00ff */
[----:B------:R-:W-:Y:S01]  /*29c0*/  BSSY B2, `(.L_x_3474) ;  /* 0x0000737000027945 */ /* 0x000fe20003800000 */
[----:B------:R-:W-:Y:S03]  /*29d0*/  IMAD.MOV.U32 R117, RZ, RZ, R115 ;  /* 0x000000ffff757224 */ /* 0x000fe600078e0073 */
[----:B------:R-:W-:Y:S05]  /*29e0*/  IADD3 R16, R17, -0x40, RZ ;  /* 0xffffffc011107810 */ /* 0x000fea0007ffe0ff */
[--C-:B------:R-:W-:Y:S02]  /*29f0*/  IMAD.IADD R173, R67, 0x1, -R16.reuse ;  /* 0x0000000143ad7824 */ /* 0x100fe400078e0a10 */
[----:B------:R-:W-:Y:S03]  /*2a00*/  IMAD.IADD R155, R73, 0x1, -R16 ;  /* 0x00000001499b7824 */ /* 0x000fe600078e0a10 */
[-C--:B------:R-:W-:Y:S02]  /*2a10*/  ISETP.GE.AND P2, PT, R156, R173.reuse, PT ;  /* 0x000000ad9c00720c */ /* 0x080fe40003f46270 */
[----:B------:R-:W-:Y:S02]  /*2a20*/  ISETP.GE.AND P0, PT, R152, R173, PT ;  /* 0x000000ad9800720c */ /* 0x000fe40003f06270 */
[-C--:B------:R-:W-:Y:S02]  /*2a30*/  ISETP.GE.AND P2, PT, R156, R155.reuse, !P2 ;  /* 0x0000009b9c00720c */ /* 0x080fe40005746270 */
[----:B------:R-:W-:Y:S11]  /*2a40*/  ISETP.GE.AND P0, PT, R152, R155, !P0 ;  /* 0x0000009b9800720c */ /* 0x000ff60004706270 */
[----:B-1----:R-:W2:Y:S02]  /*2a50*/  @P2 LD.E.128 R28, [R116.64] ;  /* 0x00000006741c2980 */ /* 0x002ea4000c101d00 */
[----:B------:R-:W-:Y:S05]  /*2a60*/  @P0 IADD3 R2, P1, R116, R111, RZ ;  /* 0x0000006f74020210 */ /* 0x000fea0007f3e0ff */
        /* <DEDUP_REMOVED lines=188> */
.L_x_3478:
[----:B------:R-:W-:Y:S05]  /*3630*/  BSYNC B0 ;  /* 0x0000000000007941 */ /* 0x000fea0003800000 */
.L_x_3477:
[C---:B------:R-:W-:Y:S01]  /*3640*/  ISETP.GE.AND P0, PT, R152.reuse, R173, PT ;  /* 0x000000ad9800720c */ /* 0x040fe20003f06270 */
[----:B------:R-:W-:Y:S03]  /*3650*/  BSSY B0, `(.L_x_3479) ;  /* 0x000009d000007945 */ /* 0x000fe60003800000 */
[----:B------:R-:W-:Y:S11]  /*3660*/  ISETP.GE.AND P0, PT, R152, R155, !P0 ;  /* 0x0000009b9800720c */ /* 0x000ff60004706270 */
[----:B------:R-:W-:Y:S02]  /*3670*/  @!UPT UIADD3 URZ, URZ, URZ, URZ ;  /* 0x0000003f3f3ff290 */ /* 0x000fe4000fffe03f */
[----:B------:R-:W-:-:S05]  /*3680*/  @!P0 BRA `(.L_x_3480) ;  /* 0x0000099000008947 */ /* 0x000fca0003800000 */
[----:B------:R-:W-:Y:S01]  /*3690*/  ISETP.GE.AND P0, PT, R18, R25, PT ;  /* 0x000000191200720c */ /* 0x000fe20003f06270 */
[C---:B------:R-:W-:Y:S01]  /*36a0*/  IMAD.SHL.U32 R51, R154.reuse, 0x2, RZ ;  /* 0x000000029a337824 */ /* 0x040fe200078e00ff */
[C---:B------:R-:W-:Y:S02]  /*36b0*/  LEA R52, P1, R95.reuse, R118, 0x1 ;  /* 0x000000765f347211 */ /* 0x040fe400078208ff */
        /* <DEDUP_REMOVED lines=150> */
.L_x_3480:
[----:B------:R-:W-:Y:S05]  /*4020*/  BSYNC B0 ;  /* 0x0000000000007941 */ /* 0x000fea0003800000 */
.L_x_3479:
[C---:B------:R-:W-:Y:S01]  /*4030*/  ISETP.GE.AND P0, PT, R151.reuse, R173, PT ;  /* 0x000000ad9700720c */ /* 0x040fe20003f06270 */
[----:B------:R-:W-:Y:S03]  /*4040*/  BSSY B0, `(.L_x_3481) ;  /* 0x000009d000007945 */ /* 0x000fe60003800000 */
[----:B------:R-:W-:Y:S11]  /*4050*/  ISETP.GE.AND P0, PT, R151, R155, !P0 ;  /* 0x0000009b9700720c */ /* 0x000ff60004706270 */
[----:B------:R-:W-:Y:S02]  /*4060*/  @!UPT UIADD3 URZ, URZ, URZ, URZ ;  /* 0x0000003f3f3ff290 */ /* 0x000fe4000fffe03f */
[----:B------:R-:W-:-:S05]  /*4070*/  @!P0 BRA `(.L_x_3482) ;  /* 0x0000099000008947 */ /* 0x000fca0003800000 */
[----:B------:R-:W-:Y:S01]  /*4080*/  ISETP.GE.AND P0, PT, R18, R25, PT ;  /* 0x000000191200720c */ /* 0x000fe20003f06270 */
[----:B------:R-:W-:Y:S01]  /*4090*/  IMAD.SHL.U32 R51, R149, 0x2, RZ ;  /* 0x0000000295337824 */ /* 0x000fe200078e00ff */
[----:B-1----:R-:W-:Y:S02]  /*40a0*/  LEA R52, P1, R97, R118, 0x1 ;  /* 0x0000007661347211 */ /* 0x002fe400078208ff */
[----:B------:R-:W-:Y:S02]  /*40b0*/  SHF.L.U64.HI R49, R149, 0x1, R140 ;  /* 0x0000000195317819 */ /* 0x000fe4000001028c */
[----:B------:R-:W-:Y:S02]  /*40c0*/  IADD3 R36, P2, R20, R51, RZ ;  /* 0x0000003314247210 */ /* 0x000fe40007f5e0ff */
[----:B------:R-:W-:Y:S02]  /*40d0*/  LEA.HI.X R53, R97, R119, R96, 0x1, P1 ;  /* 0x0000007761357211 */ /* 0x000fe400008f0c60 */
[----:B------:R-:W-:Y:S01]  /*40e0*/  IADD3 R46, P1, R56, R51, RZ ;  /* 0x00000033382e7210 */ /* 0x000fe20007f3e0ff */
[----:B------:R-:W-:Y:S01]  /*40f0*/  IMAD.X R37, R21, 0x1, R49, P2 ;  /* 0x0000000115257824 */ /* 0x000fe200010e0631 */
[----:B------:R-:W-:Y:S01]  /*4100*/  LEA R60, P3, R91, R124, 0x1 ;  /* 0x0000007c5b3c7211 */ /* 0x000fe200078608ff */
        /* <DEDUP_REMOVED lines=144> */
.L_x_3482:
[----:B------:R-:W-:Y:S05]  /*4a10*/  BSYNC B0 ;  /* 0x0000000000007941 */ /* 0x000fea0003800000 */
.L_x_3481:
[C---:B------:R-:W-:Y:S01]  /*4a20*/  ISETP.GE.AND P0, PT, R150.reuse, R173, PT ;  /* 0x000000ad9600720c */ /* 0x040fe20003f06270 */
[----:B------:R-:W-:Y:S03]  /*4a30*/  BSSY B0, `(.L_x_3483) ;  /* 0x00000a0000007945 */ /* 0x000fe60003800000 */
[----:B------:R-:W-:Y:S11]  /*4a40*/  ISETP.GE.AND P0, PT, R150, R155, !P0 ;  /* 0x0000009b9600720c */ /* 0x000ff60004706270 */
[----:B------:R-:W-:Y:S02]  /*4a50*/  @!UPT UIADD3 URZ, URZ, URZ, URZ ;  /* 0x0000003f3f3ff290 */ /* 0x000fe4000fffe03f */
[----:B------:R-:W-:-:S05]  /*4a60*/  @!P0 BRA `(.L_x_3484) ;  /* 0x000009c000008947 */ /* 0x000fca0003800000 */
[----:B------:R-:W-:Y:S01]  /*4a70*/  IMAD R48, R171, 0x60, RZ ;  /* 0x00000060ab307824 */ /* 0x000fe200078e02ff */
[----:B------:R-:W-:Y:S01]  /*4a80*/  SHF.L.U32 R51, R148, 0x1, RZ ;  /* 0x0000000194337819 */ /* 0x000fe200000006ff */
        /* <DEDUP_REMOVED lines=55> */
[----:B------:R-:W-:Y:S02]  /*4e00*/  @!P0 F2FP.BF16.PACK_AB R48, R3, R48 ;  /* 0x000000300330823e */ /* 0x000fe400000010ff */
[----:B------:R-:W-:Y:S01]  /*4e10*/  LEA R54, P3, R82, R124, 0x1 ;  /* 0x0000007c52367211 */ /* 0x000fe200078608ff */
[----:B------:R-:W-:Y:S01]  /*4e20*/  @!P0 IMAD.MOV.U32 R35, RZ, RZ, R51 ;  /* 0x000000ffff238224 */ /* 0x000fe200078e0033 */
[----:B------:R-:W-:Y:S02]  /*4e30*/  @!P0 MOV R34, R48 ;  /* 0x0000003000228202 */ /* 0x000fe40000000f00 */
[----:B------:R-:W-:Y:S02]  /*4e40*/  ISETP.GE.AND P0, PT, R14, R25, PT ;  /* 0x000000190e00720c */ /* 0x000fe40003f06270 */
[----:B------:R-:W-:Y:S01]  /*4e50*/  LEA.HI.X R55, R82, R125, R81, 0x1, P3 ;  /* 0x0000007d52377211 */ /* 0x000fe200018f0c51 */
        /* <DEDUP_REMOVED lines=12> */
[----:B-1----:R-:W-:Y:S02]  /*4f20*/  @!P1 LOP3.LUT R33, R29, 0xffff0000, RZ, 0xc0, !PT ;  /* 0xffff00001d219812 */ /* 0x002fe400078ec0ff */
        /* <DEDUP_REMOVED lines=80> */
.L_x_3484:
[----:B------:R-:W-:Y:S05]  /*5430*/  BSYNC B0 ;  /* 0x0000000000007941 */ /* 0x000fea0003800000 */
.L_x_3483:
[----:B------:R-:W2:Y:S02]  /*5440*/  LD.E R3, [R22.64+0xd0] ;  /* 0x0000d00616037980 */ /* 0x000ea4000c101900 */
[----:B--2---:R-:W-:Y:S05]  /*5450*/  IMAD.U32 R3, R3, -0x20, RZ ;  /* 0xffffffe003037824 */ /* 0x004fea00078e00ff */
[C---:B------:R-:W-:Y:S02]  /*5460*/  LEA R20, P1, R3.reuse, R20, 0x1 ;  /* 0x0000001403147211 */ /* 0x040fe400078208ff */
[C---:B------:R-:W-:Y:S02]  /*5470*/  LEA R56, P0, R3.reuse, R56, 0x1 ;  /* 0x0000003803387211 */ /* 0x040fe400078008ff */
[C---:B------:R-:W-:Y:S02]  /*5480*/  LEA.HI.X.SX32 R21, R3.reuse, R21, 0x1, P1 ;  /* 0x0000001503157211 */ /* 0x040fe400008f0eff */
[----:B------:R-:W-:Y:S01]  /*5490*/  LEA.HI.X.SX32 R57, R3, R57, 0x1, P0 ;  /* 0x0000003903397211 */ /* 0x000fe200000f0eff */
[----:B------:R-:W-:-:S05]  /*54a0*/  BRA `(.L_x_3485) ;  /* 0x0000488000007947 */ /* 0x000fca0003800000 */
.L_x_3476:
        /* <DEDUP_REMOVED lines=85> */
.L_x_3489:
[----:B------:R-:W-:Y:S05]  /*5a00*/  BSYNC B0 ;  /* 0x0000000000007941 */ /* 0x000fea0003800000 */
.L_x_3488:
[----:B-----5:R2:W-:Y:S01]  /*5a10*/  ST.E.128 [R124.64], R60 ;  /* 0x0000003c7c007985 */ /* 0x0205e2000c101d06 */
[----:B------:R-:W-:Y:S01]  /*5a20*/  ISETP.GE.AND P0, PT, R15, R25, PT ;  /* 0x000000190f00720c */ /* 0x000fe20003f06270 */
[----:B------:R-:W-:Y:S02]  /*5a30*/  BSSY B0, `(.L_x_3490) ;  /* 0x0000051000007945 */ /* 0x000fe40003800000 */
[----:B------:R2:W5:Y:S10]  /*5a40*/  LD.E.128 R48, [R118.64+0x80] ;  /* 0x0000800676307980 */ /* 0x000574000c101d00 */
[----:B------:R-:W-:-:S05]  /*5a50*/  @P0 BRA `(.L_x_3491) ;  /* 0x000004e000000947 */ /* 0x000fca0003800000 */
[----:B------:R-:W-:Y:S01]  /*5a60*/  LEA.HI R172, R25, R25, RZ, 0x1 ;  /* 0x0000001919ac7211 */ /* 0x000fe200078f08ff */
[----:B------:R-:W-:Y:S01]  /*5a70*/  IMAD.MOV.U32 R117, RZ, RZ, RZ ;  /* 0x000000ffff757224 */ /* 0x000fe200078e00ff */
[----:B--2---:R-:W-:Y:S01]  /*5a80*/  MOV R61, RZ ;  /* 0x000000ff003d7202 */ /* 0x004fe20000000f00 */
[----:B-----5:R-:W-:Y:S01]  /*5a90*/  IMAD.U32 R39, R48, 0x10000, RZ ;  /* 0x0001000030277824 */ /* 0x020fe200078e00ff */
[----:B------:R-:W-:Y:S01]  /*5aa0*/  SHF.R.S32.HI R172, RZ, 0x1, R172 ;  /* 0x00000001ffac7819 */ /* 0x000fe200000114ac */
[----:B------:R-:W-:Y:S01]  /*5ab0*/  IMAD.U32 R46, R50, 0x10000, RZ ;  /* 0x00010000322e7824 */ /* 0x000fe200078e00ff */
        /* <DEDUP_REMOVED lines=8> */
[--C-:B------:R-:W-:Y:S01]  /*5b40*/  @P1 IMAD.MOV R63, RZ, RZ, -R172.reuse ;  /* 0x000000ffff3f1224 */ /* 0x100fe200078e0aac */
[----:B------:R-:W-:Y:S01]  /*5b50*/  @P1 IADD3 R117, -R172, RZ, RZ ;  /* 0x000000ffac751210 */ /* 0x000fe20007ffe1ff */
[----:B------:R-:W-:Y:S03]  /*5b60*/  @P1 IMAD.MOV R61, RZ, RZ, -R172 ;  /* 0x000000ffff3d1224 */ /* 0x000fe600078e0aac */
[C---:B------:R-:W-:Y:S04]  /*5b70*/  LEA R10, P0, R63.reuse, R118, 0x1 ;  /* 0x000000763f0a7211 */ /* 0x040fe800078008ff */
[----:B------:R-:W-:Y:S02]  /*5b80*/  LEA.HI.X.SX32 R11, R63, R119, 0x1, P0 ;  /* 0x000000773f0b7211 */ /* 0x000fe400000f0eff */
[C---:B------:R-:W-:Y:S03]  /*5b90*/  LEA R174, P0, R61.reuse, R120, 0x1 ;  /* 0x000000783dae7211 */ /* 0x040fe600078008ff */
[----:B------:R-:W2:Y:S01]  /*5ba0*/  LD.E.128 R28, [R10.64+0x80] ;  /* 0x000080060a1c7980 */ /* 0x000ea2000c101d00 */
[----:B------:R-:W-:Y:S02]  /*5bb0*/  LEA.HI.X.SX32 R175, R61, R121, 0x1, P0 ;  /* 0x000000793daf7211 */ /* 0x000fe400000f0eff */
[C---:B------:R-:W-:Y:S04]  /*5bc0*/  LEA R44, P0, R117.reuse, R122, 0x1 ;  /* 0x0000007a752c7211 */ /* 0x040fe800078008ff */
[----:B------:R-:W-:Y:S01]  /*5bd0*/  LEA.HI.X.SX32 R45, R117, R123, 0x1, P0 ;  /* 0x0000007b752d7211 */ /* 0x000fe200000f0eff */
[----:B------:R-:W3:Y:S08]  /*5be0*/  LD.E.128 R60, [R174.64+0x80] ;  /* 0x00008006ae3c7980 */ /* 0x000ef0000c101d00 */
        /* <DEDUP_REMOVED lines=53> */
.L_x_3491:
[----:B------:R-:W-:Y:S05]  /*5f40*/  BSYNC B0 ;  /* 0x0000000000007941 */ /* 0x000fea0003800000 */
.L_x_3490:
[----:B-----5:R3:W-:Y:S01]  /*5f50*/  ST.E.128 [R124.64+0x80], R48 ;  /* 0x000080307c007985 */ /* 0x0207e2000c101d06 */
[----:B------:R-:W-:Y:S01]  /*5f60*/  ISETP.GE.AND P0, PT, R14, R25, PT ;  /* 0x000000190e00720c */ /* 0x000fe20003f06270 */
[----:B------:R-:W-:Y:S02]  /*5f70*/  BSSY B0, `(.L_x_3492) ;  /* 0x0000051000007945 */ /* 0x000fe40003800000 */
[----:B------:R3:W5:Y:S10]  /*5f80*/  LD.E.128 R44, [R118.64+0x100] ;  /* 0x00010006762c7980 */ /* 0x000774000c101d00 */
[----:B------:R-:W-:-:S05]  /*5f90*/  @P0 BRA `(.L_x_3493) ;  /* 0x000004e000000947 */ /* 0x000fca0003800000 */
[----:B------:R-:W-:Y:S01]  /*5fa0*/  LEA.HI R55, R25, R25, RZ, 0x1 ;  /* 0x0000001919377211 */ /* 0x000fe200078f08ff */
[----:B------:R-:W-:Y:S01]  /*5fb0*/  IMAD.MOV.U32 R175, RZ, RZ, RZ ;  /* 0x000000ffffaf7224 */ /* 0x000fe200078e00ff */
        /* <DEDUP_REMOVED lines=76> */
.L_x_3493:
[----:B------:R-:W-:Y:S05]  /*6480*/  BSYNC B0 ;  /* 0x0000000000007941 */ /* 0x000fea0003800000 */
.L_x_3492:
[----:B-----5:R4:W-:Y:S02]  /*6490*/  ST.E.128 [R124.64+0x100], R44 ;  /* 0x0001002c7c007985 */ /* 0x0209e4000c101d06 */
.L_x_3487:
[----:B------:R-:W-:Y:S05]  /*64a0*/  BSYNC B1 ;  /* 0x0000000000017941 */ /* 0x000fea0003800000 */
.L_x_3486:
[C---:B------:R-:W-:Y:S01]  /*64b0*/  ISETP.GE.AND P0, PT, R152.reuse, R173, PT ;  /* 0x000000ad9800720c */ /* 0x040fe20003f06270 */
[----:B------:R-:W-:Y:S03]  /*64c0*/  BSSY B1, `(.L_x_3494) ;  /* 0x0000118000017945 */ /* 0x000fe60003800000 */
[----:B------:R-:W-:Y:S11]  /*64d0*/  ISETP.GE.AND P0, PT, R152, R155, !P0 ;  /* 0x0000009b9800720c */ /* 0x000ff60004706270 */
[----:B------:R-:W-:Y:S02]  /*64e0*/  @!UPT UIADD3 URZ, URZ, URZ, URZ ;  /* 0x0000003f3f3ff290 */ /* 0x000fe4000fffe03f */
[----:B------:R-:W-:-:S05]  /*64f0*/  @!P0 BRA `(.L_x_3495) ;  /* 0x0000114000008947 */ /* 0x000fca0003800000 */
[C---:B------:R-:W-:Y:S01]  /*6500*/  LEA R174, P0, R95.reuse, R118, 0x1 ;  /* 0x000000765fae7211 */ /* 0x040fe200078008ff */
[----:B------:R-:W-:Y:S03]  /*6510*/  BSSY B0, `(.L_x_3496) ;  /* 0x0000057000007945 */ /* 0x000fe60003800000 */
[----:B------:R-:W-:Y:S02]  /*6520*/  LEA.HI.X R175, R95, R119, R94, 0x1, P0 ;  /* 0x000000775faf7211 */ /* 0x000fe400000f0c5e */
[----:B------:R-:W-:Y:S03]  /*6530*/  ISETP.GE.AND P0, PT, R18, R25, PT ;  /* 0x000000191200720c */ /* 0x000fe60003f06270 */
[----:B---3--:R3:W5:Y:S10]  /*6540*/  LD.E.128 R48, [R174.64] ;  /* 0x00000006ae307980 */ /* 0x008774000c101d00 */
[----:B------:R-:W-:-:S05]  /*6550*/  @P0 BRA `(.L_x_3497) ;  /* 0x0000052000000947 */ /* 0x000fca0003800000 */
[----:B------:R-:W-:Y:S01]  /*6560*/  LEA.HI R117, R25, R25, RZ, 0x1 ;  /* 0x0000001919757211 */ /* 0x000fe200078f08ff */
[----:B--2---:R-:W-:Y:S01]  /*6570*/  IMAD.MOV.U32 R60, RZ, RZ, RZ ;  /* 0x000000ffff3c7224 */ /* 0x004fe200078e00ff */
        /* <DEDUP_REMOVED lines=8> */
[C---:B----4-:R-:W-:Y:S02]  /*6600*/  SHF.L.U32 R46, R50.reuse, 0x10, RZ ;  /* 0x00000010322e7819 */ /* 0x050fe400000006ff */
[----:B------:R-:W-:Y:S01]  /*6610*/  LOP3.LUT R47, R50, 0xffff0000, RZ, 0xc0, !PT ;  /* 0xffff0000322f7812 */ /* 0x000fe200078ec0ff */
[C---:B------:R-:W-:Y:S01]  /*6620*/  IMAD.U32 R50, R51.reuse, 0x10000, RZ ;  /* 0x0001000033327824 */ /* 0x040fe200078e00ff */
        /* <DEDUP_REMOVED lines=8> */
[C---:B---3--:R-:W-:Y:S01]  /*66b0*/  LEA R174, P0, R61.reuse, R120, 0x1 ;  /* 0x000000783dae7211 */ /* 0x048fe200078008ff */
[----:B------:R-:W2:Y:S03]  /*66c0*/  LD.E.128 R28, [R10.64] ;  /* 0x000000060a1c7980 */ /* 0x000ea6000c101d00 */
[----:B------:R-:W-:Y:S02]  /*66d0*/  LEA.HI.X R175, R61, R121, R60, 0x1, P0 ;  /* 0x000000793daf7211 */ /* 0x000fe400000f0c3c */
[----:B------:R-:W-:Y:S03]  /*66e0*/  IADD3 R117, P0, R154, R172, RZ ;  /* 0x000000ac9a757210 */ /* 0x000fe60007f1e0ff */
[----:B------:R-:W3:Y:S01]  /*66f0*/  LD.E.128 R60, [R174.64] ;  /* 0x00000006ae3c7980 */ /* 0x000ee2000c101d00 */
        /* <DEDUP_REMOVED lines=56> */
.L_x_3497:
[----:B------:R-:W-:Y:S05]  /*6a80*/  BSYNC B0 ;  /* 0x0000000000007941 */ /* 0x000fea0003800000 */
.L_x_3496:
        /* <DEDUP_REMOVED lines=16> */
[----:B-1----:R-:W-:Y:S01]  /*6b90*/  IMAD.U32 R50, R63, 0x10000, RZ ;  /* 0x000100003f327824 */ /* 0x002fe200078e00ff */
        /* <DEDUP_REMOVED lines=74> */
.L_x_3499:
[----:B------:R-:W-:Y:S05]  /*7040*/  BSYNC B0 ;  /* 0x0000000000007941 */ /* 0x000fea0003800000 */
.L_x_3498:
[C---:B-1----:R-:W-:Y:S01]  /*7050*/  LEA R2, P1, R89.reuse, R124, 0x1 ;  /* 0x0000007c59027211 */ /* 0x042fe200078208ff */
        /* <DEDUP_REMOVED lines=9> */
[----:B-1----:R-:W-:Y:S01]  /*70f0*/  IMAD.MOV.U32 R63, RZ, RZ, RZ ;  /* 0x000000ffff3f7224 */ /* 0x002fe200078e00ff */
        /* <DEDUP_REMOVED lines=15> */
[----:B------:R-:W-:Y:S01]  /*71f0*/  LEA.HI.X.SX32 R11, R60, R175, 0x1, P0 ;  /* 0x000000af3c0b7211 */ /* 0x000fe200000f0eff */
[----:B------:R-:W-:Y:S01]  /*7200*/  IMAD.MOV.U32 R175, RZ, RZ, RZ ;  /* 0x000000ffffaf7224 */ /* 0x000fe200078e00ff */
        /* <DEDUP_REMOVED lines=63> */
.L_x_3501:
[----:B------:R-:W-:Y:S05]  /*7600*/  BSYNC B0 ;  /* 0x0000000000007941 */ /* 0x000fea0003800000 */
.L_x_3500:
[C---:B-1----:R-:W-:Y:S04]  /*7610*/  LEA R2, P0, R87.reuse, R124, 0x1 ;  /* 0x0000007c57027211 */ /* 0x042fe800078008ff */
[----:B------:R-:W-:Y:S05]  /*7620*/  LEA.HI.X R3, R87, R125, R88, 0x1, P0 ;  /* 0x0000007d57037211 */ /* 0x000fea00000f0c58 */
[----:B-----5:R1:W-:Y:S04]  /*7630*/  ST.E.128 [R2.64], R48 ;  /* 0x0000003002007985 */ /* 0x0203e8000c101d06 */
.L_x_3495:
[----:B------:R-:W-:Y:S05]  /*7640*/  BSYNC B1 ;  /* 0x0000000000017941 */ /* 0x000fea0003800000 */
.L_x_3494:
        /* <DEDUP_REMOVED lines=9> */
[----:B-1-3--:R1:W5:Y:S10]  /*76e0*/  LD.E.128 R48, [R174.64] ;  /* 0x00000006ae307980 */ /* 0x00a374000c101d00 */
        /* <DEDUP_REMOVED lines=18> */
[C---:B------:R-:W-:Y:S02]  /*7810*/  LEA R10, P0, R62.reuse, R174, 0x1 ;  /* 0x000000ae3e0a7211 */ /* 0x040fe400078008ff */
[----:B------:R-:W-:Y:S02]  /*7820*/  IADD3 R61, P2, R149, R60, RZ ;  /* 0x0000003c953d7210 */ /* 0x000fe40007f5e0ff */
[----:B------:R-:W-:Y:S02]  /*7830*/  LEA.HI.X.SX32 R11, R62, R175, 0x1, P0 ;  /* 0x000000af3e0b7211 */ /* 0x000fe400000f0eff */
[----:B------:R-:W-:Y:S02]  /*7840*/  LEA.HI.X.SX32 R60, R60, R140, 0x1, P2 ;  /* 0x0000008c3c3c7211 */ /* 0x000fe400010f0eff */
[C---:B-1----:R-:W-:Y:S01]  /*7850*/  LEA R174, P0, R61.reuse, R120, 0x1 ;  /* 0x000000783dae7211 */ /* 0x042fe200078008ff */
        /* <DEDUP_REMOVED lines=60> */
.L_x_3505:
[----:B------:R-:W-:Y:S05]  /*7c20*/  BSYNC B0 ;  /* 0x0000000000007941 */ /* 0x000fea0003800000 */
.L_x_3504:
        /* <DEDUP_REMOVED lines=91> */
.L_x_3507:
[----:B------:R-:W-:Y:S05]  /*81e0*/  BSYNC B0 ;  /* 0x0000000000007941 */ /* 0x000fea0003800000 */
.L_x_3506:
        /* <DEDUP_REMOVED lines=28> */
[C---:B------:R-:W-:Y:S01]  /*83b0*/  LEA R48, P0, R29.reuse, R120, 0x1 ;  /* 0x000000781d307211 */ /* 0x040fe200078008ff */
        /* <DEDUP_REMOVED lines=63> */
.L_x_3509:
[----:B------:R-:W-:Y:S05]  /*87b0*/  BSYNC B0 ;  /* 0x0000000000007941 */ /* 0x000fea0003800000 */
.L_x_3508:
[C---:B---3--:R-:W-:Y:S04]  /*87c0*/  LEA R2, P0, R83.reuse, R124, 0x1 ;  /* 0x0000007c53027211 */ /* 0x048fe800078008ff */
[----:B------:R-:W-:Y:S05]  /*87d0*/  LEA.HI.X R3, R83, R125, R84, 0x1, P0 ;  /* 0x0000007d53037211 */ /* 0x000fea00000f0c54 */
[----:B-----5:R3:W-:Y:S04]  /*87e0*/  ST.E.128 [R2.64], R8 ;  /* 0x0000000802007985 */ /* 0x0207e8000c101d06 */
.L_x_3503:
[----:B------:R-:W-:Y:S05]  /*87f0*/  BSYNC B1 ;  /* 0x0000000000017941 */ /* 0x000fea0003800000 */
.L_x_3502:
[C---:B------:R-:W-:Y:S01]  /*8800*/  ISETP.GE.AND P0, PT, R150.reuse, R173, PT ;  /* 0x000000ad9600720c */ /* 0x040fe20003f06270 */
[----:B------:R-:W-:Y:S03]  /*8810*/  BSSY B1, `(.L_x_3510) ;  /* 0x000011c000017945 */ /* 0x000fe60003800000 */
[----:B------:R-:W-:Y:S11]  /*8820*/  ISETP.GE.AND P0, PT, R150, R155, !P0 ;  /* 0x0000009b9600720c */ /* 0x000ff60004706270 */
[----:B------:R-:W-:Y:S02]  /*8830*/  @!UPT UIADD3 URZ, URZ, URZ, URZ ;  /* 0x0000003f3f3ff290 */ /* 0x000fe4000fffe03f */
[----:B------:R-:W-:-:S05]  /*8840*/  @!P0 BRA `(.L_x_3511) ;  /* 0x0000118000008947 */ /* 0x000fca0003800000 */
[----:B-1-3--:R-:W-:Y:S01]  /*8850*/  IMAD.WIDE.U32 R2, R170, 0x60, R118 ;  /* 0x00000060aa027825 */ /* 0x00afe200078e0076 */
        /* <DEDUP_REMOVED lines=21> */
[----:B-1----:R-:W-:Y:S02]  /*89b0*/  LEA R2, P0, R4, R2, 0x1 ;  /* 0x0000000204027211 */ /* 0x002fe400078008ff */
        /* <DEDUP_REMOVED lines=9> */
[----:B--2---:R-:W2:Y:S03]  /*8a50*/  LD.E.128 R48, [R48.64] ;  /* 0x0000000630307980 */ /* 0x004ea6000c101d00 */
[----:B------:R-:W-:Y:S02]  /*8a60*/  LEA.HI.X.SX32 R0, R0, R133, 0x1, P0 ;  /* 0x0000008500007211 */ /* 0x000fe400000f0eff */
[C---:B------:R-:W-:Y:S04]  /*8a70*/  LEA R42, P0, R27.reuse, R122, 0x1 ;  /* 0x0000007a1b2a7211 */ /* 0x040fe800078008ff */
[----:B------:R-:W-:Y:S05]  /*8a80*/  LEA.HI.X R43, R27, R123, R0, 0x1, P0 ;  /* 0x0000007b1b2b7211 */ /* 0x000fea00000f0c00 */
[----:B----4-:R-:W4:Y:S01]  /*8a90*/  LD.E.128 R44, [R42.64] ;  /* 0x000000062a2c7980 */ /* 0x010f22000c101d00 */
        /* <DEDUP_REMOVED lines=8> */
[----:B--2---:R-:W-:Y:S01]  /*8b20*/  IMAD.U32 R24, R49, 0x10000, RZ ;  /* 0x0001000031187824 */ /* 0x004fe200078e00ff */
        /* <DEDUP_REMOVED lines=44> */
.L_x_3513:
[----:B------:R-:W-:Y:S05]  /*8df0*/  BSYNC B0 ;  /* 0x0000000000007941 */ /* 0x000fea0003800000 */
.L_x_3512:
[----:B------:R-:W-:Y:S01]  /*8e00*/  IMAD.WIDE.U32 R4, R134, 0x60, R124 ;  /* 0x0000006086047825 */ /* 0x000fe200078e007c */
[----:B-1----:R-:W-:Y:S01]  /*8e10*/  LEA R2, P0, R107, R118, 0x1 ;  /* 0x000000766b027211 */ /* 0x002fe200078008ff */
        /* <DEDUP_REMOVED lines=9> */
[----:B-1----:R-:W-:Y:S01]  /*8eb0*/  IMAD.MOV.U32 R8, RZ, RZ, RZ ;  /* 0x000000ffff087224 */ /* 0x002fe200078e00ff */
        /* <DEDUP_REMOVED lines=20> */
[----:B------:R-:W3:Y:S03]  /*9000*/  LD.E.128 R4, [R2.64] ;  /* 0x0000000602047980 */ /* 0x000ee6000c101d00 */
[----:B------:R-:W-:Y:S02]  /*9010*/  LEA.HI.X R49, R9, R121, R8, 0x1, P0 ;  /* 0x0000007909317211 */ /* 0x000fe400000f0c08 */
[----:B------:R-:W-:Y:S04]  /*9020*/  IADD3 R11, P0, R143, R10, RZ ;  /* 0x0000000a8f0b7210 */ /* 0x000fe80007f1e0ff */
[----:B--2---:R-:W2:Y:S01]  /*9030*/  LD.E.128 R48, [R48.64] ;  /* 0x0000000630307980 */ /* 0x004ea2000c101d00 */
[----:B------:R-:W-:Y:S02]  /*9040*/  LEA.HI.X.SX32 R0, R10, R129, 0x1, P0 ;  /* 0x000000810a007211 */ /* 0x000fe400000f0eff */
[C---:B------:R-:W-:Y:S04]  /*9050*/  LEA R8, P0, R11.reuse, R122, 0x1 ;  /* 0x0000007a0b087211 */ /* 0x040fe800078008ff */
[----:B------:R-:W-:Y:S05]  /*9060*/  LEA.HI.X R9, R11, R123, R0, 0x1, P0 ;  /* 0x0000007b0b097211 */ /* 0x000fea00000f0c00 */
[----:B----4-:R3:W4:Y:S02]  /*9070*/  LD.E.128 R44, [R8.64] ;  /* 0x00000006082c7980 */ /* 0x010724000c101d00 */
[C---:B---3--:R-:W-:Y:S01]  /*9080*/  IMAD.U32 R8, R7.reuse, 0x10000, RZ ;  /* 0x0001000007087824 */ /* 0x048fe200078e00ff */
[----:B------:R-:W-:Y:S01]  /*9090*/  LOP3.LUT R10, R7, 0xffff0000, RZ, 0xc0, !PT ;  /* 0xffff0000070a7812 */ /* 0x000fe200078ec0ff */
[C---:B------:R-:W-:Y:S01]  /*90a0*/  IMAD.U32 R0, R4.reuse, 0x10000, RZ ;  /* 0x0001000004007824 */ /* 0x040fe200078e00ff */
[----:B------:R-:W-:Y:S02]  /*90b0*/  LOP3.LUT R2, R4, 0xffff0000, RZ, 0xc0, !PT ;  /* 0xffff000004027812 */ /* 0x000fe400078ec0ff */
[C---:B------:R-:W-:Y:S02]  /*90c0*/  SHF.L.U32 R3, R5.reuse, 0x10, RZ ;  /* 0x0000001005037819 */ /* 0x040fe400000006ff */
[----:B------:R-:W-:Y:S01]  /*90d0*/  LOP3.LUT R4, R5, 0xffff0000, RZ, 0xc0, !PT ;  /* 0xffff000005047812 */ /* 0x000fe200078ec0ff */
[----:B------:R-:W-:Y:S01]  /*90e0*/  IMAD.U32 R5, R6, 0x10000, RZ ;  /* 0x0001000006057824 */ /* 0x000fe200078e00ff */
[----:B--2---:R-:W-:Y:S01]  /*90f0*/  SHF.L.U32 R31, R48, 0x10, RZ ;  /* 0x00000010301f7819 */ /* 0x004fe200000006ff */
        /* <DEDUP_REMOVED lines=44> */
.L_x_3515:
[----:B------:R-:W-:Y:S05]  /*93c0*/  BSYNC B0 ;  /* 0x0000000000007941 */ /* 0x000fea0003800000 */
.L_x_3514:
[C---:B-1----:R-:W-:Y:S01]  /*93d0*/  LEA R4, P1, R82.reuse, R124, 0x1 ;  /* 0x0000007c52047211 */ /* 0x042fe200078208ff */
        /* <DEDUP_REMOVED lines=91> */
.L_x_3517:
[----:B------:R-:W-:Y:S05]  /*9990*/  BSYNC B0 ;  /* 0x0000000000007941 */ /* 0x000fea0003800000 */
.L_x_3516:
[C---:B-1----:R-:W-:Y:S04]  /*99a0*/  LEA R2, P0, R80.reuse, R124, 0x1 ;  /* 0x0000007c50027211 */ /* 0x042fe800078008ff */
[----:B------:R-:W-:Y:S05]  /*99b0*/  LEA.HI.X R3, R80, R125, R79, 0x1, P0 ;  /* 0x0000007d50037211 */ /* 0x000fea00000f0c4f */
[----:B-----5:R1:W-:Y:S04]  /*99c0*/  ST.E.128 [R2.64], R8 ;  /* 0x0000000802007985 */ /* 0x0203e8000c101d06 */
.L_x_3511:
[----:B------:R-:W-:Y:S05]  /*99d0*/  BSYNC B1 ;  /* 0x0000000000017941 */ /* 0x000fea0003800000 */
.L_x_3510:
[----:B-1-3--:R-:W3:Y:S02]  /*99e0*/  LD.E R3, [R22.64+0xd0] ;  /* 0x0000d00616037980 */ /* 0x00aee4000c101900 */
[----:B---3--:R-:W-:Y:S05]  /*99f0*/  IMAD.U32 R3, R3, -0x20, RZ ;  /* 0xffffffe003037824 */ /* 0x008fea00078e00ff */
[C---:B------:R-:W-:Y:S02]  /*9a00*/  LEA R122, P1, R3.reuse, R122, 0x1 ;  /* 0x0000007a037a7211 */ /* 0x040fe400078208ff */
[C---:B------:R-:W-:Y:S02]  /*9a10*/  LEA R120, P0, R3.reuse, R120, 0x1 ;  /* 0x0000007803787211 */ /* 0x040fe400078008ff */
[C---:B------:R-:W-:Y:S02]  /*9a20*/  LEA.HI.X.SX32 R123, R3.reuse, R123, 0x1, P1 ;  /* 0x0000007b037b7211 */ /* 0x040fe400008f0eff */
[----:B------:R-:W-:Y:S01]  /*9a30*/  LEA.HI.X.SX32 R121, R3, R121, 0x1, P0 ;  /* 0x0000007903797211 */ /* 0x000fe200000f0eff */
[----:B------:R-:W-:-:S05]  /*9a40*/  BRA `(.L_x_3485) ;  /* 0x000002e000007947 */ /* 0x000fca0003800000 */
.L_x_3475:
        /* <DEDUP_REMOVED lines=46> */
.L_x_3485:
[----:B------:R-:W-:Y:S05]  /*9d30*/  BSYNC B2 ;  /* 0x0000000000027941 */ /* 0x000fea0003800000 */
.L_x_3474:
[----:B------:R-:W-:Y:S01]  /*9d40*/  ISETP.NE.U32.AND P1, PT, R210, RZ, PT ;  /* 0x000000ffd200720c */ /* 0x000fe20003f25070 */
[----:B---3--:R-:W3:Y:S01]  /*9d50*/  LD.E R3, [R22.64+0x128] ;  /* 0x0001280616037980 */ /* 0x008ee2000c101900 */
[----:B------:R-:W-:Y:S02]  /*9d60*/  BSSY B0, `(.L_x_3518) ;  /* 0x000005e000007945 */ /* 0x000fe40003800000 */
[----:B------:R-:W-:Y:S01]  /*9d70*/  ISETP.NE.AND.EX P1, PT, R211, RZ, PT, P1 ;  /* 0x000000ffd300720c */ /* 0x000fe20003f25310 */
[----:B---3--:R-:W-:Y:S05]  /*9d80*/  IMAD.U32 R3, R3, -0x40, RZ ;  /* 0xffffffc003037824 */ /* 0x008fea00078e00ff */
[C---:B--2---:R-:W-:Y:S04]  /*9d90*/  LEA R118, P0, R3.reuse, R118, 0x1 ;  /* 0x0000007603767211 */ /* 0x044fe800078008ff */
        /* <DEDUP_REMOVED lines=15> */
[----:B------:R-:W2:Y:S03]  /*9e90*/  I2F.RP R8, R3 ;  /* 0x0000000300087306 */ /* 0x000ea60000209400 */
[----:B------:R-:W-:Y:S07]  /*9ea0*/  IMAD.MOV R7, RZ, RZ, -R7 ;  /* 0x000000ffff077224 */ /* 0x000fee00078e0a07 */
[----:B--2---:R-:W2:Y:S02]  /*9eb0*/  MUFU.RCP R0, R8 ;  /* 0x0000000800007308 */ /* 0x004ea40000001000 */
[----:B--2---:R-:W-:Y:S01]  /*9ec0*/  IADD3 R4, R0, 0xffffffe, RZ ;  /* 0x0ffffffe00047810 */ /* 0x004fe20007ffe0ff */
        /* <DEDUP_REMOVED lines=47> */
[CC--:B------:R-:W-:Y:S02]  /*a1c0*/  IMAD R4, R24.reuse, R7.reuse, R4 ;  /* 0x0000000718047224 */ /* 0x0c0fe400078e0204 */
        /* <DEDUP_REMOVED lines=15> */
.L_x_3519:
[----:B------:R-:W2:Y:S04]  /*a2c0*/  LD.E R5, [R22.64+0x40] ;  /* 0x0000400616057980 */ /* 0x000ea8000c101900 */
[----:B------:R-:W3:Y:S02]  /*a2d0*/  LD.E R3, [R22.64+0x38] ;  /* 0x0000380616037980 */ /* 0x000ee4000c101900 */
[----:B---3--:R-:W-:Y:S02]  /*a2e0*/  IMAD.U32 R3, R3, -0x40, RZ ;  /* 0xffffffc003037824 */ /* 0x008fe400078e00ff */
[----:B--2---:R-:W-:Y:S03]  /*a2f0*/  IMAD.U32 R5, R5, -0x40, RZ ;  /* 0xffffffc005057824 */ /* 0x004fe600078e00ff */
[----:B-1--4-:R-:W-:Y:S02]  /*a300*/  LEA R124, P0, R3, R124, 0x1 ;  /* 0x0000007c037c7211 */ /* 0x012fe400078008ff */
[----:B------:R-:W-:Y:S02]  /*a310*/  LEA R126, P1, R5, R126, 0x1 ;  /* 0x0000007e057e7211 */ /* 0x000fe400078208ff */
[----:B------:R-:W-:Y:S02]  /*a320*/  LEA.HI.X.SX32 R125, R3, R125, 0x1, P0 ;  /* 0x0000007d037d7211 */ /* 0x000fe400000f0eff */
[----:B------:R-:W-:Y:S04]  /*a330*/  LEA.HI.X.SX32 R127, R5, R127, 0x1, P1 ;  /* 0x0000007f057f7211 */ /* 0x000fe800008f0eff */
.L_x_3520:
[----:B------:R-:W-:Y:S05]  /*a340*/  BSYNC B0 ;  /* 0x0000000000007941 */ /* 0x000fea0003800000 */
.L_x_3518:
[----:B------:R-:W-:Y:S04]  /*a350*/  IADD3 R13, R13, -0x1, RZ ;  /* 0xffffffff0d0d7810 */ /* 0x000fe80007ffe0ff */
[----:B------:R-:W-:Y:S11]  /*a360*/  ISETP.GT.AND P0, PT, R13, R93, PT ;  /* 0x0000005d0d00720c */ /* 0x000ff60003f04270 */
[----:B------:R-:W-:Y:S02]  /*a370*/  @!UPT UIADD3 URZ, URZ, URZ, URZ ;  /* 0x0000003f3f3ff290 */ /* 0x000fe4000fffe03f */
[----:B------:R-:W-:-:S05]  /*a380*/  @P0 BRA `(.L_x_3521) ;  /* 0xffff862000000947 */ /* 0x000fca000383ffff */
.L_x_3473:
        /* <DEDUP_REMOVED lines=23> */
[----:B------:R-:W-:Y:S01]  /*a500*/  IMAD.X R9, R9, 0x1, R161, P1 ;  /* 0x0000000109097824 */ /* 0x000fe200008e06a1 */
[----:B----45:R-:W-:Y:S01]  /*a510*/  LEA R44, P2, R158, R164, 0x1 ;  /* 0x000000a49e2c7211 */ /* 0x030fe200078408ff */
[----:B------:R-:W-:Y:S01]  /*a520*/  IMAD.MOV.U32 R160, RZ, RZ, R158 ;  /* 0x000000ffffa07224 */ /* 0x000fe200078e009e */
[----:B------:R-:W-:-:S02]  /*a530*/  LEA R7, P0, R162, R158, 0x5 ;  /* 0x0000009ea2077211 */ /* 0x000fc400078028ff */
[-C--:B------:R-:W-:Y:S01]  /*a540*/  LEA R42, P1, R5, R164.reuse, 0x1 ;  /* 0x000000a4052a7211 */ /* 0x080fe200078208ff */
[----:B------:R-:W-:Y:S01]  /*a550*/  IMAD R4, R163, 0x30, RZ ;  /* 0x00000030a3047824 */ /* 0x000fe200078e02ff */
[----:B------:R-:W-:Y:S01]  /*a560*/  LEA.HI.X R45, R158, R165, R161, 0x1, P2 ;  /* 0x000000a59e2d7211 */ /* 0x000fe200010f0ca1 */
[----:B------:R-:W-:Y:S01]  /*a570*/  IMAD.IADD R21, R206, 0x1, -R65 ;  /* 0x00000001ce157824 */ /* 0x000fe200078e0a41 */
[C---:B------:R-:W-:Y:S01]  /*a580*/  LEA.HI.X R6, R162.reuse, R161, R163, 0x5, P0 ;  /* 0x000000a1a2067211 */ /* 0x040fe200000f2ca3 */
[----:B------:R-:W-:Y:S01]  /*a590*/  IMAD.WIDE.U32 R160, R162, 0x30, R160 ;  /* 0x00000030a2a07825 */ /* 0x000fe200078e00a0 */
[----:B------:R-:W-:Y:S02]  /*a5a0*/  LEA.HI.X R43, R5, R165, R9, 0x1, P1 ;  /* 0x000000a5052b7211 */ /* 0x000fe400008f0c09 */
[-C--:B------:R-:W-:Y:S01]  /*a5b0*/  LEA R36, P0, R7, R164.reuse, 0x1 ;  /* 0x000000a407247211 */ /* 0x080fe200078008ff */
[----:B------:R-:W-:Y:S01]  /*a5c0*/  IMAD.IADD R5, R161, 0x1, R4 ;  /* 0x00000001a1057824 */ /* 0x000fe200078e0204 */
[----:B------:R-:W-:-:S02]  /*a5d0*/  LEA R38, P1, R160, R164, 0x1 ;  /* 0x000000a4a0267211 */ /* 0x000fc400078208ff */
[----:B------:R-:W-:Y:S02]  /*a5e0*/  LEA.HI.X R37, R7, R165, R6, 0x1, P0 ;  /* 0x000000a507257211 */ /* 0x000fe400000f0c06 */
[----:B------:R-:W-:Y:S01]  /*a5f0*/  ISETP.GE.AND P0, PT, R156, R21, PT ;  /* 0x000000159c00720c */ /* 0x000fe20003f06270 */
[----:B------:R-:W-:Y:S01]  /*a600*/  IMAD.SHL.U32 R41, R17, 0x10, RZ ;  /* 0x0000001011297824 */ /* 0x000fe200078e00ff */
[----:B------:R-:W-:Y:S02]  /*a610*/  LEA.HI.X R39, R160, R165, R5, 0x1, P1 ;  /* 0x000000a5a0277211 */ /* 0x000fe400008f0c05 */
[----:B------:R-:W-:Y:S02]  /*a620*/  ISETP.GT.AND P0, PT, R58, -0x8, !P0 ;  /* 0xfffffff83a00780c */ /* 0x000fe40004704270 */
[----:B--2---:R-:W-:Y:S01]  /*a630*/  IADD3 R8, R2, R73, R65 ;  /* 0x0000004902087210 */ /* 0x004fe20007ffe041 */
[----:B------:R-:W-:-:S04]  /*a640*/  IMAD R2, R156, R17, R75 ;  /* 0x000000119c027224 */ /* 0x000fc800078e024b */
        /* <DEDUP_REMOVED lines=22> */
[----:B-----5:R-:W-:Y:S01]  /*a7b0*/  SHF.L.U32 R2, R13, 0x10, RZ ;  /* 0x000000100d027819 */ /* 0x020fe200000006ff */
[----:B------:R-:W-:Y:S01]  /*a7c0*/  IMAD.U32 R20, R15, 0x10000, RZ ;  /* 0x000100000f147824 */ /* 0x000fe200078e00ff */
[----:B------:R-:W-:-:S02]  /*a7d0*/  LOP3.LUT R0, R13, 0xffff0000, RZ, 0xc0, !PT ;  /* 0xffff00000d007812 */ /* 0x000fc400078ec0ff */
[C---:B------:R-:W-:Y:S02]  /*a7e0*/  SHF.L.U32 R10, R12.reuse, 0x10, RZ ;  /* 0x000000100c0a7819 */ /* 0x040fe400000006ff */
[----:B------:R-:W-:Y:S02]  /*a7f0*/  LOP3.LUT R26, R12, 0xffff0000, RZ, 0xc0, !PT ;  /* 0xffff00000c1a7812 */ /* 0x000fe400078ec0ff */
[----:B------:R-:W-:Y:S02]  /*a800*/  LOP3.LUT R16, R15, 0xffff0000, RZ, 0xc0, !PT ;  /* 0xffff00000f107812 */ /* 0x000fe400078ec0ff */
[C---:B------:R-:W-:Y:S02]  /*a810*/  SHF.L.U32 R24, R14.reuse, 0x10, RZ ;  /* 0x000000100e187819 */ /* 0x040fe400000006ff */
[----:B------:R-:W-:Y:S02]  /*a820*/  LOP3.LUT R27, R14, 0xffff0000, RZ, 0xc0, !PT ;  /* 0xffff00000e1b7812 */ /* 0x000fe400078ec0ff */
[----:B--2---:R-:W-:-:S02]  /*a830*/  LOP3.LUT R13, R4, 0xffff0000, RZ, 0xc0, !PT ;  /* 0xffff0000040d7812 */ /* 0x004fc400078ec0ff */
[----:B------:R-:W-:Y:S02]  /*a840*/  LOP3.LUT R12, R5, 0xffff0000, RZ, 0xc0, !PT ;  /* 0xffff0000050c7812 */ /* 0x000fe400078ec0ff */
[----:B---3--:R-:W-:Y:S01]  /*a850*/  LOP3.LUT R25, R6, 0xffff0000, RZ, 0xc0, !PT ;  /* 0xffff000006197812 */ /* 0x008fe200078ec0ff */
[----:B------:R-:W-:Y:S01]  /*a860*/  FMUL.FTZ R11, R0, R13 ;  /* 0x0000000d000b7220 */ /* 0x000fe20000410000 */
[----:B------:R-:W-:Y:S01]  /*a870*/  LOP3.LUT R15, R7, 0xffff0000, RZ, 0xc0, !PT ;  /* 0xffff0000070f7812 */ /* 0x000fe200078ec0ff */
[----:B------:R-:W-:Y:S01]  /*a880*/  FMUL.FTZ R14, R16, R12 ;  /* 0x0000000c100e7220 */ /* 0x000fe20000410000 */
[----:B------:R-:W-:Y:S01]  /*a890*/  SHF.L.U32 R5, R5, 0x10, RZ ;  /* 0x0000001005057819 */ /* 0x000fe200000006ff */
[-C--:B------:R-:W-:Y:S02]  /*a8a0*/  FMUL.FTZ R0, R0, R25.reuse ;  /* 0x0000001900007220 */ /* 0x080fe40000410000 */
[----:B------:R-:W-:Y:S01]  /*a8b0*/  FFMA.FTZ R11, R2, R25, -R11 ;  /* 0x00000019020b7223 */ /* 0x000fe2000001080b */
[----:B------:R-:W-:Y:S01]  /*a8c0*/  SHF.L.U32 R25, R6, 0x10, RZ ;  /* 0x0000001006197819 */ /* 0x000fe200000006ff */
[----:B------:R-:W-:-:S02]  /*a8d0*/  FFMA.FTZ R0, R2, R13, R0 ;  /* 0x0000000d02007223 */ /* 0x000fc40000010000 */
[-C--:B------:R-:W-:Y:S02]  /*a8e0*/  FMUL.FTZ R13, R16, R15.reuse ;  /* 0x0000000f100d7220 */ /* 0x080fe40000410000 */
[----:B------:R-:W-:Y:S01]  /*a8f0*/  FFMA.FTZ R14, R20, R15, -R14 ;  /* 0x0000000f140e7223 */ /* 0x000fe2000001080e */
[----:B------:R-:W-:Y:S01]  /*a900*/  F2FP.BF16.PACK_AB R11, R0, R11 ;  /* 0x0000000b000b723e */ /* 0x000fe200000010ff */
[----:B------:R-:W-:Y:S02]  /*a910*/  IMAD.U32 R15, R4, 0x10000, RZ ;  /* 0x00010000040f7824 */ /* 0x000fe400078e00ff */
[----:B------:R-:W-:Y:S02]  /*a920*/  IMAD.U32 R7, R7, 0x10000, RZ ;  /* 0x0001000007077824 */ /* 0x000fe400078e00ff */
[C---:B------:R-:W-:Y:S02]  /*a930*/  FMUL.FTZ R2, R26.reuse, R15 ;  /* 0x0000000f1a027220 */ /* 0x040fe40000410000 */
[----:B------:R-:W-:-:S02]  /*a940*/  FMUL.FTZ R26, R26, R25 ;  /* 0x000000191a1a7220 */ /* 0x000fc40000410000 */
[C---:B------:R-:W-:Y:S02]  /*a950*/  FMUL.FTZ R4, R27.reuse, R5 ;  /* 0x000000051b047220 */ /* 0x040fe40000410000 */
[----:B------:R-:W-:Y:S02]  /*a960*/  FFMA.FTZ R13, R20, R12, R13 ;  /* 0x0000000c140d7223 */ /* 0x000fe4000001000d */
[----:B------:R-:W-:Y:S02]  /*a970*/  FMUL.FTZ R27, R27, R7 ;  /* 0x000000071b1b7220 */ /* 0x000fe40000410000 */
[C---:B------:R-:W-:Y:S01]  /*a980*/  FFMA.FTZ R2, R10.reuse, R25, -R2 ;  /* 0x000000190a027223 */ /* 0x040fe20000010802 */
[----:B------:R-:W-:Y:S01]  /*a990*/  F2FP.BF16.PACK_AB R0, R13, R14 ;  /* 0x0000000e0d00723e */ /* 0x000fe200000010ff */
[----:B------:R-:W-:Y:S01]  /*a9a0*/  FFMA.FTZ R15, R10, R15, R26 ;  /* 0x0000000f0a0f7223 */ /* 0x000fe2000001001a */
[----:B------:R-:W-:Y:S01]  /*a9b0*/  MOV R13, R11 ;  /* 0x0000000b000d7202 */ /* 0x000fe20000000f00 */
[----:B------:R-:W-:-:S02]  /*a9c0*/  FFMA.FTZ R4, R24, R7, -R4 ;  /* 0x0000000718047223 */ /* 0x000fc40000010804 */
[----:B------:R-:W-:Y:S01]  /*a9d0*/  FFMA.FTZ R27, R24, R5, R27 ;  /* 0x00000005181b7223 */ /* 0x000fe2000001001b */
[----:B------:R-:W-:Y:S02]  /*a9e0*/  F2FP.BF16.PACK_AB R12, R15, R2 ;  /* 0x000000020f0c723e */ /* 0x000fe400000010ff */
[----:B------:R-:W-:Y:S02]  /*a9f0*/  MOV R15, R0 ;  /* 0x00000000000f7202 */ /* 0x000fe40000000f00 */
[----:B------:R-:W-:Y:S02]  /*aa00*/  F2FP.BF16.PACK_AB R14, R27, R4 ;  /* 0x000000041b0e723e */ /* 0x000fe400000010ff */
.L_x_3528:
[----:B------:R-:W-:Y:S05]  /*aa10*/  BSYNC B0 ;  /* 0x0000000000007941 */ /* 0x000fea0003800000 */
.L_x_3527:
        /* <DEDUP_REMOVED lines=8> */
[C---:B-----5:R-:W-:Y:S01]  /*aaa0*/  LOP3.LUT R0, R25.reuse, 0xffff0000, RZ, 0xc0, !PT ;  /* 0xffff000019007812 */ /* 0x060fe200078ec0ff */
[----:B------:R-:W-:Y:S01]  /*aab0*/  IMAD.U32 R16, R26, 0x10000, RZ ;  /* 0x000100001a107824 */ /* 0x000fe200078e00ff */
[----:B------:R-:W-:Y:S02]  /*aac0*/  SHF.L.U32 R2, R25, 0x10, RZ ;  /* 0x0000001019027819 */ /* 0x000fe400000006ff */
[----:B------:R-:W-:Y:S02]  /*aad0*/  SHF.L.U32 R10, R24, 0x10, RZ ;  /* 0x00000010180a7819 */ /* 0x000fe400000006ff */
[----:B------:R-:W-:-:S02]  /*aae0*/  LOP3.LUT R25, R27, 0xffff0000, RZ, 0xc0, !PT ;  /* 0xffff00001b197812 */ /* 0x000fc400078ec0ff */
[----:B------:R-:W-:Y:S02]  /*aaf0*/  LOP3.LUT R24, R24, 0xffff0000, RZ, 0xc0, !PT ;  /* 0xffff000018187812 */ /* 0x000fe400078ec0ff */
[----:B------:R-:W-:Y:S02]  /*ab00*/  LOP3.LUT R26, R26, 0xffff0000, RZ, 0xc0, !PT ;  /* 0xffff00001a1a7812 */ /* 0x000fe400078ec0ff */
[----:B------:R-:W-:Y:S02]  /*ab10*/  SHF.L.U32 R29, R27, 0x10, RZ ;  /* 0x000000101b1d7819 */ /* 0x000fe400000006ff */
[----:B--23--:R-:W-:Y:S02]  /*ab20*/  LOP3.LUT R13, R4, 0xffff0000, RZ, 0xc0, !PT ;  /* 0xffff0000040d7812 */ /* 0x00cfe400078ec0ff */
        /* <DEDUP_REMOVED lines=17> */
[----:B------:R-:W-:Y:S02]  /*ac40*/  FMUL.FTZ R26, R26, R7 ;  /* 0x000000071a1a7220 */ /* 0x000fe40000410000 */
[C---:B------:R-:W-:Y:S02]  /*ac50*/  FFMA.FTZ R20, R29.reuse, R14, -R20 ;  /* 0x0000000e1d147223 */ /* 0x040fe40000010814 */
[----:B------:R-:W-:Y:S02]  /*ac60*/  FFMA.FTZ R25, R29, R12, R25 ;  /* 0x0000000c1d197223 */ /* 0x000fe40000010019 */
[C---:B------:R-:W-:Y:S02]  /*ac70*/  FFMA.FTZ R2, R10.reuse, R15, -R2 ;  /* 0x0000000f0a027223 */ /* 0x040fe40000010802 */
[----:B------:R-:W-:Y:S01]  /*ac80*/  FFMA.FTZ R13, R10, R13, R24 ;  /* 0x0000000d0a0d7223 */ /* 0x000fe20000010018 */
[----:B------:R-:W-:Y:S01]  /*ac90*/  F2FP.BF16.PACK_AB R27, R25, R20 ;  /* 0x00000014191b723e */ /* 0x000fe200000010ff */
[C---:B------:R-:W-:Y:S01]  /*aca0*/  FFMA.FTZ R4, R16.reuse, R7, -R4 ;  /* 0x0000000710047223 */ /* 0x040fe20000010804 */
[----:B------:R-:W-:Y:S01]  /*acb0*/  MOV R25, R0 ;  /* 0x0000000000197202 */ /* 0x000fe20000000f00 */
[----:B------:R-:W-:Y:S01]  /*acc0*/  FFMA.FTZ R5, R16, R5, R26 ;  /* 0x0000000510057223 */ /* 0x000fe2000001001a */
[----:B------:R-:W-:-:S04]  /*acd0*/  F2FP.BF16.PACK_AB R24, R13, R2 ;  /* 0x000000020d18723e */ /* 0x000fc800000010ff */
[----:B------:R-:W-:Y:S02]  /*ace0*/  F2FP.BF16.PACK_AB R26, R5, R4 ;  /* 0x00000004051a723e */ /* 0x000fe400000010ff */
.L_x_3530:
[----:B------:R-:W-:Y:S05]  /*acf0*/  BSYNC B0 ;  /* 0x0000000000007941 */ /* 0x000fea0003800000 */
.L_x_3529:
        /* <DEDUP_REMOVED lines=8> */
[----:B-----5:R-:W-:Y:S01]  /*ad80*/  SHF.L.U32 R2, R13, 0x10, RZ ;  /* 0x000000100d027819 */ /* 0x020fe200000006ff */
[----:B------:R-:W-:Y:S01]  /*ad90*/  IMAD.U32 R20, R15, 0x10000, RZ ;  /* 0x000100000f147824 */ /* 0x000fe200078e00ff */
[----:B------:R-:W-:Y:S02]  /*ada0*/  LOP3.LUT R0, R13, 0xffff0000, RZ, 0xc0, !PT ;  /* 0xffff00000d007812 */ /* 0x000fe400078ec0ff */
[C---:B------:R-:W-:Y:S02]  /*adb0*/  SHF.L.U32 R10, R12.reuse, 0x10, RZ ;  /* 0x000000100c0a7819 */ /* 0x040fe400000006ff */
[----:B---3--:R-:W-:-:S02]  /*adc0*/  LOP3.LUT R26, R12, 0xffff0000, RZ, 0xc0, !PT ;  /* 0xffff00000c1a7812 */ /* 0x008fc400078ec0ff */
[----:B------:R-:W-:Y:S02]  /*add0*/  LOP3.LUT R16, R15, 0xffff0000, RZ, 0xc0, !PT ;  /* 0xffff00000f107812 */ /* 0x000fe400078ec0ff */
[C---:B------:R-:W-:Y:S02]  /*ade0*/  SHF.L.U32 R24, R14.reuse, 0x10, RZ ;  /* 0x000000100e187819 */ /* 0x040fe400000006ff */
        /* <DEDUP_REMOVED lines=8> */
[----:B------:R-:W-:-:S02]  /*ae70*/  FMUL.FTZ R0, R0, R25 ;  /* 0x0000001900007220 */ /* 0x000fc40000410000 */
[----:B------:R-:W-:Y:S01]  /*ae80*/  FFMA.FTZ R11, R2, R25, -R11 ;  /* 0x00000019020b7223 */ /* 0x000fe2000001080b */
[----:B------:R-:W-:Y:S01]  /*ae90*/  SHF.L.U32 R25, R6, 0x10, RZ ;  /* 0x0000001006197819 */ /* 0x000fe200000006ff */
[----:B------:R-:W-:Y:S02]  /*aea0*/  FFMA.FTZ R0, R2, R13, R0 ;  /* 0x0000000d02007223 */ /* 0x000fe40000010000 */
[-C--:B------:R-:W-:Y:S02]  /*aeb0*/  FMUL.FTZ R13, R16, R15.reuse ;  /* 0x0000000f100d7220 */ /* 0x080fe40000410000 */
[----:B------:R-:W-:Y:S01]  /*aec0*/  FFMA.FTZ R14, R20, R15, -R14 ;  /* 0x0000000f140e7223 */ /* 0x000fe2000001080e */
[----:B------:R-:W-:Y:S01]  /*aed0*/  F2FP.BF16.PACK_AB R11, R0, R11 ;  /* 0x0000000b000b723e */ /* 0x000fe200000010ff */
[----:B------:R-:W-:Y:S02]  /*aee0*/  IMAD.U32 R15, R4, 0x10000, RZ ;  /* 0x00010000040f7824 */ /* 0x000fe400078e00ff */
[----:B------:R-:W-:-:S02]  /*aef0*/  IMAD.U32 R7, R7, 0x10000, RZ ;  /* 0x0001000007077824 */ /* 0x000fc400078e00ff */
[C---:B------:R-:W-:Y:S02]  /*af00*/  FMUL.FTZ R2, R26.reuse, R15 ;  /* 0x0000000f1a027220 */ /* 0x040fe40000410000 */
[----:B------:R-:W-:Y:S02]  /*af10*/  FMUL.FTZ R26, R26, R25 ;  /* 0x000000191a1a7220 */ /* 0x000fe40000410000 */
        /* <DEDUP_REMOVED lines=12> */
.L_x_3532:
[----:B------:R-:W-:Y:S05]  /*afe0*/  BSYNC B0 ;  /* 0x0000000000007941 */ /* 0x000fea0003800000 */
.L_x_3531:
[----:B-----5:R2:W-:Y:S02]  /*aff0*/  STS.128 [R213+0x4000], R12 ;  /* 0x0040000cd5007388 */ /* 0x0205e40000000c00 */
.L_x_3526:
[----:B------:R-:W-:Y:S05]  /*b000*/  BSYNC B1 ;  /* 0x0000000000017941 */ /* 0x000fea0003800000 */
.L_x_3525:
        /* <DEDUP_REMOVED lines=9> */
[C---:B-1-3--:R-:W-:Y:S01]  /*b0a0*/  IMAD.SHL.U32 R45, R5.reuse, 0x2, RZ ;  /* 0x00000002052d7824 */ /* 0x04afe200078e00ff */
[----:B------:R-:W-:Y:S02]  /*b0b0*/  ISETP.GE.AND P0, PT, R18, R3, PT ;  /* 0x000000031200720c */ /* 0x000fe40003f06270 */
[----:B------:R-:W-:Y:S02]  /*b0c0*/  SHF.L.U64.HI R5, R5, 0x1, R0 ;  /* 0x0000000105057819 */ /* 0x000fe40000010200 */
[----:B------:R-:W-:-:S02]  /*b0d0*/  IADD3 R28, P2, R34, R45, RZ ;  /* 0x0000002d221c7210 */ /* 0x000fc40007f5e0ff */
[----:B------:R-:W-:-:S03]  /*b0e0*/  IADD3 R44, P1, R32, R45, RZ ;  /* 0x0000002d202c7210 */ /* 0x000fc60007f3e0ff */
[--C-:B------:R-:W-:Y:S02]  /*b0f0*/  IMAD.X R29, R35, 0x1, R5.reuse, P2 ;  /* 0x00000001231d7824 */ /* 0x100fe400010e0605 */
[----:B------:R-:W-:Y:S02]  /*b100*/  IMAD.X R45, R33, 0x1, R5, P1 ;  /* 0x00000001212d7824 */ /* 0x000fe400008e0605 */
[----:B------:R-:W-:Y:S05]  /*b110*/  @P0 BRA `(.L_x_3536) ;  /* 0x0000027000000947 */ /* 0x000fea0003800000 */
[----:B------:R-:W3:Y:S04]  /*b120*/  LD.E.64 R4, [R44.64] ;  /* 0x000000062c047980 */ /* 0x000ee8000c101b00 */
[----:B------:R-:W4:Y:S01]  /*b130*/  LD.E.64 R6, [R28.64] ;  /* 0x000000061c067980 */ /* 0x000f22000c101b00 */
[C---:B-----5:R-:W-:Y:S01]  /*b140*/  SHF.L.U32 R31, R15.reuse, 0x10, RZ ;  /* 0x000000100f1f7819 */ /* 0x060fe200000006ff */
[----:B------:R-:W-:Y:S01]  /*b150*/  IMAD.U32 R20, R14, 0x10000, RZ ;  /* 0x000100000e147824 */ /* 0x000fe200078e00ff */
[----:B------:R-:W-:-:S02]  /*b160*/  LOP3.LUT R27, R15, 0xffff0000, RZ, 0xc0, !PT ;  /* 0xffff00000f1b7812 */ /* 0x000fc400078ec0ff */
[C---:B------:R-:W-:Y:S02]  /*b170*/  LOP3.LUT R0, R13.reuse, 0xffff0000, RZ, 0xc0, !PT ;  /* 0xffff00000d007812 */ /* 0x040fe400078ec0ff */
[C---:B------:R-:W-:Y:S02]  /*b180*/  SHF.L.U32 R11, R12.reuse, 0x10, RZ ;  /* 0x000000100c0b7819 */ /* 0x040fe400000006ff */
[----:B------:R-:W-:Y:S02]  /*b190*/  LOP3.LUT R24, R12, 0xffff0000, RZ, 0xc0, !PT ;  /* 0xffff00000c187812 */ /* 0x000fe400078ec0ff */
[----:B------:R-:W-:Y:S02]  /*b1a0*/  SHF.L.U32 R10, R13, 0x10, RZ ;  /* 0x000000100d0a7819 */ /* 0x000fe400000006ff */
[----:B------:R-:W-:Y:S02]  /*b1b0*/  LOP3.LUT R26, R14, 0xffff0000, RZ, 0xc0, !PT ;  /* 0xffff00000e1a7812 */ /* 0x000fe400078ec0ff */
[----:B---3--:R-:W-:-:S02]  /*b1c0*/  LOP3.LUT R15, R4, 0xffff0000, RZ, 0xc0, !PT ;  /* 0xffff0000040f7812 */ /* 0x008fc400078ec0ff */
[C---:B------:R-:W-:Y:S01]  /*b1d0*/  LOP3.LUT R12, R5.reuse, 0xffff0000, RZ, 0xc0, !PT ;  /* 0xffff0000050c7812 */ /* 0x040fe200078ec0ff */
[----:B------:R-:W-:Y:S01]  /*b1e0*/  IMAD.U32 R5, R5, 0x10000, RZ ;  /* 0x0001000005057824 */ /* 0x000fe200078e00ff */
[----:B----4-:R-:W-:Y:S01]  /*b1f0*/  LOP3.LUT R25, R6, 0xffff0000, RZ, 0xc0, !PT ;  /* 0xffff000006197812 */ /* 0x010fe200078ec0ff */
[----:B------:R-:W-:Y:S01]  /*b200*/  FMUL.FTZ R13, R0, R15 ;  /* 0x0000000f000d7220 */ /* 0x000fe20000410000 */
[----:B------:R-:W-:Y:S01]  /*b210*/  LOP3.LUT R16, R7, 0xffff0000, RZ, 0xc0, !PT ;  /* 0xffff000007107812 */ /* 0x000fe200078ec0ff */
[C---:B------:R-:W-:Y:S01]  /*b220*/  FMUL.FTZ R14, R27.reuse, R12 ;  /* 0x0000000c1b0e7220 */ /* 0x040fe20000410000 */
[----:B------:R-:W-:Y:S01]  /*b230*/  SHF.L.U32 R4, R4, 0x10, RZ ;  /* 0x0000001004047819 */ /* 0x000fe200000006ff */
[-C--:B------:R-:W-:Y:S01]  /*b240*/  FMUL.FTZ R0, R0, R25.reuse ;  /* 0x0000001900007220 */ /* 0x080fe20000410000 */
[----:B------:R-:W-:Y:S01]  /*b250*/  SHF.L.U32 R6, R6, 0x10, RZ ;  /* 0x0000001006067819 */ /* 0x000fe200000006ff */
[----:B------:R-:W-:Y:S01]  /*b260*/  FMUL.FTZ R27, R27, R16 ;  /* 0x000000101b1b7220 */ /* 0x000fe20000410000 */
[----:B------:R-:W-:Y:S01]  /*b270*/  SHF.L.U32 R7, R7, 0x10, RZ ;  /* 0x0000001007077819 */ /* 0x000fe200000006ff */
[----:B------:R-:W-:-:S02]  /*b280*/  FFMA.FTZ R13, R10, R25, -R13 ;  /* 0x000000190a0d7223 */ /* 0x000fc4000001080d */
[----:B------:R-:W-:Y:S02]  /*b290*/  FFMA.FTZ R0, R10, R15, R0 ;  /* 0x0000000f0a007223 */ /* 0x000fe40000010000 */
[C---:B------:R-:W-:Y:S02]  /*b2a0*/  FMUL.FTZ R10, R24.reuse, R4 ;  /* 0x00000004180a7220 */ /* 0x040fe40000410000 */
[----:B------:R-:W-:Y:S01]  /*b2b0*/  FMUL.FTZ R24, R24, R6 ;  /* 0x0000000618187220 */ /* 0x000fe20000410000 */
[----:B------:R-:W-:Y:S01]  /*b2c0*/  F2FP.BF16.PACK_AB R13, R0, R13 ;  /* 0x0000000d000d723e */ /* 0x000fe200000010ff */
[----:B------:R-:W-:Y:S02]  /*b2d0*/  FFMA.FTZ R27, R31, R12, R27 ;  /* 0x0000000c1f1b7223 */ /* 0x000fe4000001001b */
[C---:B------:R-:W-:Y:S02]  /*b2e0*/  FMUL.FTZ R12, R26.reuse, R5 ;  /* 0x000000051a0c7220 */ /* 0x040fe40000410000 */
[----:B------:R-:W-:-:S02]  /*b2f0*/  FMUL.FTZ R26, R26, R7 ;  /* 0x000000071a1a7220 */ /* 0x000fc40000410000 */
[C---:B------:R-:W-:Y:S02]  /*b300*/  FFMA.FTZ R10, R11.reuse, R6, -R10 ;  /* 0x000000060b0a7223 */ /* 0x040fe4000001080a */
[----:B------:R-:W-:Y:S02]  /*b310*/  FFMA.FTZ R11, R11, R4, R24 ;  /* 0x000000040b0b7223 */ /* 0x000fe40000010018 */
[----:B------:R-:W-:Y:S02]  /*b320*/  FFMA.FTZ R14, R31, R16, -R14 ;  /* 0x000000101f0e7223 */ /* 0x000fe4000001080e */
[C---:B------:R-:W-:Y:S01]  /*b330*/  FFMA.FTZ R12, R20.reuse, R7, -R12 ;  /* 0x00000007140c7223 */ /* 0x040fe2000001080c */
[----:B------:R-:W-:Y:S01]  /*b340*/  F2FP.BF16.PACK_AB R10, R11, R10 ;  /* 0x0000000a0b0a723e */ /* 0x000fe200000010ff */
[----:B------:R-:W-:Y:S01]  /*b350*/  FFMA.FTZ R5, R20, R5, R26 ;  /* 0x0000000514057223 */ /* 0x000fe2000001001a */
[----:B------:R-:W-:-:S04]  /*b360*/  F2FP.BF16.PACK_AB R15, R27, R14 ;  /* 0x0000000e1b0f723e */ /* 0x000fc800000010ff */
[----:B------:R-:W-:Y:S02]  /*b370*/  F2FP.BF16.PACK_AB R14, R5, R12 ;  /* 0x0000000c050e723e */ /* 0x000fe400000010ff */
[----:B------:R-:W-:Y:S02]  /*b380*/  MOV R12, R10 ;  /* 0x0000000a000c7202 */ /* 0x000fe40000000f00 */
.L_x_3536:
[----:B------:R-:W-:Y:S05]  /*b390*/  BSYNC B0 ;  /* 0x0000000000007941 */ /* 0x000fea0003800000 */
.L_x_3535:
        /* <DEDUP_REMOVED lines=10> */
[C---:B------:R-:W-:Y:S02]  /*b440*/  SHF.L.U32 R10, R25.reuse, 0x10, RZ ;  /* 0x00000010190a7819 */ /* 0x040fe400000006ff */
[----:B------:R-:W-:Y:S02]  /*b450*/  LOP3.LUT R0, R25, 0xffff0000, RZ, 0xc0, !PT ;  /* 0xffff000019007812 */ /* 0x000fe400078ec0ff */
[----:B------:R-:W-:-:S02]  /*b460*/  LOP3.LUT R27, R27, 0xffff0000, RZ, 0xc0, !PT ;  /* 0xffff00001b1b7812 */ /* 0x000fc400078ec0ff */
[C---:B------:R-:W-:Y:S02]  /*b470*/  SHF.L.U32 R11, R24.reuse, 0x10, RZ ;  /* 0x00000010180b7819 */ /* 0x040fe400000006ff */
[----:B------:R-:W-:Y:S02]  /*b480*/  LOP3.LUT R24, R24, 0xffff0000, RZ, 0xc0, !PT ;  /* 0xffff000018187812 */ /* 0x000fe400078ec0ff */
[----:B------:R-:W-:Y:S02]  /*b490*/  LOP3.LUT R26, R26, 0xffff0000, RZ, 0xc0, !PT ;  /* 0xffff00001a1a7812 */ /* 0x000fe400078ec0ff */
[----:B-1-3--:R-:W-:Y:S02]  /*b4a0*/  LOP3.LUT R15, R4, 0xffff0000, RZ, 0xc0, !PT ;  /* 0xffff0000040f7812 */ /* 0x00afe400078ec0ff */
        /* <DEDUP_REMOVED lines=27> */
.L_x_3538:
[----:B------:R-:W-:Y:S05]  /*b660*/  BSYNC B0 ;  /* 0x0000000000007941 */ /* 0x000fea0003800000 */
.L_x_3537:
[----:B-----5:R3:W-:Y:S04]  /*b670*/  STS.128 [R213+0x2800], R24 ;  /* 0x00280018d5007388 */ /* 0x0207e80000000c00 */
[----:B-12---:R-:W5:Y:S01]  /*b680*/  LD.E.128 R40, [R42.64+0x100] ;  /* 0x000100062a287980 */ /* 0x006f62000c101d00 */
        /* <DEDUP_REMOVED lines=42> */
.L_x_3540:
[----:B------:R-:W-:Y:S05]  /*b930*/  BSYNC B0 ;  /* 0x0000000000007941 */ /* 0x000fea0003800000 */
.L_x_3539:
[----:B-----5:R1:W-:Y:S02]  /*b940*/  STS.128 [R213+0x4800], R40 ;  /* 0x00480028d5007388 */ /* 0x0203e40000000c00 */
.L_x_3534:
[----:B------:R-:W-:Y:S05]  /*b950*/  BSYNC B1 ;  /* 0x0000000000017941 */ /* 0x000fea0003800000 */
.L_x_3533:
        /* <DEDUP_REMOVED lines=10> */
[----:B-1----:R-:W-:Y:S01]  /*ba00*/  IMAD.SHL.U32 R41, R4, 0x2, RZ ;  /* 0x0000000204297824 */ /* 0x002fe200078e00ff */
        /* <DEDUP_REMOVED lines=9> */
[C---:B-----5:R-:W-:Y:S02]  /*baa0*/  SHF.L.U32 R11, R25.reuse, 0x10, RZ ;  /* 0x00000010190b7819 */ /* 0x060fe400000006ff */
[----:B------:R-:W-:-:S02]  /*bab0*/  LOP3.LUT R10, R25, 0xffff0000, RZ, 0xc0, !PT ;  /* 0xffff0000190a7812 */ /* 0x000fc400078ec0ff */
[C---:B--2---:R-:W-:Y:S02]  /*bac0*/  SHF.L.U32 R12, R24.reuse, 0x10, RZ ;  /* 0x00000010180c7819 */ /* 0x044fe400000006ff */
        /* <DEDUP_REMOVED lines=33> */
.L_x_3544:
[----:B---3--:R-:W-:Y:S05]  /*bce0*/  BSYNC B0 ;  /* 0x0000000000007941 */ /* 0x008fea0003800000 */
.L_x_3543:
[----:B-----5:R1:W-:Y:S04]  /*bcf0*/  STS.128 [R213+0x1000], R24 ;  /* 0x00100018d5007388 */ /* 0x0203e80000000c00 */
[----:B--2---:R1:W5:Y:S01]  /*bd00*/  LD.E.128 R12, [R36.64+0x80] ;  /* 0x00008006240c7980 */ /* 0x004362000c101d00 */
[----:B------:R-:W-:Y:S01]  /*bd10*/  IADD3 R4, R18, 0x40, RZ ;  /* 0x0000004012047810 */ /* 0x000fe20007ffe0ff */
[----:B------:R-:W-:Y:S03]  /*bd20*/  BSSY B0, `(.L_x_3545) ;  /* 0x000002a000007945 */ /* 0x000fe60003800000 */
[----:B------:R-:W-:-:S13]  /*bd30*/  ISETP.GE.AND P0, PT, R4, R3, PT ;  /* 0x000000030400720c */ /* 0x000fda0003f06270 */
[----:B------:R-:W-:Y:S05]  /*bd40*/  @P0 BRA `(.L_x_3546) ;  /* 0x0000027000000947 */ /* 0x000fea0003800000 */
[----:B------:R-:W2:Y:S04]  /*bd50*/  LD.E.64 R4, [R40.64+0x40] ;  /* 0x0000400628047980 */ /* 0x000ea8000c101b00 */
[----:B------:R-:W3:Y:S01]  /*bd60*/  LD.E.64 R6, [R28.64+0x40] ;  /* 0x000040061c067980 */ /* 0x000ee2000c101b00 */
[C---:B-----5:R-:W-:Y:S01]  /*bd70*/  LOP3.LUT R10, R13.reuse, 0xffff0000, RZ, 0xc0, !PT ;  /* 0xffff00000d0a7812 */ /* 0x060fe200078ec0ff */
[----:B-1----:R-:W-:Y:S01]  /*bd80*/  IMAD.U32 R27, R14, 0x10000, RZ ;  /* 0x000100000e1b7824 */ /* 0x002fe200078e00ff */
[----:B------:R-:W-:Y:S02]  /*bd90*/  SHF.L.U32 R11, R13, 0x10, RZ ;  /* 0x000000100d0b7819 */ /* 0x000fe400000006ff */
[C---:B------:R-:W-:Y:S02]  /*bda0*/  SHF.L.U32 R13, R12.reuse, 0x10, RZ ;  /* 0x000000100c0d7819 */ /* 0x040fe400000006ff */
[----:B------:R-:W-:-:S02]  /*bdb0*/  LOP3.LUT R30, R12, 0xffff0000, RZ, 0xc0, !PT ;  /* 0xffff00000c1e7812 */ /* 0x000fc400078ec0ff */
[C---:B------:R-:W-:Y:S02]  /*bdc0*/  SHF.L.U32 R26, R15.reuse, 0x10, RZ ;  /* 0x000000100f1a7819 */ /* 0x040fe400000006ff */
[----:B------:R-:W-:Y:S02]  /*bdd0*/  LOP3.LUT R24, R15, 0xffff0000, RZ, 0xc0, !PT ;  /* 0xffff00000f187812 */ /* 0x000fe400078ec0ff */
[----:B------:R-:W-:Y:S02]  /*bde0*/  LOP3.LUT R14, R14, 0xffff0000, RZ, 0xc0, !PT ;  /* 0xffff00000e0e7812 */ /* 0x000fe400078ec0ff */
[C---:B--2---:R-:W-:Y:S02]  /*bdf0*/  LOP3.LUT R16, R4.reuse, 0xffff0000, RZ, 0xc0, !PT ;  /* 0xffff000004107812 */ /* 0x044fe400078ec0ff */
[----:B------:R-:W-:Y:S02]  /*be00*/  SHF.L.U32 R4, R4, 0x10, RZ ;  /* 0x0000001004047819 */ /* 0x000fe400000006ff */
[----:B---3--:R-:W-:Y:S01]  /*be10*/  LOP3.LUT R25, R6, 0xffff0000, RZ, 0xc0, !PT ;  /* 0xffff000006197812 */ /* 0x008fe200078ec0ff */
[CC--:B------:R-:W-:Y:S01]  /*be20*/  FMUL.FTZ R12, R10.reuse, R16.reuse ;  /* 0x000000100a0c7220 */ /* 0x0c0fe20000410000 */
[C---:B------:R-:W-:Y:S01]  /*be30*/  LOP3.LUT R15, R5.reuse, 0xffff0000, RZ, 0xc0, !PT ;  /* 0xffff0000050f7812 */ /* 0x040fe200078ec0ff */
[----:B------:R-:W-:Y:S01]  /*be40*/  IMAD.U32 R5, R5, 0x10000, RZ ;  /* 0x0001000005057824 */ /* 0x000fe200078e00ff */
        /* <DEDUP_REMOVED lines=10> */
[----:B------:R-:W-:Y:S02]  /*bef0*/  FMUL.FTZ R16, R14, R5 ;  /* 0x000000050e107220 */ /* 0x000fe40000410000 */
[----:B------:R-:W-:Y:S02]  /*bf00*/  FMUL.FTZ R24, R24, R20 ;  /* 0x0000001418187220 */ /* 0x000fe40000410000 */
[----:B------:R-:W-:-:S02]  /*bf10*/  FMUL.FTZ R14, R14, R7 ;  /* 0x000000070e0e7220 */ /* 0x000fc40000410000 */
        /* <DEDUP_REMOVED lines=10> */
.L_x_3546:
[----:B------:R-:W-:Y:S05]  /*bfc0*/  BSYNC B0 ;  /* 0x0000000000007941 */ /* 0x000fea0003800000 */
.L_x_3545:
[----:B-----5:R2:W-:Y:S04]  /*bfd0*/  STS.128 [R213+0x3000], R12 ;  /* 0x0030000cd5007388 */ /* 0x0205e80000000c00 */
[----:B-1----:R2:W5:Y:S01]  /*bfe0*/  LD.E.128 R24, [R36.64+0x100] ;  /* 0x0001000624187980 */ /* 0x002562000c101d00 */
[----:B------:R-:W-:Y:S01]  /*bff0*/  IADD3 R4, R18, 0x80, RZ ;  /* 0x0000008012047810 */ /* 0x000fe20007ffe0ff */
[----:B------:R-:W-:Y:S03]  /*c000*/  BSSY B0, `(.L_x_3547) ;  /* 0x0000029000007945 */ /* 0x000fe60003800000 */
[----:B------:R-:W-:-:S13]  /*c010*/  ISETP.GE.AND P0, PT, R4, R3, PT ;  /* 0x000000030400720c */ /* 0x000fda0003f06270 */
[----:B------:R-:W-:Y:S05]  /*c020*/  @P0 BRA `(.L_x_3548) ;  /* 0x0000026000000947 */ /* 0x000fea0003800000 */
[----:B------:R-:W3:Y:S04]  /*c030*/  LD.E.64 R4, [R40.64+0x80] ;  /* 0x0000800628047980 */ /* 0x000ee8000c101b00 */
[----:B------:R-:W4:Y:S01]  /*c040*/  LD.E.64 R6, [R28.64+0x80] ;  /* 0x000080061c067980 */ /* 0x000f22000c101b00 */
[C---:B-----5:R-:W-:Y:S02]  /*c050*/  SHF.L.U32 R11, R25.reuse, 0x10, RZ ;  /* 0x00000010190b7819 */ /* 0x060fe400000006ff */
[----:B------:R-:W-:Y:S02]  /*c060*/  LOP3.LUT R10, R25, 0xffff0000, RZ, 0xc0, !PT ;  /* 0xffff0000190a7812 */ /* 0x000fe400078ec0ff */
[C---:B--2---:R-:W-:Y:S02]  /*c070*/  SHF.L.U32 R12, R24.reuse, 0x10, RZ ;  /* 0x00000010180c7819 */ /* 0x044fe400000006ff */
[----:B------:R-:W-:-:S02]  /*c080*/  LOP3.LUT R30, R24, 0xffff0000, RZ, 0xc0, !PT ;  /* 0xffff0000181e7812 */ /* 0x000fc400078ec0ff */
[C---:B------:R-:W-:Y:S02]  /*c090*/  SHF.L.U32 R24, R27.reuse, 0x10, RZ ;  /* 0x000000101b187819 */ /* 0x040fe400000006ff */
[----:B------:R-:W-:Y:S01]  /*c0a0*/  LOP3.LUT R20, R27, 0xffff0000, RZ, 0xc0, !PT ;  /* 0xffff00001b147812 */ /* 0x000fe200078ec0ff */
[C---:B------:R-:W-:Y:S01]  /*c0b0*/  IMAD.U32 R27, R26.reuse, 0x10000, RZ ;  /* 0x000100001a1b7824 */ /* 0x040fe200078e00ff */
        /* <DEDUP_REMOVED lines=15> */
[----:B------:R-:W-:Y:S02]  /*c1b0*/  FMUL.FTZ R4, R30, R15 ;  /* 0x0000000f1e047220 */ /* 0x000fe40000410000 */
[----:B------:R-:W-:Y:S02]  /*c1c0*/  FMUL.FTZ R20, R20, R16 ;  /* 0x0000001014147220 */ /* 0x000fe40000410000 */
[----:B------:R-:W-:-:S02]  /*c1d0*/  FMUL.FTZ R30, R30, R25 ;  /* 0x000000191e1e7220 */ /* 0x000fc40000410000 */
[----:B------:R-:W-:Y:S02]  /*c1e0*/  FMUL.FTZ R26, R26, R7 ;  /* 0x000000071a1a7220 */ /* 0x000fe40000410000 */
[C---:B------:R-:W-:Y:S02]  /*c1f0*/  FFMA.FTZ R29, R24.reuse, R16, -R29 ;  /* 0x00000010181d7223 */ /* 0x040fe4000001081d */
[----:B------:R-:W-:Y:S02]  /*c200*/  FFMA.FTZ R20, R24, R13, R20 ;  /* 0x0000000d18147223 */ /* 0x000fe40000010014 */
[C---:B------:R-:W-:Y:S01]  /*c210*/  FFMA.FTZ R4, R12.reuse, R25, -R4 ;  /* 0x000000190c047223 */ /* 0x040fe20000010804 */
[----:B------:R-:W-:Y:S01]  /*c220*/  F2FP.BF16.PACK_AB R25, R11, R14 ;  /* 0x0000000e0b19723e */ /* 0x000fe200000010ff */
[----:B------:R-:W-:Y:S02]  /*c230*/  FFMA.FTZ R15, R12, R15, R30 ;  /* 0x0000000f0c0f7223 */ /* 0x000fe4000001001e */
[----:B------:R-:W-:-:S02]  /*c240*/  FFMA.FTZ R6, R27, R7, -R6 ;  /* 0x000000071b067223 */ /* 0x000fc40000010806 */
[----:B------:R-:W-:Y:S01]  /*c250*/  FFMA.FTZ R5, R27, R5, R26 ;  /* 0x000000051b057223 */ /* 0x000fe2000001001a */
[----:B------:R-:W-:Y:S02]  /*c260*/  F2FP.BF16.PACK_AB R27, R20, R29 ;  /* 0x0000001d141b723e */ /* 0x000fe400000010ff */
[----:B------:R-:W-:Y:S02]  /*c270*/  F2FP.BF16.PACK_AB R24, R15, R4 ;  /* 0x000000040f18723e */ /* 0x000fe400000010ff */
[----:B------:R-:W-:Y:S02]  /*c280*/  F2FP.BF16.PACK_AB R26, R5, R6 ;  /* 0x00000006051a723e */ /* 0x000fe400000010ff */
.L_x_3548:
[----:B------:R-:W-:Y:S05]  /*c290*/  BSYNC B0 ;  /* 0x0000000000007941 */ /* 0x000fea0003800000 */
.L_x_3547:
[----:B-----5:R1:W-:Y:S02]  /*c2a0*/  STS.128 [R213+0x5000], R24 ;  /* 0x00500018d5007388 */ /* 0x0203e40000000c00 */
.L_x_3542:
[----:B------:R-:W-:Y:S05]  /*c2b0*/  BSYNC B1 ;  /* 0x0000000000017941 */ /* 0x000fea0003800000 */
.L_x_3541:
[----:B--2---:R-:W-:-:S04]  /*c2c0*/  IADD3 R36, R156, 0x30, RZ ;  /* 0x000000309c247810 */ /* 0x004fc80007ffe0ff */
[----:B------:R-:W-:-:S04]  /*c2d0*/  ISETP.GE.AND P0, PT, R36, R21, PT ;  /* 0x000000152400720c */ /* 0x000fc80003f06270 */
[----:B------:R-:W-:-:S13]  /*c2e0*/  ISETP.LT.OR P0, PT, R58, -0x187, P0 ;  /* 0xfffffe793a00780c */ /* 0x000fda0000701670 */
[----:B------:R-:W-:Y:S05]  /*c2f0*/  @P0 BRA `(.L_x_3549) ;  /* 0x00004f0000000947 */ /* 0x000fea0003800000 */
[----:B------:R2:W5:Y:S01]  /*c300*/  LD.E.128 R12, [R38.64] ;  /* 0x00000006260c7980 */ /* 0x000562000c101d00 */
[----:B------:R-:W-:Y:S01]  /*c310*/  IMAD R17, R17, 0x30, RZ ;  /* 0x0000003011117824 */ /* 0x000fe200078e02ff */
[----:B------:R-:W-:Y:S04]  /*c320*/  BSSY B0, `(.L_x_3550) ;  /* 0x0000031000007945 */ /* 0x000fe80003800000 */
[----:B------:R-:W-:-:S04]  /*c330*/  IADD3 R5, P0, R17, R8, RZ ;  /* 0x0000000811057210 */ /* 0x000fc80007f1e0ff */
[----:B------:R-:W-:Y:S01]  /*c340*/  LEA.HI.X.SX32 R4, R17, R9, 0x1, P0 ;  /* 0x0000000911047211 */ /* 0x000fe200000f0eff */
[C---:B------:R-:W-:Y:S01]  /*c350*/  IMAD.SHL.U32 R21, R5.reuse, 0x2, RZ ;  /* 0x0000000205157824 */ /* 0x040fe200078e00ff */
        /* <DEDUP_REMOVED lines=8> */
[----:B------:R-:W4:Y:S01]  /*c3e0*/  LD.E.64 R6, [R16.64] ;  /* 0x0000000610067980 */ /* 0x000f22000c101b00 */
[C---:B-----5:R-:W-:Y:S01]  /*c3f0*/  SHF.L.U32 R9, R13.reuse, 0x10, RZ ;  /* 0x000000100d097819 */ /* 0x060fe200000006ff */
[----:B-1-3--:R-:W-:Y:S01]  /*c400*/  IMAD.U32 R27, R14, 0x10000, RZ ;  /* 0x000100000e1b7824 */ /* 0x00afe200078e00ff */
[----:B------:R-:W-:-:S02]  /*c410*/  LOP3.LUT R8, R13, 0xffff0000, RZ, 0xc0, !PT ;  /* 0xffff00000d087812 */ /* 0x000fc400078ec0ff */
[C---:B------:R-:W-:Y:S02]  /*c420*/  LOP3.LUT R24, R15.reuse, 0xffff0000, RZ, 0xc0, !PT ;  /* 0xffff00000f187812 */ /* 0x040fe400078ec0ff */
[C---:B------:R-:W-:Y:S02]  /*c430*/  SHF.L.U32 R10, R12.reuse, 0x10, RZ ;  /* 0x000000100c0a7819 */ /* 0x040fe400000006ff */
[----:B------:R-:W-:Y:S02]  /*c440*/  LOP3.LUT R28, R12, 0xffff0000, RZ, 0xc0, !PT ;  /* 0xffff00000c1c7812 */ /* 0x000fe400078ec0ff */
[----:B------:R-:W-:Y:S02]  /*c450*/  SHF.L.U32 R26, R15, 0x10, RZ ;  /* 0x000000100f1a7819 */ /* 0x000fe400000006ff */
[----:B------:R-:W-:Y:S02]  /*c460*/  LOP3.LUT R29, R14, 0xffff0000, RZ, 0xc0, !PT ;  /* 0xffff00000e1d7812 */ /* 0x000fe400078ec0ff */
[----:B--2---:R-:W-:-:S02]  /*c470*/  LOP3.LUT R13, R4, 0xffff0000, RZ, 0xc0, !PT ;  /* 0xffff0000040d7812 */ /* 0x004fc400078ec0ff */
[----:B------:R-:W-:Y:S02]  /*c480*/  LOP3.LUT R11, R5, 0xffff0000, RZ, 0xc0, !PT ;  /* 0xffff0000050b7812 */ /* 0x000fe400078ec0ff */
[----:B----4-:R-:W-:Y:S01]  /*c490*/  LOP3.LUT R25, R6, 0xffff0000, RZ, 0xc0, !PT ;  /* 0xffff000006197812 */ /* 0x010fe200078ec0ff */
[----:B------:R-:W-:Y:S01]  /*c4a0*/  FMUL.FTZ R12, R8, R13 ;  /* 0x0000000d080c7220 */ /* 0x000fe20000410000 */
[----:B------:R-:W-:Y:S01]  /*c4b0*/  LOP3.LUT R15, R7, 0xffff0000, RZ, 0xc0, !PT ;  /* 0xffff0000070f7812 */ /* 0x000fe200078ec0ff */
[----:B------:R-:W-:Y:S02]  /*c4c0*/  FMUL.FTZ R14, R24, R11 ;  /* 0x0000000b180e7220 */ /* 0x000fe40000410000 */
[-C--:B------:R-:W-:Y:S02]  /*c4d0*/  FMUL.FTZ R8, R8, R25.reuse ;  /* 0x0000001908087220 */ /* 0x080fe40000410000 */
[C---:B------:R-:W-:Y:S02]  /*c4e0*/  FFMA.FTZ R12, R9.reuse, R25, -R12 ;  /* 0x00000019090c7223 */ /* 0x040fe4000001080c */
[----:B------:R-:W-:Y:S01]  /*c4f0*/  FFMA.FTZ R9, R9, R13, R8 ;  /* 0x0000000d09097223 */ /* 0x000fe20000010008 */
[----:B------:R-:W-:Y:S01]  /*c500*/  SHF.L.U32 R13, R4, 0x10, RZ ;  /* 0x00000010040d7819 */ /* 0x000fe200000006ff */
[-C--:B------:R-:W-:Y:S01]  /*c510*/  FMUL.FTZ R24, R24, R15.reuse ;  /* 0x0000000f18187220 */ /* 0x080fe20000410000 */
[----:B------:R-:W-:Y:S01]  /*c520*/  SHF.L.U32 R4, R5, 0x10, RZ ;  /* 0x0000001005047819 */ /* 0x000fe200000006ff */
[----:B------:R-:W-:-:S02]  /*c530*/  FFMA.FTZ R14, R26, R15, -R14 ;  /* 0x0000000f1a0e7223 */ /* 0x000fc4000001080e */
[----:B------:R-:W-:Y:S01]  /*c540*/  IMAD.U32 R15, R6, 0x10000, RZ ;  /* 0x00010000060f7824 */ /* 0x000fe200078e00ff */
[----:B------:R-:W-:Y:S01]  /*c550*/  SHF.L.U32 R6, R7, 0x10, RZ ;  /* 0x0000001007067819 */ /* 0x000fe200000006ff */
[C---:B------:R-:W-:Y:S02]  /*c560*/  FMUL.FTZ R5, R28.reuse, R13 ;  /* 0x0000000d1c057220 */ /* 0x040fe40000410000 */
[C---:B------:R-:W-:Y:S02]  /*c570*/  FMUL.FTZ R7, R29.reuse, R4 ;  /* 0x000000041d077220 */ /* 0x040fe40000410000 */
[----:B------:R-:W-:Y:S02]  /*c580*/  FMUL.FTZ R28, R28, R15 ;  /* 0x0000000f1c1c7220 */ /* 0x000fe40000410000 */
[----:B------:R-:W-:Y:S02]  /*c590*/  FMUL.FTZ R29, R29, R6 ;  /* 0x000000061d1d7220 */ /* 0x000fe40000410000 */
[----:B------:R-:W-:-:S02]  /*c5a0*/  FFMA.FTZ R11, R26, R11, R24 ;  /* 0x0000000b1a0b7223 */ /* 0x000fc40000010018 */
[C---:B------:R-:W-:Y:S02]  /*c5b0*/  FFMA.FTZ R5, R10.reuse, R15, -R5 ;  /* 0x0000000f0a057223 */ /* 0x040fe40000010805 */
[----:B------:R-:W-:Y:S01]  /*c5c0*/  FFMA.FTZ R28, R10, R13, R28 ;  /* 0x0000000d0a1c7223 */ /* 0x000fe2000001001c */
[----:B------:R-:W-:Y:S01]  /*c5d0*/  F2FP.BF16.PACK_AB R13, R9, R12 ;  /* 0x0000000c090d723e */ /* 0x000fe200000010ff */
[----:B------:R-:W-:Y:S01]  /*c5e0*/  FFMA.FTZ R7, R27, R6, -R7 ;  /* 0x000000061b077223 */ /* 0x000fe20000010807 */
[----:B------:R-:W-:Y:S01]  /*c5f0*/  F2FP.BF16.PACK_AB R15, R11, R14 ;  /* 0x0000000e0b0f723e */ /* 0x000fe200000010ff */
[----:B------:R-:W-:Y:S01]  /*c600*/  FFMA.FTZ R4, R27, R4, R29 ;  /* 0x000000041b047223 */ /* 0x000fe2000001001d */
[----:B------:R-:W-:-:S04]  /*c610*/  F2FP.BF16.PACK_AB R12, R28, R5 ;  /* 0x000000051c0c723e */ /* 0x000fc800000010ff */
[----:B------:R-:W-:Y:S02]  /*c620*/  F2FP.BF16.PACK_AB R14, R4, R7 ;  /* 0x00000007040e723e */ /* 0x000fe400000010ff */
.L_x_3551:
[----:B--2---:R-:W-:Y:S05]  /*c630*/  BSYNC B0 ;  /* 0x0000000000007941 */ /* 0x004fea0003800000 */
.L_x_3550:
[----:B-----5:R2:W-:Y:S04]  /*c640*/  STS.128 [R213+0x1800], R12 ;  /* 0x0018000cd5007388 */ /* 0x0205e80000000c00 */
[----:B------:R2:W5:Y:S01]  /*c650*/  LD.E.128 R8, [R38.64+0x80] ;  /* 0x0000800626087980 */ /* 0x000562000c101d00 */
[----:B------:R-:W-:Y:S01]  /*c660*/  IADD3 R4, R18, 0x40, RZ ;  /* 0x0000004012047810 */ /* 0x000fe20007ffe0ff */
[----:B------:R-:W-:Y:S03]  /*c670*/  BSSY B0, `(.L_x_3552) ;  /* 0x0000029000007945 */ /* 0x000fe60003800000 */
[----:B------:R-:W-:-:S13]  /*c680*/  ISETP.GE.AND P0, PT, R4, R3, PT ;  /* 0x000000030400720c */ /* 0x000fda0003f06270 */
[----:B------:R-:W-:Y:S05]  /*c690*/  @P0 BRA `(.L_x_3553) ;  /* 0x0000026000000947 */ /* 0x000fea0003800000 */
[----:B------:R-:W4:Y:S04]  /*c6a0*/  LD.E.64 R4, [R20.64+0x40] ;  /* 0x0000400614047980 */ /* 0x000f28000c101b00 */
[----:B--2---:R-:W2:Y:S01]  /*c6b0*/  LD.E.64 R6, [R16.64+0x40] ;  /* 0x0000400610067980 */ /* 0x004ea2000c101b00 */
[C---:B-----5:R-:W-:Y:S01]  /*c6c0*/  SHF.L.U32 R12, R9.reuse, 0x10, RZ ;  /* 0x00000010090c7819 */ /* 0x060fe200000006ff */
[----:B-1-3--:R-:W-:Y:S01]  /*c6d0*/  IMAD.U32 R27, R10, 0x10000, RZ ;  /* 0x000100000a1b7824 */ /* 0x00afe200078e00ff */
[----:B------:R-:W-:Y:S02]  /*c6e0*/  LOP3.LUT R9, R9, 0xffff0000, RZ, 0xc0, !PT ;  /* 0xffff000009097812 */ /* 0x000fe400078ec0ff */
[C---:B------:R-:W-:Y:S02]  /*c6f0*/  SHF.L.U32 R26, R11.reuse, 0x10, RZ ;  /* 0x000000100b1a7819 */ /* 0x040fe400000006ff */
[----:B------:R-:W-:-:S02]  /*c700*/  LOP3.LUT R25, R11, 0xffff0000, RZ, 0xc0, !PT ;  /* 0xffff00000b197812 */ /* 0x000fc400078ec0ff */
[C---:B------:R-:W-:Y:S02]  /*c710*/  SHF.L.U32 R13, R8.reuse, 0x10, RZ ;  /* 0x00000010080d7819 */ /* 0x040fe400000006ff */
[----:B------:R-:W-:Y:S02]  /*c720*/  LOP3.LUT R28, R8, 0xffff0000, RZ, 0xc0, !PT ;  /* 0xffff0000081c7812 */ /* 0x000fe400078ec0ff */
[----:B------:R-:W-:Y:S02]  /*c730*/  LOP3.LUT R29, R10, 0xffff0000, RZ, 0xc0, !PT ;  /* 0xffff00000a1d7812 */ /* 0x000fe400078ec0ff */
[----:B----4-:R-:W-:Y:S02]  /*c740*/  LOP3.LUT R14, R4, 0xffff0000, RZ, 0xc0, !PT ;  /* 0xffff0000040e7812 */ /* 0x010fe400078ec0ff */
[----:B------:R-:W-:Y:S02]  /*c750*/  LOP3.LUT R8, R5, 0xffff0000, RZ, 0xc0, !PT ;  /* 0xffff000005087812 */ /* 0x000fe400078ec0ff */
[C---:B--2---:R-:W-:Y:S01]  /*c760*/  LOP3.LUT R24, R6.reuse, 0xffff0000, RZ, 0xc0, !PT ;  /* 0xffff000006187812 */ /* 0x044fe200078ec0ff */
[----:B------:R-:W-:Y:S01]  /*c770*/  FMUL.FTZ R11, R9, R14 ;  /* 0x0000000e090b7220 */ /* 0x000fe20000410000 */
[----:B------:R-:W-:Y:S01]  /*c780*/  LOP3.LUT R15, R7, 0xffff0000, RZ, 0xc0, !PT ;  /* 0xffff0000070f7812 */ /* 0x000fe200078ec0ff */
[----:B------:R-:W-:Y:S01]  /*c790*/  IMAD.U32 R6, R6, 0x10000, RZ ;  /* 0x0001000006067824 */ /* 0x000fe200078e00ff */
[----:B------:R-:W-:Y:S01]  /*c7a0*/  SHF.L.U32 R4, R4, 0x10, RZ ;  /* 0x0000001004047819 */ /* 0x000fe200000006ff */
[----:B------:R-:W-:-:S02]  /*c7b0*/  FMUL.FTZ R9, R9, R24 ;  /* 0x0000001809097220 */ /* 0x000fc40000410000 */
[C---:B------:R-:W-:Y:S01]  /*c7c0*/  FFMA.FTZ R11, R12.reuse, R24, -R11 ;  /* 0x000000180c0b7223 */ /* 0x040fe2000001080b */
[----:B------:R-:W-:Y:S01]  /*c7d0*/  SHF.L.U32 R24, R7, 0x10, RZ ;  /* 0x0000001007187819 */ /* 0x000fe200000006ff */
[----:B------:R-:W-:Y:S01]  /*c7e0*/  FFMA.FTZ R12, R12, R14, R9 ;  /* 0x0000000e0c0c7223 */ /* 0x000fe20000010009 */
[----:B------:R-:W-:Y:S01]  /*c7f0*/  SHF.L.U32 R14, R5, 0x10, RZ ;  /* 0x00000010050e7819 */ /* 0x000fe200000006ff */
[C---:B------:R-:W-:Y:S02]  /*c800*/  FMUL.FTZ R10, R25.reuse, R8 ;  /* 0x00000008190a7220 */ /* 0x040fe40000410000 */
[----:B------:R-:W-:Y:S01]  /*c810*/  FMUL.FTZ R25, R25, R15 ;  /* 0x0000000f19197220 */ /* 0x000fe20000410000 */
[----:B------:R-:W-:Y:S01]  /*c820*/  F2FP.BF16.PACK_AB R9, R12, R11 ;  /* 0x0000000b0c09723e */ /* 0x000fe200000010ff */
[----:B------:R-:W-:Y:S02]  /*c830*/  FMUL.FTZ R5, R28, R4 ;  /* 0x000000041c057220 */ /* 0x000fe40000410000 */
[----:B------:R-:W-:-:S02]  /*c840*/  FMUL.FTZ R7, R29, R14 ;  /* 0x0000000e1d077220 */ /* 0x000fc40000410000 */
[----:B------:R-:W-:Y:S02]  /*c850*/  FMUL.FTZ R28, R28, R6 ;  /* 0x000000061c1c7220 */ /* 0x000fe40000410000 */
        /* <DEDUP_REMOVED lines=10> */
.L_x_3553:
[----:B------:R-:W-:Y:S05]  /*c900*/  BSYNC B0 ;  /* 0x0000000000007941 */ /* 0x000fea0003800000 */
.L_x_3552:
[----:B-----5:R4:W-:Y:S04]  /*c910*/  STS.128 [R213+0x3800], R8 ;  /* 0x00380008d5007388 */ /* 0x0209e80000000c00 */
[----:B--2---:R4:W5:Y:S01]  /*c920*/  LD.E.128 R12, [R38.64+0x100] ;  /* 0x00010006260c7980 */ /* 0x004962000c101d00 */
[----:B------:R-:W-:Y:S01]  /*c930*/  IADD3 R18, R18, 0x80, RZ ;  /* 0x0000008012127810 */ /* 0x000fe20007ffe0ff */
[----:B------:R-:W-:Y:S03]  /*c940*/  BSSY B0, `(.L_x_3554) ;  /* 0x0000029000007945 */ /* 0x000fe60003800000 */
[----:B------:R-:W-:-:S13]  /*c950*/  ISETP.GE.AND P0, PT, R18, R3, PT ;  /* 0x000000031200720c */ /* 0x000fda0003f06270 */
[----:B------:R-:W-:Y:S05]  /*c960*/  @P0 BRA `(.L_x_3555) ;  /* 0x0000026000000947 */ /* 0x000fea0003800000 */
[----:B------:R-:W2:Y:S04]  /*c970*/  LD.E.64 R4, [R20.64+0x80] ;  /* 0x0000800614047980 */ /* 0x000ea8000c101b00 */
[----:B---3--:R1:W3:Y:S01]  /*c980*/  LD.E.64 R6, [R16.64+0x80] ;  /* 0x0000800610067980 */ /* 0x0082e2000c101b00 */
[----:B----45:R-:W-:Y:S01]  /*c990*/  SHF.L.U32 R9, R12, 0x10, RZ ;  /* 0x000000100c097819 */ /* 0x030fe200000006ff */
[----:B-1----:R-:W-:Y:S01]  /*c9a0*/  IMAD.U32 R24, R14, 0x10000, RZ ;  /* 0x000100000e187824 */ /* 0x002fe200078e00ff */
[----:B------:R-:W-:Y:S02]  /*c9b0*/  LOP3.LUT R25, R12, 0xffff0000, RZ, 0xc0, !PT ;  /* 0xffff00000c197812 */ /* 0x000fe400078ec0ff */
[----:B------:R-:W-:Y:S02]  /*c9c0*/  SHF.L.U32 R19, R15, 0x10, RZ ;  /* 0x000000100f137819 */ /* 0x000fe400000006ff */
[----:B------:R-:W-:-:S02]  /*c9d0*/  SHF.L.U32 R8, R13, 0x10, RZ ;  /* 0x000000100d087819 */ /* 0x000fc400000006ff */
[----:B------:R-:W-:Y:S02]  /*c9e0*/  LOP3.LUT R3, R13, 0xffff0000, RZ, 0xc0, !PT ;  /* 0xffff00000d037812 */ /* 0x000fe400078ec0ff */
[----:B------:R-:W-:Y:S02]  /*c9f0*/  LOP3.LUT R15, R15, 0xffff0000, RZ, 0xc0, !PT ;  /* 0xffff00000f0f7812 */ /* 0x000fe400078ec0ff */
[----:B------:R-:W-:Y:S02]  /*ca00*/  LOP3.LUT R16, R14, 0xffff0000, RZ, 0xc0, !PT ;  /* 0xffff00000e107812 */ /* 0x000fe400078ec0ff */
[----:B--2---:R-:W-:Y:S02]  /*ca10*/  LOP3.LUT R12, R4, 0xffff0000, RZ, 0xc0, !PT ;  /* 0xffff0000040c7812 */ /* 0x004fe400078ec0ff */
        /* <DEDUP_REMOVED lines=27> */
.L_x_3555:
[----:B------:R-:W-:Y:S05]  /*cbd0*/  BSYNC B0 ;  /* 0x0000000000007941 */ /* 0x000fea0003800000 */
.L_x_3554:
[----:B-----5:R2:W-:Y:S01]  /*cbe0*/  STS.128 [R213+0x5800], R12 ;  /* 0x0058000cd5007388 */ /* 0x0205e20000000c00 */
[----:B------:R-:W-:Y:S05]  /*cbf0*/  BRA `(.L_x_3549) ;  /* 0x0000460000007947 */ /* 0x000fea0003800000 */
.L_x_3524:
        /* <DEDUP_REMOVED lines=55> */
[----:B----4-:R-:W-:Y:S01]  /*cf70*/  LOP3.LUT R11, R14, 0xffff0000, RZ, 0xc0, !PT ;  /* 0xffff00000e0b7812 */ /* 0x010fe200078ec0ff */
[----:B------:R-:W-:-:S02]  /*cf80*/  @!P1 FADD.FTZ R10, -R10, -RZ ;  /* 0x800000ff0a0a9221 */ /* 0x000fc40000010100 */
[----:B------:R-:W-:Y:S02]  /*cf90*/  @!P1 FADD.FTZ R51, -R51, -RZ ;  /* 0x800000ff33339221 */ /* 0x000fe40000010100 */
[----:B------:R-:W-:Y:S02]  /*cfa0*/  FMUL.FTZ R6, R6, R9 ;  /* 0x0000000906067220 */ /* 0x000fe40000410000 */
[----:B------:R-:W-:Y:S01]  /*cfb0*/  FMUL.FTZ R8, R5, R8 ;  /* 0x0000000805087220 */ /* 0x000fe20000410000 */
[----:B------:R-:W-:Y:S01]  /*cfc0*/  LOP3.LUT R5, R12, 0xffff0000, RZ, 0xc0, !PT ;  /* 0xffff00000c057812 */ /* 0x000fe200078ec0ff */
        /* <DEDUP_REMOVED lines=24> */
.L_x_3559:
[----:B------:R-:W-:Y:S05]  /*d150*/  BSYNC B0 ;  /* 0x0000000000007941 */ /* 0x000fea0003800000 */
.L_x_3558:
        /* <DEDUP_REMOVED lines=14> */
[----:B------:R-:W-:Y:S01]  /*d240*/  LEA R8, P0, R11, R32, 0x1 ;  /* 0x000000200b087211 */ /* 0x000fe200078008ff */
[----:B------:R-:W-:Y:S01]  /*d250*/  IMAD.MOV.U32 R13, RZ, RZ, RZ ;  /* 0x000000ffff0d7224 */ /* 0x000fe200078e00ff */
[----:B------:R-:W-:Y:S01]  /*d260*/  @P1 IADD3 R13, -R17, RZ, RZ ;  /* 0x000000ff110d1210 */ /* 0x000fe20007ffe1ff */
[----:B------:R-:W3:Y:S01]  /*d270*/  LD.E.128 R4, [R4.64+0x80] ;  /* 0x0000800604047980 */ /* 0x000ee2000c101d00 */
        /* <DEDUP_REMOVED lines=20> */
[C---:B------:R-:W-:Y:S01]  /*d3c0*/  SHF.L.U32 R5, R7.reuse, 0x10, RZ ;  /* 0x0000001007057819 */ /* 0x040fe200000006ff */
[----:B----4-:R-:W-:Y:S01]  /*d3d0*/  IMAD.U32 R49, R10, 0x10000, RZ ;  /* 0x000100000a317824 */ /* 0x010fe200078e00ff */
        /* <DEDUP_REMOVED lines=17> */
[----:B------:R-:W-:Y:S02]  /*d4f0*/  FMUL.FTZ R9, R6, R9 ;  /* 0x0000000906097220 */ /* 0x000fe40000410000 */
[----:B------:R-:W-:Y:S01]  /*d500*/  FMUL.FTZ R10, R5, R10 ;  /* 0x0000000a050a7220 */ /* 0x000fe20000410000 */
[----:B--2---:R-:W-:Y:S01]  /*d510*/  LOP3.LUT R5, R12, 0xffff0000, RZ, 0xc0, !PT ;  /* 0xffff00000c057812 */ /* 0x004fe200078ec0ff */
        /* <DEDUP_REMOVED lines=25> */
.L_x_3561:
[----:B------:R-:W-:Y:S05]  /*d6b0*/  BSYNC B0 ;  /* 0x0000000000007941 */ /* 0x000fea0003800000 */
.L_x_3560:
        /* <DEDUP_REMOVED lines=16> */
[----:B------:R-:W2:Y:S01]  /*d7c0*/  LD.E.128 R4, [R6.64+0x100] ;  /* 0x0001000606047980 */ /* 0x000ea2000c101d00 */
[----:B------:R-:W-:Y:S02]  /*d7d0*/  @P1 IADD3 R13, -R17, RZ, RZ ;  /* 0x000000ff110d1210 */ /* 0x000fe40007ffe1ff */
[----:B------:R-:W-:Y:S02]  /*d7e0*/  LEA.HI.X R9, R9, R33, R0, 0x1, P0 ;  /* 0x0000002109097211 */ /* 0x000fe400000f0c00 */
[----:B------:R-:W-:-:S04]  /*d7f0*/  IADD3 R15, P0, R13, R16, RZ ;  /* 0x000000100d0f7210 */ /* 0x000fc80007f1e0ff */
[----:B------:R-:W4:Y:S01]  /*d800*/  LD.E.128 R8, [R8.64+0x100] ;  /* 0x0001000608087980 */ /* 0x000f22000c101d00 */
        /* <DEDUP_REMOVED lines=16> */
[----:B-1----:R-:W-:Y:S02]  /*d910*/  LOP3.LUT R44, R5, 0xffff0000, RZ, 0xc0, !PT ;  /* 0xffff0000052c7812 */ /* 0x002fe400078ec0ff */
[C---:B------:R-:W-:Y:S02]  /*d920*/  SHF.L.U32 R5, R7.reuse, 0x10, RZ ;  /* 0x0000001007057819 */ /* 0x040fe400000006ff */
[----:B------:R-:W-:Y:S01]  /*d930*/  LOP3.LUT R47, R7, 0xffff0000, RZ, 0xc0, !PT ;  /* 0xffff0000072f7812 */ /* 0x000fe200078ec0ff */
        /* <DEDUP_REMOVED lines=15> */
[----:B---3--:R-:W-:Y:S01]  /*da30*/  LOP3.LUT R11, R14, 0xffff0000, RZ, 0xc0, !PT ;  /* 0xffff00000e0b7812 */ /* 0x008fe200078ec0ff */
        /* <DEDUP_REMOVED lines=29> */
.L_x_3563:
[----:B------:R-:W-:Y:S05]  /*dc10*/  BSYNC B0 ;  /* 0x0000000000007941 */ /* 0x000fea0003800000 */
.L_x_3562:
[----:B-----5:R2:W-:Y:S02]  /*dc20*/  STS.128 [R213+0x4000], R24 ;  /* 0x00400018d5007388 */ /* 0x0205e40000000c00 */
.L_x_3557:
[----:B------:R-:W-:Y:S05]  /*dc30*/  BSYNC B1 ;  /* 0x0000000000017941 */ /* 0x000fea0003800000 */
.L_x_3556:
        /* <DEDUP_REMOVED lines=38> */
[C---:B----4-:R-:W-:Y:S01]  /*dea0*/  IMAD.U32 R31, R8.reuse, 0x10000, RZ ;  /* 0x00010000081f7824 */ /* 0x050fe200078e00ff */
[----:B------:R-:W-:Y:S01]  /*deb0*/  LOP3.LUT R30, R8, 0xffff0000, RZ, 0xc0, !PT ;  /* 0xffff0000081e7812 */ /* 0x000fe200078ec0ff */
[----:B-1----:R-:W-:Y:S01]  /*dec0*/  IMAD.U32 R44, R10, 0x10000, RZ ;  /* 0x000100000a2c7824 */ /* 0x002fe200078e00ff */
        /* <DEDUP_REMOVED lines=22> */
[----:B---3--:R-:W-:Y:S01]  /*e030*/  LOP3.LUT R30, R13, 0xffff0000, RZ, 0xc0, !PT ;  /* 0xffff00000d1e7812 */ /* 0x008fe200078ec0ff */
[----:B------:R-:W-:Y:S01]  /*e040*/  FMUL.FTZ R10, R5, R10 ;  /* 0x0000000a050a7220 */ /* 0x000fe20000410000 */
[----:B------:R-:W-:Y:S01]  /*e050*/  LOP3.LUT R5, R12, 0xffff0000, RZ, 0xc0, !PT ;  /* 0xffff00000c057812 */ /* 0x000fe200078ec0ff */
[----:B------:R-:W-:Y:S01]  /*e060*/  FMUL.FTZ R9, R4, R9 ;  /* 0x0000000904097220 */ /* 0x000fe20000410000 */
[----:B------:R-:W-:Y:S01]  /*e070*/  SHF.L.U32 R4, R13, 0x10, RZ ;  /* 0x000000100d047819 */ /* 0x000fe200000006ff */
[----:B------:R-:W-:Y:S01]  /*e080*/  FMUL.FTZ R11, R6, R11 ;  /* 0x0000000b060b7220 */ /* 0x000fe20000410000 */
[C---:B------:R-:W-:Y:S01]  /*e090*/  SHF.L.U32 R7, R15.reuse, 0x10, RZ ;  /* 0x000000100f077819 */ /* 0x040fe200000006ff */
        /* <DEDUP_REMOVED lines=20> */
.L_x_3567:
[----:B------:R-:W-:Y:S05]  /*e1e0*/  BSYNC B0 ;  /* 0x0000000000007941 */ /* 0x000fea0003800000 */
.L_x_3566:
[----:B-----5:R4:W-:Y:S04]  /*e1f0*/  STS.128 [R213+0x800], R28 ;  /* 0x0008001cd5007388 */ /* 0x0209e80000000c00 */
[----:B--2---:R4:W5:Y:S01]  /*e200*/  LD.E.128 R24, [R42.64+0x80] ;  /* 0x000080062a187980 */ /* 0x004962000c101d00 */
[----:B------:R-:W-:Y:S01]  /*e210*/  IADD3 R0, R18, 0x40, RZ ;  /* 0x0000004012007810 */ /* 0x000fe20007ffe0ff */
[----:B------:R-:W-:Y:S03]  /*e220*/  BSSY B0, `(.L_x_3568) ;  /* 0x0000056000007945 */ /* 0x000fe60003800000 */
[----:B------:R-:W-:-:S13]  /*e230*/  ISETP.GE.AND P0, PT, R0, R3, PT ;  /* 0x000000030000720c */ /* 0x000fda0003f06270 */
[----:B------:R-:W-:Y:S05]  /*e240*/  @P0 BRA `(.L_x_3569) ;  /* 0x0000053000000947 */ /* 0x000fea0003800000 */
[----:B------:R-:W-:Y:S01]  /*e250*/  ISETP.GE.AND P0, PT, R0, R17, PT ;  /* 0x000000110000720c */ /* 0x000fe20003f06270 */
[----:B------:R-:W-:Y:S01]  /*e260*/  IMAD.MOV.U32 R7, RZ, RZ, RZ ;  /* 0x000000ffff077224 */ /* 0x000fe200078e00ff */
[----:B------:R-:W-:-:S04]  /*e270*/  IADD3 R5, R41, 0x40, RZ ;  /* 0x0000004029057810 */ /* 0x000fc80007ffe0ff */
[----:B------:R-:W-:-:S04]  /*e280*/  IADD3 R12, P1, R5, R16, RZ ;  /* 0x00000010050c7210 */ /* 0x000fc80007f3e0ff */
[----:B------:R-:W-:Y:S01]  /*e290*/  LEA.HI.X.SX32 R0, R5, R20, 0x1, P1 ;  /* 0x0000001405007211 */ /* 0x000fe200008f0eff */
[----:B------:R-:W-:Y:S01]  /*e2a0*/  IMAD.MOV.U32 R13, RZ, RZ, RZ ;  /* 0x000000ffff0d7224 */ /* 0x000fe200078e00ff */
[----:B------:R-:W-:Y:S01]  /*e2b0*/  MOV R5, R17 ;  /* 0x0000001100057202 */ /* 0x000fe20000000f00 */
[--C-:B------:R-:W-:Y:S01]  /*e2c0*/  @P0 IMAD.MOV R7, RZ, RZ, -R17.reuse ;  /* 0x000000ffff070224 */ /* 0x100fe200078e0a11 */
[----:B------:R-:W-:Y:S01]  /*e2d0*/  @P0 IADD3 R13, -R17, RZ, RZ ;  /* 0x000000ff110d0210 */ /* 0x000fe20007ffe1ff */
[----:B------:R-:W-:-:S03]  /*e2e0*/  @P0 IMAD.MOV R5, RZ, RZ, -R17 ;  /* 0x000000ffff050224 */ /* 0x000fc600078e0a11 */
[----:B------:R-:W-:-:S04]  /*e2f0*/  IADD3 R9, P1, R7, R12, RZ ;  /* 0x0000000c07097210 */ /* 0x000fc80007f3e0ff */
[----:B------:R-:W-:Y:S02]  /*e300*/  LEA.HI.X.SX32 R7, R7, R0, 0x1, P1 ;  /* 0x0000000007077211 */ /* 0x000fe400008f0eff */
[----:B------:R-:W-:-:S04]  /*e310*/  LEA R8, P1, R9, R32, 0x1 ;  /* 0x0000002009087211 */ /* 0x000fc800078208ff */
        /* <DEDUP_REMOVED lines=16> */
[----:B------:R-:W-:Y:S01]  /*e420*/  LOP3.LUT R26, R26, 0xffff0000, RZ, 0xc0, !PT ;  /* 0xffff00001a1a7812 */ /* 0x000fe200078ec0ff */
[C---:B--2---:R-:W-:Y:S01]  /*e430*/  IMAD.U32 R31, R8.reuse, 0x10000, RZ ;  /* 0x00010000081f7824 */ /* 0x044fe200078e00ff */
[----:B------:R-:W-:Y:S01]  /*e440*/  LOP3.LUT R27, R8, 0xffff0000, RZ, 0xc0, !PT ;  /* 0xffff0000081b7812 */ /* 0x000fe200078ec0ff */
[C---:B-1----:R-:W-:Y:S01]  /*e450*/  IMAD.U32 R44, R10.reuse, 0x10000, RZ ;  /* 0x000100000a2c7824 */ /* 0x042fe200078e00ff */
[----:B------:R-:W-:Y:S01]  /*e460*/  SHF.L.U32 R8, R9, 0x10, RZ ;  /* 0x0000001009087819 */ /* 0x000fe200000006ff */
[----:B---3--:R-:W-:Y:S01]  /*e470*/  IMAD.U32 R47, R5, 0x10000, RZ ;  /* 0x00010000052f7824 */ /* 0x008fe200078e00ff */
[----:B------:R-:W-:Y:S01]  /*e480*/  LOP3.LUT R45, R9, 0xffff0000, RZ, 0xc0, !PT ;  /* 0xffff0000092d7812 */ /* 0x000fe200078ec0ff */
        /* <DEDUP_REMOVED lines=10> */
[----:B------:R-:W-:Y:S01]  /*e530*/  IMAD.U32 R6, R7, 0x10000, RZ ;  /* 0x0001000007067824 */ /* 0x000fe200078e00ff */
[----:B------:R-:W-:Y:S01]  /*e540*/  SHF.L.U32 R46, R4, 0x10, RZ ;  /* 0x00000010042e7819 */ /* 0x000fe200000006ff */
[----:B------:R-:W-:Y:S01]  /*e550*/  @!P0 FADD.FTZ R10, -R10, -RZ ;  /* 0x800000ff0a0a8221 */ /* 0x000fe20000010100 */
[----:B------:R-:W-:Y:S01]  /*e560*/  LOP3.LUT R4, R4, 0xffff0000, RZ, 0xc0, !PT ;  /* 0xffff000004047812 */ /* 0x000fe200078ec0ff */
[----:B------:R-:W-:Y:S01]  /*e570*/  @!P0 FADD.FTZ R11, -R11, -RZ ;  /* 0x800000ff0b0b8221 */ /* 0x000fe20000010100 */
[----:B------:R-:W-:Y:S01]  /*e580*/  LOP3.LUT R50, R7, 0xffff0000, RZ, 0xc0, !PT ;  /* 0xffff000007327812 */ /* 0x000fe200078ec0ff */
[----:B------:R-:W-:Y:S01]  /*e590*/  FMUL.FTZ R9, R6, R9 ;  /* 0x0000000906097220 */ /* 0x000fe20000410000 */
[----:B----4-:R-:W-:Y:S01]  /*e5a0*/  SHF.L.U32 R7, R12, 0x10, RZ ;  /* 0x000000100c077819 */ /* 0x010fe200000006ff */
[----:B------:R-:W-:Y:S01]  /*e5b0*/  FMUL.FTZ R27, R4, R27 ;  /* 0x0000001b041b7220 */ /* 0x000fe20000410000 */
[----:B------:R-:W-:Y:S01]  /*e5c0*/  LOP3.LUT R6, R12, 0xffff0000, RZ, 0xc0, !PT ;  /* 0xffff00000c067812 */ /* 0x000fe200078ec0ff */
[----:B------:R-:W-:Y:S01]  /*e5d0*/  @!P0 FADD.FTZ R31, -R31, -RZ ;  /* 0x800000ff1f1f8221 */ /* 0x000fe20000010100 */
[----:B------:R-:W-:Y:S01]  /*e5e0*/  LOP3.LUT R12, R13, 0xffff0000, RZ, 0xc0, !PT ;  /* 0xffff00000d0c7812 */ /* 0x000fe200078ec0ff */
[----:B------:R-:W-:-:S02]  /*e5f0*/  FMUL.FTZ R47, R47, R8 ;  /* 0x000000082f2f7220 */ /* 0x000fc40000410000 */
[----:B------:R-:W-:Y:S02]  /*e600*/  FMUL.FTZ R45, R48, R45 ;  /* 0x0000002d302d7220 */ /* 0x000fe40000410000 */
[----:B------:R-:W-:Y:S02]  /*e610*/  @!P0 FADD.FTZ R44, -R44, -RZ ;  /* 0x800000ff2c2c8221 */ /* 0x000fe40000010100 */
[----:B------:R-:W-:Y:S01]  /*e620*/  FMUL.FTZ R5, R5, R10 ;  /* 0x0000000a05057220 */ /* 0x000fe20000410000 */
[----:B------:R-:W-:Y:S01]  /*e630*/  LOP3.LUT R10, R14, 0xffff0000, RZ, 0xc0, !PT ;  /* 0xffff00000e0a7812 */ /* 0x000fe200078ec0ff */
[----:B------:R-:W-:Y:S01]  /*e640*/  FMUL.FTZ R50, R50, R11 ;  /* 0x0000000b32327220 */ /* 0x000fe20000410000 */
[----:B------:R-:W-:Y:S01]  /*e650*/  SHF.L.U32 R11, R14, 0x10, RZ ;  /* 0x000000100e0b7819 */ /* 0x000fe200000006ff */
[----:B------:R-:W-:Y:S01]  /*e660*/  IMAD.U32 R4, R13, 0x10000, RZ ;  /* 0x000100000d047824 */ /* 0x000fe200078e00ff */
[C---:B------:R-:W-:Y:S01]  /*e670*/  LOP3.LUT R14, R15.reuse, 0xffff0000, RZ, 0xc0, !PT ;  /* 0xffff00000f0e7812 */ /* 0x040fe200078ec0ff */
[----:B------:R-:W-:-:S02]  /*e680*/  IMAD.U32 R8, R15, 0x10000, RZ ;  /* 0x000100000f087824 */ /* 0x000fc400078e00ff */
        /* <DEDUP_REMOVED lines=15> */
.L_x_3569:
[----:B------:R-:W-:Y:S05]  /*e780*/  BSYNC B0 ;  /* 0x0000000000007941 */ /* 0x000fea0003800000 */
.L_x_3568:
        /* <DEDUP_REMOVED lines=10> */
[----:B--2---:R-:W-:-:S04]  /*e830*/  IADD3 R24, P1, R41, R16, RZ ;  /* 0x0000001029187210 */ /* 0x004fc80007f3e0ff */
[----:B------:R-:W-:-:S03]  /*e840*/  LEA.HI.X.SX32 R0, R41, R20, 0x1, P1 ;  /* 0x0000001429007211 */ /* 0x000fc600008f0eff */
        /* <DEDUP_REMOVED lines=30> */
[C---:B-1-3--:R-:W-:Y:S01]  /*ea30*/  IMAD.U32 R44, R12.reuse, 0x10000, RZ ;  /* 0x000100000c2c7824 */ /* 0x04afe200078e00ff */
        /* <DEDUP_REMOVED lines=21> */
[----:B------:R-:W-:-:S02]  /*eb90*/  @!P0 FADD.FTZ R48, -R48, -RZ ;  /* 0x800000ff30308221 */ /* 0x000fc40000010100 */
[----:B------:R-:W-:Y:S01]  /*eba0*/  FMUL.FTZ R13, R10, R13 ;  /* 0x0000000d0a0d7220 */ /* 0x000fe20000410000 */
[C---:B------:R-:W-:Y:S01]  /*ebb0*/  LOP3.LUT R10, R24.reuse, 0xffff0000, RZ, 0xc0, !PT ;  /* 0xffff0000180a7812 */ /* 0x040fe200078ec0ff */
[----:B------:R-:W-:Y:S02]  /*ebc0*/  IMAD.U32 R12, R24, 0x10000, RZ ;  /* 0x00010000180c7824 */ /* 0x000fe400078e00ff */
[----:B------:R-:W-:Y:S01]  /*ebd0*/  FMUL.FTZ R9, R9, R14 ;  /* 0x0000000e09097220 */ /* 0x000fe20000410000 */
[C---:B------:R-:W-:Y:S01]  /*ebe0*/  SHF.L.U32 R14, R27.reuse, 0x10, RZ ;  /* 0x000000101b0e7819 */ /* 0x040fe200000006ff */
[----:B------:R-:W-:Y:S01]  /*ebf0*/  IMAD.U32 R24, R26, 0x10000, RZ ;  /* 0x000100001a187824 */ /* 0x000fe200078e00ff */
[----:B------:R-:W-:Y:S01]  /*ec00*/  LOP3.LUT R26, R27, 0xffff0000, RZ, 0xc0, !PT ;  /* 0xffff00001b1a7812 */ /* 0x000fe200078ec0ff */
[----:B------:R-:W-:Y:S02]  /*ec10*/  FMUL.FTZ R45, R42, R45 ;  /* 0x0000002d2a2d7220 */ /* 0x000fe40000410000 */
[----:B------:R-:W-:-:S02]  /*ec20*/  FMUL.FTZ R31, R31, R44 ;  /* 0x0000002c1f1f7220 */ /* 0x000fc40000410000 */
[----:B------:R-:W-:Y:S02]  /*ec30*/  FMUL.FTZ R46, R41, R46 ;  /* 0x0000002e292e7220 */ /* 0x000fe40000410000 */
[----:B------:R-:W-:Y:S02]  /*ec40*/  FMUL.FTZ R48, R43, R48 ;  /* 0x000000302b307220 */ /* 0x000fe40000410000 */
[----:B------:R-:W-:Y:S02]  /*ec50*/  FFMA.FTZ R7, R30, R8, R7 ;  /* 0x000000081e077223 */ /* 0x000fe40000010007 */
        /* <DEDUP_REMOVED lines=11> */
.L_x_3571:
[----:B------:R-:W-:Y:S05]  /*ed10*/  BSYNC B0 ;  /* 0x0000000000007941 */ /* 0x000fea0003800000 */
.L_x_3570:
[----:B-----5:R1:W-:Y:S02]  /*ed20*/  STS.128 [R213+0x4800], R4 ;  /* 0x00480004d5007388 */ /* 0x0203e40000000c00 */
.L_x_3565:
[----:B------:R-:W-:Y:S05]  /*ed30*/  BSYNC B1 ;  /* 0x0000000000017941 */ /* 0x000fea0003800000 */
.L_x_3564:
        /* <DEDUP_REMOVED lines=10> */
[----:B-1----:R-:W-:Y:S02]  /*ede0*/  IMAD.SHL.U32 R5, R17, 0x20, RZ ;  /* 0x0000002011057824 */ /* 0x002fe400078e00ff */
[----:B------:R-:W-:-:S03]  /*edf0*/  IMAD.MOV.U32 R7, RZ, RZ, RZ ;  /* 0x000000ffff077224 */ /* 0x000fc600078e00ff */
[----:B------:R-:W-:-:S04]  /*ee00*/  IADD3 R13, P1, R5, R16, RZ ;  /* 0x00000010050d7210 */ /* 0x000fc80007f3e0ff */
[----:B------:R-:W-:Y:S01]  /*ee10*/  LEA.HI.X.SX32 R12, R5, R20, 0x1, P1 ;  /* 0x00000014050c7211 */ /* 0x000fe200008f0eff */
[--C-:B------:R-:W-:Y:S02]  /*ee20*/  IMAD.MOV.U32 R5, RZ, RZ, R17.reuse ;  /* 0x000000ffff057224 */ /* 0x100fe400078e0011 */
[----:B------:R-:W-:Y:S01]  /*ee30*/  @P0 IADD3 R7, -R17, RZ, RZ ;  /* 0x000000ff11070210 */ /* 0x000fe20007ffe1ff */
[----:B------:R-:W-:-:S03]  /*ee40*/  @P0 IMAD.MOV R5, RZ, RZ, -R17 ;  /* 0x000000ffff050224 */ /* 0x000fc600078e0a11 */
[C---:B------:R-:W-:Y:S02]  /*ee50*/  IADD3 R9, P1, R7.reuse, R13, RZ ;  /* 0x0000000d07097210 */ /* 0x040fe40007f3e0ff */
[----:B------:R-:W-:Y:S02]  /*ee60*/  MOV R14, RZ ;  /* 0x000000ff000e7202 */ /* 0x000fe40000000f00 */
[----:B------:R-:W-:Y:S02]  /*ee70*/  LEA.HI.X.SX32 R7, R7, R12, 0x1, P1 ;  /* 0x0000000c07077211 */ /* 0x000fe400008f0eff */
[----:B------:R-:W-:Y:S01]  /*ee80*/  LEA R8, P1, R9, R32, 0x1 ;  /* 0x0000002009087211 */ /* 0x000fe200078208ff */
[----:B------:R-:W-:-:S03]  /*ee90*/  @P0 IMAD.MOV R14, RZ, RZ, -R17 ;  /* 0x000000ffff0e0224 */ /* 0x000fc600078e0a11 */
        /* <DEDUP_REMOVED lines=17> */
[C---:B----4-:R-:W-:Y:S01]  /*efb0*/  IMAD.U32 R31, R8.reuse, 0x10000, RZ ;  /* 0x00010000081f7824 */ /* 0x050fe200078e00ff */
        /* <DEDUP_REMOVED lines=46> */
[----:B------:R-:W-:Y:S01]  /*f2a0*/  FFMA.FTZ R4, R41, R10, R4 ;  /* 0x0000000a29047223 */ /* 0x000fe20000010004 */
[----:B------:R-:W-:Y:S01]  /*f2b0*/  F2FP.BF16.PACK_AB R29, R24, R7 ;  /* 0x00000007181d723e */ /* 0x000fe200000010ff */
[----:B------:R-:W-:Y:S01]  /*f2c0*/  FFMA.FTZ R27, R27, R14, R6 ;  /* 0x0000000e1b1b7223 */ /* 0x000fe20000010006 */
[----:B------:R-:W-:-:S04]  /*f2d0*/  F2FP.BF16.PACK_AB R30, R5, R12 ;  /* 0x0000000c051e723e */ /* 0x000fc800000010ff */
[----:B------:R-:W-:Y:S02]  /*f2e0*/  F2FP.BF16.PACK_AB R31, R27, R4 ;  /* 0x000000041b1f723e */ /* 0x000fe400000010ff */
.L_x_3575:
[----:B------:R-:W-:Y:S05]  /*f2f0*/  BSYNC B0 ;  /* 0x0000000000007941 */ /* 0x000fea0003800000 */
.L_x_3574:
[----:B-----5:R4:W-:Y:S04]  /*f300*/  STS.128 [R213+0x1000], R28 ;  /* 0x0010001cd5007388 */ /* 0x0209e80000000c00 */
[----:B--2---:R4:W5:Y:S01]  /*f310*/  LD.E.128 R24, [R36.64+0x80] ;  /* 0x0000800624187980 */ /* 0x004962000c101d00 */
[----:B-1----:R-:W-:Y:S01]  /*f320*/  IADD3 R4, R18, 0x40, RZ ;  /* 0x0000004012047810 */ /* 0x002fe20007ffe0ff */
[----:B------:R-:W-:Y:S03]  /*f330*/  BSSY B0, `(.L_x_3576) ;  /* 0x0000056000007945 */ /* 0x000fe60003800000 */
[----:B------:R-:W-:-:S13]  /*f340*/  ISETP.GE.AND P0, PT, R4, R3, PT ;  /* 0x000000030400720c */ /* 0x000fda0003f06270 */
[----:B------:R-:W-:Y:S05]  /*f350*/  @P0 BRA `(.L_x_3577) ;  /* 0x0000053000000947 */ /* 0x000fea0003800000 */
[----:B------:R-:W-:Y:S01]  /*f360*/  ISETP.GE.AND P0, PT, R4, R17, PT ;  /* 0x000000110400720c */ /* 0x000fe20003f06270 */
[----:B------:R-:W-:Y:S01]  /*f370*/  IMAD.MOV.U32 R7, RZ, RZ, RZ ;  /* 0x000000ffff077224 */ /* 0x000fe200078e00ff */
[----:B------:R-:W-:-:S04]  /*f380*/  LEA R5, R17, 0x40, 0x5 ;  /* 0x0000004011057811 */ /* 0x000fc800078e28ff */
        /* <DEDUP_REMOVED lines=9> */
[----:B------:R-:W-:Y:S01]  /*f420*/  LEA R8, P1, R9, R32, 0x1 ;  /* 0x0000002009087211 */ /* 0x000fe200078208ff */
[----:B------:R-:W-:-:S03]  /*f430*/  IMAD.WIDE R4, R5, 0x2, R36 ;  /* 0x0000000205047825 */ /* 0x000fc600078e0224 */
[----:B------:R-:W-:Y:S02]  /*f440*/  LEA.HI.X R9, R9, R33, R7, 0x1, P1 ;  /* 0x0000002109097211 */ /* 0x000fe400008f0c07 */
[C---:B------:R-:W-:Y:S01]  /*f450*/  IADD3 R13, P1, R14.reuse, R13, RZ ;  /* 0x0000000d0e0d7210 */ /* 0x040fe20007f3e0ff */
[----:B------:R-:W2:Y:S03]  /*f460*/  LD.E.128 R4, [R4.64+0x80] ;  /* 0x0000800604047980 */ /* 0x000ea6000c101d00 */
[----:B------:R-:W-:Y:S01]  /*f470*/  LEA.HI.X.SX32 R12, R14, R12, 0x1, P1 ;  /* 0x0000000c0e0c7211 */ /* 0x000fe200008f0eff */
[----:B---3--:R-:W3:Y:S01]  /*f480*/  LD.E.128 R8, [R8.64] ;  /* 0x0000000608087980 */ /* 0x008ee2000c101d00 */
        /* <DEDUP_REMOVED lines=11> */
[----:B--2---:R-:W-:Y:S01]  /*f540*/  SHF.L.U32 R47, R4, 0x10, RZ ;  /* 0x00000010042f7819 */ /* 0x004fe200000006ff */
[C---:B---3--:R-:W-:Y:S01]  /*f550*/  IMAD.U32 R40, R8.reuse, 0x10000, RZ ;  /* 0x0001000008287824 */ /* 0x048fe200078e00ff */
[----:B------:R-:W-:Y:S02]  /*f560*/  LOP3.LUT R27, R8, 0xffff0000, RZ, 0xc0, !PT ;  /* 0xffff0000081b7812 */ /* 0x000fe400078ec0ff */
[C---:B------:R-:W-:Y:S02]  /*f570*/  SHF.L.U32 R8, R9.reuse, 0x10, RZ ;  /* 0x0000001009087819 */ /* 0x040fe400000006ff */
[----:B------:R-:W-:Y:S01]  /*f580*/  LOP3.LUT R43, R9, 0xffff0000, RZ, 0xc0, !PT ;  /* 0xffff0000092b7812 */ /* 0x000fe200078ec0ff */
[C---:B------:R-:W-:Y:S01]  /*f590*/  IMAD.U32 R9, R11.reuse, 0x10000, RZ ;  /* 0x000100000b097824 */ /* 0x040fe200078e00ff */
        /* <DEDUP_REMOVED lines=8> */
[----:B------:R-:W-:-:S02]  /*f620*/  SHF.L.U32 R49, R6, 0x10, RZ ;  /* 0x0000001006317819 */ /* 0x000fc400000006ff */
[----:B------:R-:W-:Y:S01]  /*f630*/  LOP3.LUT R5, R6, 0xffff0000, RZ, 0xc0, !PT ;  /* 0xffff000006057812 */ /* 0x000fe200078ec0ff */
[C---:B------:R-:W-:Y:S01]  /*f640*/  IMAD.U32 R6, R7.reuse, 0x10000, RZ ;  /* 0x0001000007067824 */ /* 0x040fe200078e00ff */
[----:B------:R-:W-:Y:S01]  /*f650*/  LOP3.LUT R46, R7, 0xffff0000, RZ, 0xc0, !PT ;  /* 0xffff0000072e7812 */ /* 0x000fe200078ec0ff */
[----:B------:R-:W-:Y:S02]  /*f660*/  @!P0 FADD.FTZ R8, -R8, -RZ ;  /* 0x800000ff08088221 */ /* 0x000fe40000010100 */
[----:B------:R-:W-:Y:S02]  /*f670*/  @!P0 FADD.FTZ R43, -R43, -RZ ;  /* 0x800000ff2b2b8221 */ /* 0x000fe40000010100 */
[----:B------:R-:W-:Y:S02]  /*f680*/  @!P0 FADD.FTZ R11, -R11, -RZ ;  /* 0x800000ff0b0b8221 */ /* 0x000fe40000010100 */
[----:B------:R-:W-:Y:S02]  /*f690*/  FMUL.FTZ R27, R4, R27 ;  /* 0x0000001b041b7220 */ /* 0x000fe40000410000 */
[----:B------:R-:W-:-:S02]  /*f6a0*/  @!P0 FADD.FTZ R10, -R10, -RZ ;  /* 0x800000ff0a0a8221 */ /* 0x000fc40000010100 */
[C---:B----4-:R-:W-:Y:S01]  /*f6b0*/  IMAD.U32 R4, R13.reuse, 0x10000, RZ ;  /* 0x000100000d047824 */ /* 0x050fe200078e00ff */
[----:B------:R-:W-:Y:S01]  /*f6c0*/  LOP3.LUT R13, R13, 0xffff0000, RZ, 0xc0, !PT ;  /* 0xffff00000d0d7812 */ /* 0x000fe200078ec0ff */
[----:B------:R-:W-:Y:S01]  /*f6d0*/  FMUL.FTZ R6, R6, R9 ;  /* 0x0000000906067220 */ /* 0x000fe20000410000 */
[----:B------:R-:W-:Y:S01]  /*f6e0*/  SHF.L.U32 R9, R12, 0x10, RZ ;  /* 0x000000100c097819 */ /* 0x000fe200000006ff */
[----:B------:R-:W-:Y:S01]  /*f6f0*/  @!P0 FADD.FTZ R40, -R40, -RZ ;  /* 0x800000ff28288221 */ /* 0x000fe20000010100 */
[----:B------:R-:W-:Y:S01]  /*f700*/  LOP3.LUT R7, R12, 0xffff0000, RZ, 0xc0, !PT ;  /* 0xffff00000c077812 */ /* 0x000fe200078ec0ff */
[----:B------:R-:W-:Y:S01]  /*f710*/  FMUL.FTZ R8, R45, R8 ;  /* 0x000000082d087220 */ /* 0x000fe20000410000 */
[----:B------:R-:W-:Y:S01]  /*f720*/  SHF.L.U32 R12, R14, 0x10, RZ ;  /* 0x000000100e0c7819 */ /* 0x000fe200000006ff */
[----:B------:R-:W-:Y:S02]  /*f730*/  FMUL.FTZ R43, R44, R43 ;  /* 0x0000002b2c2b7220 */ /* 0x000fe40000410000 */
[----:B------:R-:W-:-:S02]  /*f740*/  @!P0 FADD.FTZ R42, -R42, -RZ ;  /* 0x800000ff2a2a8221 */ /* 0x000fc40000010100 */
[----:B------:R-:W-:Y:S01]  /*f750*/  FMUL.FTZ R46, R46, R11 ;  /* 0x0000000b2e2e7220 */ /* 0x000fe20000410000 */
[----:B------:R-:W-:Y:S01]  /*f760*/  LOP3.LUT R11, R14, 0xffff0000, RZ, 0xc0, !PT ;  /* 0xffff00000e0b7812 */ /* 0x000fe200078ec0ff */
[----:B------:R-:W-:Y:S01]  /*f770*/  FMUL.FTZ R5, R5, R10 ;  /* 0x0000000a05057220 */ /* 0x000fe20000410000 */
[C---:B------:R-:W-:Y:S01]  /*f780*/  LOP3.LUT R14, R15.reuse, 0xffff0000, RZ, 0xc0, !PT ;  /* 0xffff00000f0e7812 */ /* 0x040fe200078ec0ff */
        /* <DEDUP_REMOVED lines=9> */
[----:B------:R-:W-:Y:S02]  /*f820*/  FFMA.FTZ R28, R28, R7, R27 ;  /* 0x000000071c1c7223 */ /* 0x000fe4000001001b */
[----:B------:R-:W-:-:S02]  /*f830*/  FFMA.FTZ R12, R30, R12, R49 ;  /* 0x0000000c1e0c7223 */ /* 0x000fc40000010031 */
[----:B------:R-:W-:Y:S01]  /*f840*/  FFMA.FTZ R5, R26, R11, R5 ;  /* 0x0000000b1a057223 */ /* 0x000fe20000010005 */
[----:B------:R-:W-:Y:S02]  /*f850*/  F2FP.BF16.PACK_AB R27, R25, R6 ;  /* 0x00000006191b723e */ /* 0x000fe400000010ff */
[----:B------:R-:W-:Y:S02]  /*f860*/  F2FP.BF16.PACK_AB R24, R28, R9 ;  /* 0x000000091c18723e */ /* 0x000fe400000010ff */
[----:B------:R-:W-:Y:S02]  /*f870*/  F2FP.BF16.PACK_AB R26, R5, R12 ;  /* 0x0000000c051a723e */ /* 0x000fe400000010ff */
[----:B------:R-:W-:Y:S02]  /*f880*/  MOV R25, R13 ;  /* 0x0000000d00197202 */ /* 0x000fe40000000f00 */
.L_x_3577:
[----:B------:R-:W-:Y:S05]  /*f890*/  BSYNC B0 ;  /* 0x0000000000007941 */ /* 0x000fea0003800000 */
.L_x_3576:
        /* <DEDUP_REMOVED lines=10> */
[----:B-1----:R-:W-:-:S04]  /*f940*/  IADD3 R25, P1, R7, R16, RZ ;  /* 0x0000001007197210 */ /* 0x002fc80007f3e0ff */
        /* <DEDUP_REMOVED lines=78> */
.L_x_3579:
[----:B------:R-:W-:Y:S05]  /*fe30*/  BSYNC B0 ;  /* 0x0000000000007941 */ /* 0x000fea0003800000 */
.L_x_3578:
[----:B-----5:R2:W-:Y:S02]  /*fe40*/  STS.128 [R213+0x5000], R8 ;  /* 0x00500008d5007388 */ /* 0x0205e40000000c00 */
.L_x_3573:
[----:B------:R-:W-:Y:S05]  /*fe50*/  BSYNC B1 ;  /* 0x0000000000017941 */ /* 0x000fea0003800000 */
.L_x_3572:
[----:B-1-34-:R-:W-:-:S04]  /*fe60*/  IADD3 R36, R156, 0x30, RZ ;  /* 0x000000309c247810 */ /* 0x01afc80007ffe0ff */
[----:B------:R-:W-:-:S04]  /*fe70*/  ISETP.GE.AND P0, PT, R36, R21, PT ;  /* 0x000000152400720c */ /* 0x000fc80003f06270 */
[----:B------:R-:W-:-:S13]  /*fe80*/  ISETP.LT.OR P0, PT, R58, -0x187, P0 ;  /* 0xfffffe793a00780c */ /* 0x000fda0000701670 */
[----:B------:R-:W-:Y:S05]  /*fe90*/  @P0 BRA `(.L_x_3549) ;  /* 0x0000136000000947 */ /* 0x000fea0003800000 */
[----:B------:R1:W5:Y:S01]  /*fea0*/  LD.E.128 R28, [R38.64] ;  /* 0x00000006261c7980 */ /* 0x000362000c101d00 */
[----:B------:R-:W-:Y:S01]  /*feb0*/  ISETP.GE.AND P0, PT, R18, R3, PT ;  /* 0x000000031200720c */ /* 0x000fe20003f06270 */
[----:B------:R-:W-:-:S12]  /*fec0*/  BSSY B0, `(.L_x_3580) ;  /* 0x0000054000007945 */ /* 0x000fd80003800000 */
[----:B------:R-:W-:Y:S05]  /*fed0*/  @P0 BRA `(.L_x_3581) ;  /* 0x0000052000000947 */ /* 0x000fea0003800000 */
[----:B------:R-:W-:Y:S01]  /*fee0*/  ISETP.GE.AND P0, PT, R18, R17, PT ;  /* 0x000000111200720c */ /* 0x000fe20003f06270 */
[----:B------:R-:W-:Y:S02]  /*fef0*/  IMAD R5, R17, 0x30, RZ ;  /* 0x0000003011057824 */ /* 0x000fe400078e02ff */
[----:B------:R-:W-:-:S03]  /*ff00*/  IMAD.MOV.U32 R7, RZ, RZ, RZ ;  /* 0x000000ffff077224 */ /* 0x000fc600078e00ff */
[----:B------:R-:W-:-:S04]  /*ff10*/  IADD3 R13, P1, R5, R16, RZ ;  /* 0x00000010050d7210 */ /* 0x000fc80007f3e0ff */
[----:B------:R-:W-:Y:S01]  /*ff20*/  LEA.HI.X.SX32 R12, R5, R20, 0x1, P1 ;  /* 0x00000014050c7211 */ /* 0x000fe200008f0eff */
[----:B------:R-:W-:Y:S01]  /*ff30*/  IMAD.MOV.U32 R14, RZ, RZ, RZ ;  /* 0x000000ffff0e7224 */ /* 0x000fe200078e00ff */
[----:B------:R-:W-:Y:S01]  /*ff40*/  MOV R5, R17 ;  /* 0x0000001100057202 */ /* 0x000fe20000000f00 */
[--C-:B------:R-:W-:Y:S01]  /*ff50*/  @P0 IMAD.MOV R7, RZ, RZ, -R17.reuse ;  /* 0x000000ffff070224 */ /* 0x100fe200078e0a11 */
[----:B------:R-:W-:Y:S01]  /*ff60*/  @P0 IADD3 R14, -R17, RZ, RZ ;  /* 0x000000ff110e0210 */ /* 0x000fe20007ffe1ff */
[----:B------:R-:W-:-:S03]  /*ff70*/  @P0 IMAD.MOV R5, RZ, RZ, -R17 ;  /* 0x000000ffff050224 */ /* 0x000fc600078e0a11 */
[----:B--2---:R-:W-:-:S04]  /*ff80*/  IADD3 R9, P1, R7, R13, RZ ;  /* 0x0000000d07097210 */ /* 0x004fc80007f3e0ff */
[----:B------:R-:W-:Y:S02]  /*ff90*/  LEA.HI.X.SX32 R7, R7, R12, 0x1, P1 ;  /* 0x0000000c07077211 */ /* 0x000fe400008f0eff */
[----:B------:R-:W-:-:S04]  /*ffa0*/  LEA R8, P1, R9, R32, 0x1 ;  /* 0x0000002009087211 */ /* 0x000fc800078208ff */
[----:B------:R-:W-:Y:S01]  /*ffb0*/  LEA.HI.X R9, R9, R33, R7, 0x1, P1 ;  /* 0x0000002109097211 */ /* 0x000fe200008f0c07 */
[----:B------:R-:W-:Y:S01]  /*ffc0*/  IMAD.WIDE R4, R5, 0x2, R38 ;  /* 0x0000000205047825 */ /* 0x000fe200078e0226 */
[----:B------:R-:W-:-:S04]  /*ffd0*/  IADD3 R13, P1, R14, R13, RZ ;  /* 0x0000000d0e0d7210 */ /* 0x000fc80007f3e0ff */
[----:B------:R-:W2:Y:S01]  /*ffe0*/  LD.E.128 R8, [R8.64] ;  /* 0x0000000608087980 */ /* 0x000ea2000c101d00 */
[----:B------:R-:W-:Y:S02]  /*fff0*/  LEA.HI.X.SX32 R12, R14, R12, 0x1, P1 ;  /* 0x0000000c0e0c7211 */ /* 0x000fe400008f0eff */
[C---:B------:R-:W-:Y:S01]  /*10000*/  LEA R14, P1, R13.reuse, R34, 0x1 ;  /* 0x000000220d0e7211 */ /* 0x040fe200078208ff */
[----:B------:R-:W3:Y:S03]  /*10010*/  LD.E.128 R4, [R4.64] ;  /* 0x0000000604047980 */ /* 0x000ee6000c101d00 */
[----:B------:R-:W-:-:S06]  /*10020*/  LEA.HI.X R15, R13, R35, R12, 0x1, P1 ;  /* 0x000000230d0f7211 */ /* 0x000fcc00008f0c0c */
[----:B------:R-:W4:Y:S01]  /*10030*/  LD.E.128 R12, [R14.64] ;  /* 0x000000060e0c7980 */ /* 0x000f22000c101d00 */
        /* <DEDUP_REMOVED lines=33> */
[----:B----4-:R-:W-:Y:S01]  /*10250*/  LOP3.LUT R30, R13, 0xffff0000, RZ, 0xc0, !PT ;  /* 0xffff00000d1e7812 */ /* 0x010fe200078ec0ff */
[----:B------:R-:W-:Y:S01]  /*10260*/  FMUL.FTZ R10, R5, R10 ;  /* 0x0000000a050a7220 */ /* 0x000fe20000410000 */
[----:B------:R-:W-:Y:S01]  /*10270*/  SHF.L.U32 R5, R13, 0x10, RZ ;  /* 0x000000100d057819 */ /* 0x000fe200000006ff */
[----:B------:R-:W-:Y:S01]  /*10280*/  FMUL.FTZ R11, R6, R11 ;  /* 0x0000000b060b7220 */ /* 0x000fe20000410000 */
[C---:B------:R-:W-:Y:S01]  /*10290*/  LOP3.LUT R6, R12.reuse, 0xffff0000, RZ, 0xc0, !PT ;  /* 0xffff00000c067812 */ /* 0x040fe200078ec0ff */
        /* <DEDUP_REMOVED lines=22> */
.L_x_3581:
[----:B------:R-:W-:Y:S05]  /*10400*/  BSYNC B0 ;  /* 0x0000000000007941 */ /* 0x000fea0003800000 */
.L_x_3580:
[----:B-----5:R3:W-:Y:S04]  /*10410*/  STS.128 [R213+0x1800], R28 ;  /* 0x0018001cd5007388 */ /* 0x0207e80000000c00 */
[----:B--2---:R3:W5:Y:S01]  /*10420*/  LD.E.128 R24, [R38.64+0x80] ;  /* 0x0000800626187980 */ /* 0x004762000c101d00 */
[----:B------:R-:W-:Y:S01]  /*10430*/  IADD3 R4, R18, 0x40, RZ ;  /* 0x0000004012047810 */ /* 0x000fe20007ffe0ff */
[----:B------:R-:W-:Y:S03]  /*10440*/  BSSY B0, `(.L_x_3582) ;  /* 0x0000057000007945 */ /* 0x000fe60003800000 */
[----:B------:R-:W-:-:S13]  /*10450*/  ISETP.GE.AND P0, PT, R4, R3, PT ;  /* 0x000000030400720c */ /* 0x000fda0003f06270 */
[----:B------:R-:W-:Y:S05]  /*10460*/  @P0 BRA `(.L_x_3583) ;  /* 0x0000054000000947 */ /* 0x000fea0003800000 */
[----:B------:R-:W-:Y:S01]  /*10470*/  ISETP.GE.AND P0, PT, R4, R17, PT ;  /* 0x000000110400720c */ /* 0x000fe20003f06270 */
[----:B------:R-:W-:Y:S02]  /*10480*/  IMAD.MOV.U32 R4, RZ, RZ, 0x30 ;  /* 0x00000030ff047424 */ /* 0x000fe400078e00ff */
[----:B------:R-:W-:Y:S02]  /*10490*/  IMAD.MOV.U32 R7, RZ, RZ, RZ ;  /* 0x000000ffff077224 */ /* 0x000fe400078e00ff */
[----:B------:R-:W-:-:S05]  /*104a0*/  IMAD R5, R17, R4, 0x40 ;  /* 0x0000004011057424 */ /* 0x000fca00078e0204 */
[----:B------:R-:W-:-:S03]  /*104b0*/  IADD3 R13, P1, R5, R16, RZ ;  /* 0x00000010050d7210 */ /* 0x000fc60007f3e0ff */
[----:B------:R-:W-:Y:S02]  /*104c0*/  @P0 IADD3 R7, -R17, RZ, RZ ;  /* 0x000000ff11070210 */ /* 0x000fe40007ffe1ff */
[----:B------:R-:W-:Y:S01]  /*104d0*/  LEA.HI.X.SX32 R12, R5, R20, 0x1, P1 ;  /* 0x00000014050c7211 */ /* 0x000fe200008f0eff */
[--C-:B------:R-:W-:Y:S01]  /*104e0*/  IMAD.MOV.U32 R5, RZ, RZ, R17.reuse ;  /* 0x000000ffff057224 */ /* 0x100fe200078e0011 */
[C---:B------:R-:W-:Y:S01]  /*104f0*/  IADD3 R9, P1, R7.reuse, R13, RZ ;  /* 0x0000000d07097210 */ /* 0x040fe20007f3e0ff */
[--C-:B------:R-:W-:Y:S01]  /*10500*/  @P0 IMAD.MOV R5, RZ, RZ, -R17.reuse ;  /* 0x000000ffff050224 */ /* 0x100fe200078e0a11 */
[----:B------:R-:W-:Y:S01]  /*10510*/  MOV R14, RZ ;  /* 0x000000ff000e7202 */ /* 0x000fe20000000f00 */
[----:B------:R-:W-:Y:S01]  /*10520*/  @P0 IMAD.MOV R14, RZ, RZ, -R17 ;  /* 0x000000ffff0e0224 */ /* 0x000fe200078e0a11 */
[----:B------:R-:W-:Y:S02]  /*10530*/  LEA.HI.X.SX32 R7, R7, R12, 0x1, P1 ;  /* 0x0000000c07077211 */ /* 0x000fe400008f0eff */
[----:B------:R-:W-:-:S04]  /*10540*/  LEA R8, P1, R9, R32, 0x1 ;  /* 0x0000002009087211 */ /* 0x000fc800078208ff */
[----:B------:R-:W-:Y:S02]  /*10550*/  LEA.HI.X R9, R9, R33, R7, 0x1, P1 ;  /* 0x0000002109097211 */ /* 0x000fe400008f0c07 */
[----:B------:R-:W-:Y:S01]  /*10560*/  IADD3 R13, P1, R14, R13, RZ ;  /* 0x0000000d0e0d7210 */ /* 0x000fe20007f3e0ff */
[----:B------:R-:W-:-:S03]  /*10570*/  IMAD.WIDE R4, R5, 0x2, R38 ;  /* 0x0000000205047825 */ /* 0x000fc600078e0226 */
[----:B------:R-:W-:Y:S01]  /*10580*/  LEA.HI.X.SX32 R12, R14, R12, 0x1, P1 ;  /* 0x0000000c0e0c7211 */ /* 0x000fe200008f0eff */
[----:B------:R-:W2:Y:S01]  /*10590*/  LD.E.128 R8, [R8.64] ;  /* 0x0000000608087980 */ /* 0x000ea2000c101d00 */
[----:B------:R-:W-:-:S03]  /*105a0*/  LEA R14, P1, R13, R34, 0x1 ;  /* 0x000000220d0e7211 */ /* 0x000fc600078208ff */
[----:B------:R-:W4:Y:S01]  /*105b0*/  LD.E.128 R4, [R4.64+0x80] ;  /* 0x0000800604047980 */ /* 0x000f22000c101d00 */
[----:B------:R-:W-:-:S06]  /*105c0*/  LEA.HI.X R15, R13, R35, R12, 0x1, P1 ;  /* 0x000000230d0f7211 */ /* 0x000fcc00008f0c0c */
[----:B---3--:R-:W3:Y:S01]  /*105d0*/  LD.E.128 R12, [R14.64] ;  /* 0x000000060e0c7980 */ /* 0x008ee2000c101d00 */
[C---:B-----5:R-:W-:Y:S01]  /*105e0*/  LOP3.LUT R21, R25.reuse, 0xffff0000, RZ, 0xc0, !PT ;  /* 0xffff000019157812 */ /* 0x060fe200078ec0ff */
[----:B------:R-:W-:Y:S01]  /*105f0*/  IMAD.U32 R30, R25, 0x10000, RZ ;  /* 0x00010000191e7824 */ /* 0x000fe200078e00ff */
[C---:B------:R-:W-:Y:S01]  /*10600*/  LOP3.LUT R25, R27.reuse, 0xffff0000, RZ, 0xc0, !PT ;  /* 0xffff00001b197812 */ /* 0x040fe200078ec0ff */
[----:B------:R-:W-:Y:S01]  /*10610*/  IMAD.U32 R37, R27, 0x10000, RZ ;  /* 0x000100001b257824 */ /* 0x000fe200078e00ff */
[----:B------:R-:W-:Y:S02]  /*10620*/  SHF.L.U32 R28, R24, 0x10, RZ ;  /* 0x00000010181c7819 */ /* 0x000fe400000006ff */
[----:B------:R-:W-:Y:S02]  /*10630*/  SHF.L.U32 R29, R26, 0x10, RZ ;  /* 0x000000101a1d7819 */ /* 0x000fe400000006ff */
[----:B------:R-:W-:Y:S02]  /*10640*/  LOP3.LUT R24, R24, 0xffff0000, RZ, 0xc0, !PT ;  /* 0xffff000018187812 */ /* 0x000fe400078ec0ff */
[----:B------:R-:W-:-:S02]  /*10650*/  LOP3.LUT R26, R26, 0xffff0000, RZ, 0xc0, !PT ;  /* 0xffff00001a1a7812 */ /* 0x000fc400078ec0ff */
[C---:B--2---:R-:W-:Y:S02]  /*10660*/  SHF.L.U32 R31, R8.reuse, 0x10, RZ ;  /* 0x00000010081f7819 */ /* 0x044fe400000006ff */
[----:B------:R-:W-:Y:S01]  /*10670*/  LOP3.LUT R27, R8, 0xffff0000, RZ, 0xc0, !PT ;  /* 0xffff0000081b7812 */ /* 0x000fe200078ec0ff */
[C---:B------:R-:W-:Y:S01]  /*10680*/  IMAD.U32 R8, R9.reuse, 0x10000, RZ ;  /* 0x0001000009087824 */ /* 0x040fe200078e00ff */
[----:B------:R-:W-:Y:S01]  /*10690*/  LOP3.LUT R41, R9, 0xffff0000, RZ, 0xc0, !PT ;  /* 0xffff000009297812 */ /* 0x000fe200078ec0ff */
[----:B------:R-:W-:Y:S01]  /*106a0*/  IMAD.U32 R9, R11, 0x10000, RZ ;  /* 0x000100000b097824 */ /* 0x000fe200078e00ff */
[C---:B------:R-:W-:Y:S01]  /*106b0*/  SHF.L.U32 R40, R10.reuse, 0x10, RZ ;  /* 0x000000100a287819 */ /* 0x040fe200000006ff */
[----:B----4-:R-:W-:Y:S01]  /*106c0*/  IMAD.U32 R43, R5, 0x10000, RZ ;  /* 0x00010000052b7824 */ /* 0x010fe200078e00ff */
        /* <DEDUP_REMOVED lines=11> */
[----:B------:R-:W-:Y:S01]  /*10780*/  FMUL.FTZ R43, R43, R8 ;  /* 0x000000082b2b7220 */ /* 0x000fe20000410000 */
[----:B------:R-:W-:Y:S01]  /*10790*/  LOP3.LUT R46, R7, 0xffff0000, RZ, 0xc0, !PT ;  /* 0xffff0000072e7812 */ /* 0x000fe200078ec0ff */
[----:B------:R-:W-:Y:S01]  /*107a0*/  @!P0 FADD.FTZ R9, -R9, -RZ ;  /* 0x800000ff09098221 */ /* 0x000fe20000010100 */
[----:B------:R-:W-:Y:S01]  /*107b0*/  SHF.L.U32 R45, R6, 0x10, RZ ;  /* 0x00000010062d7819 */ /* 0x000fe200000006ff */
[----:B------:R-:W-:Y:S01]  /*107c0*/  IMAD.U32 R6, R7, 0x10000, RZ ;  /* 0x0001000007067824 */ /* 0x000fe200078e00ff */
[----:B---3--:R-:W-:Y:S01]  /*107d0*/  SHF.L.U32 R8, R12, 0x10, RZ ;  /* 0x000000100c087819 */ /* 0x008fe200000006ff */
[----:B------:R-:W-:Y:S01]  /*107e0*/  FMUL.FTZ R27, R4, R27 ;  /* 0x0000001b041b7220 */ /* 0x000fe20000410000 */
[----:B------:R-:W-:Y:S01]  /*107f0*/  LOP3.LUT R7, R12, 0xffff0000, RZ, 0xc0, !PT ;  /* 0xffff00000c077812 */ /* 0x000fe200078ec0ff */
[----:B------:R-:W-:Y:S01]  /*10800*/  @!P0 FADD.FTZ R31, -R31, -RZ ;  /* 0x800000ff1f1f8221 */ /* 0x000fe20000010100 */
[----:B------:R-:W-:Y:S01]  /*10810*/  LOP3.LUT R12, R13, 0xffff0000, RZ, 0xc0, !PT ;  /* 0xffff00000d0c7812 */ /* 0x000fe200078ec0ff */
[----:B------:R-:W-:-:S02]  /*10820*/  FMUL.FTZ R44, R44, R41 ;  /* 0x000000292c2c7220 */ /* 0x000fc40000410000 */
[----:B------:R-:W-:Y:S02]  /*10830*/  @!P0 FADD.FTZ R40, -R40, -RZ ;  /* 0x800000ff28288221 */ /* 0x000fe40000010100 */
[----:B------:R-:W-:Y:S01]  /*10840*/  FMUL.FTZ R5, R5, R10 ;  /* 0x0000000a05057220 */ /* 0x000fe20000410000 */
[----:B------:R-:W-:Y:S01]  /*10850*/  LOP3.LUT R10, R14, 0xffff0000, RZ, 0xc0, !PT ;  /* 0xffff00000e0a7812 */ /* 0x000fe200078ec0ff */
[----:B------:R-:W-:Y:S01]  /*10860*/  FMUL.FTZ R46, R46, R11 ;  /* 0x0000000b2e2e7220 */ /* 0x000fe20000410000 */
[----:B------:R-:W-:Y:S01]  /*10870*/  SHF.L.U32 R11, R14, 0x10, RZ ;  /* 0x000000100e0b7819 */ /* 0x000fe200000006ff */
[----:B------:R-:W-:Y:S01]  /*10880*/  IMAD.U32 R4, R13, 0x10000, RZ ;  /* 0x000100000d047824 */ /* 0x000fe200078e00ff */
[C---:B------:R-:W-:Y:S01]  /*10890*/  LOP3.LUT R14, R15.reuse, 0xffff0000, RZ, 0xc0, !PT ;  /* 0xffff00000f0e7812 */ /* 0x040fe200078ec0ff */
[----:B------:R-:W-:Y:S02]  /*108a0*/  FMUL.FTZ R6, R6, R9 ;  /* 0x0000000906067220 */ /* 0x000fe40000410000 */
        /* <DEDUP_REMOVED lines=16> */
.L_x_3583:
[----:B------:R-:W-:Y:S05]  /*109b0*/  BSYNC B0 ;  /* 0x0000000000007941 */ /* 0x000fea0003800000 */
.L_x_3582:
        /* <DEDUP_REMOVED lines=19> */
[----:B------:R-:W4:Y:S03]  /*10af0*/  LD.E.128 R8, [R10.64+0x100] ;  /* 0x000100060a087980 */ /* 0x000f26000c101d00 */
[----:B------:R-:W-:Y:S02]  /*10b00*/  LEA.HI.X R15, R3, R33, R12, 0x1, P1 ;  /* 0x00000021030f7211 */ /* 0x000fe400008f0c0c */
[----:B------:R-:W-:Y:S01]  /*10b10*/  MOV R3, RZ ;  /* 0x000000ff00037202 */ /* 0x000fe20000000f00 */
[----:B------:R-:W-:-:S03]  /*10b20*/  @P0 IMAD.MOV R3, RZ, RZ, -R17 ;  /* 0x000000ffff030224 */ /* 0x000fc600078e0a11 */
[----:B--2---:R-:W2:Y:S02]  /*10b30*/  LD.E.128 R12, [R14.64] ;  /* 0x000000060e0c7980 */ /* 0x004ea4000c101d00 */
[----:B------:R-:W-:-:S04]  /*10b40*/  IADD3 R17, P1, R3, R16, RZ ;  /* 0x0000001003117210 */ /* 0x000fc80007f3e0ff */
[----:B------:R-:W-:Y:S02]  /*10b50*/  LEA.HI.X.SX32 R3, R3, R20, 0x1, P1 ;  /* 0x0000001403037211 */ /* 0x000fe400008f0eff */
[----:B------:R-:W-:-:S04]  /*10b60*/  LEA R16, P1, R17, R34, 0x1 ;  /* 0x0000002211107211 */ /* 0x000fc800078208ff */
[----:B------:R-:W-:-:S06]  /*10b70*/  LEA.HI.X R17, R17, R35, R3, 0x1, P1 ;  /* 0x0000002311117211 */ /* 0x000fcc00008f0c03 */
[----:B---3--:R-:W3:Y:S01]  /*10b80*/  LD.E.128 R16, [R16.64] ;  /* 0x0000000610107980 */ /* 0x008ee2000c101d00 */
        /* <DEDUP_REMOVED lines=8> */
[C---:B----4-:R-:W-:Y:S01]  /*10c10*/  SHF.L.U32 R7, R9.reuse, 0x10, RZ ;  /* 0x0000001009077819 */ /* 0x050fe200000006ff */
[----:B------:R-:W-:Y:S01]  /*10c20*/  IMAD.U32 R25, R8, 0x10000, RZ ;  /* 0x0001000008197824 */ /* 0x000fe200078e00ff */
[----:B------:R-:W-:Y:S01]  /*10c30*/  LOP3.LUT R28, R9, 0xffff0000, RZ, 0xc0, !PT ;  /* 0xffff0000091c7812 */ /* 0x000fe200078ec0ff */
[----:B------:R-:W-:Y:S01]  /*10c40*/  IMAD.U32 R27, R10, 0x10000, RZ ;  /* 0x000100000a1b7824 */ /* 0x000fe200078e00ff */
[C---:B------:R-:W-:Y:S02]  /*10c50*/  SHF.L.U32 R9, R11.reuse, 0x10, RZ ;  /* 0x000000100b097819 */ /* 0x040fe400000006ff */
[----:B------:R-:W-:Y:S02]  /*10c60*/  LOP3.LUT R29, R11, 0xffff0000, RZ, 0xc0, !PT ;  /* 0xffff00000b1d7812 */ /* 0x000fe400078ec0ff */
[----:B------:R-:W-:Y:S01]  /*10c70*/  LOP3.LUT R8, R8, 0xffff0000, RZ, 0xc0, !PT ;  /* 0xffff000008087812 */ /* 0x000fe200078ec0ff */
[C---:B--2---:R-:W-:Y:S01]  /*10c80*/  IMAD.U32 R30, R12.reuse, 0x10000, RZ ;  /* 0x000100000c1e7824 */ /* 0x044fe200078e00ff */
        /* <DEDUP_REMOVED lines=14> */
[----:B------:R-:W-:Y:S02]  /*10d70*/  FMUL.FTZ R11, R8, R11 ;  /* 0x0000000b080b7220 */ /* 0x000fe40000410000 */
[----:B------:R-:W-:Y:S01]  /*10d80*/  FMUL.FTZ R7, R7, R12 ;  /* 0x0000000c07077220 */ /* 0x000fe20000410000 */
[C---:B---3--:R-:W-:Y:S01]  /*10d90*/  SHF.L.U32 R8, R17.reuse, 0x10, RZ ;  /* 0x0000001011087819 */ /* 0x048fe200000006ff */
[----:B------:R-:W-:Y:S01]  /*10da0*/  @!P0 FADD.FTZ R32, -R32, -RZ ;  /* 0x800000ff20208221 */ /* 0x000fe20000010100 */
[----:B------:R-:W-:Y:S01]  /*10db0*/  LOP3.LUT R17, R17, 0xffff0000, RZ, 0xc0, !PT ;  /* 0xffff000011117812 */ /* 0x000fe200078ec0ff */
[----:B------:R-:W-:Y:S01]  /*10dc0*/  @!P0 FADD.FTZ R34, -R34, -RZ ;  /* 0x800000ff22228221 */ /* 0x000fe20000010100 */
[----:B------:R-:W-:Y:S01]  /*10dd0*/  LOP3.LUT R15, R18, 0xffff0000, RZ, 0xc0, !PT ;  /* 0xffff0000120f7812 */ /* 0x000fe200078ec0ff */
[----:B------:R-:W-:Y:S01]  /*10de0*/  FMUL.FTZ R13, R10, R13 ;  /* 0x0000000d0a0d7220 */ /* 0x000fe20000410000 */
[C---:B------:R-:W-:Y:S01]  /*10df0*/  LOP3.LUT R10, R16.reuse, 0xffff0000, RZ, 0xc0, !PT ;  /* 0xffff0000100a7812 */ /* 0x040fe200078ec0ff */
        /* <DEDUP_REMOVED lines=8> */
[----:B------:R-:W-:-:S02]  /*10e80*/  FMUL.FTZ R34, R29, R34 ;  /* 0x000000221d227220 */ /* 0x000fc40000410000 */
[----:B------:R-:W-:Y:S02]  /*10e90*/  FFMA.FTZ R7, R24, R8, R7 ;  /* 0x0000000818077223 */ /* 0x000fe40000010007 */
        /* <DEDUP_REMOVED lines=11> */
.L_x_3585:
[----:B------:R-:W-:Y:S05]  /*10f50*/  BSYNC B0 ;  /* 0x0000000000007941 */ /* 0x000fea0003800000 */
.L_x_3584:
[----:B-----5:R4:W-:Y:S01]  /*10f60*/  STS.128 [R213+0x5800], R4 ;  /* 0x00580004d5007388 */ /* 0x0209e20000000c00 */
[----:B------:R-:W-:Y:S05]  /*10f70*/  BRA `(.L_x_3549) ;  /* 0x0000028000007947 */ /* 0x000fea0003800000 */
.L_x_3523:
[----:B------:R-:W-:Y:S01]  /*10f80*/  IMAD.IADD R3, R206, 0x1, -R65 ;  /* 0x00000001ce037824 */ /* 0x000fe200078e0a41 */
[C---:B------:R-:W-:Y:S02]  /*10f90*/  IADD3 R2, R156.reuse, 0x10, RZ ;  /* 0x000000109c027810 */ /* 0x040fe40007ffe0ff */
[----:B------:R-:W-:Y:S02]  /*10fa0*/  IADD3 R36, R156, 0x30, RZ ;  /* 0x000000309c247810 */ /* 0x000fe40007ffe0ff */
[----:B------:R-:W-:Y:S02]  /*10fb0*/  ISETP.GE.AND P5, PT, R2, R3, PT ;  /* 0x000000030200720c */ /* 0x000fe40003fa6270 */
[----:B------:R-:W-:-:S02]  /*10fc0*/  IADD3 R0, R156, 0x20, RZ ;  /* 0x000000209c007810 */ /* 0x000fc40007ffe0ff */
        /* <DEDUP_REMOVED lines=35> */
.L_x_3549:
[----:B------:R-:W-:Y:S05]  /*11200*/  BSYNC B2 ;  /* 0x0000000000027941 */ /* 0x000fea0003800000 */
.L_x_3522:
[----:B------:R-:W-:-:S05]  /*11210*/  IADD3 R208, R138, -0x1, RZ ;  /* 0xffffffff8ad07810 */ /* 0x000fca0007ffe0ff */
[----:B-1--4-:R-:W-:-:S04]  /*11220*/  IMAD.SHL.U32 R4, R208, 0x40, RZ ;  /* 0x00000040d0047824 */ /* 0x012fc800078e00ff */
[----:B------:R-:W-:-:S05]  /*11230*/  IMAD.IADD R5, R67, 0x1, -R4 ;  /* 0x0000000143057824 */ /* 0x000fca00078e0a04 */
[-C--:B------:R-:W-:Y:S02]  /*11240*/  ISETP.GE.AND P5, PT, R2, R5.reuse, PT ;  /* 0x000000050200720c */ /* 0x080fe40003fa6270 */
[-C--:B------:R-:W-:Y:S02]  /*11250*/  ISETP.GE.AND P4, PT, R0, R5.reuse, PT ;  /* 0x000000050000720c */ /* 0x080fe40003f86270 */
[-C--:B------:R-:W-:Y:S02]  /*11260*/  ISETP.GE.AND P2, PT, R36, R5.reuse, PT ;  /* 0x000000052400720c */ /* 0x080fe40003f46270 */
[-C--:B------:R-:W-:Y:S02]  /*11270*/  ISETP.GE.AND P0, PT, R156, R5.reuse, PT ;  /* 0x000000059c00720c */ /* 0x080fe40003f06270 */
[----:B------:R-:W-:Y:S01]  /*11280*/  ISETP.GE.AND P3, PT, R2, R5, PT ;  /* 0x000000050200720c */ /* 0x000fe20003f66270 */
[----:B------:R-:W-:-:S04]  /*11290*/  IMAD.SHL.U32 R2, R156, 0x8, RZ ;  /* 0x000000089c027824 */ /* 0x000fc800078e00ff */
[----:B------:R-:W-:-:S04]  /*112a0*/  @!P5 LEA R6, P1, R70, R200, 0x1 ;  /* 0x000000c84606d211 */ /* 0x000fc800078208ff */
[-C--:B------:R-:W-:Y:S01]  /*112b0*/  @!P5 LEA.HI.X R7, R70, R201.reuse, R71, 0x1, P1 ;  /* 0x000000c94607d211 */ /* 0x080fe200008f0c47 */
[----:B------:R-:W-:Y:S01]  /*112c0*/  @!P2 IMAD R3, R135, 0x60, RZ ;  /* 0x000000608703a824 */ /* 0x000fe200078e02ff */
[C---:B--2---:R-:W-:Y:S01]  /*112d0*/  @!P4 LEA R10, P1, R134.reuse, R200, 0x6 ;  /* 0x000000c8860ac211 */ /* 0x044fe200078230ff */
[C---:B------:R-:W-:Y:S01]  /*112e0*/  @!P2 IMAD.WIDE.U32 R8, R134.reuse, 0x60, R200 ;  /* 0x000000608608a825 */ /* 0x040fe200078e00c8 */
[----:B------:R-:W-:Y:S01]  /*112f0*/  @!PT LDS RZ, [RZ] ;  /* 0x00000000fffff984 */ /* 0x000fe20000000800 */
[----:B------:R-:W-:Y:S01]  /*11300*/  @!PT LDS RZ, [RZ] ;  /* 0x00000000fffff984 */ /* 0x000fe20000000800 */
[----:B------:R-:W-:Y:S01]  /*11310*/  @!PT LDS RZ, [RZ] ;  /* 0x00000000fffff984 */ /* 0x000fe20000000800 */
[----:B------:R1:W-:Y:S02]  /*11320*/  @!P0 LDGSTS.E.BYPASS.LTC128B.128 [R213+0x6000], [R200.64] ;  /* 0x06000000c8d58fae */ /* 0x0003e4000b901d46 */
[----:B------:R-:W-:Y:S01]  /*11330*/  @!P4 LEA.HI.X R11, R134, R201, R135, 0x6, P1 ;  /* 0x000000c9860bc211 */ /* 0x000fe200008f3487 */
[----:B------:R-:W-:Y:S01]  /*11340*/  @!P2 IMAD.IADD R13, R3, 0x1, R9 ;  /* 0x00000001030da824 */ /* 0x000fe200078e0209 */
[----:B------:R1:W-:Y:S01]  /*11350*/  @!P0 LDGSTS.E.BYPASS.LTC128B.128 [R213+0x8000], [R200.64+0x80] ;  /* 0x08000080c8d58fae */ /* 0x0003e2000b901d46 */
[----:B------:R-:W-:Y:S01]  /*11360*/  @!P2 IMAD.MOV.U32 R12, RZ, RZ, R8 ;  /* 0x000000ffff0ca224 */ /* 0x000fe200078e0008 */
[----:B------:R-:W-:Y:S01]  /*11370*/  LEA.HI R9, R66, R66, RZ, 0x1 ;  /* 0x0000004242097211 */ /* 0x000fe200078f08ff */
[----:B------:R-:W-:Y:S01]  /*11380*/  IMAD.SHL.U32 R8, R64, 0x40, RZ ;  /* 0x0000004040087824 */ /* 0x000fe200078e00ff */
[----:B------:R1:W-:Y:S01]  /*11390*/  @!P0 LDGSTS.E.BYPASS.LTC128B.128 [R213+0xa000], [R200.64+0x100] ;  /* 0x0a000100c8d58fae */ /* 0x0003e2000b901d46 */
[----:B------:R-:W-:-:S02]  /*113a0*/  SHF.R.S32.HI R3, RZ, 0x1f, R72 ;  /* 0x0000001fff037819 */ /* 0x000fc40000011448 */
[----:B------:R-:W-:Y:S01]  /*113b0*/  LOP3.LUT R9, R9, 0xfffffffe, RZ, 0xc0, !PT ;  /* 0xfffffffe09097812 */ /* 0x000fe200078ec0ff */
[----:B------:R2:W-:Y:S01]  /*113c0*/  @!P5 LDGSTS.E.BYPASS.LTC128B.128 [R213+0x6800], [R6.64] ;  /* 0x0680000006d5dfae */ /* 0x0005e2000b901d46 */
[-C--:B------:R-:W-:Y:S02]  /*113d0*/  ISETP.GE.AND P0, PT, R36, R5.reuse, PT ;  /* 0x000000052400720c */ /* 0x080fe40003f06270 */
[----:B------:R-:W-:Y:S01]  /*113e0*/  LEA.HI R3, R3, R72, RZ, 0x3 ;  /* 0x0000004803037211 */ /* 0x000fe200078f18ff */
[----:B------:R2:W-:Y:S01]  /*113f0*/  @!P5 LDGSTS.E.BYPASS.LTC128B.128 [R213+0x8800], [R6.64+0x80] ;  /* 0x0880008006d5dfae */ /* 0x0005e2000b901d46 */
[----:B------:R-:W-:Y:S02]  /*11400*/  IMAD.IADD R66, R66, 0x1, -R9 ;  /* 0x0000000142427824 */ /* 0x000fe400078e0a09 */
[----:B------:R-:W-:Y:S01]  /*11410*/  LOP3.LUT R9, R3, 0xfffffff8, RZ, 0xc0, !PT ;  /* 0xfffffff803097812 */ /* 0x000fe200078ec0ff */
[----:B------:R2:W-:Y:S01]  /*11420*/  @!P5 LDGSTS.E.BYPASS.LTC128B.128 [R213+0xa800], [R6.64+0x100] ;  /* 0x0a80010006d5dfae */ /* 0x0005e2000b901d46 */
[----:B------:R-:W-:-:S03]  /*11430*/  ISETP.GE.AND P5, PT, R0, R5, PT ;  /* 0x000000050000720c */ /* 0x000fc60003fa6270 */
[----:B------:R4:W-:Y:S01]  /*11440*/  @!P4 LDGSTS.E.BYPASS.LTC128B.128 [R213+0x7000], [R10.64] ;  /* 0x070000000ad5cfae */ /* 0x0009e2000b901d46 */
[----:B------:R-:W-:-:S03]  /*11450*/  IMAD.IADD R72, R72, 0x1, -R9 ;  /* 0x0000000148487824 */ /* 0x000fc600078e0a09 */
[----:B------:R4:W-:Y:S01]  /*11460*/  @!P4 LDGSTS.E.BYPASS.LTC128B.128 [R213+0x9000], [R10.64+0x80] ;  /* 0x090000800ad5cfae */ /* 0x0009e2000b901d46 */
[----:B------:R-:W-:-:S03]  /*11470*/  IMAD.SHL.U32 R0, R72, 0x40, RZ ;  /* 0x0000004048007824 */ /* 0x000fc600078e00ff */
[----:B------:R4:W-:Y:S01]  /*11480*/  @!P4 LDGSTS.E.BYPASS.LTC128B.128 [R213+0xb000], [R10.64+0x100] ;  /* 0x0b0001000ad5cfae */ /* 0x0009e2000b901d46 */
[----:B------:R-:W-:Y:S01]  /*11490*/  ISETP.GE.AND P4, PT, R156, R5, PT ;  /* 0x000000059c00720c */ /* 0x000fe20003f86270 */
[----:B------:R-:W-:Y:S01]  /*114a0*/  IMAD.SHL.U32 R5, R66, 0x8, RZ ;  /* 0x0000000842057824 */ /* 0x000fe200078e00ff */
[----:B------:R-:W-:Y:S01]  /*114b0*/  LOP3.LUT R0, R0, 0x1c0, RZ, 0xc0, !PT ;  /* 0x000001c000007812 */ /* 0x000fe200078ec0ff */
[----:B------:R5:W-:Y:S04]  /*114c0*/  @!P2 LDGSTS.E.BYPASS.LTC128B.128 [R213+0x7800], [R12.64] ;  /* 0x078000000cd5afae */ /* 0x000be8000b901d46 */
[----:B------:R5:W-:Y:S04]  /*114d0*/  @!P2 LDGSTS.E.BYPASS.LTC128B.128 [R213+0x9800], [R12.64+0x80] ;  /* 0x098000800cd5afae */ /* 0x000be8000b901d46 */
[----:B------:R5:W-:Y:S01]  /*114e0*/  @!P2 LDGSTS.E.BYPASS.LTC128B.128 [R213+0xb800], [R12.64+0x100] ;  /* 0x0b8001000cd5afae */ /* 0x000be2000b901d46 */
[----:B--2---:R-:W-:-:S03]  /*114f0*/  LOP3.LUT R7, R8, 0x1c0, RZ, 0xc0, !PT ;  /* 0x000001c008077812 */ /* 0x004fc600078ec0ff */
[----:B------:R-:W0:Y:S01]  /*11500*/  LDGDEPBAR ;  /* 0x00000000000079af */ /* 0x000e220000000000 */
[C---:B------:R-:W-:Y:S01]  /*11510*/  @!P3 LEA R8, P1, R68.reuse, R202, 0x1 ;  /* 0x000000ca4408b211 */ /* 0x040fe200078208ff */
[----:B------:R-:W-:Y:S01]  /*11520*/  @!P0 IMAD.MOV.U32 R6, RZ, RZ, R202 ;  /* 0x000000ffff068224 */ /* 0x000fe200078e00ca */
[----:B------:R-:W-:Y:S02]  /*11530*/  LOP3.LUT R2, R7, 0x8, R2, 0xf8, !PT ;  /* 0x0000000807027812 */ /* 0x000fe400078ef802 */
[----:B------:R-:W-:Y:S02]  /*11540*/  SHF.R.U32.HI R7, RZ, 0x3, R7 ;  /* 0x00000003ff077819 */ /* 0x000fe40000011607 */
[----:B------:R-:W-:Y:S02]  /*11550*/  @!P3 LEA.HI.X R9, R68, R203, R69, 0x1, P1 ;  /* 0x000000cb4409b211 */ /* 0x000fe400008f0c45 */
[----:B------:R-:W-:Y:S02]  /*11560*/  LOP3.LUT R7, R2, R7, RZ, 0x3c, !PT ;  /* 0x0000000702077212 */ /* 0x000fe400078e3cff */
[----:B------:R-:W2:Y:S03]  /*11570*/  LD.E R2, [R22.64+0x188] ;  /* 0x0001880616027980 */ /* 0x000ea6000c101900 */
[----:B------:R-:W-:Y:S01]  /*11580*/  IMAD R193, R66, 0x200, R7 ;  /* 0x0000020042c17824 */ /* 0x000fe200078e0207 */
[----:B------:R-:W-:Y:S01]  /*11590*/  R2P PR, R72, 0x6 ;  /* 0x0000000648007804 */ /* 0x000fe20000000000 */
[----:B------:R-:W-:-:S04]  /*115a0*/  @!P0 IMAD.MOV.U32 R7, RZ, RZ, R203 ;  /* 0x000000ffff078224 */ /* 0x000fc800078e00cb */
[----:B----4-:R-:W-:Y:S01]  /*115b0*/  @!P0 IMAD.WIDE.U32 R10, R136, 0x60, R6 ;  /* 0x00000060880a8825 */ /* 0x010fe200078e0006 */
[----:B------:R-:W-:-:S04]  /*115c0*/  DEPBAR.LE SB0, 0x0 ;  /* 0x000080000000791a */ /* 0x000fc80000000000 */
[----:B------:R-:W-:Y:S01]  /*115d0*/  BAR.SYNC.DEFER_BLOCKING 0x0 ;  /* 0x0000000000007b1d */ /* 0x000fe20000010000 */
[----:B------:R-:W-:Y:S01]  /*115e0*/  IMAD.SHL.U32 R6, R3, 0x40, RZ ;  /* 0x0000004003067824 */ /* 0x000fe200078e00ff */
[----:B------:R-:W-:Y:S01]  /*115f0*/  LOP3.LUT R3, R0, 0x8, R5, 0xf8, !PT ;  /* 0x0000000800037812 */ /* 0x000fe200078ef805 */
[----:B-----5:R-:W-:Y:S01]  /*11600*/  @!P0 IMAD R12, R137, 0x60, RZ ;  /* 0x00000060890c8824 */ /* 0x020fe200078e02ff */
[----:B------:R-:W-:Y:S02]  /*11610*/  SHF.R.U32.HI R0, RZ, 0x3, R0 ;  /* 0x00000003ff007819 */ /* 0x000fe40000011600 */
[----:B------:R-:W-:Y:S02]  /*11620*/  LOP3.LUT R6, R6, 0xfffffe00, RZ, 0xc0, !PT ;  /* 0xfffffe0006067812 */ /* 0x000fe400078ec0ff */
[----:B------:R-:W-:-:S03]  /*11630*/  LOP3.LUT R3, R3, R0, RZ, 0x3c, !PT ;  /* 0x0000000003037212 */ /* 0x000fc600078e3cff */
[----:B------:R-:W-:Y:S02]  /*11640*/  IMAD R194, R59, 0x400, R6 ;  /* 0x000004003bc27824 */ /* 0x000fe400078e0206 */
[----:B------:R-:W-:Y:S01]  /*11650*/  @!P0 IMAD.IADD R13, R12, 0x1, R11 ;  /* 0x000000010c0d8824 */ /* 0x000fe200078e020b */
        /* <DEDUP_REMOVED lines=9> */
[----:B------:R-:W-:-:S03]  /*116f0*/  @!P5 LEA R14, P4, R136, R202, 0x6 ;  /* 0x000000ca880ed211 */ /* 0x000fc600078830ff */
[----:B------:R-:W-:Y:S01]  /*11700*/  @P3 STS.128 [R213+0xc800], RZ ;  /* 0x00c800ffd5003388 */ /* 0x000fe20000000c00 */
[----:B------:R-:W-:-:S03]  /*11710*/  @!P5 LEA.HI.X R15, R136, R203, R137, 0x6, P4 ;  /* 0x000000cb880fd211 */ /* 0x000fc600020f3489 */
[----:B------:R-:W-:Y:S01]  /*11720*/  @P3 STS.128 [R213+0xe800], RZ ;  /* 0x00e800ffd5003388 */ /* 0x000fe20000000c00 */
[----:B------:R-:W-:-:S03]  /*11730*/  IMAD.IADD R194, R3, 0x1, R194 ;  /* 0x0000000103c27824 */ /* 0x000fc600078e02c2 */
[----:B------:R-:W-:Y:S01]  /*11740*/  @P3 STS.128 [R213+0x10800], RZ ;  /* 0x010800ffd5003388 */ /* 0x000fe20000000c00 */
[----:B------:R-:W-:-:S03]  /*11750*/  @!P0 IMAD.MOV.U32 R12, RZ, RZ, R10 ;  /* 0x000000ffff0c8224 */ /* 0x000fc600078e000a */
[----:B------:R-:W-:Y:S01]  /*11760*/  @!PT LDS RZ, [RZ] ;  /* 0x00000000fffff984 */ /* 0x000fe20000000800 */
[----:B------:R-:W-:Y:S01]  /*11770*/  @!PT LDS RZ, [RZ] ;  /* 0x00000000fffff984 */ /* 0x000fe20000000800 */
[----:B------:R-:W-:Y:S01]  /*11780*/  @!PT LDS RZ, [RZ] ;  /* 0x00000000fffff984 */ /* 0x000fe20000000800 */
[----:B------:R4:W-:Y:S04]  /*11790*/  @!P3 LDGSTS.E.BYPASS.LTC128B.128 [R213+0xc800], [R8.64] ;  /* 0x0c80000008d5bfae */ /* 0x0009e8000b901d46 */
[----:B------:R4:W-:Y:S04]  /*117a0*/  @!P3 LDGSTS.E.BYPASS.LTC128B.128 [R213+0xe800], [R8.64+0x80] ;  /* 0x0e80008008d5bfae */ /* 0x0009e8000b901d46 */
[----:B------:R4:W-:Y:S01]  /*117b0*/  @!P3 LDGSTS.E.BYPASS.LTC128B.128 [R213+0x10800], [R8.64+0x100] ;  /* 0x1080010008d5bfae */ /* 0x0009e2000b901d46 */
[----:B------:R-:W-:-:S03]  /*117c0*/  IMAD.SHL.U32 R193, R193, 0x2, RZ ;  /* 0x00000002c1c17824 */ /* 0x000fc600078e00ff */
[----:B------:R-:W-:Y:S01]  /*117d0*/  @P5 STS.128 [R213+0xd000], RZ ;  /* 0x00d000ffd5005388 */ /* 0x000fe20000000c00 */
[----:B------:R-:W-:-:S03]  /*117e0*/  IMAD.SHL.U32 R194, R194, 0x2, RZ ;  /* 0x00000002c2c27824 */ /* 0x000fc600078e00ff */
        /* <DEDUP_REMOVED lines=14> */
[----:B------:R5:W-:Y:S01]  /*118d0*/  @!P0 LDGSTS.E.BYPASS.LTC128B.128 [R213+0xd800], [R12.64] ;  /* 0x0d8000000cd58fae */ /* 0x000be2000b901d46 */
[----:B------:R-:W-:-:S03]  /*118e0*/  IMAD.MOV.U32 R7, RZ, RZ, 0x10 ;  /* 0x00000010ff077424 */ /* 0x000fc600078e00ff */
[----:B------:R5:W-:Y:S01]  /*118f0*/  @!P0 LDGSTS.E.BYPASS.LTC128B.128 [R213+0xf800], [R12.64+0x80] ;  /* 0x0f8000800cd58fae */ /* 0x000be2000b901d46 */
[----:B------:R-:W-:-:S03]  /*11900*/  IMAD.MOV.U32 R5, RZ, RZ, 0x20 ;  /* 0x00000020ff057424 */ /* 0x000fc600078e00ff */
[----:B------:R5:W-:Y:S04]  /*11910*/  @!P0 LDGSTS.E.BYPASS.LTC128B.128 [R213+0x11800], [R12.64+0x100] ;  /* 0x118001000cd58fae */ /* 0x000be8000b901d46 */
[----:B----4-:R-:W-:Y:S04]  /*11920*/  LDSM.16.M88.4 R8, [R194] ;  /* 0x00000000c208783b */ /* 0x010fe80000000200 */
[----:B------:R-:W4:Y:S01]  /*11930*/  LDSM.16.M88.4 R76, [R193+0x6000] ;  /* 0x00600000c14c783b */ /* 0x000f220000000200 */
[----:B------:R-:W-:Y:S02]  /*11940*/  SEL R7, R7, 0xfffffff0, !P1 ;  /* 0xfffffff007077807 */ /* 0x000fe40004800000 */
[----:B------:R-:W-:Y:S01]  /*11950*/  SEL R5, R5, 0xffffffe0, !P2 ;  /* 0xffffffe005057807 */ /* 0x000fe20005000000 */
[----:B------:R-:W3:Y:S01]  /*11960*/  LDSM.16.M88.4 R68, [R193+0x6800] ;  /* 0x00680000c144783b */ /* 0x000ee20000000200 */
[----:B------:R-:W-:-:S02]  /*11970*/  R2P PR, R64, 0x6 ;  /* 0x0000000640007804 */ /* 0x000fc40000000000 */
[----:B------:R-:W-:Y:S01]  /*11980*/  IADD3 R0, R193, 0x6000, RZ ;  /* 0x00006000c1007810 */ /* 0x000fe20007ffe0ff */
[----:B------:R-:W-:Y:S01]  /*11990*/  IMAD R192, R7, 0x2, R194 ;  /* 0x0000000207c07824 */ /* 0x000fe200078e02c2 */
[----:B------:R-:W-:Y:S01]  /*119a0*/  IADD3 R191, R193, 0x6020, RZ ;  /* 0x00006020c1bf7810 */ /* 0x000fe20007ffe0ff */
[----:B------:R-:W1:Y:S04]  /*119b0*/  LDSM.16.M88.4 R52, [R193+0x7000] ;  /* 0x00700000c134783b */ /* 0x000e680000000200 */
[----:B---3--:R-:W-:Y:S04]  /*119c0*/  LDSM.16.M88.4 R24, [R192] ;  /* 0x00000000c018783b */ /* 0x008fe80000000200 */
[----:B------:R-:W-:Y:S01]  /*119d0*/  @P1 IADD3 R191, R0, -0x20, RZ ;  /* 0xffffffe000bf1810 */ /* 0x000fe20007ffe0ff */
[----:B-----5:R-:W3:Y:S04]  /*119e0*/  LDSM.16.M88.4 R12, [R193+0x7800] ;  /* 0x00780000c10c783b */ /* 0x020ee80000000200 */
[----:B------:R-:W5:Y:S01]  /*119f0*/  LDSM.16.M88.4 R92, [R191] ;  /* 0x00000000bf5c783b */ /* 0x000f620000000200 */
[----:B------:R-:W-:-:S03]  /*11a00*/  IMAD.MOV.U32 R0, RZ, RZ, 0x40 ;  /* 0x00000040ff007424 */ /* 0x000fc600078e00ff */
[----:B------:R-:W3:Y:S02]  /*11a10*/  LDSM.16.M88.4 R88, [R191+0x800] ;  /* 0x00080000bf58783b */ /* 0x000ee40000000200 */
[----:B------:R-:W-:Y:S01]  /*11a20*/  SEL R0, R0, 0xffffffc0, !P2 ;  /* 0xffffffc000007807 */ /* 0x000fe20005000000 */
[----:B------:R-:W-:Y:S01]  /*11a30*/  IMAD R190, R5, 0x2, R194 ;  /* 0x0000000205be7824 */ /* 0x000fe200078e02c2 */
[----:B------:R-:W3:Y:S03]  /*11a40*/  LDSM.16.M88.4 R36, [R191+0x1000] ;  /* 0x00100000bf24783b */ /* 0x000ee60000000200 */
[----:B------:R-:W-:Y:S01]  /*11a50*/  IMAD.IADD R188, R193, 0x1, R0 ;  /* 0x00000001c1bc7824 */ /* 0x000fe200078e0200 */
[----:B------:R-:W3:Y:S04]  /*11a60*/  LDSM.16.M88.4 R28, [R191+0x1800] ;  /* 0x00180000bf1c783b */ /* 0x000ee80000000200 */
[----:B------:R-:W-:Y:S01]  /*11a70*/  LDSM.16.M88.4 R44, [R190] ;  /* 0x00000000be2c783b */ /* 0x000fe20000000200 */
[C---:B----4-:R-:W-:Y:S03]  /*11a80*/  HMMA.16816.F32.BF16 R16, R8.reuse, R76, RZ ;  /* 0x0000004c0810723c */ /* 0x050fe600000418ff */
[----:B------:R-:W4:Y:S04]  /*11a90*/  LDSM.16.M88.4 R84, [R188+0x6000] ;  /* 0x00600000bc54783b */ /* 0x000f280000000200 */
[----:B------:R-:W0:Y:S01]  /*11aa0*/  LDGDEPBAR ;  /* 0x00000000000079af */ /* 0x000e220000000000 */
[C---:B------:R-:W-:Y:S08]  /*11ab0*/  HMMA.16816.F32.BF16 R76, R8.reuse, R78, RZ ;  /* 0x0000004e084c723c */ /* 0x040ff000000418ff */
[----:B------:R-:W-:Y:S01]  /*11ac0*/  HMMA.16816.F32.BF16 R72, R8, R68, RZ ;  /* 0x000000440848723c */ /* 0x000fe200000418ff */
[----:B------:R-:W2:Y:S01]  /*11ad0*/  LDSM.16.M88.4 R80, [R188+0x6800] ;  /* 0x00680000bc50783b */ /* 0x000ea20000000200 */
[----:B------:R-:W-:-:S06]  /*11ae0*/  IMAD R189, R5, 0x2, R192 ;  /* 0x0000000205bd7824 */ /* 0x000fcc00078e02c0 */
[C---:B-1----:R-:W-:Y:S01]  /*11af0*/  HMMA.16816.F32.BF16 R60, R8.reuse, R52, RZ ;  /* 0x00000034083c723c */ /* 0x042fe200000418ff */
[----:B------:R-:W-:Y:S01]  /*11b00*/  IMAD.IADD R184, R0, 0x1, R191 ;  /* 0x0000000100b87824 */ /* 0x000fe200078e02bf */
[----:B------:R-:W1:Y:S04]  /*11b10*/  LDSM.16.M88.4 R40, [R188+0x7000] ;  /* 0x00700000bc28783b */ /* 0x000e680000000200 */
[----:B------:R-:W1:Y:S02]  /*11b20*/  LDSM.16.M88.4 R32, [R188+0x7800] ;  /* 0x00780000bc20783b */ /* 0x000e640000000200 */
[C---:B------:R-:W-:Y:S02]  /*11b30*/  HMMA.16816.F32.BF16 R68, R8.reuse, R70, RZ ;  /* 0x000000460844723c */ /* 0x040fe400000418ff */
[----:B------:R-:W-:Y:S06]  /*11b40*/  LDSM.16.M88.4 R96, [R184] ;  /* 0x00000000b860783b */ /* 0x000fec0000000200 */
[C---:B------:R-:W-:Y:S08]  /*11b50*/  HMMA.16816.F32.BF16 R52, R8.reuse, R54, RZ ;  /* 0x000000360834723c */ /* 0x040ff000000418ff */
[C---:B---3--:R-:W-:Y:S08]  /*11b60*/  HMMA.16816.F32.BF16 R48, R8.reuse, R12, RZ ;  /* 0x0000000c0830723c */ /* 0x048ff000000418ff */
[----:B------:R-:W-:Y:S01]  /*11b70*/  HMMA.16816.F32.BF16 R8, R8, R14, RZ ;  /* 0x0000000e0808723c */ /* 0x000fe200000418ff */
[----:B------:R-:W3:Y:S07]  /*11b80*/  LDSM.16.M88.4 R12, [R189] ;  /* 0x00000000bd0c783b */ /* 0x000eee0000000200 */
[C---:B-----5:R-:W-:Y:S08]  /*11b90*/  HMMA.16816.F32.BF16 R16, R24.reuse, R92, R16 ;  /* 0x0000005c1810723c */ /* 0x060ff00000041810 */
[C---:B------:R-:W-:Y:S01]  /*11ba0*/  HMMA.16816.F32.BF16 R76, R24.reuse, R94, R76 ;  /* 0x0000005e184c723c */ /* 0x040fe2000004184c */
[----:B------:R-:W5:Y:S07]  /*11bb0*/  LDSM.16.M88.4 R92, [R184+0x800] ;  /* 0x00080000b85c783b */ /* 0x000f6e0000000200 */
        /* <DEDUP_REMOVED lines=9> */
[----:B------:R-:W3:Y:S03]  /*11c50*/  LDSM.16.M88.4 R24, [R184+0x1800] ;  /* 0x00180000b818783b */ /* 0x000ee60000000200 */
[C---:B----4-:R-:W-:Y:S08]  /*11c60*/  HMMA.16816.F32.BF16 R16, R44.reuse, R84, R16 ;  /* 0x000000542c10723c */ /* 0x050ff00000041810 */
[C---:B------:R-:W-:Y:S01]  /*11c70*/  HMMA.16816.F32.BF16 R76, R44.reuse, R86, R76 ;  /* 0x000000562c4c723c */ /* 0x040fe2000004184c */
[----:B------:R-:W4:Y:S07]  /*11c80*/  LDSM.16.M88.4 R84, [R193+0x8800] ;  /* 0x00880000c154783b */ /* 0x000f2e0000000200 */
[C---:B--2---:R-:W-:Y:S08]  /*11c90*/  HMMA.16816.F32.BF16 R72, R44.reuse, R80, R72 ;  /* 0x000000502c48723c */ /* 0x044ff00000041848 */
[C---:B------:R-:W-:Y:S01]  /*11ca0*/  HMMA.16816.F32.BF16 R68, R44.reuse, R82, R68 ;  /* 0x000000522c44723c */ /* 0x040fe20000041844 */
[----:B------:R-:W2:Y:S07]  /*11cb0*/  LDSM.16.M88.4 R80, [R193+0x9000] ;  /* 0x00900000c150783b */ /* 0x000eae0000000200 */
[C---:B-1----:R-:W-:Y:S08]  /*11cc0*/  HMMA.16816.F32.BF16 R60, R44.reuse, R40, R60 ;  /* 0x000000282c3c723c */ /* 0x042ff0000004183c */
[C---:B------:R-:W-:Y:S01]  /*11cd0*/  HMMA.16816.F32.BF16 R52, R44.reuse, R42, R52 ;  /* 0x0000002a2c34723c */ /* 0x040fe20000041834 */
[----:B------:R-:W1:Y:S07]  /*11ce0*/  LDSM.16.M88.4 R40, [R193+0x9800] ;  /* 0x00980000c128783b */ /* 0x000e6e0000000200 */
[C---:B------:R-:W-:Y:S08]  /*11cf0*/  HMMA.16816.F32.BF16 R48, R44.reuse, R32, R48 ;  /* 0x000000202c30723c */ /* 0x040ff00000041830 */
[----:B------:R-:W-:Y:S01]  /*11d00*/  HMMA.16816.F32.BF16 R44, R44, R34, R8 ;  /* 0x000000222c2c723c */ /* 0x000fe20000041808 */
[----:B------:R-:W-:Y:S04]  /*11d10*/  LDSM.16.M88.4 R8, [R192+0x2000] ;  /* 0x00200000c008783b */ /* 0x000fe80000000200 */
[----:B------:R-:W1:Y:S03]  /*11d20*/  LDSM.16.M88.4 R32, [R191+0x2000] ;  /* 0x00200000bf20783b */ /* 0x000e660000000200 */
[C---:B---3--:R-:W-:Y:S08]  /*11d30*/  HMMA.16816.F32.BF16 R16, R12.reuse, R96, R16 ;  /* 0x000000600c10723c */ /* 0x048ff00000041810 */
[C---:B------:R-:W-:Y:S01]  /*11d40*/  HMMA.16816.F32.BF16 R76, R12.reuse, R98, R76 ;  /* 0x000000620c4c723c */ /* 0x040fe2000004184c */
[----:B------:R-:W-:Y:S07]  /*11d50*/  LDSM.16.M88.4 R96, [R188+0x8000] ;  /* 0x00800000bc60783b */ /* 0x000fee0000000200 */
[C---:B-----5:R-:W-:Y:S08]  /*11d60*/  HMMA.16816.F32.BF16 R72, R12.reuse, R92, R72 ;  /* 0x0000005c0c48723c */ /* 0x060ff00000041848 */
        /* <DEDUP_REMOVED lines=8> */
[----:B------:R-:W1:Y:S03]  /*11df0*/  LDSM.16.M88.4 R12, [R191+0x3800] ;  /* 0x00380000bf0c783b */ /* 0x000e660000000200 */
[C---:B------:R-:W-:Y:S08]  /*11e00*/  HMMA.16816.F32.BF16 R16, R36.reuse, R88, R16 ;  /* 0x000000582410723c */ /* 0x040ff00000041810 */
[C---:B------:R-:W-:Y:S01]  /*11e10*/  HMMA.16816.F32.BF16 R76, R36.reuse, R90, R76 ;  /* 0x0000005a244c723c */ /* 0x040fe2000004184c */
[----:B------:R-:W3:Y:S07]  /*11e20*/  LDSM.16.M88.4 R88, [R188+0x8800] ;  /* 0x00880000bc58783b */ /* 0x000eee0000000200 */
        /* <DEDUP_REMOVED lines=8> */
[----:B------:R-:W-:Y:S04]  /*11eb0*/  LDSM.16.M88.4 R40, [R189+0x2000] ;  /* 0x00200000bd28783b */ /* 0x000fe80000000200 */
[----:B------:R-:W1:Y:S03]  /*11ec0*/  LDSM.16.M88.4 R36, [R184+0x2000] ;  /* 0x00200000b824783b */ /* 0x000e660000000200 */
[C---:B------:R-:W-:Y:S08]  /*11ed0*/  HMMA.16816.F32.BF16 R16, R8.reuse, R32, R16 ;  /* 0x000000200810723c */ /* 0x040ff00000041810 */
[C---:B------:R-:W-:Y:S01]  /*11ee0*/  HMMA.16816.F32.BF16 R76, R8.reuse, R34, R76 ;  /* 0x00000022084c723c */ /* 0x040fe2000004184c */
[----:B------:R-:W1:Y:S07]  /*11ef0*/  LDSM.16.M88.4 R32, [R184+0x2800] ;  /* 0x00280000b820783b */ /* 0x000e6e0000000200 */
[C---:B---3--:R-:W-:Y:S08]  /*11f00*/  HMMA.16816.F32.BF16 R72, R8.reuse, R28, R72 ;  /* 0x0000001c0848723c */ /* 0x048ff00000041848 */
[C---:B------:R-:W-:Y:S01]  /*11f10*/  HMMA.16816.F32.BF16 R68, R8.reuse, R30, R68 ;  /* 0x0000001e0844723c */ /* 0x040fe20000041844 */
[----:B------:R-:W3:Y:S07]  /*11f20*/  LDSM.16.M88.4 R28, [R184+0x3000] ;  /* 0x00300000b81c783b */ /* 0x000eee0000000200 */
[C---:B-----5:R-:W-:Y:S08]  /*11f30*/  HMMA.16816.F32.BF16 R60, R8.reuse, R24, R60 ;  /* 0x00000018083c723c */ /* 0x060ff0000004183c */
[C---:B------:R-:W-:Y:S01]  /*11f40*/  HMMA.16816.F32.BF16 R52, R8.reuse, R26, R52 ;  /* 0x0000001a0834723c */ /* 0x040fe20000041834 */
[----:B------:R-:W5:Y:S07]  /*11f50*/  LDSM.16.M88.4 R24, [R184+0x3800] ;  /* 0x00380000b818783b */ /* 0x000f6e0000000200 */
[C---:B------:R-:W-:Y:S08]  /*11f60*/  HMMA.16816.F32.BF16 R48, R8.reuse, R12, R48 ;  /* 0x0000000c0830723c */ /* 0x040ff00000041830 */
[----:B------:R-:W-:Y:S01]  /*11f70*/  HMMA.16816.F32.BF16 R44, R8, R14, R44 ;  /* 0x0000000e082c723c */ /* 0x000fe2000004182c */
[----:B------:R-:W-:Y:S04]  /*11f80*/  LDSM.16.M88.4 R12, [R194+0x4000] ;  /* 0x00400000c20c783b */ /* 0x000fe80000000200 */
[----:B------:R-:W1:Y:S03]  /*11f90*/  LDSM.16.M88.4 R8, [R193+0xa000] ;  /* 0x00a00000c108783b */ /* 0x000e660000000200 */
[C---:B------:R-:W-:Y:S08]  /*11fa0*/  HMMA.16816.F32.BF16 R16, R92.reuse, R96, R16 ;  /* 0x000000605c10723c */ /* 0x040ff00000041810 */
[C---:B------:R-:W-:Y:S08]  /*11fb0*/  HMMA.16816.F32.BF16 R76, R92.reuse, R98, R76 ;  /* 0x000000625c4c723c */ /* 0x040ff0000004184c */
[C---:B------:R-:W-:Y:S08]  /*11fc0*/  HMMA.16816.F32.BF16 R72, R92.reuse, R88, R72 ;  /* 0x000000585c48723c */ /* 0x040ff00000041848 */
[C---:B------:R-:W-:Y:S01]  /*11fd0*/  HMMA.16816.F32.BF16 R68, R92.reuse, R90, R68 ;  /* 0x0000005a5c44723c */ /* 0x040fe20000041844 */
[----:B------:R-:W3:Y:S07]  /*11fe0*/  LDSM.16.M88.4 R88, [R193+0xa800] ;  /* 0x00a80000c158783b */ /* 0x000eee0000000200 */
[C---:B----4-:R-:W-:Y:S08]  /*11ff0*/  HMMA.16816.F32.BF16 R60, R92.reuse, R84, R60 ;  /* 0x000000545c3c723c */ /* 0x050ff0000004183c */
[C---:B------:R-:W-:Y:S01]  /*12000*/  HMMA.16816.F32.BF16 R52, R92.reuse, R86, R52 ;  /* 0x000000565c34723c */ /* 0x040fe20000041834 */
[----:B------:R-:W4:Y:S07]  /*12010*/  LDSM.16.M88.4 R84, [R193+0xb000] ;  /* 0x00b00000c154783b */ /* 0x000f2e0000000200 */
[C---:B--2---:R-:W-:Y:S08]  /*12020*/  HMMA.16816.F32.BF16 R48, R92.reuse, R80, R48 ;  /* 0x000000505c30723c */ /* 0x044ff00000041830 */
[----:B------:R-:W-:Y:S01]  /*12030*/  HMMA.16816.F32.BF16 R44, R92, R82, R44 ;  /* 0x000000525c2c723c */ /* 0x000fe2000004182c */
[----:B------:R-:W2:Y:S07]  /*12040*/  LDSM.16.M88.4 R80, [R193+0xb800] ;  /* 0x00b80000c150783b */ /* 0x000eae0000000200 */
        /* <DEDUP_REMOVED lines=8> */
[----:B------:R-:W-:Y:S07]  /*120d0*/  LDSM.16.M88.4 R28, [R192+0x4000] ;  /* 0x00400000c01c783b */ /* 0x000fee0000000200 */
[C---:B-----5:R-:W-:Y:S08]  /*120e0*/  HMMA.16816.F32.BF16 R48, R40.reuse, R24, R48 ;  /* 0x000000182830723c */ /* 0x060ff00000041830 */
[----:B------:R-:W-:Y:S01]  /*120f0*/  HMMA.16816.F32.BF16 R44, R40, R26, R44 ;  /* 0x0000001a282c723c */ /* 0x000fe2000004182c */
[----:B------:R-:W-:Y:S04]  /*12100*/  LDSM.16.M88.4 R24, [R191+0x4000] ;  /* 0x00400000bf18783b */ /* 0x000fe80000000200 */
[----:B------:R-:W-:Y:S03]  /*12110*/  LDSM.16.M88.4 R40, [R188+0xa000] ;  /* 0x00a00000bc28783b */ /* 0x000fe60000000200 */
[C---:B------:R-:W-:Y:S08]  /*12120*/  HMMA.16816.F32.BF16 R16, R12.reuse, R8, R16 ;  /* 0x000000080c10723c */ /* 0x040ff00000041810 */
[C---:B------:R-:W-:Y:S01]  /*12130*/  HMMA.16816.F32.BF16 R76, R12.reuse, R10, R76 ;  /* 0x0000000a0c4c723c */ /* 0x040fe2000004184c */
[----:B------:R-:W1:Y:S07]  /*12140*/  LDSM.16.M88.4 R8, [R191+0x4800] ;  /* 0x00480000bf08783b */ /* 0x000e6e0000000200 */
[C---:B------:R-:W-:Y:S08]  /*12150*/  HMMA.16816.F32.BF16 R72, R12.reuse, R88, R72 ;  /* 0x000000580c48723c */ /* 0x040ff00000041848 */
[C---:B------:R-:W-:Y:S08]  /*12160*/  HMMA.16816.F32.BF16 R68, R12.reuse, R90, R68 ;  /* 0x0000005a0c44723c */ /* 0x040ff00000041844 */
[C---:B----4-:R-:W-:Y:S08]  /*12170*/  HMMA.16816.F32.BF16 R60, R12.reuse, R84, R60 ;  /* 0x000000540c3c723c */ /* 0x050ff0000004183c */
[C---:B------:R-:W-:Y:S01]  /*12180*/  HMMA.16816.F32.BF16 R52, R12.reuse, R86, R52 ;  /* 0x000000560c34723c */ /* 0x040fe20000041834 */
[----:B------:R-:W-:Y:S07]  /*12190*/  LDSM.16.M88.4 R84, [R191+0x5800] ;  /* 0x00580000bf54783b */ /* 0x000fee0000000200 */
[C---:B--2---:R-:W-:Y:S08]  /*121a0*/  HMMA.16816.F32.BF16 R48, R12.reuse, R80, R48 ;  /* 0x000000500c30723c */ /* 0x044ff00000041830 */
[----:B------:R-:W-:Y:S01]  /*121b0*/  HMMA.16816.F32.BF16 R44, R12, R82, R44 ;  /* 0x000000520c2c723c */ /* 0x000fe2000004182c */
[----:B------:R-:W2:Y:S07]  /*121c0*/  LDSM.16.M88.4 R12, [R188+0xa800] ;  /* 0x00a80000bc0c783b */ /* 0x000eae0000000200 */
[C---:B-1----:R-:W-:Y:S08]  /*121d0*/  HMMA.16816.F32.BF16 R72, R28.reuse, R8, R72 ;  /* 0x000000081c48723c */ /* 0x042ff00000041848 */
[C---:B------:R-:W-:Y:S01]  /*121e0*/  HMMA.16816.F32.BF16 R68, R28.reuse, R10, R68 ;  /* 0x0000000a1c44723c */ /* 0x040fe20000041844 */
[----:B------:R-:W1:Y:S07]  /*121f0*/  LDSM.16.M88.4 R8, [R188+0xb800] ;  /* 0x00b80000bc08783b */ /* 0x000e6e0000000200 */
[C---:B------:R-:W-:Y:S08]  /*12200*/  HMMA.16816.F32.BF16 R16, R28.reuse, R24, R16 ;  /* 0x000000181c10723c */ /* 0x040ff00000041810 */
[----:B------:R-:W-:Y:S01]  /*12210*/  HMMA.16816.F32.BF16 R76, R28, R26, R76 ;  /* 0x0000001a1c4c723c */ /* 0x000fe2000004184c */
[----:B------:R-:W3:Y:S07]  /*12220*/  LDSM.16.M88.4 R24, [R188+0xb000] ;  /* 0x00b00000bc18783b */ /* 0x000eee0000000200 */
[----:B--2---:R-:W-:Y:S07]  /*12230*/  HMMA.16816.F32.BF16 R72, R36, R12, R72 ;  /* 0x0000000c2448723c */ /* 0x004fee0000041848 */
[----:B------:R-:W-:Y:S01]  /*12240*/  SHF.R.S32.HI R13, RZ, 0x1f, R58 ;  /* 0x0000001fff0d7819 */ /* 0x000fe2000001143a */
[----:B------:R-:W-:Y:S03]  /*12250*/  HMMA.16816.F32.BF16 R60, R28, R32, R60 ;  /* 0x000000201c3c723c */ /* 0x000fe6000004183c */
[----:B------:R-:W-:-:S05]  /*12260*/  LEA.HI R13, R13, R58, RZ, 0x5 ;  /* 0x0000003a0d0d7211 */ /* 0x000fca00078f28ff */
[----:B------:R-:W-:Y:S01]  /*12270*/  HMMA.16816.F32.BF16 R52, R28, R34, R52 ;  /* 0x000000221c34723c */ /* 0x000fe20000041834 */
[----:B------:R-:W-:Y:S01]  /*12280*/  LDSM.16.M88.4 R32, [R184+0x4000] ;  /* 0x00400000b820783b */ /* 0x000fe20000000200 */
[----:B------:R-:W-:-:S06]  /*12290*/  LOP3.LUT R13, R13, 0xffffffe0, RZ, 0xc0, !PT ;  /* 0xffffffe00d0d7812 */ /* 0x000fcc00078ec0ff */
[----:B------:R-:W-:Y:S01]  /*122a0*/  HMMA.16816.F32.BF16 R48, R28, R84, R48 ;  /* 0x000000541c30723c */ /* 0x000fe20000041830 */
[----:B------:R-:W-:-:S07]  /*122b0*/  IMAD.IADD R0, R58, 0x1, -R13 ;  /* 0x000000013a007824 */ /* 0x000fce00078e0a0d */
[----:B------:R-:W-:Y:S01]  /*122c0*/  HMMA.16816.F32.BF16 R44, R28, R86, R44 ;  /* 0x000000561c2c723c */ /* 0x000fe2000004182c */
[----:B------:R-:W2:Y:S01]  /*122d0*/  LDSM.16.M88.4 R28, [R189+0x4000] ;  /* 0x00400000bd1c783b */ /* 0x000ea20000000200 */
[----:B------:R-:W-:-:S04]  /*122e0*/  SHF.R.S32.HI R21, RZ, 0x1f, R0 ;  /* 0x0000001fff157819 */ /* 0x000fc80000011400 */
[----:B------:R-:W-:Y:S02]  /*122f0*/  LEA.HI R0, R21, R0, RZ, 0x2 ;  /* 0x0000000015007211 */ /* 0x000fe400078f10ff */
[----:B------:R-:W-:Y:S02]  /*12300*/  HMMA.16816.F32.BF16 R16, R36, R40, R16 ;  /* 0x000000282410723c */ /* 0x000fe40000041810 */
[----:B------:R-:W-:-:S05]  /*12310*/  SHF.R.S32.HI R0, RZ, 0x2, R0 ;  /* 0x00000002ff007819 */ /* 0x000fca0000011400 */
[----:B------:R-:W-:Y:S01]  /*12320*/  IMAD R0, R59, 0x10, R0 ;  /* 0x000000103b007824 */ /* 0x000fe200078e0200 */
[----:B-1----:R-:W-:Y:S04]  /*12330*/  HMMA.16816.F32.BF16 R48, R36, R8, R48 ;  /* 0x000000082430723c */ /* 0x002fe80000041830 */
[----:B------:R-:W-:-:S03]  /*12340*/  IADD3 R65, R0, 0x1, R65 ;  /* 0x0000000100417810 */ /* 0x000fc60007ffe041 */
[----:B------:R-:W-:Y:S01]  /*12350*/  IMAD.SHL.U32 R9, R58, 0x2, RZ ;  /* 0x000000023a097824 */ /* 0x000fe200078e00ff */
[----:B------:R-:W-:Y:S01]  /*12360*/  HMMA.16816.F32.BF16 R68, R36, R14, R68 ;  /* 0x0000000e2444723c */ /* 0x000fe20000041844 */
[----:B------:R-:W1:Y:S01]  /*12370*/  LDSM.16.M88.4 R12, [R184+0x4800] ;  /* 0x00480000b80c783b */ /* 0x000e620000000200 */
[----:B------:R-:W-:Y:S02]  /*12380*/  IADD3 R65, R67, R65, -R206 ;  /* 0x0000004143417210 */ /* 0x000fe40007ffe8ce */
[----:B------:R-:W-:-:S03]  /*12390*/  LOP3.LUT R9, R9, 0x6, RZ, 0xc0, !PT ;  /* 0x0000000609097812 */ /* 0x000fc600078ec0ff */
[----:B------:R-:W-:Y:S01]  /*123a0*/  IMAD.IADD R2, R2, 0x1, R65 ;  /* 0x0000000102027824 */ /* 0x000fe200078e0241 */
[----:B---3--:R-:W-:Y:S04]  /*123b0*/  HMMA.16816.F32.BF16 R60, R36, R24, R60 ;  /* 0x00000018243c723c */ /* 0x008fe8000004183c */
[----:B------:R-:W-:-:S04]  /*123c0*/  IADD3 R0, R2, 0x8, RZ ;  /* 0x0000000802007810 */ /* 0x000fc80007ffe0ff */
[----:B------:R-:W-:Y:S01]  /*123d0*/  HMMA.16816.F32.BF16 R52, R36, R26, R52 ;  /* 0x0000001a2434723c */ /* 0x000fe20000041834 */
[----:B------:R-:W3:Y:S07]  /*123e0*/  LDSM.16.M88.4 R24, [R184+0x5000] ;  /* 0x00500000b818783b */ /* 0x000eee0000000200 */
[----:B--2---:R-:W-:Y:S01]  /*123f0*/  HMMA.16816.F32.BF16 R16, R28, R32, R16 ;  /* 0x000000201c10723c */ /* 0x004fe20000041810 */
[----:B------:R-:W-:-:S06]  /*12400*/  IMNMX R2, R2, R67, PT ;  /* 0x0000004302027217 */ /* 0x000fcc0003800200 */
[----:B------:R-:W-:Y:S01]  /*12410*/  IMAD.IADD R32, R4, 0x1, R9 ;  /* 0x0000000104207824 */ /* 0x000fe200078e0209 */
[----:B------:R-:W-:Y:S01]  /*12420*/  HMMA.16816.F32.BF16 R76, R36, R42, R76 ;  /* 0x0000002a244c723c */ /* 0x000fe2000004184c */
[----:B------:R-:W-:-:S03]  /*12430*/  IMNMX R133, R0, R67, PT ;  /* 0x0000004300857217 */ /* 0x000fc60003800200 */
[C---:B------:R-:W-:Y:S02]  /*12440*/  IADD3 R8, R32.reuse, 0x1, RZ ;  /* 0x0000000120087810 */ /* 0x040fe40007ffe0ff */
[----:B------:R-:W-:Y:S02]  /*12450*/  IADD3 R9, R32, 0x8, RZ ;  /* 0x0000000820097810 */ /* 0x000fe40007ffe0ff */
[----:B------:R-:W-:Y:S01]  /*12460*/  HMMA.16816.F32.BF16 R44, R36, R10, R44 ;  /* 0x0000000a242c723c */ /* 0x000fe2000004182c */
[CC--:B------:R-:W-:Y:S02]  /*12470*/  ISETP.GE.AND P0, PT, R8.reuse, R2.reuse, PT ;  /* 0x000000020800720c */ /* 0x0c0fe40003f06270 */
[-C--:B------:R-:W-:Y:S02]  /*12480*/  ISETP.GE.AND P3, PT, R8, R133.reuse, PT ;  /* 0x000000850800720c */ /* 0x080fe40003f66270 */
[C---:B------:R-:W-:Y:S02]  /*12490*/  ISETP.GE.AND P4, PT, R9.reuse, R2, PT ;  /* 0x000000020900720c */ /* 0x040fe40003f86270 */
[----:B------:R-:W-:-:S02]  /*124a0*/  ISETP.GE.AND P6, PT, R9, R133, PT ;  /* 0x000000850900720c */ /* 0x000fc40003fc6270 */
[----:B------:R-:W2:Y:S01]  /*124b0*/  LDSM.16.M88.4 R8, [R184+0x5800] ;  /* 0x00580000b808783b */ /* 0x000ea20000000200 */
[C---:B-1----:R-:W-:Y:S08]  /*124c0*/  HMMA.16816.F32.BF16 R72, R28.reuse, R12, R72 ;  /* 0x0000000c1c48723c */ /* 0x042ff00000041848 */
[----:B------:R-:W-:Y:S01]  /*124d0*/  HMMA.16816.F32.BF16 R76, R28, R34, R76 ;  /* 0x000000221c4c723c */ /* 0x000fe2000004184c */
[----:B------:R-:W-:Y:S01]  /*124e0*/  LOP3.LUT R0, R3, R6, RZ, 0xfc, !PT ;  /* 0x0000000603007212 */ /* 0x000fe200078efcff */
[----:B------:R-:W-:-:S06]  /*124f0*/  DEPBAR.LE SB0, 0x0 ;  /* 0x000080000000791a */ /* 0x000fcc0000000000 */
[----:B------:R-:W-:Y:S01]  /*12500*/  HMMA.16816.F32.BF16 R68, R28, R14, R68 ;  /* 0x0000000e1c44723c */ /* 0x000fe20000041844 */
[----:B------:R-:W-:-:S07]  /*12510*/  IADD3 R3, R32, 0x9, RZ ;  /* 0x0000000920037810 */ /* 0x000fce0007ffe0ff */
[C---:B---3--:R-:W-:Y:S01]  /*12520*/  HMMA.16816.F32.BF16 R60, R28.reuse, R24, R60 ;  /* 0x000000181c3c723c */ /* 0x048fe2000004183c */
        /* <DEDUP_REMOVED lines=8> */
[CC--:B------:R-:W-:Y:S01]  /*125b0*/  ISETP.GE.AND P1, PT, R6.reuse, R2.reuse, PT ;  /* 0x000000020600720c */ /* 0x0c0fe20003f26270 */
[----:B--2---:R-:W-:Y:S01]  /*125c0*/  HMMA.16816.F32.BF16 R44, R28, R10, R44 ;  /* 0x0000000a1c2c723c */ /* 0x004fe2000004182c */
        /* <DEDUP_REMOVED lines=10> */
[-C--:B------:R-:W-:Y:S02]  /*12670*/  ISETP.GE.AND P2, PT, R6, R133.reuse, PT ;  /* 0x000000850600720c */ /* 0x080fe40003f46270 */
        /* <DEDUP_REMOVED lines=26> */
[----:B------:R-:W-:Y:S02]  /*12820*/  ISETP.GE.AND P5, PT, R24, R133, PT ;  /* 0x000000851800720c */ /* 0x000fe40003fa6270 */
[----:B------:R-:W-:Y:S02]  /*12830*/  FSEL R169, R62, -INF , !P3 ;  /* 0xff8000003ea97808 */ /* 0x000fe40005800000 */
[----:B------:R-:W-:Y:S02]  /*12840*/  FSEL R165, R61, -INF , !P4 ;  /* 0xff8000003da57808 */ /* 0x000fe40006000000 */
[----:B------:R-:W-:-:S02]  /*12850*/  ISETP.GT.AND P1, PT, R208, R199, PT ;  /* 0x000000c7d000720c */ /* 0x000fc40003f24270 */
[-C--:B------:R-:W-:Y:S02]  /*12860*/  ISETP.GE.AND P2, PT, R24, R2.reuse, PT ;  /* 0x000000021800720c */ /* 0x080fe40003f46270 */
[C---:B------:R-:W-:Y:S02]  /*12870*/  ISETP.GE.AND P3, PT, R9.reuse, R2, PT ;  /* 0x000000020900720c */ /* 0x040fe40003f66270 */
        /* <DEDUP_REMOVED lines=8> */
[----:B------:R-:W-:Y:S02]  /*12900*/  IADD3 R3, R32, 0x39, RZ ;  /* 0x0000003920037810 */ /* 0x000fe40007ffe0ff */
[----:B------:R-:W-:-:S02]  /*12910*/  FSEL R16, R16, -INF , !P0 ;  /* 0xff80000010107808 */ /* 0x000fc40004000000 */
[----:B------:R-:W-:Y:S02]  /*12920*/  FSEL R170, R63, -INF , !P6 ;  /* 0xff8000003faa7808 */ /* 0x000fe40007000000 */
[----:B------:R-:W-:Y:S02]  /*12930*/  FSEL R212, R48, -INF , !P3 ;  /* 0xff80000030d47808 */ /* 0x000fe40005800000 */
[----:B------:R-:W-:Y:S02]  /*12940*/  FSEL R146, R50, -INF , !P4 ;  /* 0xff80000032927808 */ /* 0x000fe40006000000 */
[----:B------:R-:W-:Y:S02]  /*12950*/  ISETP.GE.AND P0, PT, R3, R133, PT ;  /* 0x000000850300720c */ /* 0x000fe40003f06270 */
[----:B------:R-:W-:Y:S01]  /*12960*/  FSEL R145, R51, -INF , !P2 ;  /* 0xff80000033917808 */ /* 0x000fe20005000000 */
[----:B------:R-:W-:Y:S01]  /*12970*/  BSSY B1, `(.L_x_3586) ;  /* 0x0000074000017945 */ /* 0x000fe20003800000 */
[----:B------:R-:W-:-:S02]  /*12980*/  ISETP.GE.AND P6, PT, R9, R2, PT ;  /* 0x000000020900720c */ /* 0x000fc40003fc6270 */
[----:B------:R-:W-:Y:S02]  /*12990*/  ISETP.GE.AND P3, PT, R32, R133, PT ;  /* 0x000000852000720c */ /* 0x000fe40003f66270 */
[----:B------:R-:W-:Y:S02]  /*129a0*/  ISETP.GE.AND P4, PT, R3, R2, PT ;  /* 0x000000020300720c */ /* 0x000fe40003f86270 */
[----:B------:R-:W-:Y:S02]  /*129b0*/  ISETP.NE.U32.AND P2, PT, R210, RZ, PT ;  /* 0x000000ffd200720c */ /* 0x000fe40003f45070 */
[----:B------:R-:W-:Y:S02]  /*129c0*/  FSEL R166, R47, -INF , !P0 ;  /* 0xff8000002fa67808 */ /* 0x000fe40004000000 */
[----:B------:R-:W-:Y:S02]  /*129d0*/  FSEL R9, R18, -INF , !P3 ;  /* 0xff80000012097808 */ /* 0x000fe40005800000 */
[----:B------:R-:W-:-:S02]  /*129e0*/  FSEL R175, R49, -INF , !P6 ;  /* 0xff80000031af7808 */ /* 0x000fc40007000000 */
[----:B------:R-:W-:Y:S02]  /*129f0*/  FSEL R174, R44, -INF , !P5 ;  /* 0xff8000002cae7808 */ /* 0x000fe40006800000 */
[----:B------:R-:W-:Y:S02]  /*12a00*/  FSEL R147, R45, -INF , !P4 ;  /* 0xff8000002d937808 */ /* 0x000fe40006000000 */
        /* <DEDUP_REMOVED lines=11> */
[----:B------:R-:W-:Y:S01]  /*12ac0*/  IADD3 R176, R191, 0x5800, RZ ;  /* 0x00005800bfb07810 */ /* 0x000fe20007ffe0ff */
[----:B------:R-:W-:Y:S06]  /*12ad0*/  BAR.SYNC.DEFER_BLOCKING 0x0 ;  /* 0x0000000000007b1d */ /* 0x000fec0000010000 */
[----:B------:R-:W-:Y:S05]  /*12ae0*/  @!P1 BRA `(.L_x_3587) ;  /* 0x000005c000009947 */ /* 0x000fea0003800000 */
[----:B------:R-:W-:Y:S01]  /*12af0*/  BSSY B0, `(.L_x_3588) ;  /* 0x0000041000007945 */ /* 0x000fe20003800000 */
[----:B------:R-:W-:Y:S05]  /*12b00*/  @!P0 BRA `(.L_x_3589) ;  /* 0x000003c000008947 */ /* 0x000fea0003800000 */
[----:B------:R-:W2:Y:S01]  /*12b10*/  LD.E R27, [R22.64+0x170] ;  /* 0x00017006161b7980 */ /* 0x000ea2000c101900 */
[----:B------:R-:W-:-:S02]  /*12b20*/  IADD3 R25, R4, -0x40, RZ ;  /* 0xffffffc004197810 */ /* 0x000fc40007ffe0ff */
[----:B------:R-:W-:Y:S02]  /*12b30*/  IABS R11, R4 ;  /* 0x00000004000b7213 */ /* 0x000fe40000000000 */
        /* <DEDUP_REMOVED lines=57> */
.L_x_3589:
[----:B------:R-:W2:Y:S02]  /*12ed0*/  LD.E R11, [R22.64+0x38] ;  /* 0x00003806160b7980 */ /* 0x000ea4000c101900 */
[----:B--2---:R-:W-:-:S04]  /*12ee0*/  LEA R11, -R11, RZ, 0x6 ;  /* 0x000000ff0b0b7211 */ /* 0x004fc800078e31ff */
[----:B------:R-:W-:Y:S02]  /*12ef0*/  SHF.R.S32.HI R10, RZ, 0x1f, R11 ;  /* 0x0000001fff0a7819 */ /* 0x000fe4000001140b */
.L_x_3590:
[----:B------:R-:W-:Y:S05]  /*12f00*/  BSYNC B0 ;  /* 0x0000000000007941 */ /* 0x000fea0003800000 */
.L_x_3588:
[C---:B------:R-:W-:Y:S01]  /*12f10*/  IMAD.SHL.U32 R3, R134.reuse, 0x20, RZ ;  /* 0x0000002086037824 */ /* 0x040fe200078e00ff */
[C---:B------:R-:W-:Y:S02]  /*12f20*/  LEA R200, P3, R11.reuse, R200, 0x1 ;  /* 0x000000c80bc87211 */ /* 0x040fe400078608ff */
[----:B------:R-:W-:Y:S02]  /*12f30*/  SHF.L.U64.HI R4, R134, 0x5, R135 ;  /* 0x0000000586047819 */ /* 0x000fe40000010287 */
[----:B------:R-:W-:Y:S02]  /*12f40*/  IADD3 R24, P2, R200, R3, RZ ;  /* 0x00000003c8187210 */ /* 0x000fe40007f5e0ff */
        /* <DEDUP_REMOVED lines=22> */
.L_x_3587:
[----:B------:R-:W-:Y:S05]  /*130b0*/  BSYNC B1 ;  /* 0x0000000000017941 */ /* 0x000fea0003800000 */
.L_x_3586:
[----:B------:R2:W3:Y:S01]  /*130c0*/  LD.E R168, [R22.64+0xdc] ;  /* 0x0000dc0616a87980 */ /* 0x0004e2000c101900 */
[----:B------:R-:W-:-:S02]  /*130d0*/  FMNMX.FTZ R3, R16, R21, !PT ;  /* 0x0000001510037209 */ /* 0x000fc40007810000 */
[----:B-1----:R-:W-:Y:S02]  /*130e0*/  FMNMX.FTZ R11, R9, R20, !PT ;  /* 0x00000014090b7209 */ /* 0x002fe40007810000 */
        /* <DEDUP_REMOVED lines=15> */
[----:B------:R-:W-:Y:S02]  /*131e0*/  SHF.L.U32 R198, R0, 0x1, RZ ;  /* 0x0000000100c67819 */ /* 0x000fe400000006ff */
        /* <DEDUP_REMOVED lines=20> */
[----:B--2---:R-:W-:Y:S01]  /*13330*/  FMNMX.FTZ R23, R145, R4, !PT ;  /* 0x0000000491177209 */ /* 0x004fe20007810000 */
[----:B------:R-:W-:Y:S03]  /*13340*/  LDSM.16.MT88.4 R72, [R197+0xe000] ;  /* 0x00e00000c548783b */ /* 0x000fe60000004200 */
[----:B------:R-:W-:Y:S01]  /*13350*/  FMNMX.FTZ R23, R144, R23, !PT ;  /* 0x0000001790177209 */ /* 0x000fe20007810000 */
[----:B------:R-:W-:Y:S03]  /*13360*/  LDSM.16.MT88.4 R88, [R195+0xe000] ;  /* 0x00e00000c358783b */ /* 0x000fe60000004200 */
[----:B------:R-:W-:Y:S01]  /*13370*/  FMNMX.FTZ R23, R166, R23, !PT ;  /* 0x00000017a6177209 */ /* 0x000fe20007810000 */
[----:B------:R-:W-:Y:S04]  /*13380*/  LDSM.16.MT88.4 R96, [R198+0x10000] ;  /* 0x01000000c660783b */ /* 0x000fe80000004200 */
[----:B------:R-:W2:Y:S04]  /*13390*/  SHFL.BFLY PT, R4, R23, 0x2, 0x1f ;  /* 0x0c401f0017047f89 */ /* 0x000ea800000e0000 */
[----:B------:R-:W-:Y:S01]  /*133a0*/  LDSM.16.MT88.4 R120, [R197+0x10000] ;  /* 0x01000000c578783b */ /* 0x000fe20000004200 */
[----:B-1----:R-:W-:-:S03]  /*133b0*/  FMNMX.FTZ R11, R10, R11, !PT ;  /* 0x0000000b0a0b7209 */ /* 0x002fc60007810000 */
[----:B------:R-:W-:Y:S04]  /*133c0*/  LDSM.16.MT88.4 R108, [R196+0x10000] ;  /* 0x01000000c46c783b */ /* 0x000fe80000004200 */
[----:B------:R-:W1:Y:S04]  /*133d0*/  SHFL.BFLY PT, R132, R11, 0x1, 0x1f ;  /* 0x0c201f000b847f89 */ /* 0x000e6800000e0000 */
[----:B------:R-:W-:Y:S04]  /*133e0*/  LDSM.16.MT88.4 R140, [R197+0xc800] ;  /* 0x00c80000c58c783b */ /* 0x000fe80000004200 */
[----:B------:R-:W-:Y:S01]  /*133f0*/  LDSM.16.MT88.4 R32, [R196+0xc800] ;  /* 0x00c80000c420783b */ /* 0x000fe20000004200 */
[----:B--2---:R-:W-:-:S03]  /*13400*/  FMNMX.FTZ R4, R23, R4, !PT ;  /* 0x0000000417047209 */ /* 0x004fc60007810000 */
[----:B------:R-:W-:Y:S04]  /*13410*/  LDSM.16.MT88.4 R28, [R195+0xc800] ;  /* 0x00c80000c31c783b */ /* 0x000fe80000004200 */
[----:B------:R-:W2:Y:S04]  /*13420*/  SHFL.BFLY PT, R3, R4, 0x1, 0x1f ;  /* 0x0c201f0004037f89 */ /* 0x000ea800000e0000 */
[----:B------:R-:W-:Y:S01]  /*13430*/  LDSM.16.MT88.4 R24, [R197+0xe800] ;  /* 0x00e80000c518783b */ /* 0x000fe20000004200 */
[----:B-1----:R-:W-:-:S04]  /*13440*/  FMNMX.FTZ R132, R11, R132, !PT ;  /* 0x000000840b847209 */ /* 0x002fc80007810000 */
        /* <DEDUP_REMOVED lines=19> */
[----:B------:R-:W2:Y:S01]  /*13580*/  LDSM.16.MT88.4 R4, [R195+0x10000] ;  /* 0x01000000c304783b */ /* 0x000ea20000004200 */
[-CC-:B------:R-:W-:Y:S02]  /*13590*/  FFMA.FTZ R154, R19, R168.reuse, -R173.reuse ;  /* 0x000000a8139a7223 */ /* 0x180fe400000108ad */
[-C--:B------:R-:W-:Y:S02]  /*135a0*/  FFMA.FTZ R149, R17, R168.reuse, -R173 ;  /* 0x000000a811957223 */ /* 0x080fe400000108ad */
[----:B------:R-:W-:Y:S01]  /*135b0*/  MUFU.EX2 R156, R156 ;  /* 0x0000009c009c7308 */ /* 0x000fe20000000800 */
[-C--:B------:R-:W-:Y:S01]  /*135c0*/  FFMA.FTZ R0, R8, R168.reuse, -R167 ;  /* 0x000000a808007223 */ /* 0x080fe200000108a7 */
[----:B------:R-:W-:Y:S01]  /*135d0*/  LDSM.16.MT88.4 R16, [R196+0xe800] ;  /* 0x00e80000c410783b */ /* 0x000fe20000004200 */
[----:B------:R-:W-:-:S02]  /*135e0*/  FFMA.FTZ R150, R15, R168, -R173 ;  /* 0x000000a80f967223 */ /* 0x000fc400000108ad */
[-CC-:B------:R-:W-:Y:S01]  /*135f0*/  FFMA.FTZ R155, R13, R168.reuse, -R167.reuse ;  /* 0x000000a80d9b7223 */ /* 0x180fe200000108a7 */
[----:B------:R-:W3:Y:S01]  /*13600*/  LDSM.16.MT88.4 R8, [R198+0xe800] ;  /* 0x00e80000c608783b */ /* 0x000ee20000004200 */
[--C-:B------:R-:W-:Y:S01]  /*13610*/  FFMA.FTZ R148, R14, R168, -R167.reuse ;  /* 0x000000a80e947223 */ /* 0x100fe200000108a7 */
[----:B------:R-:W4:Y:S01]  /*13620*/  MUFU.EX2 R151, R151 ;  /* 0x0000009700977308 */ /* 0x000f220000000800 */
[----:B-1----:R-:W-:Y:S01]  /*13630*/  F2FP.BF16.PACK_AB R112, R157, R158 ;  /* 0x0000009e9d70723e */ /* 0x002fe200000010ff */
[-C--:B------:R-:W-:Y:S02]  /*13640*/  FFMA.FTZ R153, R12, R168.reuse, -R167 ;  /* 0x000000a80c997223 */ /* 0x080fe400000108a7 */
[----:B------:R-:W1:Y:S01]  /*13650*/  LDSM.16.MT88.4 R12, [R195+0xe800] ;  /* 0x00e80000c30c783b */ /* 0x000e620000004200 */
[-CC-:B------:R-:W-:Y:S02]  /*13660*/  FFMA.FTZ R162, R162, R168.reuse, -R173.reuse ;  /* 0x000000a8a2a27223 */ /* 0x180fe400000108ad */
[-CC-:B------:R-:W-:Y:S01]  /*13670*/  FFMA.FTZ R165, R165, R168.reuse, -R173.reuse ;  /* 0x000000a8a5a57223 */ /* 0x180fe200000108ad */
[----:B------:R-:W-:Y:S01]  /*13680*/  MUFU.EX2 R159, R159 ;  /* 0x0000009f009f7308 */ /* 0x000fe20000000800 */
[----:B------:R-:W-:-:S02]  /*13690*/  FFMA.FTZ R163, R163, R168, -R173 ;  /* 0x000000a8a3a37223 */ /* 0x000fc400000108ad */
[-C--:B------:R-:W-:Y:S02]  /*136a0*/  FFMA.FTZ R164, R164, R168.reuse, -R173 ;  /* 0x000000a8a4a47223 */ /* 0x080fe400000108ad */
[-CC-:B------:R-:W-:Y:S02]  /*136b0*/  FFMA.FTZ R169, R169, R168.reuse, -R167.reuse ;  /* 0x000000a8a9a97223 */ /* 0x180fe400000108a7 */
[--C-:B------:R-:W-:Y:S01]  /*136c0*/  FFMA.FTZ R170, R170, R168, -R167.reuse ;  /* 0x000000a8aaaa7223 */ /* 0x100fe200000108a7 */
[----:B------:R-:W5:Y:S01]  /*136d0*/  MUFU.EX2 R160, R160 ;  /* 0x000000a000a07308 */ /* 0x000f620000000800 */
        /* <DEDUP_REMOVED lines=279> */
.L_x_3593:
[----:B------:R-:W-:Y:S02]  /*14850*/  ULDC.64 UR4, c[0x0][0x118] ;  /* 0x0000460000047ab9 */ /* 0x000fe40000000a00 */
[----:B------:R-:W2:Y:S02]  /*14860*/  LD.E R6, [R218.64+0x40] ;  /* 0x00004004da067980 */ /* 0x000ea4000c101900 */
[----:B--2---:R-:W-:-:S04]  /*14870*/  LEA R6, -R6, RZ, 0x6 ;  /* 0x000000ff06067211 */ /* 0x004fc800078e31ff */
[----:B------:R-:W-:Y:S02]  /*14880*/  SHF.R.S32.HI R4, RZ, 0x1f, R6 ;  /* 0x0000001fff047819 */ /* 0x000fe40000011406 */
.L_x_3594:
[----:B------:R-:W-:Y:S05]  /*14890*/  BSYNC B0 ;  /* 0x0000000000007941 */ /* 0x000fea0003800000 */
.L_x_3592:
        /* <DEDUP_REMOVED lines=33> */
[----:B------:R-:W1:Y:S04]  /*14ab0*/  LDSM.16.M88.4 R28, [R186] ;  /* 0x00000000ba1c783b */ /* 0x000e680000000200 */
[----:B------:R-:W1:Y:S04]  /*14ac0*/  LDSM.16.M88.4 R32, [R187] ;  /* 0x00000000bb20783b */ /* 0x000e680000000200 */
[----:B------:R-:W-:Y:S04]  /*14ad0*/  LDSM.16.M88.4 R160, [R190] ;  /* 0x00000000bea0783b */ /* 0x000fe80000000200 */
[----:B------:R-:W1:Y:S04]  /*14ae0*/  LDSM.16.M88.4 R228, [R188+0x6000] ;  /* 0x00600000bce4783b */ /* 0x000e680000000200 */
[----:B------:R-:W1:Y:S01]  /*14af0*/  LDSM.16.M88.4 R156, [R193+0x7800] ;  /* 0x00780000c19c783b */ /* 0x000e620000000200 */
[C---:B----4-:R-:W-:Y:S03]  /*14b00*/  HMMA.16816.F32.BF16 R16, R172.reuse, R12, RZ ;  /* 0x0000000cac10723c */ /* 0x050fe600000418ff */
[----:B---3--:R-:W3:Y:S04]  /*14b10*/  LDSM.16.M88.4 R4, [R188+0x7000] ;  /* 0x00700000bc04783b */ /* 0x008ee80000000200 */
[----:B--2---:R-:W2:Y:S01]  /*14b20*/  LDSM.16.M88.4 R8, [R188+0x6800] ;  /* 0x00680000bc08783b */ /* 0x004ea20000000200 */
[C---:B------:R-:W-:Y:S03]  /*14b30*/  HMMA.16816.F32.BF16 R12, R172.reuse, R14, RZ ;  /* 0x0000000eac0c723c */ /* 0x040fe600000418ff */
[----:B------:R-:W-:Y:S04]  /*14b40*/  LDSM.16.M88.4 R20, [R189] ;  /* 0x00000000bd14783b */ /* 0x000fe80000000200 */
[----:B------:R-:W4:Y:S01]  /*14b50*/  LDSM.16.M88.4 R232, [R184] ;  /* 0x00000000b8e8783b */ /* 0x000f220000000200 */
[C---:B-----5:R-:W-:Y:S03]  /*14b60*/  HMMA.16816.F32.BF16 R144, R172.reuse, R140, RZ ;  /* 0x0000008cac90723c */ /* 0x060fe600000418ff */
[----:B------:R-:W5:Y:S04]  /*14b70*/  LDSM.16.M88.4 R168, [R185] ;  /* 0x00000000b9a8783b */ /* 0x000f680000000200 */
[----:B------:R-:W-:Y:S01]  /*14b80*/  LDSM.16.M88.4 R224, [R193+0x8000] ;  /* 0x00800000c1e0783b */ /* 0x000fe20000000200 */
[C---:B------:R-:W-:Y:S03]  /*14b90*/  HMMA.16816.F32.BF16 R140, R172.reuse, R142, RZ ;  /* 0x0000008eac8c723c */ /* 0x040fe600000418ff */
[----:B------:R-:W2:Y:S04]  /*14ba0*/  S2R R0, SR_TID.X ;  /* 0x0000000000007919 */ /* 0x000ea80000002100 */
[----:B------:R-:W0:Y:S01]  /*14bb0*/  LDGDEPBAR ;  /* 0x00000000000079af */ /* 0x000e220000000000 */
[----:B-1----:R-:W-:Y:S08]  /*14bc0*/  HMMA.16816.F32.BF16 R152, R172, R148, RZ ;  /* 0x00000094ac98723c */ /* 0x002ff000000418ff */
[----:B------:R-:W-:Y:S08]  /*14bd0*/  HMMA.16816.F32.BF16 R16, R24, R164, R16 ;  /* 0x000000a41810723c */ /* 0x000ff00000041810 */
[----:B------:R-:W-:Y:S01]  /*14be0*/  HMMA.16816.F32.BF16 R148, R172, R150, RZ ;  /* 0x00000096ac94723c */ /* 0x000fe200000418ff */
[----:B--2---:R-:W-:-:S07]  /*14bf0*/  IMAD.SHL.U32 R0, R0, 0x2, RZ ;  /* 0x0000000200007824 */ /* 0x004fce00078e00ff */
[C---:B------:R-:W-:Y:S01]  /*14c00*/  HMMA.16816.F32.BF16 R12, R24.reuse, R166, R12 ;  /* 0x000000a6180c723c */ /* 0x040fe2000004180c */
[----:B------:R-:W-:Y:S07]  /*14c10*/  LDSM.16.M88.4 R164, [R188+0x7800] ;  /* 0x00780000bca4783b */ /* 0x000fee0000000200 */
[C---:B------:R-:W-:Y:S08]  /*14c20*/  HMMA.16816.F32.BF16 R144, R24.reuse, R28, R144 ;  /* 0x0000001c1890723c */ /* 0x040ff00000041890 */
[C---:B------:R-:W-:Y:S01]  /*14c30*/  HMMA.16816.F32.BF16 R140, R24.reuse, R30, R140 ;  /* 0x0000001e188c723c */ /* 0x040fe2000004188c */
[----:B------:R-:W1:Y:S07]  /*14c40*/  LDSM.16.M88.4 R28, [R184+0x1000] ;  /* 0x00100000b81c783b */ /* 0x000e6e0000000200 */
[----:B------:R-:W-:Y:S08]  /*14c50*/  HMMA.16816.F32.BF16 R152, R24, R32, R152 ;  /* 0x000000201898723c */ /* 0x000ff00000041898 */
[----:B------:R-:W-:Y:S08]  /*14c60*/  HMMA.16816.F32.BF16 R16, R160, R228, R16 ;  /* 0x000000e4a010723c */ /* 0x000ff00000041810 */
[C---:B------:R-:W-:Y:S08]  /*14c70*/  HMMA.16816.F32.BF16 R220, R172.reuse, R156, RZ ;  /* 0x0000009cacdc723c */ /* 0x040ff000000418ff */
[----:B------:R-:W-:Y:S01]  /*14c80*/  HMMA.16816.F32.BF16 R172, R172, R158, RZ ;  /* 0x0000009eacac723c */ /* 0x000fe200000418ff */
[----:B------:R-:W-:Y:S07]  /*14c90*/  LDSM.16.M88.4 R156, [R194+0x2000] ;  /* 0x00200000c29c783b */ /* 0x000fee0000000200 */
[----:B------:R-:W-:Y:S01]  /*14ca0*/  HMMA.16816.F32.BF16 R148, R24, R34, R148 ;  /* 0x000000221894723c */ /* 0x000fe20000041894 */
[----:B------:R-:W2:Y:S07]  /*14cb0*/  LDSM.16.M88.4 R32, [R184+0x800] ;  /* 0x00080000b820783b */ /* 0x000eae0000000200 */
[C---:B------:R-:W-:Y:S01]  /*14cc0*/  HMMA.16816.F32.BF16 R12, R160.reuse, R230, R12 ;  /* 0x000000e6a00c723c */ /* 0x040fe2000004180c */
[----:B------:R-:W-:Y:S07]  /*14cd0*/  LDSM.16.M88.4 R228, [R183] ;  /* 0x00000000b7e4783b */ /* 0x000fee0000000200 */
[C---:B---3--:R-:W-:Y:S08]  /*14ce0*/  HMMA.16816.F32.BF16 R144, R160.reuse, R4, R144 ;  /* 0x00000004a090723c */ /* 0x048ff00000041890 */
[C---:B------:R-:W-:Y:S01]  /*14cf0*/  HMMA.16816.F32.BF16 R140, R160.reuse, R6, R140 ;  /* 0x00000006a08c723c */ /* 0x040fe2000004188c */
[----:B------:R-:W3:Y:S07]  /*14d00*/  LDSM.16.M88.4 R4, [R193+0x9000] ;  /* 0x00900000c104783b */ /* 0x000eee0000000200 */
[----:B------:R-:W-:Y:S08]  /*14d10*/  HMMA.16816.F32.BF16 R152, R160, R8, R152 ;  /* 0x00000008a098723c */ /* 0x000ff00000041898 */
[----:B----4-:R-:W-:Y:S08]  /*14d20*/  HMMA.16816.F32.BF16 R16, R20, R232, R16 ;  /* 0x000000e81410723c */ /* 0x010ff00000041810 */
[C---:B-----5:R-:W-:Y:S08]  /*14d30*/  HMMA.16816.F32.BF16 R220, R24.reuse, R168, R220 ;  /* 0x000000a818dc723c */ /* 0x060ff000000418dc */
[----:B------:R-:W-:Y:S01]  /*14d40*/  HMMA.16816.F32.BF16 R172, R24, R170, R172 ;  /* 0x000000aa18ac723c */ /* 0x000fe200000418ac */
[----:B------:R-:W-:Y:S04]  /*14d50*/  LDSM.16.M88.4 R24, [R192+0x2000] ;  /* 0x00200000c018783b */ /* 0x000fe80000000200 */
[----:B------:R-:W-:Y:S03]  /*14d60*/  LDSM.16.M88.4 R168, [R184+0x1800] ;  /* 0x00180000b8a8783b */ /* 0x000fe60000000200 */
[----:B------:R-:W-:Y:S01]  /*14d70*/  HMMA.16816.F32.BF16 R148, R160, R10, R148 ;  /* 0x0000000aa094723c */ /* 0x000fe20000041894 */
[----:B------:R-:W4:Y:S07]  /*14d80*/  LDSM.16.M88.4 R8, [R193+0x8800] ;  /* 0x00880000c108783b */ /* 0x000f2e0000000200 */
[C---:B------:R-:W-:Y:S01]  /*14d90*/  HMMA.16816.F32.BF16 R12, R20.reuse, R234, R12 ;  /* 0x000000ea140c723c */ /* 0x040fe2000004180c */
[----:B------:R-:W-:Y:S07]  /*14da0*/  LDSM.16.M88.4 R232, [R188+0x8000] ;  /* 0x00800000bce8783b */ /* 0x000fee0000000200 */
[C---:B-1----:R-:W-:Y:S08]  /*14db0*/  HMMA.16816.F32.BF16 R144, R20.reuse, R28, R144 ;  /* 0x0000001c1490723c */ /* 0x042ff00000041890 */
[C---:B------:R-:W-:Y:S01]  /*14dc0*/  HMMA.16816.F32.BF16 R140, R20.reuse, R30, R140 ;  /* 0x0000001e148c723c */ /* 0x040fe2000004188c */
[----:B------:R-:W1:Y:S07]  /*14dd0*/  LDSM.16.M88.4 R28, [R181] ;  /* 0x00000000b51c783b */ /* 0x000e6e0000000200 */
[----:B--2---:R-:W-:Y:S08]  /*14de0*/  HMMA.16816.F32.BF16 R152, R20, R32, R152 ;  /* 0x000000201498723c */ /* 0x004ff00000041898 */
[----:B------:R-:W-:Y:S08]  /*14df0*/  HMMA.16816.F32.BF16 R16, R156, R224, R16 ;  /* 0x000000e09c10723c */ /* 0x000ff00000041810 */
[C---:B------:R-:W-:Y:S08]  /*14e00*/  HMMA.16816.F32.BF16 R220, R160.reuse, R164, R220 ;  /* 0x000000a4a0dc723c */ /* 0x040ff000000418dc */
[----:B------:R-:W-:Y:S01]  /*14e10*/  HMMA.16816.F32.BF16 R172, R160, R166, R172 ;  /* 0x000000a6a0ac723c */ /* 0x000fe200000418ac */
[----:B------:R-:W-:Y:S04]  /*14e20*/  LDSM.16.M88.4 R160, [R190+0x2000] ;  /* 0x00200000bea0783b */ /* 0x000fe80000000200 */
[----:B------:R-:W-:Y:S03]  /*14e30*/  LDSM.16.M88.4 R164, [R193+0x9800] ;  /* 0x00980000c1a4783b */ /* 0x000fe60000000200 */
[----:B------:R-:W-:Y:S01]  /*14e40*/  HMMA.16816.F32.BF16 R148, R20, R34, R148 ;  /* 0x000000221494723c */ /* 0x000fe20000041894 */
[----:B------:R-:W2:Y:S07]  /*14e50*/  LDSM.16.M88.4 R32, [R182] ;  /* 0x00000000b620783b */ /* 0x000eae0000000200 */
[C---:B------:R-:W-:Y:S01]  /*14e60*/  HMMA.16816.F32.BF16 R12, R156.reuse, R226, R12 ;  /* 0x000000e29c0c723c */ /* 0x040fe2000004180c */
[----:B------:R-:W-:Y:S07]  /*14e70*/  LDSM.16.M88.4 R224, [R184+0x2000] ;  /* 0x00200000b8e0783b */ /* 0x000fee0000000200 */
[C---:B---3--:R-:W-:Y:S08]  /*14e80*/  HMMA.16816.F32.BF16 R144, R156.reuse, R4, R144 ;  /* 0x000000049c90723c */ /* 0x048ff00000041890 */
[C---:B------:R-:W-:Y:S01]  /*14e90*/  HMMA.16816.F32.BF16 R140, R156.reuse, R6, R140 ;  /* 0x000000069c8c723c */ /* 0x040fe2000004188c */
[----:B------:R-:W3:Y:S07]  /*14ea0*/  LDSM.16.M88.4 R4, [R188+0x9000] ;  /* 0x00900000bc04783b */ /* 0x000eee0000000200 */
[----:B----4-:R-:W-:Y:S08]  /*14eb0*/  HMMA.16816.F32.BF16 R152, R156, R8, R152 ;  /* 0x000000089c98723c */ /* 0x010ff00000041898 */
[----:B------:R-:W-:Y:S08]  /*14ec0*/  HMMA.16816.F32.BF16 R16, R24, R228, R16 ;  /* 0x000000e41810723c */ /* 0x000ff00000041810 */
[C---:B------:R-:W-:Y:S08]  /*14ed0*/  HMMA.16816.F32.BF16 R220, R20.reuse, R168, R220 ;  /* 0x000000a814dc723c */ /* 0x040ff000000418dc */
[----:B------:R-:W-:Y:S01]  /*14ee0*/  HMMA.16816.F32.BF16 R172, R20, R170, R172 ;  /* 0x000000aa14ac723c */ /* 0x000fe200000418ac */
[----:B------:R-:W-:Y:S04]  /*14ef0*/  LDSM.16.M88.4 R20, [R189+0x2000] ;  /* 0x00200000bd14783b */ /* 0x000fe80000000200 */
[----:B------:R-:W-:Y:S03]  /*14f00*/  LDSM.16.M88.4 R168, [R180] ;  /* 0x00000000b4a8783b */ /* 0x000fe60000000200 */
[----:B------:R-:W-:Y:S01]  /*14f10*/  HMMA.16816.F32.BF16 R148, R156, R10, R148 ;  /* 0x0000000a9c94723c */ /* 0x000fe20000041894 */
[----:B------:R-:W4:Y:S07]  /*14f20*/  LDSM.16.M88.4 R8, [R188+0x8800] ;  /* 0x00880000bc08783b */ /* 0x000f2e0000000200 */
[C---:B------:R-:W-:Y:S01]  /*14f30*/  HMMA.16816.F32.BF16 R12, R24.reuse, R230, R12 ;  /* 0x000000e6180c723c */ /* 0x040fe2000004180c */
[----:B------:R-:W-:Y:S07]  /*14f40*/  LDSM.16.M88.4 R228, [R194+0x4000] ;  /* 0x00400000c2e4783b */ /* 0x000fee0000000200 */
[C---:B-1----:R-:W-:Y:S08]  /*14f50*/  HMMA.16816.F32.BF16 R144, R24.reuse, R28, R144 ;  /* 0x0000001c1890723c */ /* 0x042ff00000041890 */
[C---:B------:R-:W-:Y:S01]  /*14f60*/  HMMA.16816.F32.BF16 R140, R24.reuse, R30, R140 ;  /* 0x0000001e188c723c */ /* 0x040fe2000004188c */
[----:B------:R-:W1:Y:S07]  /*14f70*/  LDSM.16.M88.4 R28, [R184+0x3000] ;  /* 0x00300000b81c783b */ /* 0x000e6e0000000200 */
[----:B--2---:R-:W-:Y:S08]  /*14f80*/  HMMA.16816.F32.BF16 R152, R24, R32, R152 ;  /* 0x000000201898723c */ /* 0x004ff00000041898 */
[----:B------:R-:W-:Y:S08]  /*14f90*/  HMMA.16816.F32.BF16 R16, R160, R232, R16 ;  /* 0x000000e8a010723c */ /* 0x000ff00000041810 */
[C---:B------:R-:W-:Y:S08]  /*14fa0*/  HMMA.16816.F32.BF16 R220, R156.reuse, R164, R220 ;  /* 0x000000a49cdc723c */ /* 0x040ff000000418dc */
[----:B------:R-:W-:Y:S01]  /*14fb0*/  HMMA.16816.F32.BF16 R172, R156, R166, R172 ;  /* 0x000000a69cac723c */ /* 0x000fe200000418ac */
[----:B------:R-:W-:Y:S04]  /*14fc0*/  LDSM.16.M88.4 R156, [R193+0xa000] ;  /* 0x00a00000c19c783b */ /* 0x000fe80000000200 */
[----:B------:R-:W-:Y:S03]  /*14fd0*/  LDSM.16.M88.4 R164, [R188+0x9800] ;  /* 0x00980000bca4783b */ /* 0x000fe60000000200 */
[----:B------:R-:W-:Y:S01]  /*14fe0*/  HMMA.16816.F32.BF16 R148, R24, R34, R148 ;  /* 0x000000221894723c */ /* 0x000fe20000041894 */
[----:B------:R-:W2:Y:S07]  /*14ff0*/  LDSM.16.M88.4 R32, [R184+0x2800] ;  /* 0x00280000b820783b */ /* 0x000eae0000000200 */
[C---:B------:R-:W-:Y:S01]  /*15000*/  HMMA.16816.F32.BF16 R12, R160.reuse, R234, R12 ;  /* 0x000000eaa00c723c */ /* 0x040fe2000004180c */
[----:B------:R-:W-:Y:S07]  /*15010*/  LDSM.16.M88.4 R232, [R179] ;  /* 0x00000000b3e8783b */ /* 0x000fee0000000200 */
        /* <DEDUP_REMOVED lines=15> */
[----:B------:R-:W-:Y:S07]  /*15110*/  LDSM.16.M88.4 R28, [R188+0xa000] ;  /* 0x00a00000bc1c783b */ /* 0x000fee0000000200 */
[----:B--2---:R-:W-:Y:S08]  /*15120*/  HMMA.16816.F32.BF16 R152, R20, R32, R152 ;  /* 0x000000201498723c */ /* 0x004ff00000041898 */
[----:B------:R-:W-:Y:S08]  /*15130*/  HMMA.16816.F32.BF16 R16, R228, R156, R16 ;  /* 0x0000009ce410723c */ /* 0x000ff00000041810 */
[C---:B------:R-:W-:Y:S08]  /*15140*/  HMMA.16816.F32.BF16 R220, R160.reuse, R164, R220 ;  /* 0x000000a4a0dc723c */ /* 0x040ff000000418dc */
[----:B------:R-:W-:Y:S01]  /*15150*/  HMMA.16816.F32.BF16 R172, R160, R166, R172 ;  /* 0x000000a6a0ac723c */ /* 0x000fe200000418ac */
[----:B------:R-:W1:Y:S04]  /*15160*/  LDSM.16.M88.4 R160, [R177] ;  /* 0x00000000b1a0783b */ /* 0x000e680000000200 */
[----:B------:R-:W2:Y:S03]  /*15170*/  LDSM.16.M88.4 R164, [R178] ;  /* 0x00000000b2a4783b */ /* 0x000ea60000000200 */
[----:B------:R-:W-:Y:S01]  /*15180*/  HMMA.16816.F32.BF16 R148, R20, R34, R148 ;  /* 0x000000221494723c */ /* 0x000fe20000041894 */
[----:B------:R-:W5:Y:S07]  /*15190*/  LDSM.16.M88.4 R32, [R190+0x4000] ;  /* 0x00400000be20783b */ /* 0x000f6e0000000200 */
[C---:B------:R-:W-:Y:S01]  /*151a0*/  HMMA.16816.F32.BF16 R12, R228.reuse, R158, R12 ;  /* 0x0000009ee40c723c */ /* 0x040fe2000004180c */
[----:B------:R-:W-:Y:S07]  /*151b0*/  LDSM.16.M88.4 R156, [R176] ;  /* 0x00000000b09c783b */ /* 0x000fee0000000200 */
[C---:B---3--:R-:W-:Y:S08]  /*151c0*/  HMMA.16816.F32.BF16 R144, R228.reuse, R4, R144 ;  /* 0x00000004e490723c */ /* 0x048ff00000041890 */
[C---:B------:R-:W-:Y:S01]  /*151d0*/  HMMA.16816.F32.BF16 R140, R228.reuse, R6, R140 ;  /* 0x00000006e48c723c */ /* 0x040fe2000004188c */
[----:B------:R-:W-:Y:S07]  /*151e0*/  LDSM.16.M88.4 R4, [R184+0x4000] ;  /* 0x00400000b804783b */ /* 0x000fee0000000200 */
[----:B----4-:R-:W-:Y:S08]  /*151f0*/  HMMA.16816.F32.BF16 R152, R228, R8, R152 ;  /* 0x00000008e498723c */ /* 0x010ff00000041898 */
[----:B------:R-:W-:Y:S08]  /*15200*/  HMMA.16816.F32.BF16 R16, R168, R232, R16 ;  /* 0x000000e8a810723c */ /* 0x000ff00000041810 */
[C---:B------:R-:W-:Y:S08]  /*15210*/  HMMA.16816.F32.BF16 R220, R20.reuse, R24, R220 ;  /* 0x0000001814dc723c */ /* 0x040ff000000418dc */
[----:B------:R-:W-:Y:S01]  /*15220*/  HMMA.16816.F32.BF16 R172, R20, R26, R172 ;  /* 0x0000001a14ac723c */ /* 0x000fe200000418ac */
[----:B------:R-:W3:Y:S04]  /*15230*/  LDSM.16.M88.4 R20, [R188+0xb000] ;  /* 0x00b00000bc14783b */ /* 0x000ee80000000200 */
[----:B------:R-:W4:Y:S03]  /*15240*/  LDSM.16.M88.4 R24, [R188+0xa800] ;  /* 0x00a80000bc18783b */ /* 0x000f260000000200 */
[----:B------:R-:W-:Y:S01]  /*15250*/  HMMA.16816.F32.BF16 R148, R228, R10, R148 ;  /* 0x0000000ae494723c */ /* 0x000fe20000041894 */
[----:B------:R-:W3:Y:S07]  /*15260*/  LDSM.16.M88.4 R8, [R189+0x4000] ;  /* 0x00400000bd08783b */ /* 0x000eee0000000200 */
[C---:B------:R-:W-:Y:S08]  /*15270*/  HMMA.16816.F32.BF16 R12, R168.reuse, R234, R12 ;  /* 0x000000eaa80c723c */ /* 0x040ff0000004180c */
[C---:B-1----:R-:W-:Y:S08]  /*15280*/  HMMA.16816.F32.BF16 R144, R168.reuse, R160, R144 ;  /* 0x000000a0a890723c */ /* 0x042ff00000041890 */
[C---:B------:R-:W-:Y:S01]  /*15290*/  HMMA.16816.F32.BF16 R140, R168.reuse, R162, R140 ;  /* 0x000000a2a88c723c */ /* 0x040fe2000004188c */
[----:B------:R-:W1:Y:S07]  /*152a0*/  LDSM.16.M88.4 R160, [R184+0x4800] ;  /* 0x00480000b8a0783b */ /* 0x000e6e0000000200 */
[----:B--2---:R-:W-:Y:S08]  /*152b0*/  HMMA.16816.F32.BF16 R152, R168, R164, R152 ;  /* 0x000000a4a898723c */ /* 0x004ff00000041898 */
[----:B-----5:R-:W-:Y:S08]  /*152c0*/  HMMA.16816.F32.BF16 R16, R32, R28, R16 ;  /* 0x0000001c2010723c */ /* 0x020ff00000041810 */
[----:B------:R-:W-:Y:S01]  /*152d0*/  HMMA.16816.F32.BF16 R148, R168, R166, R148 ;  /* 0x000000a6a894723c */ /* 0x000fe20000041894 */
[----:B------:R-:W2:Y:S07]  /*152e0*/  LDSM.16.M88.4 R164, [R188+0xb800] ;  /* 0x00b80000bca4783b */ /* 0x000eae0000000200 */
[C---:B------:R-:W-:Y:S08]  /*152f0*/  HMMA.16816.F32.BF16 R220, R228.reuse, R224, R220 ;  /* 0x000000e0e4dc723c */ /* 0x040ff000000418dc */
[----:B------:R-:W-:Y:S08]  /*15300*/  HMMA.16816.F32.BF16 R172, R228, R226, R172 ;  /* 0x000000e2e4ac723c */ /* 0x000ff000000418ac */
[C---:B------:R-:W-:Y:S08]  /*15310*/  HMMA.16816.F32.BF16 R12, R32.reuse, R30, R12 ;  /* 0x0000001e200c723c */ /* 0x040ff0000004180c */
[C---:B---3--:R-:W-:Y:S08]  /*15320*/  HMMA.16816.F32.BF16 R144, R32.reuse, R20, R144 ;  /* 0x000000142090723c */ /* 0x048ff00000041890 */
[C---:B------:R-:W-:Y:S01]  /*15330*/  HMMA.16816.F32.BF16 R140, R32.reuse, R22, R140 ;  /* 0x00000016208c723c */ /* 0x040fe2000004188c */
[----:B------:R-:W3:Y:S07]  /*15340*/  LDSM.16.M88.4 R20, [R184+0x5000] ;  /* 0x00500000b814783b */ /* 0x000eee0000000200 */
[----:B----4-:R-:W-:Y:S08]  /*15350*/  HMMA.16816.F32.BF16 R152, R32, R24, R152 ;  /* 0x000000182098723c */ /* 0x010ff00000041898 */
[----:B------:R-:W-:Y:S07]  /*15360*/  HMMA.16816.F32.BF16 R16, R8, R4, R16 ;  /* 0x000000040810723c */ /* 0x000fee0000041810 */
[----:B------:R-:W-:Y:S01]  /*15370*/  LOP3.LUT R5, R0, 0x6, RZ, 0xc0, !PT ;  /* 0x0000000600057812 */ /* 0x000fe200078ec0ff */
[----:B------:R-:W-:Y:S04]  /*15380*/  HMMA.16816.F32.BF16 R148, R32, R26, R148 ;  /* 0x0000001a2094723c */ /* 0x000fe80000041894 */
[----:B------:R-:W-:-:S04]  /*15390*/  IMAD R0, R208, 0x40, R5 ;  /* 0x00000040d0007824 */ /* 0x000fc800078e0205 */
[C---:B------:R-:W-:Y:S01]  /*153a0*/  HMMA.16816.F32.BF16 R220, R168.reuse, R156, R220 ;  /* 0x0000009ca8dc723c */ /* 0x040fe200000418dc */
[C---:B------:R-:W-:Y:S02]  /*153b0*/  IADD3 R4, R0.reuse, 0x1, RZ ;  /* 0x0000000100047810 */ /* 0x040fe40007ffe0ff */
[----:B------:R-:W-:Y:S02]  /*153c0*/  IADD3 R5, R0, 0x8, RZ ;  /* 0x0000000800057810 */ /* 0x000fe40007ffe0ff */
[CC--:B------:R-:W-:Y:S02]  /*153d0*/  ISETP.GE.AND P1, PT, R4.reuse, R2.reuse, PT ;  /* 0x000000020400720c */ /* 0x0c0fe40003f26270 */
[-C--:B------:R-:W-:Y:S01]  /*153e0*/  ISETP.GE.AND P4, PT, R4, R133.reuse, PT ;  /* 0x000000850400720c */ /* 0x080fe20003f86270 */
[----:B------:R-:W-:Y:S01]  /*153f0*/  HMMA.16816.F32.BF16 R172, R168, R158, R172 ;  /* 0x0000009ea8ac723c */ /* 0x000fe200000418ac */
[C---:B------:R-:W-:Y:S02]  /*15400*/  ISETP.GE.AND P6, PT, R5.reuse, R2, PT ;  /* 0x000000020500720c */ /* 0x040fe40003fc6270 */
[----:B------:R-:W-:-:S02]  /*15410*/  ISETP.GE.AND P3, PT, R5, R133, PT ;  /* 0x000000850500720c */ /* 0x000fc40003f66270 */
[C---:B------:R-:W-:Y:S02]  /*15420*/  IADD3 R24, R0.reuse, 0x9, RZ ;  /* 0x0000000900187810 */ /* 0x040fe40007ffe0ff */
[----:B------:R-:W-:Y:S01]  /*15430*/  IADD3 R25, R0, 0x10, RZ ;  /* 0x0000001000197810 */ /* 0x000fe20007ffe0ff */
[----:B------:R-:W-:Y:S01]  /*15440*/  HMMA.16816.F32.BF16 R12, R8, R6, R12 ;  /* 0x00000006080c723c */ /* 0x000fe2000004180c */
[----:B------:R-:W4:Y:S01]  /*15450*/  LDSM.16.M88.4 R4, [R184+0x5800] ;  /* 0x00580000b804783b */ /* 0x000f220000000200 */
[----:B------:R-:W-:Y:S01]  /*15460*/  FSEL R17, R17, -INF , !P1 ;  /* 0xff80000011117808 */ /* 0x000fe20004800000 */
[----:B------:R-:W-:-:S04]  /*15470*/  DEPBAR.LE SB0, 0x0 ;  /* 0x000080000000791a */ /* 0x000fc80000000000 */
[CC--:B------:R-:W-:Y:S01]  /*15480*/  ISETP.GE.AND P5, PT, R24.reuse, R2.reuse, PT ;  /* 0x000000021800720c */ /* 0x0c0fe20003fa6270 */
[C---:B-1----:R-:W-:Y:S01]  /*15490*/  HMMA.16816.F32.BF16 R152, R8.reuse, R160, R152 ;  /* 0x000000a00898723c */ /* 0x042fe20000041898 */
[----:B------:R-:W-:Y:S02]  /*154a0*/  ISETP.GE.AND P2, PT, R24, R133, PT ;  /* 0x000000851800720c */ /* 0x000fe40003f46270 */
[----:B------:R-:W-:Y:S02]  /*154b0*/  ISETP.GE.AND P1, PT, R25, R2, PT ;  /* 0x000000021900720c */ /* 0x000fe40003f26270 */
[C---:B------:R-:W-:Y:S02]  /*154c0*/  IADD3 R24, R0.reuse, 0x11, RZ ;  /* 0x0000001100187810 */ /* 0x040fe40007ffe0ff */
[----:B------:R-:W-:Y:S01]  /*154d0*/  IADD3 R28, R0, 0x28, RZ ;  /* 0x00000028001c7810 */ /* 0x000fe20007ffe0ff */
[----:B------:R-:W-:Y:S01]  /*154e0*/  HMMA.16816.F32.BF16 R148, R8, R162, R148 ;  /* 0x000000a20894723c */ /* 0x000fe20000041894 */
[----:B------:R-:W-:-:S02]  /*154f0*/  FSEL R19, R19, -INF , !P4 ;  /* 0xff80000013137808 */ /* 0x000fc40006000000 */
[----:B------:R-:W-:-:S04]  /*15500*/  ISETP.GE.AND P4, PT, R0, R133, PT ;  /* 0x000000850000720c */ /* 0x000fc80003f86270 */
[----:B------:R-:W-:Y:S01]  /*15510*/  FSEL R18, R18, -INF , !P4 ;  /* 0xff80000012127808 */ /* 0x000fe20006000000 */
[----:B--2---:R-:W-:Y:S01]  /*15520*/  HMMA.16816.F32.BF16 R220, R32, R164, R220 ;  /* 0x000000a420dc723c */ /* 0x004fe200000418dc */
[----:B------:R-:W-:Y:S02]  /*15530*/  FSEL R12, R12, -INF , !P6 ;  /* 0xff8000000c0c7808 */ /* 0x000fe40007000000 */
[----:B------:R-:W-:Y:S02]  /*15540*/  FSEL R14, R14, -INF , !P3 ;  /* 0xff8000000e0e7808 */ /* 0x000fe40005800000 */
[----:B------:R-:W-:Y:S02]  /*15550*/  FSEL R15, R15, -INF , !P2 ;  /* 0xff8000000f0f7808 */ /* 0x000fe40005000000 */
[----:B------:R-:W-:Y:S01]  /*15560*/  ISETP.GE.AND P6, PT, R25, R133, PT ;  /* 0x000000851900720c */ /* 0x000fe20003fc6270 */
[----:B---3--:R-:W-:Y:S01]  /*15570*/  HMMA.16816.F32.BF16 R144, R8, R20, R144 ;  /* 0x000000140890723c */ /* 0x008fe20000041890 */
[----:B------:R-:W-:Y:S01]  /*15580*/  FSEL R27, R152, -INF , !P1 ;  /* 0xff800000981b7808 */ /* 0x000fe20004800000 */
[----:B------:R-:W-:Y:S01]  /*15590*/  BAR.SYNC.DEFER_BLOCKING 0x0 ;  /* 0x0000000000007b1d */ /* 0x000fe20000010000 */
[----:B------:R-:W-:-:S02]  /*155a0*/  ISETP.GE.AND P3, PT, R24, R2, PT ;  /* 0x000000021800720c */ /* 0x000fc40003f66270 */
[----:B------:R-:W-:Y:S02]  /*155b0*/  FSEL R13, R13, -INF , !P5 ;  /* 0xff8000000d0d7808 */ /* 0x000fe40006800000 */
[----:B------:R-:W-:Y:S01]  /*155c0*/  IADD3 R20, R0, 0x18, RZ ;  /* 0x0000001800147810 */ /* 0x000fe20007ffe0ff */
[----:B------:R-:W-:Y:S01]  /*155d0*/  HMMA.16816.F32.BF16 R172, R32, R166, R172 ;  /* 0x000000a620ac723c */ /* 0x000fe200000418ac */
[-C--:B------:R-:W-:Y:S02]  /*155e0*/  ISETP.GE.AND P5, PT, R24, R133.reuse, PT ;  /* 0x000000851800720c */ /* 0x080fe40003fa6270 */
[C---:B------:R-:W-:Y:S02]  /*155f0*/  ISETP.GE.AND P2, PT, R20.reuse, R2, PT ;  /* 0x000000021400720c */ /* 0x040fe40003f46270 */
[----:B------:R-:W-:Y:S02]  /*15600*/  ISETP.GE.AND P1, PT, R20, R133, PT ;  /* 0x000000851400720c */ /* 0x000fe40003f26270 */
[C---:B------:R-:W-:Y:S01]  /*15610*/  IADD3 R20, R0.reuse, 0x19, RZ ;  /* 0x0000001900147810 */ /* 0x040fe20007ffe0ff */
[----:B------:R-:W-:Y:S01]  /*15620*/  HMMA.16816.F32.BF16 R140, R8, R22, R140 ;  /* 0x00000016088c723c */ /* 0x000fe2000004188c */
[----:B------:R-:W-:-:S02]  /*15630*/  IADD3 R21, R0, 0x20, RZ ;  /* 0x0000002000157810 */ /* 0x000fc40007ffe0ff */
[----:B------:R-:W-:Y:S02]  /*15640*/  FSEL R26, R153, -INF , !P3 ;  /* 0xff800000991a7808 */ /* 0x000fe40005800000 */
[----:B------:R-:W-:Y:S02]  /*15650*/  ISETP.GE.AND P3, PT, R20, R133, PT ;  /* 0x000000851400720c */ /* 0x000fe40003f66270 */
[----:B------:R-:W-:Y:S01]  /*15660*/  FSEL R22, R154, -INF , !P6 ;  /* 0xff8000009a167808 */ /* 0x000fe20007000000 */
[----:B----4-:R-:W-:Y:S01]  /*15670*/  HMMA.16816.F32.BF16 R220, R8, R4, R220 ;  /* 0x0000000408dc723c */ /* 0x010fe200000418dc */
[----:B------:R-:W-:Y:S02]  /*15680*/  ISETP.GE.AND P6, PT, R20, R2, PT ;  /* 0x000000021400720c */ /* 0x000fe40003fc6270 */
[----:B------:R-:W-:Y:S02]  /*15690*/  IADD3 R20, R0, 0x21, RZ ;  /* 0x0000002100147810 */ /* 0x000fe40007ffe0ff */
[----:B------:R-:W-:-:S02]  /*156a0*/  FSEL R23, R155, -INF , !P5 ;  /* 0xff8000009b177808 */ /* 0x000fc40006800000 */
[----:B------:R-:W-:Y:S01]  /*156b0*/  FSEL R25, R148, -INF , !P2 ;  /* 0xff80000094197808 */ /* 0x000fe20005000000 */
[----:B------:R-:W-:Y:S01]  /*156c0*/  HMMA.16816.F32.BF16 R172, R8, R6, R172 ;  /* 0x0000000608ac723c */ /* 0x000fe200000418ac */
[CC--:B------:R-:W-:Y:S02]  /*156d0*/  ISETP.GE.AND P5, PT, R21.reuse, R2.reuse, PT ;  /* 0x000000021500720c */ /* 0x0c0fe40003fa6270 */
[----:B------:R-:W-:Y:S02]  /*156e0*/  ISETP.GE.AND P2, PT, R21, R133, PT ;  /* 0x000000851500720c */ /* 0x000fe40003f46270 */
[----:B------:R-:W-:Y:S02]  /*156f0*/  FSEL R21, R150, -INF , !P1 ;  /* 0xff80000096157808 */ /* 0x000fe40004800000 */
[----:B------:R-:W-:Y:S02]  /*15700*/  ISETP.GE.AND P1, PT, R20, R2, PT ;  /* 0x000000021400720c */ /* 0x000fe40003f26270 */
[----:B------:R-:W-:-:S02]  /*15710*/  IADD3 R5, R0, 0x29, RZ ;  /* 0x0000002900057810 */ /* 0x000fc40007ffe0ff */
[----:B------:R-:W-:Y:S02]  /*15720*/  FSEL R224, R145, -INF , !P1 ;  /* 0xff80000091e07808 */ /* 0x000fe40004800000 */
[CC--:B------:R-:W-:Y:S02]  /*15730*/  ISETP.GE.AND P1, PT, R5.reuse, R133.reuse, PT ;  /* 0x000000850500720c */ /* 0x0c0fe40003f26270 */
[----:B------:R-:W-:Y:S02]  /*15740*/  FSEL R214, R144, -INF , !P5 ;  /* 0xff80000090d67808 */ /* 0x000fe40006800000 */
[----:B------:R-:W-:Y:S02]  /*15750*/  FSEL R171, R146, -INF , !P2 ;  /* 0xff80000092ab7808 */ /* 0x000fe40005000000 */
[----:B------:R-:W-:Y:S02]  /*15760*/  ISETP.GE.AND P5, PT, R28, R133, PT ;  /* 0x000000851c00720c */ /* 0x000fe40003fa6270 */
[----:B------:R-:W-:-:S02]  /*15770*/  ISETP.GE.AND P2, PT, R5, R2, PT ;  /* 0x000000020500720c */ /* 0x000fc40003f46270 */
[C---:B------:R-:W-:Y:S02]  /*15780*/  IADD3 R5, R0.reuse, 0x31, RZ ;  /* 0x0000003100057810 */ /* 0x040fe40007ffe0ff */
[----:B------:R-:W-:Y:S02]  /*15790*/  FSEL R169, R143, -INF , !P1 ;  /* 0xff8000008fa97808 */ /* 0x000fe40004800000 */
[----:B------:R-:W-:Y:S02]  /*157a0*/  ISETP.GE.AND P1, PT, R0, R2, PT ;  /* 0x000000020000720c */ /* 0x000fe40003f26270 */
[----:B------:R-:W-:Y:S02]  /*157b0*/  FSEL R24, R149, -INF , !P6 ;  /* 0xff80000095187808 */ /* 0x000fe40007000000 */
[----:B------:R-:W-:Y:S02]  /*157c0*/  FSEL R167, R142, -INF , !P5 ;  /* 0xff8000008ea77808 */ /* 0x000fe40006800000 */
[----:B------:R-:W-:-:S02]  /*157d0*/  FSEL R212, R141, -INF , !P2 ;  /* 0xff8000008dd47808 */ /* 0x000fc40005000000 */
[-C--:B------:R-:W-:Y:S02]  /*157e0*/  ISETP.GE.AND P6, PT, R20, R133.reuse, PT ;  /* 0x000000851400720c */ /* 0x080fe40003fc6270 */
[CC--:B------:R-:W-:Y:S02]  /*157f0*/  ISETP.GE.AND P5, PT, R5.reuse, R2.reuse, PT ;  /* 0x000000020500720c */ /* 0x0c0fe40003fa6270 */
[----:B------:R-:W-:Y:S02]  /*15800*/  ISETP.GE.AND P2, PT, R5, R133, PT ;  /* 0x000000850500720c */ /* 0x000fe40003f46270 */
[----:B------:R-:W-:Y:S02]  /*15810*/  FSEL R20, R151, -INF , !P3 ;  /* 0xff80000097147808 */ /* 0x000fe40005800000 */
[----:B------:R-:W-:Y:S02]  /*15820*/  FSEL R5, R16, -INF , !P1 ;  /* 0xff80000010057808 */ /* 0x000fe40004800000 */
[----:B------:R-:W-:-:S02]  /*15830*/  ISETP.GE.AND P3, PT, R28, R2, PT ;  /* 0x000000021c00720c */ /* 0x000fc40003f66270 */
[----:B------:R-:W-:Y:S02]  /*15840*/  ISETP.GT.AND P1, PT, R208, R199, PT ;  /* 0x000000c7d000720c */ /* 0x000fe40003f24270 */
[----:B------:R-:W-:Y:S02]  /*15850*/  IADD3 R4, R0, 0x30, RZ ;  /* 0x0000003000047810 */ /* 0x000fe40007ffe0ff */
[----:B------:R-:W-:Y:S02]  /*15860*/  FSEL R170, R147, -INF , !P6 ;  /* 0xff80000093aa7808 */ /* 0x000fe40007000000 */
[----:B------:R-:W-:Y:S02]  /*15870*/  FSEL R216, R140, -INF , !P3 ;  /* 0xff8000008cd87808 */ /* 0x000fe40005800000 */
[C---:B------:R-:W-:Y:S02]  /*15880*/  ISETP.GE.AND P6, PT, R4.reuse, R2, PT ;  /* 0x000000020400720c */ /* 0x040fe40003fc6270 */
[----:B------:R-:W-:-:S02]  /*15890*/  ISETP.GE.AND P3, PT, R4, R133, PT ;  /* 0x000000850400720c */ /* 0x000fc40003f66270 */
[C---:B------:R-:W-:Y:S02]  /*158a0*/  IADD3 R4, R0.reuse, 0x38, RZ ;  /* 0x0000003800047810 */ /* 0x040fe40007ffe0ff */
[----:B------:R-:W-:Y:S02]  /*158b0*/  IADD3 R0, R0, 0x39, RZ ;  /* 0x0000003900007810 */ /* 0x000fe40007ffe0ff */
[----:B------:R-:W-:Y:S02]  /*158c0*/  FSEL R160, R220, -INF , !P6 ;  /* 0xff800000dca07808 */ /* 0x000fe40007000000 */
[----:B------:R-:W-:Y:S02]  /*158d0*/  FSEL R146, R222, -INF , !P3 ;  /* 0xff800000de927808 */ /* 0x000fe40005800000 */
[----:B------:R-:W-:Y:S02]  /*158e0*/  FSEL R159, R221, -INF , !P5 ;  /* 0xff800000dd9f7808 */ /* 0x000fe40006800000 */
[----:B------:R-:W-:-:S02]  /*158f0*/  FSEL R144, R223, -INF , !P2 ;  /* 0xff800000df907808 */ /* 0x000fc40005000000 */
[CC--:B------:R-:W-:Y:S02]  /*15900*/  ISETP.GE.AND P6, PT, R4.reuse, R2.reuse, PT ;  /* 0x000000020400720c */ /* 0x0c0fe40003fc6270 */
[-C--:B------:R-:W-:Y:S02]  /*15910*/  ISETP.GE.AND P3, PT, R4, R133.reuse, PT ;  /* 0x000000850400720c */ /* 0x080fe40003f66270 */
[C---:B------:R-:W-:Y:S02]  /*15920*/  ISETP.GE.AND P5, PT, R0.reuse, R2, PT ;  /* 0x000000020000720c */ /* 0x040fe40003fa6270 */
[----:B------:R-:W-:Y:S02]  /*15930*/  ISETP.GE.AND P2, PT, R0, R133, PT ;  /* 0x000000850000720c */ /* 0x000fe40003f46270 */
[----:B------:R-:W-:Y:S02]  /*15940*/  FSEL R158, R172, -INF , !P6 ;  /* 0xff800000ac9e7808 */ /* 0x000fe40007000000 */
[----:B------:R-:W-:-:S02]  /*15950*/  FSEL R145, R174, -INF , !P3 ;  /* 0xff800000ae917808 */ /* 0x000fc40005800000 */
        /* <DEDUP_REMOVED lines=39> */
[----:B------:R-:W-:Y:S02]  /*15bd0*/  @!P2 IADD3 R8, R8, 0x1, RZ ;  /* 0x000000010808a810 */ /* 0x000fe40007ffe0ff */
[----:B------:R-:W-:-:S02]  /*15be0*/  ISETP.NE.AND P2, PT, R11, RZ, PT ;  /* 0x000000ff0b00720c */ /* 0x000fc40003f45270 */
[----:B------:R-:W-:-:S05]  /*15bf0*/  LOP3.LUT R7, RZ, R11, RZ, 0x33, !PT ;  /* 0x0000000bff077212 */ /* 0x000fca00078e33ff */
        /* <DEDUP_REMOVED lines=25> */
.L_x_3598:
[----:B------:R-:W-:Y:S02]  /*15d90*/  ULDC.64 UR4, c[0x0][0x118] ;  /* 0x0000460000047ab9 */ /* 0x000fe40000000a00 */
[----:B------:R-:W2:Y:S02]  /*15da0*/  LD.E R4, [R218.64+0x38] ;  /* 0x00003804da047980 */ /* 0x000ea4000c101900 */
[----:B--2---:R-:W-:-:S04]  /*15db0*/  LEA R4, -R4, RZ, 0x6 ;  /* 0x000000ff04047211 */ /* 0x004fc800078e31ff */
[----:B------:R-:W-:Y:S02]  /*15dc0*/  SHF.R.S32.HI R2, RZ, 0x1f, R4 ;  /* 0x0000001fff027819 */ /* 0x000fe40000011404 */
.L_x_3599:
[----:B------:R-:W-:Y:S05]  /*15dd0*/  BSYNC B0 ;  /* 0x0000000000007941 */ /* 0x000fea0003800000 */
.L_x_3597:
[----:B------:R-:W-:Y:S01]  /*15de0*/  IMAD.SHL.U32 R7, R134, 0x20, RZ ;  /* 0x0000002086077824 */ /* 0x000fe200078e00ff */
[----:B------:R-:W-:Y:S01]  /*15df0*/  LEA R200, P2, R4, R200, 0x1 ;  /* 0x000000c804c87211 */ /* 0x000fe200078408ff */
[----:B------:R-:W-:Y:S01]  /*15e00*/  ULDC.64 UR4, c[0x0][0x118] ;  /* 0x0000460000047ab9 */ /* 0x000fe20000000a00 */
        /* <DEDUP_REMOVED lines=24> */
.L_x_3596:
[----:B------:R-:W-:Y:S05]  /*15f90*/  BSYNC B1 ;  /* 0x0000000000017941 */ /* 0x000fea0003800000 */
.L_x_3595:
[----:B------:R-:W-:Y:S01]  /*15fa0*/  ULDC.64 UR4, c[0x0][0x118] ;  /* 0x0000460000047ab9 */ /* 0x000fe20000000a00 */
[----:B------:R-:W-:Y:S01]  /*15fb0*/  FMNMX.FTZ R0, R132, R5, !PT ;  /* 0x0000000584007209 */ /* 0x000fe20007810000 */
[----:B------:R-:W2:Y:S01]  /*15fc0*/  LD.E R156, [R218.64+0xdc] ;  /* 0x0000dc04da9c7980 */ /* 0x000ea2000c101900 */
[----:B------:R-:W-:-:S02]  /*15fd0*/  FMNMX.FTZ R2, R3, R18, !PT ;  /* 0x0000001203027209 */ /* 0x000fc40007810000 */
[----:B-1----:R-:W-:Y:S01]  /*15fe0*/  FMNMX.FTZ R7, R17, R0, !PT ;  /* 0x0000000011077209 */ /* 0x002fe20007810000 */
[----:B------:R-:W-:Y:S01]  /*15ff0*/  LDSM.16.MT88.4 R140, [R197+0xc800] ;  /* 0x00c80000c58c783b */ /* 0x000fe20000004200 */
[----:B------:R-:W-:Y:S02]  /*16000*/  FMNMX.FTZ R9, R19, R2, !PT ;  /* 0x0000000213097209 */ /* 0x000fe40007810000 */
[----:B------:R-:W-:Y:S01]  /*16010*/  FMNMX.FTZ R0, R12, R7, !PT ;  /* 0x000000070c007209 */ /* 0x000fe20007810000 */
[----:B------:R-:W-:Y:S03]  /*16020*/  LDSM.16.MT88.4 R32, [R196+0xc800] ;  /* 0x00c80000c420783b */ /* 0x000fe60000004200 */
[----:B------:R-:W-:Y:S01]  /*16030*/  FMNMX.FTZ R0, R13, R0, !PT ;  /* 0x000000000d007209 */ /* 0x000fe20007810000 */
[----:B------:R-:W-:Y:S03]  /*16040*/  LDSM.16.MT88.4 R28, [R195+0xc800] ;  /* 0x00c80000c31c783b */ /* 0x000fe60000004200 */
[----:B------:R-:W-:-:S04]  /*16050*/  FMNMX.FTZ R7, R27, R0, !PT ;  /* 0x000000001b077209 */ /* 0x000fc80007810000 */
        /* <DEDUP_REMOVED lines=43> */
[-CC-:B------:R-:W-:Y:S02]  /*16310*/  FFMA.FTZ R139, R12, R156.reuse, -R157.reuse ;  /* 0x0000009c0c8b7223 */ /* 0x180fe4000001089d */
[-C--:B------:R-:W-:Y:S02]  /*16320*/  FFMA.FTZ R138, R13, R156.reuse, -R157 ;  /* 0x0000009c0d8a7223 */ /* 0x080fe4000001089d */
[-CC-:B------:R-:W-:Y:S02]  /*16330*/  FFMA.FTZ R0, R14, R156.reuse, -R155.reuse ;  /* 0x0000009c0e007223 */ /* 0x180fe4000001089b */
[-C--:B------:R-:W-:Y:S01]  /*16340*/  FFMA.FTZ R153, R15, R156.reuse, -R155 ;  /* 0x0000009c0f997223 */ /* 0x080fe2000001089b */
[----:B------:R-:W-:Y:S01]  /*16350*/  MUFU.EX2 R139, R139 ;  /* 0x0000008b008b7308 */ /* 0x000fe20000000800 */
[----:B------:R-:W1:Y:S01]  /*16360*/  LDSM.16.MT88.4 R12, [R197+0xc000] ;  /* 0x00c00000c50c783b */ /* 0x000e620000004200 */
[-CC-:B------:R-:W-:Y:S01]  /*16370*/  FFMA.FTZ R149, R5, R156.reuse, -R157.reuse ;  /* 0x0000009c05957223 */ /* 0x180fe2000001089d */
[----:B------:R-:W-:Y:S01]  /*16380*/  FSEL R5, R151, RZ, P2 ;  /* 0x000000ff97057208 */ /* 0x000fe20001000000 */
[----:B------:R-:W-:-:S02]  /*16390*/  FFMA.FTZ R148, R17, R156, -R157 ;  /* 0x0000009c11947223 */ /* 0x000fc4000001089d */
[-C--:B------:R-:W-:Y:S02]  /*163a0*/  FFMA.FTZ R133, R18, R156.reuse, -R155 ;  /* 0x0000009c12857223 */ /* 0x080fe4000001089b */
[----:B------:R-:W-:Y:S01]  /*163b0*/  FADD.FTZ R5, R132, -R5 ;  /* 0x8000000584057221 */ /* 0x000fe20000010000 */
[----:B------:R-:W-:Y:S01]  /*163c0*/  MUFU.EX2 R149, R149 ;  /* 0x0000009500957308 */ /* 0x000fe20000000800 */
[-C--:B------:R-:W-:Y:S02]  /*163d0*/  FFMA.FTZ R2, R19, R156.reuse, -R155 ;  /* 0x0000009c13027223 */ /* 0x080fe4000001089b */
[----:B------:R-:W-:Y:S01]  /*163e0*/  FMUL.FTZ R152, R156, R5 ;  /* 0x000000059c987220 */ /* 0x000fe20000410000 */
[----:B------:R-:W2:Y:S01]  /*163f0*/  LDSM.16.MT88.4 R16, [R198+0xc000] ;  /* 0x00c00000c610783b */ /* 0x000ea20000004200 */
[-CC-:B------:R-:W-:Y:S02]  /*16400*/  FFMA.FTZ R162, R26, R156.reuse, -R157.reuse ;  /* 0x0000009c1aa27223 */ /* 0x180fe4000001089d */
[-CC-:B------:R-:W-:Y:S01]  /*16410*/  FFMA.FTZ R161, R25, R156.reuse, -R157.reuse ;  /* 0x0000009c19a17223 */ /* 0x180fe2000001089d */
[----:B------:R-:W3:Y:S01]  /*16420*/  MUFU.EX2 R148, R148 ;  /* 0x0000009400947308 */ /* 0x000ee20000000800 */
[----:B------:R-:W-:-:S02]  /*16430*/  FFMA.FTZ R164, R24, R156, -R157 ;  /* 0x0000009c18a47223 */ /* 0x000fc4000001089d */
[-CC-:B------:R-:W-:Y:S02]  /*16440*/  FFMA.FTZ R163, R22, R156.reuse, -R155.reuse ;  /* 0x0000009c16a37223 */ /* 0x180fe4000001089b */
[-CC-:B------:R-:W-:Y:S02]  /*16450*/  FFMA.FTZ R166, R23, R156.reuse, -R155.reuse ;  /* 0x0000009c17a67223 */ /* 0x180fe4000001089b */
[-CC-:B------:R-:W-:Y:S01]  /*16460*/  FFMA.FTZ R165, R21, R156.reuse, -R155.reuse ;  /* 0x0000009c15a57223 */ /* 0x180fe2000001089b */
[----:B------:R-:W4:Y:S01]  /*16470*/  MUFU.EX2 R138, R138 ;  /* 0x0000008a008a7308 */ /* 0x000f220000000800 */
[-C--:B------:R-:W-:Y:S02]  /*16480*/  FFMA.FTZ R168, R20, R156.reuse, -R155 ;  /* 0x0000009c14a87223 */ /* 0x080fe4000001089b */
[----:B------:R-:W-:Y:S01]  /*16490*/  LDSM.16.MT88.4 R20, [R197+0xe800] ;  /* 0x00e80000c514783b */ /* 0x000fe20000004200 */
[-CC-:B------:R-:W-:Y:S02]  /*164a0*/  FFMA.FTZ R174, R212, R156.reuse, -R157.reuse ;  /* 0x0000009cd4ae7223 */ /* 0x180fe4000001089d */
[----:B------:R-:W-:-:S02]  /*164b0*/  FFMA.FTZ R172, R214, R156, -R157 ;  /* 0x0000009cd6ac7223 */ /* 0x000fc4000001089d */
[----:B------:R-:W-:Y:S01]  /*164c0*/  MUFU.EX2 R133, R133 ;  /* 0x0000008500857308 */ /* 0x000fe20000000800 */
[----:B---3--:R-:W-:Y:S01]  /*164d0*/  F2FP.BF16.PACK_AB R4, R148, R149 ;  /* 0x000000959404723e */ /* 0x008fe200000010ff */
[-CC-:B------:R-:W-:Y:S02]  /*164e0*/  FFMA.FTZ R175, R224, R156.reuse, -R157.reuse ;  /* 0x0000009ce0af7223 */ /* 0x180fe4000001089d */
[-C--:B------:R-:W-:Y:S02]  /*164f0*/  FFMA.FTZ R173, R216, R156.reuse, -R157 ;  /* 0x0000009cd8ad7223 */ /* 0x080fe4000001089d */
[-CC-:B------:R-:W-:Y:S02]  /*16500*/  FFMA.FTZ R171, R171, R156.reuse, -R155.reuse ;  /* 0x0000009cabab7223 */ /* 0x180fe4000001089b */
[----:B------:R-:W3:Y:S01]  /*16510*/  MUFU.EX2 R2, R2 ;  /* 0x0000000200027308 */ /* 0x000ee20000000800 */
[----:B----4-:R-:W-:Y:S01]  /*16520*/  F2FP.BF16.PACK_AB R6, R138, R139 ;  /* 0x0000008b8a06723e */ /* 0x010fe200000010ff */
[----:B------:R-:W-:-:S02]  /*16530*/  FFMA.FTZ R170, R170, R156, -R155 ;  /* 0x0000009caaaa7223 */ /* 0x000fc4000001089b */
[-CC-:B------:R-:W-:Y:S02]  /*16540*/  FFMA.FTZ R167, R167, R156.reuse, -R155.reuse ;  /* 0x0000009ca7a77223 */ /* 0x180fe4000001089b */
[-C--:B------:R-:W-:Y:S02]  /*16550*/  FFMA.FTZ R212, R169, R156.reuse, -R155 ;  /* 0x0000009ca9d47223 */ /* 0x080fe4000001089b */
[----:B------:R-:W-:Y:S01]  /*16560*/  MUFU.EX2 R0, R0 ;  /* 0x0000000000007308 */ /* 0x000fe20000000800 */
[-CC-:B------:R-:W-:Y:S02]  /*16570*/  FFMA.FTZ R160, R160, R156.reuse, -R157.reuse ;  /* 0x0000009ca0a07223 */ /* 0x180fe4000001089d */
[-CC-:B------:R-:W-:Y:S02]  /*16580*/  FFMA.FTZ R159, R159, R156.reuse, -R157.reuse ;  /* 0x0000009c9f9f7223 */ /* 0x180fe4000001089d */
[-C--:B------:R-:W-:Y:S02]  /*16590*/  FFMA.FTZ R158, R158, R156.reuse, -R157 ;  /* 0x0000009c9e9e7223 */ /* 0x080fe4000001089d */
[-CC-:B------:R-:W-:Y:S01]  /*165a0*/  FFMA.FTZ R169, R146, R156.reuse, -R155.reuse ;  /* 0x0000009c92a97223 */ /* 0x180fe2000001089b */
[----:B------:R-:W4:Y:S01]  /*165b0*/  MUFU.EX2 R153, R153 ;  /* 0x0000009900997308 */ /* 0x000f220000000800 */
[----:B---3--:R-:W-:Y:S01]  /*165c0*/  F2FP.BF16.PACK_AB R5, R2, R133 ;  /* 0x000000850205723e */ /* 0x008fe200000010ff */
[----:B------:R-:W-:-:S02]  /*165d0*/  FFMA.FTZ R214, R144, R156, -R155 ;  /* 0x0000009c90d67223 */ /* 0x000fc4000001089b */
[-CC-:B------:R-:W-:Y:S02]  /*165e0*/  FFMA.FTZ R216, R145, R156.reuse, -R155.reuse ;  /* 0x0000009c91d87223 */ /* 0x180fe4000001089b */
[----:B------:R-:W-:Y:S02]  /*165f0*/  FFMA.FTZ R155, R154, R156, -R155 ;  /* 0x0000009c9a9b7223 */ /* 0x000fe4000001089b */
[----:B------:R-:W3:Y:S08]  /*16600*/  MUFU.EX2 R152, R152 ;  /* 0x0000009800987308 */ /* 0x000ef00000000800 */
        /* <DEDUP_REMOVED lines=306> */
[----:B------:R-:W-:Y:S11]  /*17930*/  HMMA.16816.F32.BF16 R112, R4, R14, R112 ;  /* 0x0000000e0470723c */ /* 0x000ff60000041870 */
[----:B------:R-:W-:Y:S08]  /*17940*/  @!UPT UIADD3 URZ, URZ, URZ, URZ ;  /* 0x0000003f3f3ff290 */ /* 0x000ff0000fffe03f */
.L_x_3591:
[----:B------:R-:W-:Y:S05]  /*17950*/  @!P1 BRA `(.L_x_3600) ;  /* 0x000030f000009947 */ /* 0x000fea0003800000 */
[----:B------:R-:W-:Y:S01]  /*17960*/  SHF.L.U64.HI R214, R134, 0x5, R135 ;  /* 0x0000000586d67819 */ /* 0x000fe20000010287 */
[C---:B------:R-:W-:Y:S01]  /*17970*/  IMAD.SHL.U32 R219, R136.reuse, 0x20, RZ ;  /* 0x0000002088db7824 */ /* 0x040fe200078e00ff */
[----:B------:R-:W-:Y:S01]  /*17980*/  SHF.L.U64.HI R212, R136, 0x5, R137 ;  /* 0x0000000588d47819 */ /* 0x000fe20000010289 */
[----:B------:R-:W-:Y:S01]  /*17990*/  IMAD.SHL.U32 R221, R134, 0x20, RZ ;  /* 0x0000002086dd7824 */ /* 0x000fe200078e00ff */
[----:B------:R-:W-:Y:S01]  /*179a0*/  MOV R0, R3 ;  /* 0x0000000300007202 */ /* 0x000fe20000000f00 */
[----:B------:R-:W-:-:S02]  /*179b0*/  IMAD.MOV.U32 R135, RZ, RZ, R132 ;  /* 0x000000ffff877224 */ /* 0x000fc400078e0084 */
.L_x_3609:
        /* <DEDUP_REMOVED lines=76> */
.L_x_3602:
[----:B------:R-:W-:Y:S02]  /*17e80*/  ULDC.64 UR4, c[0x0][0x118] ;  /* 0x0000460000047ab9 */ /* 0x000fe40000000a00 */
[----:B------:R-:W2:Y:S02]  /*17e90*/  LD.E R10, [R2.64+0x40] ;  /* 0x00004004020a7980 */ /* 0x000ea4000c101900 */
[----:B--2---:R-:W-:Y:S04]  /*17ea0*/  LEA R10, -R10, RZ, 0x6 ;  /* 0x000000ff0a0a7211 */ /* 0x004fe800078e31ff */
[----:B------:R-:W-:Y:S02]  /*17eb0*/  SHF.R.S32.HI R7, RZ, 0x1f, R10 ;  /* 0x0000001fff077819 */ /* 0x000fe4000001140a */
.L_x_3603:
[----:B------:R-:W-:Y:S05]  /*17ec0*/  BSYNC B0 ;  /* 0x0000000000007941 */ /* 0x000fea0003800000 */
.L_x_3601:
        /* <DEDUP_REMOVED lines=18> */
[----:B------:R-:W-:Y:S03]  /*17ff0*/  ISETP.GT.AND P0, PT, R208, R199, PT ;  /* 0x000000c7d000720c */ /* 0x000fe60003f04270 */
        /* <DEDUP_REMOVED lines=186> */
[----:B------:R-:W-:Y:S04]  /*18ba0*/  LOP3.LUT R132, R132, R141, RZ, 0x3c, !PT ;  /* 0x0000008d84847212 */ /* 0x000fe800078e3cff */
[----:B------:R-:W-:Y:S01]  /*18bb0*/  ISETP.GE.AND P2, PT, R132, RZ, PT ;  /* 0x000000ff8400720c */ /* 0x000fe20003f46270 */
[--C-:B-1----:R-:W-:Y:S02]  /*18bc0*/  IMAD.MOV R133, RZ, RZ, -R143.reuse ;  /* 0x000000ffff857224 */ /* 0x102fe400078e0a8f */
[----:B------:R-:W-:Y:S02]  /*18bd0*/  IMAD.MOV.U32 R142, RZ, RZ, RZ ;  /* 0x000000ffff8e7224 */ /* 0x000fe400078e00ff */
[----:B------:R-:W-:Y:S01]  /*18be0*/  IMAD R140, R133, R136, RZ ;  /* 0x00000088858c7224 */ /* 0x000fe200078e02ff */
[----:B------:R-:W-:Y:S02]  /*18bf0*/  IABS R133, R139 ;  /* 0x0000008b00857213 */ /* 0x000fe40000000000 */
[----:B------:R-:W-:Y:S01]  /*18c00*/  LOP3.LUT R139, R139, R141, RZ, 0x3c, !PT ;  /* 0x0000008d8b8b7212 */ /* 0x000fe200078e3cff */
[----:B------:R-:W-:Y:S03]  /*18c10*/  IMAD.HI.U32 R140, R143, R140, R142 ;  /* 0x0000008c8f8c7227 */ /* 0x000fe600078e008e */
        /* <DEDUP_REMOVED lines=42> */
.L_x_3607:
[----:B------:R-:W-:Y:S02]  /*18ec0*/  ULDC.64 UR4, c[0x0][0x118] ;  /* 0x0000460000047ab9 */ /* 0x000fe40000000a00 */
[----:B------:R-:W2:Y:S02]  /*18ed0*/  LD.E R140, [R2.64+0x38] ;  /* 0x00003804028c7980 */ /* 0x000ea4000c101900 */
[----:B--2---:R-:W-:Y:S04]  /*18ee0*/  LEA R140, -R140, RZ, 0x6 ;  /* 0x000000ff8c8c7211 */ /* 0x004fe800078e31ff */
[----:B------:R-:W-:Y:S02]  /*18ef0*/  SHF.R.S32.HI R137, RZ, 0x1f, R140 ;  /* 0x0000001fff897819 */ /* 0x000fe4000001148c */
.L_x_3608:
[----:B------:R-:W-:Y:S05]  /*18f00*/  BSYNC B0 ;  /* 0x0000000000007941 */ /* 0x000fea0003800000 */
.L_x_3606:
[C---:B------:R-:W-:Y:S01]  /*18f10*/  LEA R200, P0, R140.reuse, R200, 0x1 ;  /* 0x000000c88cc87211 */ /* 0x040fe200078008ff */
[----:B------:R-:W-:Y:S03]  /*18f20*/  ULDC.64 UR4, c[0x0][0x118] ;  /* 0x0000460000047ab9 */ /* 0x000fe60000000a00 */
        /* <DEDUP_REMOVED lines=23> */
.L_x_3605:
[----:B------:R-:W-:Y:S05]  /*190a0*/  BSYNC B1 ;  /* 0x0000000000017941 */ /* 0x000fea0003800000 */
.L_x_3604:
        /* <DEDUP_REMOVED lines=410> */
.L_x_3600:
        /* <DEDUP_REMOVED lines=11> */
.L_x_3614:
[----:B--23--:R-:W-:Y:S01]  /*1ab00*/  FADD.FTZ R217, R10, R217 ;  /* 0x000000d90ad97221 */ /* 0x00cfe20000010000 */
[----:B------:R-:W-:Y:S05]  /*1ab10*/  BRA.DIV ~URZ, `(.L_x_3611) ;  /* 0x000015227f007947 */ /* 0x000fea000b800000 */
[----:B------:R-:W2:Y:S04]  /*1ab20*/  SHFL.BFLY PT, R6, R215, 0x2, 0x1f ;  /* 0x0c401f00d7067f89 */ /* 0x000ea800000e0000 */
[----:B------:R-:W3:Y:S01]  /*1ab30*/  SHFL.BFLY PT, R2, R217, 0x1, 0x1f ;  /* 0x0c201f00d9027f89 */ /* 0x000ee200000e0000 */
[----:B--2---:R-:W-:Y:S02]  /*1ab40*/  FADD.FTZ R11, R6, R215 ;  /* 0x000000d7060b7221 */ /* 0x004fe40000010000 */
[----:B---3--:R-:W-:-:S03]  /*1ab50*/  FADD.FTZ R2, R217, R2 ;  /* 0x00000002d9027221 */ /* 0x008fc60000010000 */
[----:B------:R2:W3:Y:S04]  /*1ab60*/  SHFL.BFLY PT, R10, R11, 0x1, 0x1f ;  /* 0x0c201f000b0a7f89 */ /* 0x0004e800000e0000 */
.L_x_3615:
        /* <DEDUP_REMOVED lines=11> */
[CC--:B--2---:R-:W-:Y:S02]  /*1ac20*/  LEA.HI R11, R10.reuse, R9.reuse, RZ, 0x2 ;  /* 0x000000090a0b7211 */ /* 0x0c4fe400078f10ff */
[----:B------:R-:W-:Y:S02]  /*1ac30*/  LEA.HI R10, R10, R9, RZ, 0x5 ;  /* 0x000000090a0a7211 */ /* 0x000fe400078f28ff */
[--C-:B------:R-:W-:Y:S02]  /*1ac40*/  SHF.R.S32.HI R12, RZ, 0x2, R11.reuse ;  /* 0x00000002ff0c7819 */ /* 0x100fe4000001140b */
[----:B------:R-:W-:Y:S01]  /*1ac50*/  SHF.R.S32.HI R13, RZ, 0x1f, R11 ;  /* 0x0000001fff0d7819 */ /* 0x000fe2000001140b */
[C---:B---3--:R-:W-:Y:S01]  /*1ac60*/  FMUL.FTZ R128, R8.reuse, R128 ;  /* 0x0000008008807220 */ /* 0x048fe20000410000 */
[----:B------:R-:W-:Y:S01]  /*1ac70*/  LOP3.LUT R16, R11, 0x1ffffffc, RZ, 0xc0, !PT ;  /* 0x1ffffffc0b107812 */ /* 0x000fe200078ec0ff */
[C---:B------:R-:W-:Y:S01]  /*1ac80*/  FMUL.FTZ R129, R8.reuse, R129 ;  /* 0x0000008108817220 */ /* 0x040fe20000410000 */
[----:B------:R-:W-:Y:S01]  /*1ac90*/  LEA.HI R13, R13, R12, RZ, 0x3 ;  /* 0x0000000c0d0d7211 */ /* 0x000fe200078f18ff */
[C---:B------:R-:W-:Y:S01]  /*1aca0*/  FMUL.FTZ R124, R8.reuse, R124 ;  /* 0x0000007c087c7220 */ /* 0x040fe20000410000 */
[----:B------:R-:W-:Y:S01]  /*1acb0*/  SHF.R.S32.HI R11, RZ, 0x5, R10 ;  /* 0x00000005ff0b7819 */ /* 0x000fe2000001140a */
[C---:B------:R-:W-:Y:S01]  /*1acc0*/  FMUL.FTZ R125, R8.reuse, R125 ;  /* 0x0000007d087d7220 */ /* 0x040fe20000410000 */
[----:B------:R-:W-:Y:S01]  /*1acd0*/  LOP3.LUT R13, R13, 0xfffffff8, RZ, 0xc0, !PT ;  /* 0xfffffff80d0d7812 */ /* 0x000fe200078ec0ff */
[----:B------:R-:W-:Y:S01]  /*1ace0*/  FMUL.FTZ R36, R8, R36 ;  /* 0x0000002408247220 */ /* 0x000fe20000410000 */
[----:B------:R-:W-:Y:S01]  /*1acf0*/  IADD3 R16, -R16, R9, RZ ;  /* 0x0000000910107210 */ /* 0x000fe20007ffe1ff */
[----:B------:R-:W-:Y:S01]  /*1ad00*/  FMUL.FTZ R37, R8, R37 ;  /* 0x0000002508257220 */ /* 0x000fe20000410000 */
[----:B------:R-:W-:Y:S01]  /*1ad10*/  IADD3 R12, R12, -R13, RZ ;  /* 0x8000000d0c0c7210 */ /* 0x000fe20007ffe0ff */
[C---:B------:R-:W-:Y:S01]  /*1ad20*/  FMUL.FTZ R40, R8.reuse, R40 ;  /* 0x0000002808287220 */ /* 0x040fe20000410000 */
[----:B------:R-:W-:Y:S01]  /*1ad30*/  LEA R13, R11, R16, 0x9 ;  /* 0x000000100b0d7211 */ /* 0x000fe200078e48ff */
[----:B------:R-:W-:Y:S01]  /*1ad40*/  FMUL.FTZ R41, R8, R41 ;  /* 0x0000002908297220 */ /* 0x000fe20000410000 */
[----:B------:R-:W-:Y:S01]  /*1ad50*/  SHF.L.U32 R14, R12, 0x6, RZ ;  /* 0x000000060c0e7819 */ /* 0x000fe200000006ff */
[----:B------:R-:W-:Y:S01]  /*1ad60*/  FMUL.FTZ R44, R8, R44 ;  /* 0x0000002c082c7220 */ /* 0x000fe20000410000 */
[----:B------:R-:W-:Y:S01]  /*1ad70*/  LOP3.LUT R15, R12, 0x1, RZ, 0xc0, !PT ;  /* 0x000000010c0f7812 */ /* 0x000fe200078ec0ff */
[----:B------:R-:W-:Y:S01]  /*1ad80*/  FMUL.FTZ R45, R8, R45 ;  /* 0x0000002d082d7220 */ /* 0x000fe20000410000 */
[----:B------:R-:W-:Y:S01]  /*1ad90*/  LOP3.LUT R14, R14, 0x1c0, RZ, 0xc0, !PT ;  /* 0x000001c00e0e7812 */ /* 0x000fe200078ec0ff */
[C---:B------:R-:W-:Y:S01]  /*1ada0*/  FMUL.FTZ R48, R8.reuse, R48 ;  /* 0x0000003008307220 */ /* 0x040fe20000410000 */
[----:B------:R-:W-:Y:S01]  /*1adb0*/  ISETP.NE.U32.AND P0, PT, R15, 0x1, PT ;  /* 0x000000010f00780c */ /* 0x000fe20003f05070 */
[----:B------:R-:W-:Y:S01]  /*1adc0*/  FMUL.FTZ R49, R8, R49 ;  /* 0x0000003108317220 */ /* 0x000fe20000410000 */
[----:B------:R-:W-:Y:S01]  /*1add0*/  LEA.HI R14, R14, R14, RZ, 0x1d ;  /* 0x0000000e0e0e7211 */ /* 0x000fe200078fe8ff */
[----:B------:R-:W-:Y:S01]  /*1ade0*/  FMUL.FTZ R52, R8, R52 ;  /* 0x0000003408347220 */ /* 0x000fe20000410000 */
[----:B------:R-:W-:Y:S01]  /*1adf0*/  R2P PR, R12, 0x6 ;  /* 0x000000060c007804 */ /* 0x000fe20000000000 */
[C---:B------:R-:W-:Y:S01]  /*1ae00*/  FMUL.FTZ R53, R8.reuse, R53 ;  /* 0x0000003508357220 */ /* 0x040fe20000410000 */
[----:B------:R-:W-:Y:S01]  /*1ae10*/  LEA R13, R13, R14, 0x1 ;  /* 0x0000000e0d0d7211 */ /* 0x000fe200078e08ff */
[----:B------:R-:W-:-:S02]  /*1ae20*/  FMUL.FTZ R56, R8, R56 ;  /* 0x0000003808387220 */ /* 0x000fc40000410000 */
[C---:B------:R-:W-:Y:S01]  /*1ae30*/  FMUL.FTZ R57, R8.reuse, R57 ;  /* 0x0000003908397220 */ /* 0x040fe20000410000 */
[----:B------:R-:W-:Y:S01]  /*1ae40*/  SHF.L.U32 R12, R13, 0x2, RZ ;  /* 0x000000020d0c7819 */ /* 0x000fe200000006ff */
[C---:B------:R-:W-:Y:S01]  /*1ae50*/  FMUL.FTZ R60, R8.reuse, R60 ;  /* 0x0000003c083c7220 */ /* 0x040fe20000410000 */
[----:B------:R-:W-:Y:S01]  /*1ae60*/  STS.64 [R13.X4], R128 ;  /* 0x000000800d007388 */ /* 0x000fe20000004a00 */
[----:B------:R-:W-:Y:S01]  /*1ae70*/  FMUL.FTZ R61, R8, R61 ;  /* 0x0000003d083d7220 */ /* 0x000fe20000410000 */
[----:B------:R-:W-:Y:S01]  /*1ae80*/  IADD3 R14, R12, -0x20, RZ ;  /* 0xffffffe00c0e7810 */ /* 0x000fe20007ffe0ff */
[----:B------:R-:W-:Y:S01]  /*1ae90*/  FMUL.FTZ R64, R8, R64 ;  /* 0x0000004008407220 */ /* 0x000fe20000410000 */
[----:B------:R-:W-:Y:S01]  /*1aea0*/  @P0 IADD3 R14, R12, 0x20, RZ ;  /* 0x000000200c0e0810 */ /* 0x000fe20007ffe0ff */
        /* <DEDUP_REMOVED lines=28> */
[----:B------:R-:W-:Y:S01]  /*1b070*/  FMUL.FTZ R113, R8, R113 ;  /* 0x0000007108717220 */ /* 0x000fe20000410000 */
[----:B------:R-:W-:Y:S01]  /*1b080*/  MOV R8, 0x40 ;  /* 0x0000004000087802 */ /* 0x000fe20000000f00 */
[C---:B----4-:R-:W-:Y:S02]  /*1b090*/  FMUL.FTZ R131, R7.reuse, R131 ;  /* 0x0000008307837220 */ /* 0x050fe40000410000 */
[C---:B------:R-:W-:Y:S02]  /*1b0a0*/  FMUL.FTZ R130, R7.reuse, R130 ;  /* 0x0000008207827220 */ /* 0x040fe40000410000 */
[----:B------:R-:W-:-:S02]  /*1b0b0*/  FMUL.FTZ R127, R7, R127 ;  /* 0x0000007f077f7220 */ /* 0x000fc40000410000 */
        /* <DEDUP_REMOVED lines=48> */
[----:B------:R-:W-:Y:S02]  /*1b3c0*/  SEL R7, R8, 0xffffffc0, !P1 ;  /* 0xffffffc008077807 */ /* 0x000fe40004800000 */
[----:B------:R-:W-:Y:S02]  /*1b3d0*/  MOV R8, 0x80 ;  /* 0x0000008000087802 */ /* 0x000fe40000000f00 */
[----:B------:R-:W-:Y:S02]  /*1b3e0*/  IADD3 R15, R12, R7, RZ ;  /* 0x000000070c0f7210 */ /* 0x000fe40007ffe0ff */
[----:B------:R-:W-:-:S02]  /*1b3f0*/  SEL R17, R8, 0xffffff80, !P2 ;  /* 0xffffff8008117807 */ /* 0x000fc40005000000 */
[-C--:B------:R-:W-:Y:S01]  /*1b400*/  IADD3 R8, R7, R14.reuse, RZ ;  /* 0x0000000e07087210 */ /* 0x080fe20007ffe0ff */
[----:B------:R-:W-:Y:S01]  /*1b410*/  STS.64 [R15], R36 ;  /* 0x000000240f007388 */ /* 0x000fe20000000a00 */
[-C--:B------:R-:W-:Y:S02]  /*1b420*/  IADD3 R16, R12, R17.reuse, RZ ;  /* 0x000000110c107210 */ /* 0x080fe40007ffe0ff */
[----:B------:R-:W-:Y:S01]  /*1b430*/  IADD3 R18, R17, R14, RZ ;  /* 0x0000000e11127210 */ /* 0x000fe20007ffe0ff */
[----:B------:R-:W-:Y:S01]  /*1b440*/  STS.64 [R15+0x800], R38 ;  /* 0x000800260f007388 */ /* 0x000fe20000000a00 */
[-C--:B------:R-:W-:Y:S02]  /*1b450*/  IADD3 R19, R15, R17.reuse, RZ ;  /* 0x000000110f137210 */ /* 0x080fe40007ffe0ff */
[----:B------:R-:W-:Y:S01]  /*1b460*/  IADD3 R17, R8, R17, RZ ;  /* 0x0000001108117210 */ /* 0x000fe20007ffe0ff */
        /* <DEDUP_REMOVED lines=39> */
[----:B------:R-:W-:Y:S04]  /*1b6e0*/  STS.64 [R19+0x8800], R118 ;  /* 0x0088007613007388 */ /* 0x000fe80000000a00 */
[----:B------:R4:W-:Y:S04]  /*1b6f0*/  STS.64 [R17+0x8000], R112 ;  /* 0x0080007011007388 */ /* 0x0009e80000000a00 */
[----:B------:R1:W-:Y:S04]  /*1b700*/  STS.64 [R17+0x8800], R114 ;  /* 0x0088007211007388 */ /* 0x0003e80000000a00 */
[----:B--2---:R4:W2:Y:S04]  /*1b710*/  LD.E.64 R12, [R4.64+0xb0] ;  /* 0x0000b004040c7980 */ /* 0x0048a8000c101b00 */
[----:B---3--:R3:W2:Y:S04]  /*1b720*/  LD.E R8, [R4.64+0x60] ;  /* 0x0000600404087980 */ /* 0x0086a8000c101900 */
[----:B------:R-:W1:Y:S04]  /*1b730*/  S2R R121, SR_TID.X ;  /* 0x0000000000797919 */ /* 0x000e680000002100 */
[----:B------:R3:W5:Y:S04]  /*1b740*/  LD.E R7, [R4.64+0xcc] ;  /* 0x0000cc0404077980 */ /* 0x000768000c101900 */
[----:B------:R3:W5:Y:S04]  /*1b750*/  LD.E.64 R122, [R4.64+0x78] ;  /* 0x00007804047a7980 */ /* 0x000768000c101b00 */
[----:B------:R3:W5:Y:S01]  /*1b760*/  LD.E.64 R124, [R4.64+0xa8] ;  /* 0x0000a804047c7980 */ /* 0x000762000c101b00 */
[----:B------:R-:W-:Y:S01]  /*1b770*/  LOP3.LUT R10, R10, 0xffffffe0, RZ, 0xc0, !PT ;  /* 0xffffffe00a0a7812 */ /* 0x000fe200078ec0ff */
[----:B------:R-:W1:Y:S01]  /*1b780*/  @P4 MUFU.LG2 R2, R2 ;  /* 0x0000000200024308 */ /* 0x000e620000000c00 */
[----:B----4-:R-:W-:Y:S01]  /*1b790*/  SHF.R.S32.HI R112, RZ, 0x1f, R11 ;  /* 0x0000001fff707819 */ /* 0x010fe2000001140b */
[----:B------:R-:W-:Y:S01]  /*1b7a0*/  BSSY B0, `(.L_x_3612) ;  /* 0x000004e000007945 */ /* 0x000fe20003800000 */
[----:B------:R-:W-:-:S02]  /*1b7b0*/  IADD3 R10, R9, -R10, RZ ;  /* 0x8000000a090a7210 */ /* 0x000fc40007ffe0ff */
[----:B------:R-:W-:Y:S01]  /*1b7c0*/  LEA.HI R112, R112, R11, RZ, 0x2 ;  /* 0x0000000b70707211 */ /* 0x000fe200078f10ff */
[----:B------:R-:W-:Y:S01]  /*1b7d0*/  BAR.SYNC.DEFER_BLOCKING 0x0 ;  /* 0x0000000000007b1d */ /* 0x000fe20000010000 */
[----:B------:R-:W-:Y:S02]  /*1b7e0*/  LOP3.LUT P0, RZ, R10, 0x3, RZ, 0xc0, !PT ;  /* 0x000000030aff7812 */ /* 0x000fe4000780c0ff */
[----:B------:R-:W-:Y:S02]  /*1b7f0*/  LOP3.LUT R112, R112, 0xffffffc, RZ, 0xc0, !PT ;  /* 0x0ffffffc70707812 */ /* 0x000fe400078ec0ff */
[----:B-1----:R-:W-:Y:S01]  /*1b800*/  SHF.R.S32.HI R14, RZ, 0x1f, R121 ;  /* 0x0000001fff0e7819 */ /* 0x002fe20000011479 */
[----:B------:R-:W1:Y:S01]  /*1b810*/  @P3 MUFU.LG2 R6, R6 ;  /* 0x0000000600063308 */ /* 0x000e620000000c00 */
[----:B------:R-:W-:Y:S02]  /*1b820*/  IADD3 R112, R11, -R112, RZ ;  /* 0x800000700b707210 */ /* 0x000fe40007ffe0ff */
[----:B------:R-:W-:Y:S01]  /*1b830*/  LEA.HI R15, R14, R121, RZ, 0x4 ;  /* 0x000000790e0f7211 */ /* 0x000fe200078f20ff */
[----:B------:R-:W-:Y:S01]  /*1b840*/  @P4 FMUL.FTZ R11, R2, 0.69314718246459960938 ;  /* 0x3f317218020b4820 */ /* 0x000fe20000410000 */
[----:B------:R-:W-:-:S02]  /*1b850*/  MOV R9, 0xff800000 ;  /* 0xff80000000097802 */ /* 0x000fc40000000f00 */
[----:B------:R-:W-:Y:S01]  /*1b860*/  LOP3.LUT R14, R15, 0xfffffff0, RZ, 0xc0, !PT ;  /* 0xfffffff00f0e7812 */ /* 0x000fe200078ec0ff */
[----:B-----5:R-:W-:Y:S01]  /*1b870*/  @P4 FFMA.FTZ R9, R132, R0, R11 ;  /* 0x0000000084094223 */ /* 0x020fe2000001000b */
[----:B------:R-:W-:Y:S02]  /*1b880*/  SHF.R.S32.HI R15, RZ, 0x4, R15 ;  /* 0x00000004ff0f7819 */ /* 0x000fe4000001140f */
[----:B------:R-:W-:Y:S02]  /*1b890*/  IADD3 R14, -R14, R121, RZ ;  /* 0x000000790e0e7210 */ /* 0x000fe40007ffe1ff */
[----:B------:R-:W-:Y:S02]  /*1b8a0*/  SHF.L.U32 R18, R15, 0x6, RZ ;  /* 0x000000060f127819 */ /* 0x000fe400000006ff */
[----:B------:R-:W-:Y:S01]  /*1b8b0*/  LEA.HI R16, R14, R14, RZ, 0x1 ;  /* 0x0000000e0e107211 */ /* 0x000fe200078f08ff */
[----:B-1----:R-:W-:Y:S01]  /*1b8c0*/  @P3 FMUL.FTZ R6, R6, 0.69314718246459960938 ;  /* 0x3f31721806063820 */ /* 0x002fe20000410000 */
[----:B------:R-:W-:-:S02]  /*1b8d0*/  LOP3.LUT R18, R18, 0x1c0, RZ, 0xc0, !PT ;  /* 0x000001c012127812 */ /* 0x000fc400078ec0ff */
[----:B------:R-:W-:Y:S02]  /*1b8e0*/  SHF.L.U32 R17, R16, 0x2, RZ ;  /* 0x0000000210117819 */ /* 0x000fe400000006ff */
[----:B---3--:R-:W-:Y:S02]  /*1b8f0*/  SHF.R.U32.HI R4, RZ, 0x3, R18 ;  /* 0x00000003ff047819 */ /* 0x008fe40000011612 */
[----:B------:R-:W-:Y:S02]  /*1b900*/  LOP3.LUT R17, R18, 0x38, R17, 0xf8, !PT ;  /* 0x0000003812117812 */ /* 0x000fe400078ef811 */
[----:B------:R-:W-:Y:S02]  /*1b910*/  LOP3.LUT R5, R16, 0xffffffe, RZ, 0xc0, !PT ;  /* 0x0ffffffe10057812 */ /* 0x000fe400078ec0ff */
[----:B------:R-:W-:Y:S02]  /*1b920*/  LOP3.LUT R4, R17, R4, RZ, 0x3c, !PT ;  /* 0x0000000411047212 */ /* 0x000fe400078e3cff */
[----:B------:R-:W-:-:S02]  /*1b930*/  IADD3 R5, R14, -R5, RZ ;  /* 0x800000050e057210 */ /* 0x000fc40007ffe0ff */
[----:B------:R-:W-:Y:S01]  /*1b940*/  MOV R10, 0xff800000 ;  /* 0xff800000000a7802 */ /* 0x000fe20000000f00 */
[----:B------:R-:W-:Y:S01]  /*1b950*/  @P3 FFMA.FTZ R10, R3, R0, R6 ;  /* 0x00000000030a3223 */ /* 0x000fe20000010006 */
[----:B------:R-:W-:Y:S02]  /*1b960*/  LEA R113, R5, R4, 0x2 ;  /* 0x0000000405717211 */ /* 0x000fe400078e10ff */
[----:B------:R-:W-:-:S03]  /*1b970*/  SHF.R.S32.HI R4, RZ, 0x1f, R121 ;  /* 0x0000001fff047819 */ /* 0x000fc60000011479 */
[----:B------:R1:W3:Y:S01]  /*1b980*/  LDS.128 R108, [R113.X4] ;  /* 0x00000000716c7984 */ /* 0x0002e20000004c00 */
[----:B------:R-:W-:-:S03]  /*1b990*/  LEA.HI R4, R4, R121, RZ, 0x5 ;  /* 0x0000007904047211 */ /* 0x000fc600078f28ff */
[----:B------:R1:W4:Y:S01]  /*1b9a0*/  LDS.128 R104, [R113.X4+0x800] ;  /* 0x0008000071687984 */ /* 0x0003220000004c00 */
[----:B------:R-:W-:-:S03]  /*1b9b0*/  LOP3.LUT R4, R4, 0xffffffe0, RZ, 0xc0, !PT ;  /* 0xffffffe004047812 */ /* 0x000fc600078ec0ff */
[----:B------:R1:W1:Y:S01]  /*1b9c0*/  LDS.128 R100, [R113.X4+0x1000] ;  /* 0x0010000071647984 */ /* 0x0002620000004c00 */
[----:B------:R-:W-:-:S03]  /*1b9d0*/  IADD3 R4, R121, -R4, RZ ;  /* 0x8000000479047210 */ /* 0x000fc60007ffe0ff */
[----:B------:R1:W1:Y:S01]  /*1b9e0*/  LDS.128 R96, [R113.X4+0x1800] ;  /* 0x0018000071607984 */ /* 0x0002620000004c00 */
[----:B------:R-:W-:-:S03]  /*1b9f0*/  SHF.R.S32.HI R5, RZ, 0x1f, R4 ;  /* 0x0000001fff057819 */ /* 0x000fc60000011404 */
[----:B------:R1:W1:Y:S01]  /*1ba00*/  LDS.128 R92, [R113.X4+0x2000] ;  /* 0x00200000715c7984 */ /* 0x0002620000004c00 */
[----:B------:R-:W-:Y:S02]  /*1ba10*/  LEA.HI R5, R5, R4, RZ, 0x2 ;  /* 0x0000000405057211 */ /* 0x000fe400078f10ff */
[----:B------:R-:W-:Y:S01]  /*1ba20*/  SHF.L.U32 R4, R205, 0x6, RZ ;  /* 0x00000006cd047819 */ /* 0x000fe200000006ff */
[----:B------:R1:W1:Y:S01]  /*1ba30*/  LDS.128 R88, [R113.X4+0x2800] ;  /* 0x0028000071587984 */ /* 0x0002620000004c00 */
[----:B------:R-:W-:-:S03]  /*1ba40*/  SHF.R.S32.HI R5, RZ, 0x2, R5 ;  /* 0x00000002ff057819 */ /* 0x000fc60000011405 */
[----:B------:R1:W1:Y:S01]  /*1ba50*/  LDS.128 R84, [R113.X4+0x3000] ;  /* 0x0030000071547984 */ /* 0x0002620000004c00 */
[----:B------:R-:W-:-:S03]  /*1ba60*/  LEA R5, R112, R5, 0x4 ;  /* 0x0000000570057211 */ /* 0x000fc600078e20ff */
[----:B------:R1:W1:Y:S04]  /*1ba70*/  LDS.128 R80, [R113.X4+0x3800] ;  /* 0x0038000071507984 */ /* 0x0002680000004c00 */
        /* <DEDUP_REMOVED lines=15> */
[----:B------:R1:W1:Y:S01]  /*1bb70*/  LDS.128 R16, [R113.X4+0xb800] ;  /* 0x00b8000071107984 */ /* 0x0002620000004c00 */
[----:B--2---:R-:W-:-:S04]  /*1bb80*/  IMAD R12, R12, UR8, R209 ;  /* 0x000000080c0c7c24 */ /* 0x004fc8000f8e02d1 */
[----:B------:R-:W-:-:S04]  /*1bb90*/  IMAD R8, R12, R8, R207 ;  /* 0x000000080c087224 */ /* 0x000fc800078e02cf */
[----:B------:R-:W-:Y:S01]  /*1bba0*/  IMAD R8, R13, R8, R4 ;  /* 0x000000080d087224 */ /* 0x000fe200078e0204 */
[----:B------:R-:W-:Y:S05]  /*1bbb0*/  @P0 BRA `(.L_x_3613) ;  /* 0x000000c000000947 */ /* 0x000fea0003800000 */
[----:B-1-34-:R-:W-:Y:S01]  /*1bbc0*/  IMAD R0, R205, -0x40, R206 ;  /* 0xffffffc0cd007824 */ /* 0x01afe200078e02ce */
[C---:B------:R-:W-:Y:S01]  /*1bbd0*/  IADD3 R3, R5.reuse, 0x8, RZ ;  /* 0x0000000805037810 */ /* 0x040fe20007ffe0ff */
        /* <DEDUP_REMOVED lines=10> */
.L_x_3613:
[----:B-1-34-:R-:W-:Y:S05]  /*1bc80*/  BSYNC B0 ;  /* 0x0000000000007941 */ /* 0x01afea0003800000 */
.L_x_3612:
[----:B------:R-:W-:Y:S01]  /*1bc90*/  IMAD.SHL.U32 R4, R14, 0x4, RZ ;  /* 0x000000040e047824 */ /* 0x000fe200078e00ff */
[----:B------:R-:W-:Y:S01]  /*1bca0*/  IADD3 R3, R15, 0x8, RZ ;  /* 0x000000080f037810 */ /* 0x000fe20007ffe0ff */
[----:B------:R-:W-:Y:S01]  /*1bcb0*/  IMAD R206, R205, -0x40, R206 ;  /* 0xffffffc0cdce7824 */ /* 0x000fe200078e02ce */
[----:B------:R-:W-:Y:S01]  /*1bcc0*/  ULDC.64 UR4, c[0x0][0x118] ;  /* 0x0000460000047ab9 */ /* 0x000fe20000000a00 */
[----:B------:R-:W-:Y:S01]  /*1bcd0*/  IMAD R7, R8, R7, RZ ;  /* 0x0000000708077224 */ /* 0x000fe200078e02ff */
[----:B------:R-:W-:Y:S01]  /*1bce0*/  SHF.R.S32.HI R5, RZ, 0x1f, R4 ;  /* 0x0000001fff057819 */ /* 0x000fe20000011404 */
[----:B------:R-:W-:Y:S01]  /*1bcf0*/  IMAD.MOV.U32 R205, RZ, RZ, 0x0 ;  /* 0x00000000ffcd7424 */ /* 0x000fe200078e00ff */
[----:B------:R-:W-:-:S02]  /*1bd00*/  ISETP.GE.AND P5, PT, R3, R206, PT ;  /* 0x000000ce0300720c */ /* 0x000fc40003fa6270 */
[C---:B------:R-:W-:Y:S01]  /*1bd10*/  IADD3 R3, R15.reuse, 0x18, RZ ;  /* 0x000000180f037810 */ /* 0x040fe20007ffe0ff */
[C---:B------:R-:W-:Y:S01]  /*1bd20*/  IMAD.WIDE R10, R15.reuse, 0xc0, R4 ;  /* 0x000000c00f0a7825 */ /* 0x040fe200078e0204 */
[----:B------:R-:W-:Y:S02]  /*1bd30*/  IADD3 R5, R15, 0x10, RZ ;  /* 0x000000100f057810 */ /* 0x000fe40007ffe0ff */
[----:B------:R-:W-:Y:S02]  /*1bd40*/  ISETP.GE.AND P3, PT, R3, R206, PT ;  /* 0x000000ce0300720c */ /* 0x000fe40003f66270 */
[----:B------:R-:W-:Y:S02]  /*1bd50*/  IADD3 R9, P0, R10, R7, RZ ;  /* 0x000000070a097210 */ /* 0x000fe40007f1e0ff */
[----:B------:R-:W-:Y:S02]  /*1bd60*/  IADD3 R3, R15, 0x30, RZ ;  /* 0x000000300f037810 */ /* 0x000fe40007ffe0ff */
[----:B------:R-:W-:-:S02]  /*1bd70*/  LEA.HI.X.SX32 R0, R7, R11, 0x1, P0 ;  /* 0x0000000b07007211 */ /* 0x000fc400000f0eff */
[----:B------:R-:W-:Y:S02]  /*1bd80*/  LEA R8, P0, R9, R122, 0x2 ;  /* 0x0000007a09087211 */ /* 0x000fe400078010ff */
[-C--:B------:R-:W-:Y:S02]  /*1bd90*/  ISETP.GE.AND P4, PT, R5, R206.reuse, PT ;  /* 0x000000ce0500720c */ /* 0x080fe40003f86270 */
[----:B------:R-:W-:Y:S02]  /*1bda0*/  LEA.HI.X R9, R9, R123, R0, 0x2, P0 ;  /* 0x0000007b09097211 */ /* 0x000fe400000f1400 */
[-C--:B------:R-:W-:Y:S02]  /*1bdb0*/  ISETP.GE.AND P0, PT, R3, R206.reuse, PT ;  /* 0x000000ce0300720c */ /* 0x080fe40003f06270 */
[C---:B------:R-:W-:Y:S01]  /*1bdc0*/  ISETP.GE.AND P6, PT, R15.reuse, R206, PT ;  /* 0x000000ce0f00720c */ /* 0x040fe20003fc6270 */
[----:B------:R1:W-:Y:S01]  /*1bdd0*/  @!P5 ST.E.128 [R8.64+0x1800], R104 ;  /* 0x001800680800d985 */ /* 0x0003e2000c101d04 */
[----:B------:R-:W-:-:S02]  /*1bde0*/  IADD3 R7, R15, 0x20, RZ ;  /* 0x000000200f077810 */ /* 0x000fc40007ffe0ff */
[C---:B------:R-:W-:Y:S01]  /*1bdf0*/  IADD3 R5, R15.reuse, 0x28, RZ ;  /* 0x000000280f057810 */ /* 0x040fe20007ffe0ff */
[----:B------:R1:W-:Y:S01]  /*1be00*/  @!P5 ST.E.128 [R8.64+0x1900], R72 ;  /* 0x001900480800d985 */ /* 0x0003e2000c101d04 */
[----:B------:R-:W-:Y:S02]  /*1be10*/  IADD3 R15, R15, 0x38, RZ ;  /* 0x000000380f0f7810 */ /* 0x000fe40007ffe0ff */
[-C--:B------:R-:W-:Y:S01]  /*1be20*/  ISETP.GE.AND P2, PT, R7, R206.reuse, PT ;  /* 0x000000ce0700720c */ /* 0x080fe20003f46270 */
[----:B------:R1:W-:Y:S01]  /*1be30*/  @!P5 ST.E.128 [R8.64+0x1a00], R40 ;  /* 0x001a00280800d985 */ /* 0x0003e2000c101d04 */
[----:B------:R-:W-:-:S03]  /*1be40*/  ISETP.GE.AND P1, PT, R5, R206, PT ;  /* 0x000000ce0500720c */ /* 0x000fc60003f26270 */
[----:B------:R1:W-:Y:S04]  /*1be50*/  @!P0 ST.E.128 [R8.64+0x9000], R84 ;  /* 0x0090005408008985 */ /* 0x0003e8000c101d04 */
[----:B------:R1:W-:Y:S04]  /*1be60*/  @!P0 ST.E.128 [R8.64+0x9100], R52 ;  /* 0x0091003408008985 */ /* 0x0003e8000c101d04 */
[----:B------:R1:W-:Y:S01]  /*1be70*/  @!P0 ST.E.128 [R8.64+0x9200], R20 ;  /* 0x0092001408008985 */ /* 0x0003e2000c101d04 */
[----:B------:R-:W-:-:S03]  /*1be80*/  ISETP.GE.AND P0, PT, R15, R206, PT ;  /* 0x000000ce0f00720c */ /* 0x000fc60003f06270 */
[----:B------:R1:W-:Y:S04]  /*1be90*/  @!P6 ST.E.128 [R8.64+0x100], R76 ;  /* 0x0001004c0800e985 */ /* 0x0003e8000c101d04 */
        /* <DEDUP_REMOVED lines=13> */
[----:B------:R1:W-:Y:S04]  /*1bf70*/  @!P6 ST.E.64 [R8.64], R108 ;  /* 0x0000006c0800e985 */ /* 0x0003e8000c101b04 */
[----:B------:R1:W-:Y:S01]  /*1bf80*/  @!P6 ST.E.64 [R8.64+0x8], R110 ;  /* 0x0000086e0800e985 */ /* 0x0003e2000c101b04 */
[----:B------:R-:W-:Y:S05]  /*1bf90*/  @P0 RET.REL.NODEC R204 `(_ZN5flash24flash_fwd_splitkv_kernelI23Flash_fwd_kernel_traitsILi192ELi64ELi64ELi4ELb0ELb0EN7cutlass10bfloat16_tE19Flash_kernel_traitsILi192ELi64ELi64ELi4ES3_EELb1ELb0ELb0ELb0ELb1ELb0ELb1ELb1EEEvNS_16Flash_fwd_paramsE) ;  /* 0xfffe4060cc000950 */ /* 0x000fea0003c3ffff */
[----:B------:R-:W-:Y:S01]  /*1bfa0*/  MOV R205, 0x0 ;  /* 0x0000000000cd7802 */ /* 0x000fe20000000f00 */
[----:B------:R-:W-:-:S02]  /*1bfb0*/  ULDC.64 UR4, c[0x0][0x118] ;  /* 0x0000460000047ab9 */ /* 0x000fc40000000a00 */
[----:B------:R2:W-:Y:S04]  /*1bfc0*/  ST.E.128 [R8.64+0xa800], R80 ;  /* 0x00a8005008007985 */ /* 0x0005e8000c101d04 */
[----:B------:R2:W-:Y:S04]  /*1bfd0*/  ST.E.128 [R8.64+0xa900], R48 ;  /* 0x00a9003008007985 */ /* 0x0005e8000c101d04 */
[----:B------:R2:W-:Y:S01]  /*1bfe0*/  ST.E.128 [R8.64+0xaa00], R16 ;  /* 0x00aa001008007985 */ /* 0x0005e2000c101d04 */
[----:B------:R-:W-:Y:S05]  /*1bff0*/  RET.REL.NODEC R204 `(_ZN5flash24flash_fwd_splitkv_kernelI23Flash_fwd_kernel_traitsILi192ELi64ELi64ELi4ELb0ELb0EN7cutlass10bfloat16_tE19Flash_kernel_traitsILi192ELi64ELi64ELi4ES3_EELb1ELb0ELb0ELb0ELb1ELb0ELb1ELb1EEEvNS_16Flash_fwd_paramsE) ;  /* 0xfffe4000cc007950 */ /* 0x000fea0003c3ffff */
.L_x_3610:
[----:B------:R-:W-:Y:S02]  /*1c000*/  MOV R9, 0x2 ;  /* 0x0000000200097802 */ /* 0x000fe40000000f00 */
[----:B------:R-:W-:-:S02]  /*1c010*/  MOV R8, 0x1c030 ;  /* 0x0001c03000087802 */ /* 0x000fc40000000f00 */
[----:B-1---5:R-:W-:Y:S05]  /*1c020*/  CALL.REL.NOINC `($__internal_22_$__cuda_sm70_shflsync_bfly_p) ;  /* 0x000000f000007944 */ /* 0x022fea0003c00000 */
[----:B-12---:R-:W-:Y:S05]  /*1c030*/  BRA `(.L_x_3614) ;  /* 0xffffeac000007947 */ /* 0x006fea000383ffff */
.L_x_3611:
[----:B------:R-:W-:Y:S02]  /*1c040*/  MOV R9, 0x1 ;  /* 0x0000000100097802 */ /* 0x000fe40000000f00 */
[----:B------:R-:W-:-:S02]  /*1c050*/  MOV R8, 0x1c070 ;  /* 0x0001c07000087802 */ /* 0x000fc40000000f00 */
[----:B-1---5:R-:W-:Y:S05]  /*1c060*/  CALL.REL.NOINC `($__internal_22_$__cuda_sm70_shflsync_bfly_p) ;  /* 0x000000b000007944 */ /* 0x022fea0003c00000 */
[----:B--2---:R-:W-:Y:S01]  /*1c070*/  FADD.FTZ R2, R217, R10 ;  /* 0x0000000ad9027221 */ /* 0x004fe20000010000 */
[----:B-1----:R-:W-:-:S02]  /*1c080*/  MOV R217, R215 ;  /* 0x000000d700d97202 */ /* 0x002fc40000000f00 */
[----:B------:R-:W-:Y:S02]  /*1c090*/  MOV R9, 0x2 ;  /* 0x0000000200097802 */ /* 0x000fe40000000f00 */
[----:B------:R-:W-:Y:S02]  /*1c0a0*/  MOV R8, 0x1c0c0 ;  /* 0x0001c0c000087802 */ /* 0x000fe40000000f00 */
[----:B------:R-:W-:Y:S05]  /*1c0b0*/  CALL.REL.NOINC `($__internal_22_$__cuda_sm70_shflsync_bfly_p) ;  /* 0x0000006000007944 */ /* 0x000fea0003c00000 */
[----:B--2---:R-:W-:Y:S01]  /*1c0c0*/  FADD.FTZ R11, R215, R10 ;  /* 0x0000000ad70b7221 */ /* 0x004fe20000010000 */
[----:B-1----:R-:W-:Y:S02]  /*1c0d0*/  MOV R9, 0x1 ;  /* 0x0000000100097802 */ /* 0x002fe40000000f00 */
[----:B------:R-:W-:Y:S02]  /*1c0e0*/  MOV R8, 0x1c110 ;  /* 0x0001c11000087802 */ /* 0x000fe40000000f00 */
[----:B------:R-:W-:Y:S02]  /*1c0f0*/  MOV R217, R11 ;  /* 0x0000000b00d97202 */ /* 0x000fe40000000f00 */
[----:B------:R-:W-:Y:S05]  /*1c100*/  CALL.REL.NOINC `($__internal_22_$__cuda_sm70_shflsync_bfly_p) ;  /* 0x0000001000007944 */ /* 0x000fea0003c00000 */
[----:B-12---:R-:W-:Y:S05]  /*1c110*/  BRA `(.L_x_3615) ;  /* 0xffffea5000007947 */ /* 0x006fea000383ffff */
        .weak           $__internal_22_$__cuda_sm70_shflsync_bfly_p
        .type           $__internal_22_$__cuda_sm70_shflsync_bfly_p,@function
        .size           $__internal_22_$__cuda_sm70_shflsync_bfly_p,(.L_x_4399 - $__internal_22_$__cuda_sm70_shflsync_bfly_p)
$__internal_22_$__cuda_sm70_shflsync_bfly_p:
[----:B------:R-:W-:Y:S01]  /*1c120*/  MOV R12, R8 ;  /* 0x00000008000c7202 */ /* 0x000fe20000000f00 */
[----:B------:R-:W-:Y:S04]  /*1c130*/  WARPSYNC R6 ;  /* 0x0000000600007348 */ /* 0x000fe80003800000 */
[----:B------:R-:W-:Y:S01]  /*1c140*/  MOV R13, 0x0 ;  /* 0x00000000000d7802 */ /* 0x000fe20000000f00 */
[----:B------:R1:W2:Y:S03]  /*1c150*/  SHFL.BFLY PT, R10, R217, R9, R7 ;  /* 0x0c000009d90a7389 */ /* 0x0002a600000e0007 */
[----:B------:R-:W-:Y:S05]  /*1c160*/  RET.REL.NODEC R12 `(_ZN5flash24flash_fwd_splitkv_kernelI23Flash_fwd_kernel_traitsILi192ELi64ELi64ELi4ELb0ELb0EN7cutlass10bfloat16_tE19Flash_kernel_traitsILi192ELi64ELi64ELi4ES3_EELb1ELb0ELb0ELb0ELb1ELb0ELb1ELb1EEEvNS_16Flash_fwd_paramsE) ;  /* 0xfffe3e900c007950 */ /* 0x000fea0003c3ffff */
.L_x_3616:
        /* <DEDUP_REMOVED lines=9> */
.L_x_4399:


//--------------------- .text._ZN5flash24flash_fwd_splitkv_kernelI23Flash_fwd_kernel_traitsILi192ELi64ELi64ELi4ELb0ELb0EN7cutlass10bfloat16_tE19Flash_kernel_traitsILi192ELi64ELi64ELi4ES3_EELb1ELb0ELb0ELb0ELb1ELb1ELb1ELb1EEEvNS_16Flash_fwd_paramsE --------------------------
	.section	.text._ZN5flash24flash_fwd_splitkv_kernelI23Flash_fwd_kernel_traitsILi192ELi64ELi64ELi4ELb0ELb0EN7cutlass10bfloat16_tE19Flash_kernel_traitsILi192ELi64ELi64ELi4ES3_EELb1ELb0ELb0ELb0ELb1ELb1ELb1ELb1EEEvNS_16Flash_fwd_paramsE,"ax",@progbits
	.sectioninfo	@"SHI_REGISTERS=242"
	.align	128
        .global         _ZN5flash24flash_fwd_splitkv_kernelI23Flash_fwd_kernel_traitsILi192ELi64ELi64ELi4ELb0ELb0EN7cutlass10bfloat16_tE19Flash_kernel_traitsILi192ELi64ELi64ELi4ES3_EELb1ELb0ELb0ELb0ELb1ELb1ELb1ELb1EEEvNS_16Flash_fwd_paramsE
        .type           _ZN5flash24flash_fwd_splitkv_kernelI23Flash_fwd_kernel_traitsILi192ELi64ELi64ELi4ELb0ELb0EN7cutlass10bfloat16_tE19Flash_kernel_traitsILi192ELi64ELi64ELi4ES3_EELb1ELb0ELb0ELb0ELb1ELb1ELb1ELb1EEEvNS_16Flash_fwd_paramsE,@function
        .size           _ZN5flash24flash_fwd_splitkv_kernelI23Flash_fwd_kernel_traitsILi192ELi64ELi64ELi4ELb0ELb0EN7cutlass10bfloat16_tE19Flash_kernel_traitsILi192ELi64ELi64ELi4ES3_EELb1ELb0ELb0ELb0ELb1ELb1ELb1ELb1EEEvNS_16Flash_fwd_paramsE,(.L_x_4401 - _ZN5flash24flash_fwd_splitkv_kernelI23Flash_fwd_kernel_traitsILi192ELi64ELi64ELi4ELb0ELb0EN7cutlass10bfloat16_tE19Flash_kernel_traitsILi192ELi64ELi64ELi4ES3_EELb1ELb0ELb0ELb0ELb1ELb1ELb1ELb1EEEvNS_16Flash_fwd_paramsE)
        .other          _ZN5flash24flash_fwd_splitkv_kernelI23Flash_fwd_kernel_traitsILi192ELi64ELi64ELi4ELb0ELb0EN7cutlass10bfloat16_tE19Flash_kernel_traitsILi192ELi64ELi64ELi4ES3_EELb1ELb0ELb0ELb0ELb1ELb1ELb1ELb1EEEvNS_16Flash_fwd_paramsE,@"STO_CUDA_ENTRY STV_DEFAULT"
_ZN5flash24flash_fwd_splitkv_kernelI23Flash_fwd_kernel_traitsILi192ELi64ELi64ELi4ELb0ELb0EN7cutlass10bfloat16_tE19Flash_kernel_traitsILi192ELi64ELi64ELi4ES3_EELb1ELb0ELb0ELb0ELb1ELb1ELb1ELb1EEEvNS_16Flash_fwd_paramsE:
.text._ZN5flash24flash_fwd_splitkv_kernelI23Flash_fwd_kernel_traitsILi192ELi64ELi64ELi4ELb0ELb0EN7cutlass10bfloat16_tE19Flash_kernel_traitsILi192ELi64ELi64ELi4ES3_EELb1ELb0ELb0ELb0ELb1ELb1ELb1ELb1EEEvNS_16Flash_fwd_paramsE:
        /* <DEDUP_REMOVED lines=29> */
[----:B---34-:R-:W-:Y:S05]  /*01d0*/  CALL.REL.NOINC `($_ZN5flash24flash_fwd_splitkv_kernelI23Flash_fwd_kernel_traitsILi192ELi64ELi64ELi4ELb0ELb0EN7cutlass10bfloat16_tE19Flash_kernel_traitsILi192ELi64ELi64ELi4ES3_EELb1ELb0ELb0ELb0ELb1ELb1ELb1ELb1EEEvNS_16Flash_fwd_paramsE$_ZN5flash30compute_attn_1rowblock_splitkvI23Flash_fwd_kernel_traitsILi192ELi64ELi64ELi4ELb0ELb0EN7cutlass10bfloat16_tE19Flash_kernel_traitsILi192ELi64ELi64ELi4ES3_EELb1ELb0ELb0ELb0ELb1ELb1ELb1ELb1ENS_16Flash_fwd_paramsEEEvRKT8_iiiii) ;  /* 0x0000002000007944 */ /* 0x018fea0003c00000 */
[----:B------:R-:W-:Y:S05]  /*01e0*/  BSYNC B3 ;  /* 0x0000000000037941 */ /* 0x000fea0003800000 */
.L_x_3617:
[----:B------:R-:W-:Y:S05]  /*01f0*/  EXIT ;  /* 0x000000000000794d */ /* 0x000fea0003800000 */
        .type           $_ZN5flash24flash_fwd_splitkv_kernelI23Flash_fwd_kernel_traitsILi192ELi64ELi64ELi4ELb0ELb0EN7cutlass10bfloat16_tE19Flash_kernel_traitsILi192ELi64ELi64ELi4ES3_EELb1ELb0ELb0ELb0ELb1ELb1ELb1ELb1EEEvNS_16Flash_fwd_paramsE$_ZN5flash30compute_attn_1rowblock_splitkvI23Flash_fwd_kernel_traitsILi192ELi64ELi64ELi4ELb0ELb0EN7cutlass10bfloat16_tE19Flash_kernel_traitsILi192ELi64ELi64ELi4ES3_EELb1ELb0ELb0ELb0ELb1ELb1ELb1ELb1ENS_16Flash_fwd_paramsEEEvRKT8_iiiii,@function
        .size           $_ZN5flash24flash_fwd_splitkv_kernelI23Flash_fwd_kernel_traitsILi192ELi64ELi64ELi4ELb0ELb0EN7cutlass10bfloat16_tE19Flash_kernel_traitsILi192ELi64ELi64ELi4ES3_EELb1ELb0ELb0ELb0ELb1ELb1ELb1ELb1EEEvNS_16Flash_fwd_paramsE$_ZN5flash30compute_attn_1rowblock_splitkvI23Flash_fwd_kernel_traitsILi192ELi64ELi64ELi4ELb0ELb0EN7cutlass10bfloat16_tE19Flash_kernel_traitsILi192ELi64ELi64ELi4ES3_EELb1ELb0ELb0ELb0ELb1ELb1ELb1ELb1ENS_16Flash_fwd_paramsEEEvRKT8_iiiii,($__internal_23_$__cuda_sm70_shflsync_bfly_p - $_ZN5flash24flash_fwd_splitkv_kernelI23Flash_fwd_kernel_traitsILi192ELi64ELi64ELi4ELb0ELb0EN7cutlass10bfloat16_tE19Flash_kernel_traitsILi192ELi64ELi64ELi4ES3_EELb1ELb0ELb0ELb0ELb1ELb1ELb1ELb1EEEvNS_16Flash_fwd_paramsE$_ZN5flash30compute_attn_1rowblock_splitkvI23Flash_fwd_kernel_traitsILi192ELi64ELi64ELi4ELb0ELb0EN7cutlass10bfloat16_tE19Flash_kernel_traitsILi192ELi64ELi64ELi4ES3_EELb1ELb0ELb0ELb0ELb1ELb1ELb1ELb1ENS_16Flash_fwd_paramsEEEvRKT8_iiiii)
$_ZN5flash24flash_fwd_splitkv_kernelI23Flash_fwd_kernel_traitsILi192ELi64ELi64ELi4ELb0ELb0EN7cutlass10bfloat16_tE19Flash_kernel_traitsILi192ELi64ELi64ELi4ES3_EELb1ELb0ELb0ELb0ELb1ELb1ELb1ELb1EEEvNS_16Flash_fwd_paramsE$_ZN5flash30compute_attn_1rowblock_splitkvI23Flash_fwd_kernel_traitsILi192ELi64ELi64ELi4ELb0ELb0EN7cutlass10bfloat16_tE19Flash_kernel_traitsILi192ELi64ELi64ELi4ES3_EELb1ELb0ELb0ELb0ELb1ELb1ELb1ELb1ENS_16Flash_fwd_paramsEEEvRKT8_iiiii:
        /* <DEDUP_REMOVED lines=20> */
.L_x_3619:
[----:B------:R-:W-:Y:S05]  /*0340*/  BSYNC B0 ;  /* 0x0000000000007941 */ /* 0x000fea0003800000 */
.L_x_3618:
        /* <DEDUP_REMOVED lines=17> */
.L_x_3621:
[----:B------:R4:W5:Y:S02]  /*0460*/  LD.E R0, [R22.64+0xb8] ;  /* 0x0000b80616007980 */ /* 0x000964000c101900 */
.L_x_3622:
[----:B------:R-:W-:Y:S05]  /*0470*/  BSYNC B0 ;  /* 0x0000000000007941 */ /* 0x000fea0003800000 */
.L_x_3620:
        /* <DEDUP_REMOVED lines=10> */
.L_x_3624:
[----:B------:R-:W2:Y:S01]  /*0520*/  LD.E.64 R2, [R22.64+0x108] ;  /* 0x0001080616027980 */ /* 0x000ea2000c101b00 */
[----:B------:R-:W-:Y:S01]  /*0530*/  BSSY B0, `(.L_x_3626) ;  /* 0x0000006000007945 */ /* 0x000fe20003800000 */
[----:B------:R-:W-:Y:S01]  /*0540*/  IMAD.MOV.U32 R0, RZ, RZ, RZ ;  /* 0x000000ffff007224 */ /* 0x000fe200078e00ff */
[----:B--2---:R-:W-:-:S04]  /*0550*/  ISETP.NE.U32.AND P0, PT, R2, RZ, PT ;  /* 0x000000ff0200720c */ /* 0x004fc80003f05070 */
[----:B------:R-:W-:-:S13]  /*0560*/  ISETP.NE.AND.EX P0, PT, R3, RZ, PT, P0 ;  /* 0x000000ff0300720c */ /* 0x000fda0003f05300 */
[----:B------:R-:W-:Y:S05]  /*0570*/  @!P0 BRA `(.L_x_3627) ;  /* 0x0000001000008947 */ /* 0x000fea0003800000 */
[----:B------:R1:W5:Y:S02]  /*0580*/  LD.E R0, [R22.64+0xbc] ;  /* 0x0000bc0616007980 */ /* 0x000364000c101900 */
.L_x_3627:
[----:B------:R-:W-:Y:S05]  /*0590*/  BSYNC B0 ;  /* 0x0000000000007941 */ /* 0x000fea0003800000 */
.L_x_3626:
[----:B-----5:R-:W-:Y:S02]  /*05a0*/  IADD3 R59, R75, R0, RZ ;  /* 0x000000004b3b7210 */ /* 0x020fe40007ffe0ff */
.L_x_3625:
[----:B------:R-:W-:Y:S05]  /*05b0*/  BSYNC B1 ;  /* 0x0000000000017941 */ /* 0x000fea0003800000 */
.L_x_3623:
[----:B------:R-:W-:Y:S01]  /*05c0*/  IMAD.SHL.U32 R67, R213, 0x40, RZ ;  /* 0x00000040d5437824 */ /* 0x000fe200078e00ff */
[----:B------:R-:W-:Y:S01]  /*05d0*/  MOV R2, R212 ;  /* 0x000000d400027202 */ /* 0x000fe20000000f00 */
[----:B------:R-:W-:-:S03]  /*05e0*/  IMAD.MOV.U32 R3, RZ, RZ, 0x0 ;  /* 0x00000000ff037424 */ /* 0x000fc600078e00ff */
[----:B------:R-:W-:-:S13]  /*05f0*/  ISETP.GT.AND P0, PT, R214, R67, PT ;  /* 0x00000043d600720c */ /* 0x000fda0003f04270 */
[----:B------:R-:W-:Y:S05]  /*0600*/  @!P0 RET.REL.NODEC R2 `(_ZN5flash24flash_fwd_splitkv_kernelI23Flash_fwd_kernel_traitsILi192ELi64ELi64ELi4ELb0ELb0EN7cutlass10bfloat16_tE19Flash_kernel_traitsILi192ELi64ELi64ELi4ES3_EELb1ELb0ELb0ELb0ELb1ELb1ELb1ELb1EEEvNS_16Flash_fwd_paramsE) ;  /* 0xfffff9f002008950 */ /* 0x000fea0003c3ffff */
        /* <DEDUP_REMOVED lines=49> */
[----:B------:R-:W5:Y:S04]  /*0920*/  LD.E R0, [R22.64+0xcc] ;  /* 0x0000cc0616007980 */ /* 0x000f68000c101900 */
[----:B----4-:R-:W4:Y:S04]  /*0930*/  LD.E.64 R6, [R22.64+0x78] ;  /* 0x0000780616067980 */ /* 0x010f28000c101b00 */
[----:B------:R-:W4:Y:S01]  /*0940*/  LD.E.64 R10, [R22.64+0xa8] ;  /* 0x0000a806160a7980 */ /* 0x000f22000c101b00 */
        /* <DEDUP_REMOVED lines=8> */
[----:B--2---:R-:W-:-:S04]  /*09d0*/  IMAD R2, R2, UR8, R217 ;  /* 0x0000000802027c24 */ /* 0x004fc8000f8e02d9 */
[----:B---3--:R-:W-:Y:S02]  /*09e0*/  IMAD R2, R2, R4, R215 ;  /* 0x0000000402027224 */ /* 0x008fe400078e02d7 */
[----:B------:R-:W-:Y:S02]  /*09f0*/  IMAD.SHL.U32 R4, R5, 0x4, RZ ;  /* 0x0000000405047824 */ /* 0x000fe400078e00ff */
[--C-:B------:R-:W-:Y:S01]  /*0a00*/  IMAD R3, R3, R2, R67.reuse ;  /* 0x0000000203037224 */ /* 0x100fe200078e0243 */
[----:B------:R-:W-:Y:S01]  /*0a10*/  IADD3 R2, R8, 0x8, RZ ;  /* 0x0000000808027810 */ /* 0x000fe20007ffe0ff */
[----:B------:R-:W-:Y:S01]  /*0a20*/  IMAD.IADD R67, R214, 0x1, -R67 ;  /* 0x00000001d6437824 */ /* 0x000fe200078e0a43 */
[--C-:B------:R-:W-:Y:S01]  /*0a30*/  SHF.R.S32.HI R5, RZ, 0x1f, R4.reuse ;  /* 0x0000001fff057819 */ /* 0x100fe20000011404 */
[----:B-----5:R-:W-:Y:S01]  /*0a40*/  IMAD R0, R3, R0, RZ ;  /* 0x0000000003007224 */ /* 0x020fe200078e02ff */
        /* <DEDUP_REMOVED lines=9> */
[----:B----4-:R-:W-:-:S02]  /*0ae0*/  LEA R4, P1, R5, R6, 0x2 ;  /* 0x0000000605047211 */ /* 0x010fc400078210ff */
        /* <DEDUP_REMOVED lines=59> */
[----:B------:R-:W-:Y:S05]  /*0ea0*/  @P6 RET.REL.NODEC R212 `(_ZN5flash24flash_fwd_splitkv_kernelI23Flash_fwd_kernel_traitsILi192ELi64ELi64ELi4ELb0ELb0EN7cutlass10bfloat16_tE19Flash_kernel_traitsILi192ELi64ELi64ELi4ES3_EELb1ELb0ELb0ELb0ELb1ELb1ELb1ELb1EEEvNS_16Flash_fwd_paramsE) ;  /* 0xfffff150d4006950 */ /* 0x000fea0003c3ffff */
[----:B-1----:R-:W-:Y:S02]  /*0eb0*/  MOV R3, 0xff800000 ;  /* 0xff80000000037802 */ /* 0x002fe40000000f00 */
[----:B------:R-:W-:-:S03]  /*0ec0*/  MOV R213, 0x0 ;  /* 0x0000000000d57802 */ /* 0x000fc60000000f00 */
[----:B------:R1:W-:Y:S01]  /*0ed0*/  ST.E [R6.64+0xe0], R3 ;  /* 0x0000e00306007985 */ /* 0x0003e2000c101906 */
[----:B------:R-:W-:Y:S05]  /*0ee0*/  RET.REL.NODEC R212 `(_ZN5flash24flash_fwd_splitkv_kernelI23Flash_fwd_kernel_traitsILi192ELi64ELi64ELi4ELb0ELb0EN7cutlass10bfloat16_tE19Flash_kernel_traitsILi192ELi64ELi64ELi4ES3_EELb1ELb0ELb0ELb0ELb1ELb1ELb1ELb1EEEvNS_16Flash_fwd_paramsE) ;  /* 0xfffff110d4007950 */ /* 0x000fea0003c3ffff */
.L_x_3628:
        /* <DEDUP_REMOVED lines=34> */
[----:B--2---:R-:W-:Y:S01]  /*1110*/  IADD3 R8, R8, 0xffffffe, RZ ;  /* 0x0ffffffe08087810 */ /* 0x004fe20007ffe0ff */
[----:B------:R-:W2:Y:S05]  /*1120*/  LD.E.64 R10, [R22.64+0x28] ;  /* 0x00002806160a7980 */ /* 0x000eaa000c101b00 */
[----:B------:R-:W1:Y:S02]  /*1130*/  F2I.FTZ.U32.TRUNC.NTZ R9, R8 ;  /* 0x0000000800097305 */ /* 0x000e64000021f000 */
[----:B-1----:R-:W-:-:S02]  /*1140*/  IMAD.MOV R2, RZ, RZ, -R9 ;  /* 0x000000ffff027224 */ /* 0x002fc400078e0a09 */
        /* <DEDUP_REMOVED lines=17> */
[----:B------:R-:W-:-:S05]  /*1260*/  IMAD.WIDE R20, R9, 0x4, R218 ;  /* 0x0000000409147825 */ /* 0x000fca00078e02da */
[----:B------:R1:W2:Y:S01]  /*1270*/  LD.E R5, [R20.64] ;  /* 0x0000000614057980 */ /* 0x0002a2000c101900 */
[----:B---3--:R-:W-:-:S04]  /*1280*/  IABS R8, R6 ;  /* 0x0000000600087213 */ /* 0x008fc80000000000 */
[----:B------:R-:W3:Y:S08]  /*1290*/  I2F.RP R12, R8 ;  /* 0x00000008000c7306 */ /* 0x000ef00000209400 */
[----:B---3--:R-:W3:Y:S02]  /*12a0*/  MUFU.RCP R4, R12 ;  /* 0x0000000c00047308 */ /* 0x008ee40000001000 */
[----:B---3--:R-:W-:-:S06]  /*12b0*/  IADD3 R4, R4, 0xffffffe, RZ ;  /* 0x0ffffffe04047810 */ /* 0x008fcc0007ffe0ff */
        /* <DEDUP_REMOVED lines=18> */
[----:B------:R-:W-:-:S04]  /*13e0*/  ISETP.NE.AND P1, PT, R6, RZ, PT ;  /* 0x000000ff0600720c */ /* 0x000fc80003f25270 */
[----:B------:R-:W-:Y:S02]  /*13f0*/  SHF.R.S32.HI R13, RZ, 0x1f, R0 ;  /* 0x0000001fff0d7819 */ /* 0x000fe40000011400 */
[----:B------:R-:W-:-:S05]  /*1400*/  @P2 IADD3 R4, R4, 0x1, RZ ;  /* 0x0000000104042810 */ /* 0x000fca0007ffe0ff */
[----:B------:R-:W-:Y:S02]  /*1410*/  @!P0 IMAD.MOV R4, RZ, RZ, -R4 ;  /* 0x000000ffff048224 */ /* 0x000fe400078e0a04 */
[----:B------:R-:W-:-:S05]  /*1420*/  @!P1 LOP3.LUT R4, RZ, R6, RZ, 0x33, !PT ;  /* 0x00000006ff049212 */ /* 0x000fca00078e33ff */
[----:B------:R-:W-:Y:S01]  /*1430*/  IMAD R6, R15, R4, RZ ;  /* 0x000000040f067224 */ /* 0x000fe200078e02ff */
[----:B--2---:R-:W-:Y:S01]  /*1440*/  SHF.R.S32.HI R2, RZ, 0x1f, R5 ;  /* 0x0000001fff027819 */ /* 0x004fe20000011405 */
[----:B----4-:R-:W-:-:S04]  /*1450*/  IMAD R7, R19, R5, RZ ;  /* 0x0000000513077224 */ /* 0x010fc800078e02ff */
[C---:B------:R-:W-:Y:S02]  /*1460*/  IMAD R7, R18.reuse, R2, R7 ;  /* 0x0000000212077224 */ /* 0x040fe400078e0207 */
[----:B------:R-:W-:-:S05]  /*1470*/  IMAD.WIDE.U32 R18, R18, R5, RZ ;  /* 0x0000000512127225 */ /* 0x000fca00078e00ff */
[----:B------:R-:W-:Y:S01]  /*1480*/  IADD3 R19, R19, R7, RZ ;  /* 0x0000000713137210 */ /* 0x000fe20007ffe0ff */
[----:B------:R-:W-:-:S04]  /*1490*/  IMAD R7, R135, R0, RZ ;  /* 0x0000000087077224 */ /* 0x000fc800078e02ff */
[----:B------:R-:W-:Y:S02]  /*14a0*/  IMAD R7, R134, R13, R7 ;  /* 0x0000000d86077224 */ /* 0x000fe400078e0207 */
[----:B------:R-:W-:-:S04]  /*14b0*/  IMAD.WIDE.U32 R18, R0, R134, R18 ;  /* 0x0000008600127225 */ /* 0x000fc800078e0012 */
[----:B------:R-:W-:Y:S01]  /*14c0*/  IMAD R9, R11, R5, RZ ;  /* 0x000000050b097224 */ /* 0x000fe200078e02ff */
[----:B------:R-:W-:Y:S02]  /*14d0*/  IADD3 R19, R19, R7, RZ ;  /* 0x0000000713137210 */ /* 0x000fe40007ffe0ff */
[----:B------:R-:W-:Y:S01]  /*14e0*/  SHF.R.S32.HI R7, RZ, 0x1f, R4 ;  /* 0x0000001fff077819 */ /* 0x000fe20000011404 */
        /* <DEDUP_REMOVED lines=9> */
.L_x_3630:
        /* <DEDUP_REMOVED lines=27> */
[----:B-----5:R-:W-:-:S03]  /*1730*/  @!P3 SHF.R.S32.HI R6, RZ, 0x1f, R10 ;  /* 0x0000001fff06b819 */ /* 0x020fc6000001140a */
[----:B------:R-:W-:Y:S01]  /*1740*/  @P3 IMAD.IADD R7, R11, 0x1, R12 ;  /* 0x000000010b073824 */ /* 0x000fe200078e020c */
[----:B------:R-:W-:Y:S01]  /*1750*/  @!P3 IADD3 R25, R25, R3, RZ ;  /* 0x000000031919b210 */ /* 0x000fe20007ffe0ff */
[----:B------:R-:W-:-:S04]  /*1760*/  @!P3 IMAD R3, R21, R10, RZ ;  /* 0x0000000a1503b224 */ /* 0x000fc800078e02ff */
[----:B------:R-:W-:Y:S01]  /*1770*/  @!P0 IADD3 R0, R0, -R5, RZ ;  /* 0x8000000500008210 */ /* 0x000fe20007ffe0ff */
[-C--:B------:R-:W-:Y:S02]  /*1780*/  @P3 IMAD R9, R135, R7.reuse, RZ ;  /* 0x0000000787093224 */ /* 0x080fe400078e02ff */
[----:B------:R-:W-:Y:S01]  /*1790*/  @P3 IMAD.WIDE.U32 R28, R134, R7, RZ ;  /* 0x00000007861c3225 */ /* 0x000fe200078e00ff */
[----:B------:R-:W-:-:S03]  /*17a0*/  ISETP.GE.U32.AND P2, PT, R0, R5, PT ;  /* 0x000000050000720c */ /* 0x000fc60003f46070 */
[C---:B------:R-:W-:Y:S02]  /*17b0*/  @!P3 IMAD R3, R20.reuse, R6, R3 ;  /* 0x000000061403b224 */ /* 0x040fe400078e0203 */
[----:B------:R-:W-:Y:S01]  /*17c0*/  @!P3 IMAD.WIDE.U32 R20, R20, R10, R24 ;  /* 0x0000000a1414b225 */ /* 0x000fe200078e0018 */
[----:B------:R-:W-:-:S03]  /*17d0*/  LOP3.LUT R0, R215, R4, RZ, 0x3c, !PT ;  /* 0x00000004d7007212 */ /* 0x000fc600078e3cff */
[----:B------:R-:W-:Y:S02]  /*17e0*/  @P3 IMAD.IADD R9, R29, 0x1, R9 ;  /* 0x000000011d093824 */ /* 0x000fe400078e0209 */
[----:B------:R-:W-:Y:S01]  /*17f0*/  @!P3 IMAD.IADD R9, R21, 0x1, R3 ;  /* 0x000000011509b824 */ /* 0x000fe200078e0203 */
[----:B------:R-:W-:Y:S01]  /*1800*/  LEA R3, R138, 0xffffffc0, 0x6 ;  /* 0xffffffc08a037811 */ /* 0x000fe200078e30ff */
[----:B----4-:R-:W-:Y:S01]  /*1810*/  @!P3 IMAD R6, R137, R11, RZ ;  /* 0x0000000b8906b224 */ /* 0x010fe200078e02ff */
[----:B------:R-:W-:Y:S02]  /*1820*/  @!P3 SHF.R.S32.HI R5, RZ, 0x1f, R11 ;  /* 0x0000001fff05b819 */ /* 0x000fe4000001140b */
[----:B------:R-:W-:Y:S02]  /*1830*/  @P3 MOV R8, R28 ;  /* 0x0000001c00083202 */ /* 0x000fe40000000f00 */
[----:B------:R-:W-:Y:S02]  /*1840*/  ISETP.GE.AND P1, PT, R0, RZ, PT ;  /* 0x000000ff0000720c */ /* 0x000fe40003f26270 */
[----:B------:R-:W-:Y:S01]  /*1850*/  @!P0 IADD3 R2, R2, 0x1, RZ ;  /* 0x0000000102028810 */ /* 0x000fe20007ffe0ff */
[----:B------:R-:W-:Y:S01]  /*1860*/  IMAD R7, R135, R3, RZ ;  /* 0x0000000387077224 */ /* 0x000fe200078e02ff */
[----:B------:R-:W-:-:S02]  /*1870*/  @!P3 MOV R8, R20 ;  /* 0x000000140008b202 */ /* 0x000fc40000000f00 */
[----:B------:R-:W-:Y:S02]  /*1880*/  SHF.R.S32.HI R13, RZ, 0x1f, R3 ;  /* 0x0000001fff0d7819 */ /* 0x000fe40000011403 */
[----:B------:R-:W-:Y:S01]  /*1890*/  ISETP.NE.AND P0, PT, R4, RZ, PT ;  /* 0x000000ff0400720c */ /* 0x000fe20003f05270 */
[----:B------:R-:W-:Y:S01]  /*18a0*/  @!P3 IMAD R5, R5, R136, R6 ;  /* 0x000000880505b224 */ /* 0x000fe200078e0206 */
[----:B------:R-:W-:Y:S01]  /*18b0*/  @P2 IADD3 R2, R2, 0x1, RZ ;  /* 0x0000000102022810 */ /* 0x000fe20007ffe0ff */
[----:B------:R-:W-:-:S04]  /*18c0*/  @!P3 IMAD.WIDE.U32 R20, R136, R11, RZ ;  /* 0x0000000b8814b225 */ /* 0x000fc800078e00ff */
[----:B------:R-:W-:Y:S02]  /*18d0*/  IMAD R7, R13, R134, R7 ;  /* 0x000000860d077224 */ /* 0x000fe400078e0207 */
[----:B------:R-:W-:-:S04]  /*18e0*/  IMAD.WIDE.U32 R8, R134, R3, R8 ;  /* 0x0000000386087225 */ /* 0x000fc800078e0008 */
[----:B------:R-:W-:Y:S01]  /*18f0*/  @!P3 IMAD.IADD R21, R21, 0x1, R5 ;  /* 0x000000011515b824 */ /* 0x000fe200078e0205 */
[----:B------:R-:W-:Y:S02]  /*1900*/  MOV R5, R2 ;  /* 0x0000000200057202 */ /* 0x000fe40000000f00 */
[----:B------:R-:W-:Y:S01]  /*1910*/  IADD3 R9, R9, R7, RZ ;  /* 0x0000000709097210 */ /* 0x000fe20007ffe0ff */
[----:B------:R-:W-:Y:S01]  /*1920*/  @!P3 IMAD R0, R19, R10, RZ ;  /* 0x0000000a1300b224 */ /* 0x000fe200078e02ff */
[----:B------:R-:W-:Y:S01]  /*1930*/  @!P3 SHF.R.S32.HI R7, RZ, 0x1f, R10 ;  /* 0x0000001fff07b819 */ /* 0x000fe2000001140a */
[----:B------:R-:W-:Y:S01]  /*1940*/  @!P1 IMAD.MOV R5, RZ, RZ, -R5 ;  /* 0x000000ffff059224 */ /* 0x000fe200078e0a05 */
[----:B------:R-:W-:Y:S02]  /*1950*/  @!P0 LOP3.LUT R5, RZ, R4, RZ, 0x33, !PT ;  /* 0x00000004ff058212 */ /* 0x000fe400078e33ff */
[----:B------:R-:W-:Y:S01]  /*1960*/  @P3 IADD3 R11, R11, R12, RZ ;  /* 0x0000000c0b0b3210 */ /* 0x000fe20007ffe0ff */
[----:B------:R-:W-:Y:S01]  /*1970*/  @!P3 IMAD R0, R18, R7, R0 ;  /* 0x000000071200b224 */ /* 0x000fe200078e0200 */
[----:B------:R-:W-:Y:S01]  /*1980*/  SHF.R.S32.HI R7, RZ, 0x1f, R5 ;  /* 0x0000001fff077819 */ /* 0x000fe20000011405 */
[----:B------:R-:W-:-:S02]  /*1990*/  IMAD R2, R15, R5, RZ ;  /* 0x000000050f027224 */ /* 0x000fc400078e02ff */
[-C--:B------:R-:W-:Y:S02]  /*19a0*/  @P3 IMAD R25, R137, R11.reuse, RZ ;  /* 0x0000000b89193224 */ /* 0x080fe400078e02ff */
        /* <DEDUP_REMOVED lines=12> */
.L_x_3631:
[----:B-1----:R-:W-:Y:S05]  /*1a70*/  BSYNC B0 ;  /* 0x0000000000007941 */ /* 0x002fea0003800000 */
.L_x_3629:
        /* <DEDUP_REMOVED lines=12> */
[----:B------:R-:W-:-:S05]  /*1b40*/  IMAD.SHL.U32 R18, R66, 0x8, RZ ;  /* 0x0000000842127824 */ /* 0x000fca00078e00ff */
[----:B------:R-:W-:Y:S02]  /*1b50*/  IADD3 R24, P0, R18, R6, RZ ;  /* 0x0000000612187210 */ /* 0x000fe40007f1e0ff */
[----:B------:R-:W-:Y:S01]  /*1b60*/  SHF.R.S32.HI R19, RZ, 0x1f, R18 ;  /* 0x0000001fff137819 */ /* 0x000fe20000011412 */
[----:B------:R-:W-:-:S04]  /*1b70*/  IMAD R13, R13, R136, RZ ;  /* 0x000000880d0d7224 */ /* 0x000fc800078e02ff */
[----:B------:R-:W-:Y:S02]  /*1b80*/  IMAD.X R25, R19, 0x1, R25, P0 ;  /* 0x0000000113197824 */ /* 0x000fe400000e0619 */
[C---:B------:R-:W-:Y:S02]  /*1b90*/  IMAD R13, R0.reuse, R137, R13 ;  /* 0x00000089000d7224 */ /* 0x040fe400078e020d */
[----:B------:R-:W-:Y:S01]  /*1ba0*/  IMAD.WIDE.U32 R24, R0, R136, R24 ;  /* 0x0000008800187225 */ /* 0x000fe200078e0018 */
[----:B------:R-:W-:-:S04]  /*1bb0*/  SHF.R.S32.HI R74, RZ, 0x1f, R217 ;  /* 0x0000001fff4a7819 */ /* 0x000fc800000114d9 */
[----:B------:R-:W-:Y:S02]  /*1bc0*/  IADD3 R25, R25, R13, RZ ;  /* 0x0000000d19197210 */ /* 0x000fe40007ffe0ff */
[----:B------:R-:W-:-:S04]  /*1bd0*/  SHF.R.S32.HI R156, RZ, 0x3, R156 ;  /* 0x00000003ff9c7819 */ /* 0x000fc8000001149c */
[----:B------:R-:W-:Y:S01]  /*1be0*/  SHF.L.U32 R153, R156, 0x6, RZ ;  /* 0x000000069c997819 */ /* 0x000fe200000006ff */
[----:B------:R-:W-:-:S03]  /*1bf0*/  IMAD R6, R27, R4, RZ ;  /* 0x000000041b067224 */ /* 0x000fc600078e02ff */
[----:B------:R-:W-:Y:S01]  /*1c00*/  LOP3.LUT R153, R153, 0x1c0, RZ, 0xc0, !PT ;  /* 0x000001c099997812 */ /* 0x000fe200078ec0ff */
[----:B------:R-:W-:-:S03]  /*1c10*/  IMAD R6, R7, R26, R6 ;  /* 0x0000001a07067224 */ /* 0x000fc600078e0206 */
[----:B------:R-:W-:Y:S02]  /*1c20*/  LOP3.LUT R16, R153, 0x38, R18, 0xf8, !PT ;  /* 0x0000003899107812 */ /* 0x000fe400078ef812 */
[----:B------:R-:W-:Y:S01]  /*1c30*/  SHF.R.U32.HI R153, RZ, 0x3, R153 ;  /* 0x00000003ff997819 */ /* 0x000fe20000011699 */
[----:B------:R-:W-:Y:S01]  /*1c40*/  IMAD.WIDE.U32 R24, R4, R26, R24 ;  /* 0x0000001a04187225 */ /* 0x000fe200078e0018 */
[----:B------:R-:W-:Y:S02]  /*1c50*/  SHF.R.S32.HI R157, RZ, 0x1f, R156 ;  /* 0x0000001fff9d7819 */ /* 0x000fe4000001149c */
[----:B------:R-:W-:Y:S01]  /*1c60*/  LOP3.LUT R153, R16, R153, RZ, 0x3c, !PT ;  /* 0x0000009910997212 */ /* 0x000fe200078e3cff */
[----:B------:R-:W-:Y:S02]  /*1c70*/  IMAD.IADD R25, R25, 0x1, R6 ;  /* 0x0000000119197824 */ /* 0x000fe400078e0206 */
[----:B------:R-:W-:Y:S02]  /*1c80*/  IMAD R211, R137, R156, RZ ;  /* 0x0000009c89d37224 */ /* 0x000fe400078e02ff */
[----:B------:R-:W-:-:S04]  /*1c90*/  IMAD.WIDE.U32 R24, R156, R136, R24 ;  /* 0x000000889c187225 */ /* 0x000fc800078e0018 */
[----:B------:R-:W-:-:S05]  /*1ca0*/  IMAD R211, R157, R136, R211 ;  /* 0x000000889dd37224 */ /* 0x000fca00078e02d3 */
[----:B------:R-:W-:Y:S01]  /*1cb0*/  IADD3 R211, R25, R211, RZ ;  /* 0x000000d319d37210 */ /* 0x000fe20007ffe0ff */
[----:B------:R-:W-:Y:S01]  /*1cc0*/  IMAD R209, R135, R156, RZ ;  /* 0x0000009c87d17224 */ /* 0x000fe200078e02ff */
[CC--:B------:R-:W-:Y:S02]  /*1cd0*/  LEA.HI R64, R5.reuse, R58.reuse, RZ, 0x5 ;  /* 0x0000003a05407211 */ /* 0x0c0fe400078f28ff */
[----:B------:R-:W-:Y:S01]  /*1ce0*/  LEA.HI R68, R5, R58, RZ, 0x4 ;  /* 0x0000003a05447211 */ /* 0x000fe200078f20ff */
[----:B------:R-:W-:Y:S01]  /*1cf0*/  IMAD R209, R157, R134, R209 ;  /* 0x000000869dd17224 */ /* 0x000fe200078e02d1 */
[----:B------:R-:W-:Y:S02]  /*1d00*/  LOP3.LUT R65, R64, 0xffffffe0, RZ, 0xc0, !PT ;  /* 0xffffffe040417812 */ /* 0x000fe400078ec0ff */
[----:B------:R-:W-:Y:S01]  /*1d10*/  LOP3.LUT R73, R68, 0xfffffff0, RZ, 0xc0, !PT ;  /* 0xfffffff044497812 */ /* 0x000fe200078ec0ff */
[C---:B------:R-:W-:Y:S01]  /*1d20*/  IMAD.SHL.U32 R71, R134.reuse, 0x10, RZ ;  /* 0x0000001086477824 */ /* 0x040fe200078e00ff */
[----:B------:R-:W-:Y:S01]  /*1d30*/  SHF.L.U64.HI R72, R134, 0x4, R135 ;  /* 0x0000000486487819 */ /* 0x000fe20000010287 */
[C---:B------:R-:W-:Y:S01]  /*1d40*/  IMAD.SHL.U32 R69, R136.reuse, 0x10, RZ ;  /* 0x0000001088457824 */ /* 0x040fe200078e00ff */
[----:B------:R-:W-:Y:S01]  /*1d50*/  SHF.L.U64.HI R70, R136, 0x4, R137 ;  /* 0x0000000488467819 */ /* 0x000fe20000010289 */
[C---:B------:R-:W-:Y:S01]  /*1d60*/  IMAD.IADD R65, R58.reuse, 0x1, -R65 ;  /* 0x000000013a417824 */ /* 0x040fe200078e0a41 */
[----:B------:R-:W-:Y:S01]  /*1d70*/  SHF.R.S32.HI R64, RZ, 0x5, R64 ;  /* 0x00000005ff407819 */ /* 0x000fe20000011440 */
[----:B------:R-:W-:Y:S01]  /*1d80*/  IMAD.IADD R73, R58, 0x1, -R73 ;  /* 0x000000013a497824 */ /* 0x000fe200078e0a49 */
[----:B------:R-:W-:-:S02]  /*1d90*/  SHF.R.S32.HI R68, RZ, 0x4, R68 ;  /* 0x00000004ff447819 */ /* 0x000fc40000011444 */
[----:B------:R-:W-:Y:S01]  /*1da0*/  SHF.L.U32 R76, R66, 0x2, RZ ;  /* 0x00000002424c7819 */ /* 0x000fe200000006ff */
[----:B--2---:R-:W-:-:S04]  /*1db0*/  @P1 IMAD.WIDE.U32 R30, R162, R17, RZ ;  /* 0x00000011a21e1225 */ /* 0x004fc800078e00ff */
[----:B------:R-:W-:Y:S02]  /*1dc0*/  @P1 IMAD R17, R163, R17, RZ ;  /* 0x00000011a3111224 */ /* 0x000fe400078e02ff */
[----:B---3--:R-:W-:-:S04]  /*1dd0*/  @!P1 IMAD R13, R29, R217, RZ ;  /* 0x000000d91d0d9224 */ /* 0x008fc800078e02ff */
[C---:B------:R-:W-:Y:S02]  /*1de0*/  @!P1 IMAD R8, R28.reuse, R74, R13 ;  /* 0x0000004a1c089224 */ /* 0x040fe400078e020d */
[----:B------:R-:W-:-:S04]  /*1df0*/  @!P1 IMAD.WIDE.U32 R28, R28, R217, RZ ;  /* 0x000000d91c1c9225 */ /* 0x000fc800078e00ff */
[----:B------:R-:W-:Y:S02]  /*1e00*/  @P1 IMAD.MOV.U32 R0, RZ, RZ, R30 ;  /* 0x000000ffff001224 */ /* 0x000fe400078e001e */
[----:B------:R-:W-:Y:S02]  /*1e10*/  @!P1 IMAD.MOV.U32 R0, RZ, RZ, R28 ;  /* 0x000000ffff009224 */ /* 0x000fe400078e001c */
[----:B------:R-:W-:Y:S02]  /*1e20*/  @P1 IMAD.IADD R17, R31, 0x1, R17 ;  /* 0x000000011f111824 */ /* 0x000fe400078e0211 */
[----:B------:R-:W-:Y:S01]  /*1e30*/  @!P1 IMAD.IADD R17, R29, 0x1, R8 ;  /* 0x000000011d119824 */ /* 0x000fe200078e0208 */
[----:B------:R-:W-:Y:S01]  /*1e40*/  IADD3 R28, P0, R18, R0, RZ ;  /* 0x00000000121c7210 */ /* 0x000fe20007f1e0ff */
[----:B------:R-:W-:Y:S01]  /*1e50*/  IMAD R0, R21, R215, RZ ;  /* 0x000000d715007224 */ /* 0x000fe200078e02ff */
[----:B------:R-:W-:Y:S02]  /*1e60*/  SHF.R.S32.HI R13, RZ, 0x1f, R215 ;  /* 0x0000001fff0d7819 */ /* 0x000fe400000114d7 */
[----:B------:R-:W-:-:S02]  /*1e70*/  IADD3.X R29, R19, R17, RZ, P0, !PT ;  /* 0x00000011131d7210 */ /* 0x000fc400007fe4ff */
[----:B------:R-:W-:Y:S01]  /*1e80*/  LEA.HI R8, R5, R58, RZ, 0x6 ;  /* 0x0000003a05087211 */ /* 0x000fe200078f30ff */
[----:B------:R-:W-:Y:S02]  /*1e90*/  IMAD R0, R20, R13, R0 ;  /* 0x0000000d14007224 */ /* 0x000fe400078e0200 */
[----:B------:R-:W-:-:S04]  /*1ea0*/  IMAD.WIDE.U32 R158, R215, R20, R28 ;  /* 0x00000014d79e7225 */ /* 0x000fc800078e001c */
[----:B------:R-:W-:Y:S01]  /*1eb0*/  IMAD.SHL.U32 R8, R8, 0x8, RZ ;  /* 0x0000000808087824 */ /* 0x000fe200078e00ff */
[----:B------:R-:W-:Y:S02]  /*1ec0*/  IADD3 R159, R159, R0, RZ ;  /* 0x000000009f9f7210 */ /* 0x000fe40007ffe0ff */
[----:B------:R-:W-:Y:S02]  /*1ed0*/  SHF.R.S32.HI R0, RZ, 0x1f, R75 ;  /* 0x0000001fff007819 */ /* 0x000fe4000001144b */
[----:B------:R-:W-:Y:S02]  /*1ee0*/  LOP3.LUT R153, R153, 0xfffffe00, R8, 0xf8, !PT ;  /* 0xfffffe0099997812 */ /* 0x000fe400078ef808 */
[----:B------:R-:W-:Y:S02]  /*1ef0*/  LEA.HI R0, R0, R75, RZ, 0x6 ;  /* 0x0000004b00007211 */ /* 0x000fe400078f30ff */
[----:B------:R-:W-:Y:S02]  /*1f00*/  IADD3 R8, P0, R18, R2, RZ ;  /* 0x0000000212087210 */ /* 0x000fe40007f1e0ff */
[----:B------:R-:W-:-:S03]  /*1f10*/  SHF.R.S32.HI R94, RZ, 0x6, R0 ;  /* 0x00000006ff5e7819 */ /* 0x000fc60000011400 */
[----:B------:R-:W-:Y:S01]  /*1f20*/  IMAD.X R9, R19, 0x1, R9, P0 ;  /* 0x0000000113097824 */ /* 0x000fe200000e0609 */
[C---:B----4-:R-:W-:Y:S02]  /*1f30*/  LEA R210, P0, R24.reuse, R10, 0x1 ;  /* 0x0000000a18d27211 */ /* 0x050fe400078008ff */
[----:B------:R-:W-:Y:S02]  /*1f40*/  IMNMX R94, R207, R94, !PT ;  /* 0x0000005ecf5e7217 */ /* 0x000fe40007800200 */
[----:B------:R-:W-:Y:S02]  /*1f50*/  LEA.HI.X R211, R24, R11, R211, 0x1, P0 ;  /* 0x0000000b18d37211 */ /* 0x000fe400000f0cd3 */
[----:B------:R-:W-:Y:S01]  /*1f60*/  ISETP.GT.AND P0, PT, R138, R94, PT ;  /* 0x0000005e8a00720c */ /* 0x000fe20003f04270 */
[----:B------:R-:W-:-:S04]  /*1f70*/  IMAD.WIDE R16, R213, 0x40, R156 ;  /* 0x00000040d5107825 */ /* 0x000fc800078e029c */
[----:B------:R-:W-:-:S04]  /*1f80*/  IMAD.WIDE.U32 R8, R156, R134, R8 ;  /* 0x000000869c087225 */ /* 0x000fc800078e0008 */
[----:B------:R-:W-:Y:S01]  /*1f90*/  IMAD R161, R17, R162, RZ ;  /* 0x000000a211a17224 */ /* 0x000fe200078e02ff */
[----:B------:R-:W-:Y:S01]  /*1fa0*/  LEA R208, P1, R8, R14, 0x1 ;  /* 0x0000000e08d07211 */ /* 0x000fe200078208ff */
[----:B------:R-:W-:Y:S02]  /*1fb0*/  IMAD.IADD R209, R9, 0x1, R209 ;  /* 0x0000000109d17824 */ /* 0x000fe400078e02d1 */
[C---:B------:R-:W-:Y:S02]  /*1fc0*/  IMAD R161, R16.reuse, R163, R161 ;  /* 0x000000a310a17224 */ /* 0x040fe400078e02a1 */
[----:B------:R-:W-:Y:S01]  /*1fd0*/  IMAD.WIDE.U32 R158, R16, R162, R158 ;  /* 0x000000a2109e7225 */ /* 0x000fe200078e009e */
[----:B------:R-:W-:Y:S02]  /*1fe0*/  LEA.HI.X R209, R8, R15, R209, 0x1, P1 ;  /* 0x0000000f08d17211 */ /* 0x000fe400008f0cd1 */
[----:B------:R-:W-:Y:S01]  /*1ff0*/  @!P4 MOV R12, RZ ;  /* 0x000000ff000cc202 */ /* 0x000fe20000000f00 */
        /* <DEDUP_REMOVED lines=13> */
[----:B------:R-:W-:-:S02]  /*20d0*/  SHF.R.S32.HI R13, RZ, 0x1f, R75 ;  /* 0x0000001fff0d7819 */ /* 0x000fc4000001144b */
[C---:B------:R-:W-:Y:S02]  /*20e0*/  SHF.L.U32 R92, R134.reuse, 0x5, RZ ;  /* 0x00000005865c7819 */ /* 0x040fe400000006ff */
[----:B------:R-:W-:Y:S01]  /*20f0*/  SHF.L.U64.HI R93, R134, 0x5, R135 ;  /* 0x00000005865d7819 */ /* 0x000fe20000010287 */
[C---:B------:R-:W-:Y:S01]  /*2100*/  IMAD.SHL.U32 R78, R136.reuse, 0x20, RZ ;  /* 0x00000020884e7824 */ /* 0x040fe200078e00ff */
[C---:B------:R-:W-:Y:S01]  /*2110*/  SHF.L.U64.HI R79, R136.reuse, 0x5, R137 ;  /* 0x00000005884f7819 */ /* 0x040fe20000010289 */
[----:B------:R-:W-:Y:S02]  /*2120*/  IMAD R77, R137, 0x60, RZ ;  /* 0x00000060894d7824 */ /* 0x000fe400078e02ff */
[----:B------:R-:W-:Y:S01]  /*2130*/  IMAD.WIDE.U32 R166, R136, 0x60, RZ ;  /* 0x0000006088a67825 */ /* 0x000fe200078e00ff */
[----:B------:R-:W-:Y:S02]  /*2140*/  SHF.L.U64.HI R79, R78, 0x1, R79 ;  /* 0x000000014e4f7819 */ /* 0x000fe4000001024f */
[C---:B------:R-:W-:Y:S01]  /*2150*/  IADD3 R152, R156.reuse, 0x10, RZ ;  /* 0x000000109c987810 */ /* 0x040fe20007ffe0ff */
[----:B------:R-:W-:Y:S01]  /*2160*/  IMAD.MOV.U32 R124, RZ, RZ, R208 ;  /* 0x000000ffff7c7224 */ /* 0x000fe200078e00d0 */
[C---:B------:R-:W-:Y:S01]  /*2170*/  IADD3 R151, R156.reuse, 0x20, RZ ;  /* 0x000000209c977810 */ /* 0x040fe20007ffe0ff */
[----:B------:R-:W-:Y:S01]  /*2180*/  IMAD.MOV.U32 R125, RZ, RZ, R209 ;  /* 0x000000ffff7d7224 */ /* 0x000fe200078e00d1 */
[----:B------:R-:W-:Y:S01]  /*2190*/  IADD3 R150, R156, 0x30, RZ ;  /* 0x000000309c967810 */ /* 0x000fe20007ffe0ff */
[----:B------:R-:W-:Y:S01]  /*21a0*/  IMAD.MOV.U32 R127, RZ, RZ, R210 ;  /* 0x000000ffff7f7224 */ /* 0x000fe200078e00d2 */
[----:B------:R-:W-:Y:S01]  /*21b0*/  MOV R126, R211 ;  /* 0x000000d3007e7202 */ /* 0x000fe20000000f00 */
[----:B------:R-:W-:-:S02]  /*21c0*/  IMAD.SHL.U32 R78, R78, 0x2, RZ ;  /* 0x000000024e4e7824 */ /* 0x000fc400078e00ff */
[----:B------:R-:W-:Y:S02]  /*21d0*/  IMAD.IADD R77, R167, 0x1, R77 ;  /* 0x00000001a74d7824 */ /* 0x000fe400078e024d */
[----:B--2---:R-:W-:-:S04]  /*21e0*/  IMAD R5, R29, R217, RZ ;  /* 0x000000d91d057224 */ /* 0x004fc800078e02ff */
[----:B------:R-:W-:Y:S02]  /*21f0*/  IMAD R0, R28, R74, R5 ;  /* 0x0000004a1c007224 */ /* 0x000fe400078e0205 */
[----:B------:R-:W-:-:S04]  /*2200*/  IMAD.WIDE.U32 R28, R217, R28, R18 ;  /* 0x0000001cd91c7225 */ /* 0x000fc800078e0012 */
[----:B---3--:R-:W-:Y:S02]  /*2210*/  IMAD R5, R31, R217, RZ ;  /* 0x000000d91f057224 */ /* 0x008fe400078e02ff */
[----:B------:R-:W-:Y:S02]  /*2220*/  IMAD.IADD R29, R29, 0x1, R0 ;  /* 0x000000011d1d7824 */ /* 0x000fe400078e0200 */
[----:B------:R-:W-:-:S04]  /*2230*/  IMAD.WIDE.U32 R26, R217, R30, R18 ;  /* 0x0000001ed91a7225 */ /* 0x000fc800078e0012 */
[----:B------:R-:W-:Y:S01]  /*2240*/  IMAD R0, R30, R74, R5 ;  /* 0x0000004a1e007224 */ /* 0x000fe200078e0205 */
[----:B------:R-:W-:Y:S01]  /*2250*/  SHF.R.S32.HI R5, RZ, 0x1f, R3 ;  /* 0x0000001fff057819 */ /* 0x000fe20000011403 */
[-C--:B----4-:R-:W-:Y:S02]  /*2260*/  IMAD R2, R169, R3.reuse, RZ ;  /* 0x00000003a9027224 */ /* 0x090fe400078e02ff */
[----:B------:R-:W-:Y:S02]  /*2270*/  IMAD.IADD R27, R27, 0x1, R0 ;  /* 0x000000011b1b7824 */ /* 0x000fe400078e0200 */
[----:B------:R-:W-:Y:S02]  /*2280*/  IMAD R0, R171, R3, RZ ;  /* 0x00000003ab007224 */ /* 0x000fe400078e02ff */
[C---:B------:R-:W-:Y:S02]  /*2290*/  IMAD R2, R168.reuse, R5, R2 ;  /* 0x00000005a8027224 */ /* 0x040fe400078e0202 */
[----:B------:R-:W-:-:S04]  /*22a0*/  IMAD.WIDE.U32 R28, R168, R3, R28 ;  /* 0x00000003a81c7225 */ /* 0x000fc800078e001c */
[C---:B------:R-:W-:Y:S02]  /*22b0*/  IMAD R0, R170.reuse, R5, R0 ;  /* 0x00000005aa007224 */ /* 0x040fe400078e0200 */
[----:B------:R-:W-:Y:S01]  /*22c0*/  IMAD.WIDE.U32 R26, R170, R3, R26 ;  /* 0x00000003aa1a7225 */ /* 0x000fe200078e001a */
[----:B------:R-:W-:-:S03]  /*22d0*/  IADD3 R5, P0, -R75, R156, RZ ;  /* 0x0000009c4b057210 */ /* 0x000fc60007f1e1ff */
[----:B------:R-:W-:Y:S02]  /*22e0*/  IMAD.IADD R29, R29, 0x1, R2 ;  /* 0x000000011d1d7824 */ /* 0x000fe400078e0202 */
[----:B------:R-:W-:Y:S02]  /*22f0*/  IMAD.IADD R27, R27, 0x1, R0 ;  /* 0x000000011b1b7824 */ /* 0x000fe400078e0200 */
[-C--:B------:R-:W-:Y:S02]  /*2300*/  IMAD R2, R25, R4.reuse, RZ ;  /* 0x0000000419027224 */ /* 0x080fe400078e02ff */
[----:B------:R-:W-:Y:S01]  /*2310*/  IMAD R0, R21, R4, RZ ;  /* 0x0000000415007224 */ /* 0x000fe200078e02ff */
[----:B------:R-:W-:Y:S01]  /*2320*/  LEA.HI R6, R6, R6, RZ, 0x1 ;  /* 0x0000000606067211 */ /* 0x000fe200078f08ff */
[-C--:B------:R-:W-:Y:S02]  /*2330*/  IMAD R2, R24, R7.reuse, R2 ;  /* 0x0000000718027224 */ /* 0x080fe400078e0202 */
[----:B------:R-:W-:-:S02]  /*2340*/  IMAD R0, R20, R7, R0 ;  /* 0x0000000714007224 */ /* 0x000fc400078e0200 */
[----:B------:R-:W-:-:S04]  /*2350*/  IMAD.WIDE.U32 R24, R24, R4, R28 ;  /* 0x0000000418187225 */ /* 0x000fc800078e001c */
[----:B------:R-:W-:-:S04]  /*2360*/  IMAD.WIDE.U32 R20, R20, R4, R26 ;  /* 0x0000000414147225 */ /* 0x000fc800078e001a */
[----:B-----5:R-:W-:Y:S01]  /*2370*/  IMAD.IADD R4, R12, 0x1, R3 ;  /* 0x000000010c047824 */ /* 0x020fe200078e0203 */
[----:B------:R-:W-:Y:S01]  /*2380*/  SHF.R.S32.HI R3, RZ, 0x1, R6 ;  /* 0x00000001ff037819 */ /* 0x000fe20000011406 */
[----:B------:R-:W-:Y:S01]  /*2390*/  IMAD.X R13, R157, 0x1, ~R13, P0 ;  /* 0x000000019d0d7824 */ /* 0x000fe200000e0e0d */
[----:B------:R-:W-:Y:S01]  /*23a0*/  IADD3 R25, R25, R2, RZ ;  /* 0x0000000219197210 */ /* 0x000fe20007ffe0ff */
[----:B------:R-:W-:Y:S02]  /*23b0*/  IMAD.IADD R21, R21, 0x1, R0 ;  /* 0x0000000115157824 */ /* 0x000fe400078e0200 */
[C---:B------:R-:W-:Y:S02]  /*23c0*/  IMAD R117, R13.reuse, R168, RZ ;  /* 0x000000a80d757224 */ /* 0x040fe400078e02ff */
[----:B------:R-:W-:Y:S02]  /*23d0*/  IMAD R119, R13, R170, RZ ;  /* 0x000000aa0d777224 */ /* 0x000fe400078e02ff */
[----:B------:R-:W-:-:S02]  /*23e0*/  IMAD R7, R156, R3, R76 ;  /* 0x000000039c077224 */ /* 0x000fc400078e024c */
[-C--:B------:R-:W-:Y:S02]  /*23f0*/  IMAD R117, R169, R5.reuse, R117 ;  /* 0x00000005a9757224 */ /* 0x080fe400078e0275 */
[----:B------:R-:W-:-:S04]  /*2400*/  IMAD.WIDE.U32 R12, R168, R5, R24 ;  /* 0x00000005a80c7225 */ /* 0x000fc800078e0018 */
[-C--:B------:R-:W-:Y:S02]  /*2410*/  IMAD R119, R171, R5.reuse, R119 ;  /* 0x00000005ab777224 */ /* 0x080fe400078e0277 */
[----:B------:R-:W-:-:S04]  /*2420*/  IMAD.WIDE.U32 R20, R170, R5, R20 ;  /* 0x00000005aa147225 */ /* 0x000fc800078e0014 */
[----:B------:R-:W-:Y:S02]  /*2430*/  IMAD R4, R3, R4, RZ ;  /* 0x0000000403047224 */ /* 0x000fe400078e02ff */
[----:B------:R-:W-:Y:S01]  /*2440*/  IMAD.IADD R5, R76, 0x1, R7 ;  /* 0x000000014c057824 */ /* 0x000fe200078e0207 */
[----:B------:R-:W-:Y:S01]  /*2450*/  LEA R118, P0, R20, R14, 0x1 ;  /* 0x0000000e14767211 */ /* 0x000fe200078008ff */
[----:B------:R-:W-:Y:S01]  /*2460*/  IMAD.IADD R119, R21, 0x1, R119 ;  /* 0x0000000115777824 */ /* 0x000fe200078e0277 */
[C---:B------:R-:W-:Y:S02]  /*2470*/  IADD3 R0, P3, R4.reuse, R7, RZ ;  /* 0x0000000704007210 */ /* 0x040fe40007f7e0ff */
[----:B------:R-:W-:Y:S01]  /*2480*/  IADD3 R123, P2, R4, R5, RZ ;  /* 0x00000005047b7210 */ /* 0x000fe20007f5e0ff */
[----:B------:R-:W-:Y:S01]  /*2490*/  IMAD.IADD R117, R13, 0x1, R117 ;  /* 0x000000010d757824 */ /* 0x000fe200078e0275 */
[----:B------:R-:W-:Y:S02]  /*24a0*/  SHF.R.S32.HI R2, RZ, 0x1f, R4 ;  /* 0x0000001fff027819 */ /* 0x000fe40000011404 */
[----:B------:R-:W-:-:S02]  /*24b0*/  LEA R116, P1, R12, R16, 0x1 ;  /* 0x000000100c747211 */ /* 0x000fc400078208ff */
[----:B------:R-:W-:Y:S01]  /*24c0*/  LEA.HI.X R119, R20, R15, R119, 0x1, P0 ;  /* 0x0000000f14777211 */ /* 0x000fe200000f0c77 */
[----:B------:R-:W-:Y:S01]  /*24d0*/  IMAD.SHL.U32 R122, R123, 0x2, RZ ;  /* 0x000000027b7a7824 */ /* 0x000fe200078e00ff */
[----:B------:R-:W-:Y:S02]  /*24e0*/  SHF.L.U32 R20, R0, 0x1, RZ ;  /* 0x0000000100147819 */ /* 0x000fe400000006ff */
[-C--:B------:R-:W-:Y:S02]  /*24f0*/  LEA.HI.X.SX32 R7, R7, R2.reuse, 0x1, P3 ;  /* 0x0000000207077211 */ /* 0x080fe400018f0eff */
[----:B------:R-:W-:Y:S02]  /*2500*/  LEA.HI.X.SX32 R2, R5, R2, 0x1, P2 ;  /* 0x0000000205027211 */ /* 0x000fe400010f0eff */
[----:B------:R-:W-:Y:S02]  /*2510*/  LEA.HI.X R117, R12, R17, R117, 0x1, P1 ;  /* 0x000000110c757211 */ /* 0x000fe400008f0c75 */
[----:B------:R-:W-:-:S02]  /*2520*/  IADD3 R56, P1, R10, R20, RZ ;  /* 0x000000140a387210 */ /* 0x000fc40007f3e0ff */
[----:B------:R-:W-:Y:S02]  /*2530*/  SHF.L.U64.HI R0, R0, 0x1, R7 ;  /* 0x0000000100007819 */ /* 0x000fe40000010207 */
[----:B------:R-:W-:Y:S02]  /*2540*/  IADD3 R20, P0, R8, R20, RZ ;  /* 0x0000001408147210 */ /* 0x000fe40007f1e0ff */
[----:B------:R-:W-:Y:S02]  /*2550*/  SHF.L.U64.HI R123, R123, 0x1, R2 ;  /* 0x000000017b7b7819 */ /* 0x000fe40000010202 */
[-C--:B------:R-:W-:Y:S02]  /*2560*/  IADD3 R120, P3, R10, R122.reuse, RZ ;  /* 0x0000007a0a787210 */ /* 0x080fe40007f7e0ff */
[----:B------:R-:W-:Y:S02]  /*2570*/  IADD3 R122, P2, R8, R122, RZ ;  /* 0x0000007a087a7210 */ /* 0x000fe40007f5e0ff */
[----:B------:R-:W-:Y:S01]  /*2580*/  IADD3 R5, P5, P4, R71, R71, R71 ;  /* 0x0000004747057210 */ /* 0x000fe20007cbe047 */
[----:B------:R-:W-:-:S02]  /*2590*/  IMAD.X R57, R11, 0x1, R0, P1 ;  /* 0x000000010b397824 */ /* 0x000fc400008e0600 */
[----:B------:R-:W-:Y:S01]  /*25a0*/  IMAD.X R21, R9, 0x1, R0, P0 ;  /* 0x0000000109157824 */ /* 0x000fe200000e0600 */
[----:B------:R-:W-:Y:S01]  /*25b0*/  IADD3 R88, P1, P0, -R92, 0x80, R5 ;  /* 0x000000805c587810 */ /* 0x000fe2000783e105 */
[--C-:B------:R-:W-:Y:S01]  /*25c0*/  IMAD.X R121, R11, 0x1, R123.reuse, P3 ;  /* 0x000000010b797824 */ /* 0x100fe200018e067b */
[----:B------:R-:W-:Y:S01]  /*25d0*/  IADD3.X R0, R72, R72, R72, P5, P4 ;  /* 0x0000004848007210 */ /* 0x000fe20002fe8448 */
[----:B------:R-:W-:Y:S01]  /*25e0*/  IMAD.X R123, R9, 0x1, R123, P2 ;  /* 0x00000001097b7824 */ /* 0x000fe200010e067b */
[----:B------:R-:W-:Y:S02]  /*25f0*/  IADD3 R90, P3, P2, -R92, 0x40, R5 ;  /* 0x000000405c5a7810 */ /* 0x000fe40007a7e105 */
[C---:B------:R-:W-:Y:S02]  /*2600*/  SHF.L.U32 R96, R170.reuse, 0x4, RZ ;  /* 0x00000004aa607819 */ /* 0x040fe400000006ff */
[----:B------:R-:W-:Y:S01]  /*2610*/  IADD3.X R89, ~R93, RZ, R0, P1, P0 ;  /* 0x000000ff5d597210 */ /* 0x000fe20000fe0500 */
[----:B------:R-:W-:Y:S01]  /*2620*/  IMAD.SHL.U32 R98, R170, 0x20, RZ ;  /* 0x00000020aa627824 */ /* 0x000fe200078e00ff */
[----:B------:R-:W-:-:S02]  /*2630*/  IADD3 R84, P0, R71, R88, RZ ;  /* 0x0000005847547210 */ /* 0x000fc40007f1e0ff */
[----:B------:R-:W-:Y:S02]  /*2640*/  IADD3.X R91, ~R93, RZ, R0, P3, P2 ;  /* 0x000000ff5d5b7210 */ /* 0x000fe40001fe4500 */
[----:B------:R-:W-:Y:S01]  /*2650*/  IADD3 R86, P1, R71, R90, RZ ;  /* 0x0000005a47567210 */ /* 0x000fe20007f3e0ff */
[----:B------:R-:W-:Y:S01]  /*2660*/  IMAD.SHL.U32 R154, R3, 0x10, RZ ;  /* 0x00000010039a7824 */ /* 0x000fe200078e00ff */
[----:B------:R-:W-:Y:S02]  /*2670*/  SHF.L.U64.HI R95, R170, 0x4, R171 ;  /* 0x00000004aa5f7819 */ /* 0x000fe400000102ab */
[----:B------:R-:W-:Y:S01]  /*2680*/  IADD3 R101, P3, P2, R96, R96, R96 ;  /* 0x0000006060657210 */ /* 0x000fe20007a7e060 */
[C---:B------:R-:W-:Y:S01]  /*2690*/  IMAD.X R85, R72.reuse, 0x1, R89, P0 ;  /* 0x0000000148557824 */ /* 0x040fe200000e0659 */
[----:B------:R-:W-:Y:S02]  /*26a0*/  IADD3.X R87, R72, R91, RZ, P1, !PT ;  /* 0x0000005b48577210 */ /* 0x000fe40000ffe4ff */
[----:B------:R-:W-:-:S02]  /*26b0*/  SHF.L.U64.HI R97, R170, 0x5, R171 ;  /* 0x00000005aa617819 */ /* 0x000fc400000102ab */
[C---:B------:R-:W-:Y:S02]  /*26c0*/  IADD3 R83, P1, R71.reuse, R86, RZ ;  /* 0x0000005647537210 */ /* 0x040fe40007f3e0ff */
[----:B------:R-:W-:Y:S02]  /*26d0*/  IADD3 R81, P0, R71, R84, RZ ;  /* 0x0000005447517210 */ /* 0x000fe40007f1e0ff */
[----:B------:R-:W-:Y:S02]  /*26e0*/  IADD3.X R102, R95, R95, R95, P3, P2 ;  /* 0x0000005f5f667210 */ /* 0x000fe40001fe445f */
[C-C-:B------:R-:W-:Y:S02]  /*26f0*/  IADD3 R99, P5, P4, -R98.reuse, 0x40, R101.reuse ;  /* 0x0000004062637810 */ /* 0x140fe40007cbe165 */
[----:B------:R-:W-:Y:S02]  /*2700*/  IADD3 R101, P3, P2, -R98, 0x80, R101 ;  /* 0x0000008062657810 */ /* 0x000fe40007a7e165 */
[----:B------:R-:W-:-:S02]  /*2710*/  IADD3 R147, R154, 0x40, RZ ;  /* 0x000000409a937810 */ /* 0x000fc40007ffe0ff */
[----:B------:R-:W-:Y:S01]  /*2720*/  IADD3 R146, R154, 0x80, RZ ;  /* 0x000000809a927810 */ /* 0x000fe20007ffe0ff */
[C---:B------:R-:W-:Y:S01]  /*2730*/  IMAD.X R82, R72.reuse, 0x1, R87, P1 ;  /* 0x0000000148527824 */ /* 0x040fe200008e0657 */
[----:B------:R-:W-:Y:S02]  /*2740*/  IADD3.X R80, R72, R85, RZ, P0, !PT ;  /* 0x0000005548507210 */ /* 0x000fe400007fe4ff */
[C-C-:B------:R-:W-:Y:S02]  /*2750*/  IADD3.X R100, ~R97.reuse, RZ, R102.reuse, P5, P4 ;  /* 0x000000ff61647210 */ /* 0x140fe40002fe8566 */
[----:B------:R-:W-:Y:S02]  /*2760*/  IADD3.X R102, ~R97, RZ, R102, P3, P2 ;  /* 0x000000ff61667210 */ /* 0x000fe40001fe4566 */
[-C--:B------:R-:W-:Y:S01]  /*2770*/  IADD3 R105, P0, R101, R96.reuse, RZ ;  /* 0x0000006065697210 */ /* 0x080fe20007f1e0ff */
[C---:B------:R-:W-:Y:S01]  /*2780*/  IMAD.IADD R145, R154.reuse, 0x1, R147 ;  /* 0x000000019a917824 */ /* 0x040fe200078e0293 */
[----:B------:R-:W-:Y:S01]  /*2790*/  IADD3 R103, P1, R99, R96, RZ ;  /* 0x0000006063677210 */ /* 0x000fe20007f3e0ff */
[----:B------:R-:W-:Y:S01]  /*27a0*/  IMAD.IADD R144, R154, 0x1, R146 ;  /* 0x000000019a907824 */ /* 0x000fe200078e0292 */
[C-C-:B------:R-:W-:Y:S01]  /*27b0*/  SHF.L.U64.HI R111, R168.reuse, 0x4, R169.reuse ;  /* 0x00000004a86f7819 */ /* 0x140fe200000102a9 */
[C---:B------:R-:W-:Y:S01]  /*27c0*/  IMAD.SHL.U32 R112, R168.reuse, 0x10, RZ ;  /* 0x00000010a8707824 */ /* 0x040fe200078e00ff */
[C---:B------:R-:W-:Y:S01]  /*27d0*/  SHF.L.U64.HI R113, R168.reuse, 0x5, R169 ;  /* 0x00000005a8717819 */ /* 0x040fe200000102a9 */
[----:B------:R-:W-:-:S02]  /*27e0*/  IMAD.SHL.U32 R114, R168, 0x20, RZ ;  /* 0x00000020a8727824 */ /* 0x000fc400078e00ff */
[--C-:B------:R-:W-:Y:S01]  /*27f0*/  IMAD.X R106, R102, 0x1, R95.reuse, P0 ;  /* 0x00000001666a7824 */ /* 0x100fe200000e065f */
[-C--:B------:R-:W-:Y:S01]  /*2800*/  IADD3 R110, P0, R105, R96.reuse, RZ ;  /* 0x00000060696e7210 */ /* 0x080fe20007f1e0ff */
[----:B------:R-:W-:Y:S02]  /*2810*/  IMAD R115, R169, 0x60, RZ ;  /* 0x00000060a9737824 */ /* 0x000fe400078e02ff */
[C---:B------:R-:W-:Y:S02]  /*2820*/  IMAD.SHL.U32 R149, R3.reuse, 0x20, RZ ;  /* 0x0000002003957824 */ /* 0x040fe400078e00ff */
[----:B------:R-:W-:Y:S02]  /*2830*/  IMAD R148, R3, 0x30, RZ ;  /* 0x0000003003947824 */ /* 0x000fe400078e02ff */
[----:B------:R-:W-:Y:S01]  /*2840*/  IMAD.X R104, R100, 0x1, R95, P1 ;  /* 0x0000000164687824 */ /* 0x000fe200008e065f */
[----:B------:R-:W-:Y:S01]  /*2850*/  IADD3 R108, P1, R103, R96, RZ ;  /* 0x00000060676c7210 */ /* 0x000fe20007f3e0ff */
[----:B------:R-:W-:-:S02]  /*2860*/  IMAD.IADD R143, R154, 0x1, R145 ;  /* 0x000000019a8f7824 */ /* 0x000fc400078e0291 */
[----:B------:R-:W-:Y:S02]  /*2870*/  IMAD.IADD R142, R154, 0x1, R144 ;  /* 0x000000019a8e7824 */ /* 0x000fe400078e0290 */
[----:B------:R-:W-:Y:S01]  /*2880*/  IMAD.WIDE.U32 R168, R168, 0x60, RZ ;  /* 0x00000060a8a87825 */ /* 0x000fe200078e00ff */
[----:B------:R-:W-:Y:S02]  /*2890*/  SHF.L.U64.HI R111, R112, 0x1, R111 ;  /* 0x00000001706f7819 */ /* 0x000fe4000001026f */
[----:B------:R-:W-:Y:S01]  /*28a0*/  SHF.L.U64.HI R113, R114, 0x1, R113 ;  /* 0x0000000172717819 */ /* 0x000fe20000010271 */
[----:B------:R-:W-:Y:S01]  /*28b0*/  IMAD.MOV.U32 R13, RZ, RZ, R138 ;  /* 0x000000ffff0d7224 */ /* 0x000fe200078e008a */
[----:B------:R-:W-:Y:S01]  /*28c0*/  IADD3 R15, R18, 0x40, RZ ;  /* 0x00000040120f7810 */ /* 0x000fe20007ffe0ff */
[----:B------:R-:W-:Y:S01]  /*28d0*/  IMAD.SHL.U32 R112, R112, 0x2, RZ ;  /* 0x0000000270707824 */ /* 0x000fe200078e00ff */
[----:B------:R-:W-:Y:S01]  /*28e0*/  IADD3 R14, R18, 0x80, RZ ;  /* 0x00000080120e7810 */ /* 0x000fe20007ffe0ff */
[----:B------:R-:W-:Y:S01]  /*28f0*/  IMAD.SHL.U32 R114, R114, 0x2, RZ ;  /* 0x0000000272727824 */ /* 0x000fe200078e00ff */
[----:B------:R-:W-:Y:S01]  /*2900*/  SHF.R.S32.HI R141, RZ, 0x1f, R154 ;  /* 0x0000001fff8d7819 */ /* 0x000fe2000001149a */
[----:B------:R-:W-:Y:S01]  /*2910*/  IMAD.IADD R115, R169, 0x1, R115 ;  /* 0x00000001a9737824 */ /* 0x000fe200078e0273 */
[----:B------:R-:W-:Y:S01]  /*2920*/  SHF.R.S32.HI R140, RZ, 0x1f, R149 ;  /* 0x0000001fff8c7819 */ /* 0x000fe20000011495 */
[----:B------:R-:W-:Y:S01]  /*2930*/  IMAD.X R109, R106, 0x1, R95, P0 ;  /* 0x000000016a6d7824 */ /* 0x000fe200000e065f */
[----:B------:R-:W-:-:S02]  /*2940*/  SHF.R.S32.HI R133, RZ, 0x1f, R148 ;  /* 0x0000001fff857819 */ /* 0x000fc40000011494 */
[----:B------:R-:W-:Y:S02]  /*2950*/  SHF.R.S32.HI R139, RZ, 0x1f, R147 ;  /* 0x0000001fff8b7819 */ /* 0x000fe40000011493 */
[----:B------:R-:W-:Y:S02]  /*2960*/  SHF.R.S32.HI R132, RZ, 0x1f, R146 ;  /* 0x0000001fff847819 */ /* 0x000fe40000011492 */
[----:B------:R-:W-:Y:S02]  /*2970*/  IADD3.X R107, R104, R95, RZ, P1, !PT ;  /* 0x0000005f686b7210 */ /* 0x000fe40000ffe4ff */
[----:B------:R-:W-:Y:S02]  /*2980*/  SHF.R.S32.HI R131, RZ, 0x1f, R145 ;  /* 0x0000001fff837819 */ /* 0x000fe40000011491 */
[----:B------:R-:W-:Y:S02]  /*2990*/  SHF.R.S32.HI R130, RZ, 0x1f, R144 ;  /* 0x0000001fff827819 */ /* 0x000fe40000011490 */
[----:B------:R-:W-:-:S02]  /*29a0*/  SHF.R.S32.HI R129, RZ, 0x1f, R143 ;  /* 0x0000001fff817819 */ /* 0x000fc4000001148f */
[----:B------:R-:W-:Y:S02]  /*29b0*/  SHF.R.S32.HI R128, RZ, 0x1f, R142 ;  /* 0x0000001fff807819 */ /* 0x000fe4000001148e */
.L_x_3680:
        /* <DEDUP_REMOVED lines=9> */
[----:B-1----:R-:W2:Y:S01]  /*2a50*/  @P2 LD.E.128 R28, [R116.64] ;  /* 0x00000006741c2980 */ /* 0x002ea2000c101d00 */
[----:B------:R-:W-:Y:S01]  /*2a60*/  @P2 IMAD.MOV.U32 R3, RZ, RZ, R126 ;  /* 0x000000ffff032224 */ /* 0x000fe200078e007e */
[C---:B------:R-:W-:Y:S01]  /*2a70*/  @P0 IADD3 R26, P1, R116.reuse, R112, RZ ;  /* 0x00000070741a0210 */ /* 0x040fe20007f3e0ff */
        /* <DEDUP_REMOVED lines=189> */
.L_x_3637:
[----:B------:R-:W-:Y:S05]  /*3650*/  BSYNC B0 ;  /* 0x0000000000007941 */ /* 0x000fea0003800000 */
.L_x_3636:
[C---:B------:R-:W-:Y:S01]  /*3660*/  ISETP.GE.AND P0, PT, R152.reuse, R173, PT ;  /* 0x000000ad9800720c */ /* 0x040fe20003f06270 */
[----:B------:R-:W-:Y:S03]  /*3670*/  BSSY B0, `(.L_x_3638) ;  /* 0x000009d000007945 */ /* 0x000fe60003800000 */
[----:B------:R-:W-:Y:S11]  /*3680*/  ISETP.GE.AND P0, PT, R152, R155, !P0 ;  /* 0x0000009b9800720c */ /* 0x000ff60004706270 */
[----:B------:R-:W-:Y:S02]  /*3690*/  @!UPT UIADD3 URZ, URZ, URZ, URZ ;  /* 0x0000003f3f3ff290 */ /* 0x000fe4000fffe03f */
[----:B------:R-:W-:-:S05]  /*36a0*/  @!P0 BRA `(.L_x_3639) ;  /* 0x0000099000008947 */ /* 0x000fca0003800000 */
[----:B------:R-:W-:Y:S01]  /*36b0*/  ISETP.GE.AND P0, PT, R18, R25, PT ;  /* 0x000000191200720c */ /* 0x000fe20003f06270 */
[----:B------:R-:W-:Y:S01]  /*36c0*/  IMAD.SHL.U32 R51, R154, 0x2, RZ ;  /* 0x000000029a337824 */ /* 0x000fe200078e00ff */
        /* <DEDUP_REMOVED lines=151> */
.L_x_3639:
[----:B------:R-:W-:Y:S05]  /*4040*/  BSYNC B0 ;  /* 0x0000000000007941 */ /* 0x000fea0003800000 */
.L_x_3638:
        /* <DEDUP_REMOVED lines=158> */
.L_x_3641:
[----:B------:R-:W-:Y:S05]  /*4a30*/  BSYNC B0 ;  /* 0x0000000000007941 */ /* 0x000fea0003800000 */
.L_x_3640:
        /* <DEDUP_REMOVED lines=63> */
[C---:B------:R-:W-:Y:S01]  /*4e30*/  LEA R54, P3, R83.reuse, R124, 0x1 ;  /* 0x0000007c53367211 */ /* 0x040fe200078608ff */
        /* <DEDUP_REMOVED lines=97> */
.L_x_3643:
[----:B------:R-:W-:Y:S05]  /*5450*/  BSYNC B0 ;  /* 0x0000000000007941 */ /* 0x000fea0003800000 */
.L_x_3642:
[----:B------:R-:W2:Y:S02]  /*5460*/  LD.E R3, [R22.64+0xd0] ;  /* 0x0000d00616037980 */ /* 0x000ea4000c101900 */
[----:B--2---:R-:W-:Y:S05]  /*5470*/  IMAD.U32 R3, R3, -0x20, RZ ;  /* 0xffffffe003037824 */ /* 0x004fea00078e00ff */
[C---:B------:R-:W-:Y:S02]  /*5480*/  LEA R20, P1, R3.reuse, R20, 0x1 ;  /* 0x0000001403147211 */ /* 0x040fe400078208ff */
[C---:B------:R-:W-:Y:S02]  /*5490*/  LEA R56, P0, R3.reuse, R56, 0x1 ;  /* 0x0000003803387211 */ /* 0x040fe400078008ff */
[C---:B------:R-:W-:Y:S02]  /*54a0*/  LEA.HI.X.SX32 R21, R3.reuse, R21, 0x1, P1 ;  /* 0x0000001503157211 */ /* 0x040fe400008f0eff */
[----:B------:R-:W-:Y:S01]  /*54b0*/  LEA.HI.X.SX32 R57, R3, R57, 0x1, P0 ;  /* 0x0000003903397211 */ /* 0x000fe200000f0eff */
[----:B------:R-:W-:-:S05]  /*54c0*/  BRA `(.L_x_3644) ;  /* 0x0000488000007947 */ /* 0x000fca0003800000 */
.L_x_3635:
        /* <DEDUP_REMOVED lines=85> */
.L_x_3648:
[----:B------:R-:W-:Y:S05]  /*5a20*/  BSYNC B0 ;  /* 0x0000000000007941 */ /* 0x000fea0003800000 */
.L_x_3647:
        /* <DEDUP_REMOVED lines=83> */
.L_x_3650:
[----:B------:R-:W-:Y:S05]  /*5f60*/  BSYNC B0 ;  /* 0x0000000000007941 */ /* 0x000fea0003800000 */
.L_x_3649:
        /* <DEDUP_REMOVED lines=83> */
.L_x_3652:
[----:B------:R-:W-:Y:S05]  /*64a0*/  BSYNC B0 ;  /* 0x0000000000007941 */ /* 0x000fea0003800000 */
.L_x_3651:
[----:B-----5:R4:W-:Y:S02]  /*64b0*/  ST.E.128 [R124.64+0x100], R44 ;  /* 0x0001002c7c007985 */ /* 0x0209e4000c101d06 */
.L_x_3646:
[----:B------:R-:W-:Y:S05]  /*64c0*/  BSYNC B1 ;  /* 0x0000000000017941 */ /* 0x000fea0003800000 */
.L_x_3645:
        /* <DEDUP_REMOVED lines=93> */
.L_x_3656:
[----:B------:R-:W-:Y:S05]  /*6aa0*/  BSYNC B0 ;  /* 0x0000000000007941 */ /* 0x000fea0003800000 */
.L_x_3655:
        /* <DEDUP_REMOVED lines=16> */
[----:B-1----:R-:W-:Y:S01]  /*6bb0*/  IMAD.U32 R50, R63, 0x10000, RZ ;  /* 0x000100003f327824 */ /* 0x002fe200078e00ff */
[----:B------:R-:W-:Y:S01]  /*6bc0*/  ISETP.GE.AND P1, PT, R15, R172, PT ;  /* 0x000000ac0f00720c */ /* 0x000fe20003f26270 */
[--C-:B---3--:R-:W-:Y:S01]  /*6bd0*/  IMAD.MOV.U32 R176, RZ, RZ, R172.reuse ;  /* 0x000000ffffb07224 */ /* 0x108fe200078e00ac */
[C---:B----4-:R-:W-:Y:S02]  /*6be0*/  SHF.L.U32 R46, R62.reuse, 0x10, RZ ;  /* 0x000000103e2e7819 */ /* 0x050fe400000006ff */
        /* <DEDUP_REMOVED lines=71> */
.L_x_3658:
[----:B------:R-:W-:Y:S05]  /*7060*/  BSYNC B0 ;  /* 0x0000000000007941 */ /* 0x000fea0003800000 */
.L_x_3657:
        /* <DEDUP_REMOVED lines=91> */
.L_x_3660:
[----:B------:R-:W-:Y:S05]  /*7620*/  BSYNC B0 ;  /* 0x0000000000007941 */ /* 0x000fea0003800000 */
.L_x_3659:
[C---:B-1----:R-:W-:Y:S04]  /*7630*/  LEA R2, P0, R88.reuse, R124, 0x1 ;  /* 0x0000007c58027211 */ /* 0x042fe800078008ff */
[----:B------:R-:W-:Y:S05]  /*7640*/  LEA.HI.X R3, R88, R125, R89, 0x1, P0 ;  /* 0x0000007d58037211 */ /* 0x000fea00000f0c59 */
[----:B-----5:R1:W-:Y:S04]  /*7650*/  ST.E.128 [R2.64], R48 ;  /* 0x0000003002007985 */ /* 0x0203e8000c101d06 */
.L_x_3654:
[----:B------:R-:W-:Y:S05]  /*7660*/  BSYNC B1 ;  /* 0x0000000000017941 */ /* 0x000fea0003800000 */
.L_x_3653:
        /* <DEDUP_REMOVED lines=93> */
.L_x_3664:
[----:B------:R-:W-:Y:S05]  /*7c40*/  BSYNC B0 ;  /* 0x0000000000007941 */ /* 0x000fea0003800000 */
.L_x_3663:
        /* <DEDUP_REMOVED lines=91> */
.L_x_3666:
[----:B------:R-:W-:Y:S05]  /*8200*/  BSYNC B0 ;  /* 0x0000000000007941 */ /* 0x000fea0003800000 */
.L_x_3665:
        /* <DEDUP_REMOVED lines=92> */
.L_x_3668:
[----:B------:R-:W-:Y:S05]  /*87d0*/  BSYNC B0 ;  /* 0x0000000000007941 */ /* 0x000fea0003800000 */
.L_x_3667:
[C---:B---3--:R-:W-:Y:S04]  /*87e0*/  LEA R2, P0, R84.reuse, R124, 0x1 ;  /* 0x0000007c54027211 */ /* 0x048fe800078008ff */
[----:B------:R-:W-:Y:S05]  /*87f0*/  LEA.HI.X R3, R84, R125, R85, 0x1, P0 ;  /* 0x0000007d54037211 */ /* 0x000fea00000f0c55 */
[----:B-----5:R3:W-:Y:S04]  /*8800*/  ST.E.128 [R2.64], R8 ;  /* 0x0000000802007985 */ /* 0x0207e8000c101d06 */
.L_x_3662:
[----:B------:R-:W-:Y:S05]  /*8810*/  BSYNC B1 ;  /* 0x0000000000017941 */ /* 0x000fea0003800000 */
.L_x_3661:
        /* <DEDUP_REMOVED lines=95> */
.L_x_3672:
[----:B------:R-:W-:Y:S05]  /*8e10*/  BSYNC B0 ;  /* 0x0000000000007941 */ /* 0x000fea0003800000 */
.L_x_3671:
[----:B------:R-:W-:Y:S01]  /*8e20*/  IMAD.WIDE.U32 R4, R134, 0x60, R124 ;  /* 0x0000006086047825 */ /* 0x000fe200078e007c */
[C---:B-1----:R-:W-:Y:S01]  /*8e30*/  LEA R2, P0, R108.reuse, R118, 0x1 ;  /* 0x000000766c027211 */ /* 0x042fe200078008ff */
        /* <DEDUP_REMOVED lines=90> */
.L_x_3674:
[----:B------:R-:W-:Y:S05]  /*93e0*/  BSYNC B0 ;  /* 0x0000000000007941 */ /* 0x000fea0003800000 */
.L_x_3673:
        /* <DEDUP_REMOVED lines=92> */
.L_x_3676:
[----:B------:R-:W-:Y:S05]  /*99b0*/  BSYNC B0 ;  /* 0x0000000000007941 */ /* 0x000fea0003800000 */
.L_x_3675:
[C---:B-1----:R-:W-:Y:S04]  /*99c0*/  LEA R2, P0, R81.reuse, R124, 0x1 ;  /* 0x0000007c51027211 */ /* 0x042fe800078008ff */
[----:B------:R-:W-:Y:S05]  /*99d0*/  LEA.HI.X R3, R81, R125, R80, 0x1, P0 ;  /* 0x0000007d51037211 */ /* 0x000fea00000f0c50 */
[----:B-----5:R1:W-:Y:S04]  /*99e0*/  ST.E.128 [R2.64], R8 ;  /* 0x0000000802007985 */ /* 0x0203e8000c101d06 */
.L_x_3670:
[----:B------:R-:W-:Y:S05]  /*99f0*/  BSYNC B1 ;  /* 0x0000000000017941 */ /* 0x000fea0003800000 */
.L_x_3669:
[----:B-1-3--:R-:W3:Y:S02]  /*9a00*/  LD.E R3, [R22.64+0xd0] ;  /* 0x0000d00616037980 */ /* 0x00aee4000c101900 */
[----:B---3--:R-:W-:Y:S05]  /*9a10*/  IMAD.U32 R3, R3, -0x20, RZ ;  /* 0xffffffe003037824 */ /* 0x008fea00078e00ff */
[C---:B------:R-:W-:Y:S02]  /*9a20*/  LEA R122, P1, R3.reuse, R122, 0x1 ;  /* 0x0000007a037a7211 */ /* 0x040fe400078208ff */
[C---:B------:R-:W-:Y:S02]  /*9a30*/  LEA R120, P0, R3.reuse, R120, 0x1 ;  /* 0x0000007803787211 */ /* 0x040fe400078008ff */
[C---:B------:R-:W-:Y:S02]  /*9a40*/  LEA.HI.X.SX32 R123, R3.reuse, R123, 0x1, P1 ;  /* 0x0000007b037b7211 */ /* 0x040fe400008f0eff */
[----:B------:R-:W-:Y:S01]  /*9a50*/  LEA.HI.X.SX32 R121, R3, R121, 0x1, P0 ;  /* 0x0000007903797211 */ /* 0x000fe200000f0eff */
[----:B------:R-:W-:-:S05]  /*9a60*/  BRA `(.L_x_3644) ;  /* 0x000002e000007947 */ /* 0x000fca0003800000 */
.L_x_3634:
        /* <DEDUP_REMOVED lines=46> */
.L_x_3644:
[----:B------:R-:W-:Y:S05]  /*9d50*/  BSYNC B2 ;  /* 0x0000000000027941 */ /* 0x000fea0003800000 */
.L_x_3633:
        /* <DEDUP_REMOVED lines=88> */
.L_x_3678:
[----:B------:R-:W2:Y:S01]  /*a2e0*/  LD.E R0, [R22.64+0x40] ;  /* 0x0000400616007980 */ /* 0x000ea2000c101900 */
[----:B------:R-:W-:Y:S02]  /*a2f0*/  IMAD.MOV.U32 R4, RZ, RZ, R127 ;  /* 0x000000ffff047224 */ /* 0x000fe400078e007f */
[----:B------:R-:W-:Y:S01]  /*a300*/  IMAD.MOV.U32 R5, RZ, RZ, R126 ;  /* 0x000000ffff057224 */ /* 0x000fe200078e007e */
[----:B------:R-:W3:Y:S02]  /*a310*/  LD.E R3, [R22.64+0x38] ;  /* 0x0000380616037980 */ /* 0x000ee4000c101900 */
[----:B---3--:R-:W-:Y:S02]  /*a320*/  IMAD.U32 R3, R3, -0x40, RZ ;  /* 0xffffffc003037824 */ /* 0x008fe400078e00ff */
[----:B--2---:R-:W-:Y:S03]  /*a330*/  IMAD.U32 R0, R0, -0x40, RZ ;  /* 0xffffffc000007824 */ /* 0x004fe600078e00ff */
[C---:B-1--4-:R-:W-:Y:S02]  /*a340*/  LEA R124, P0, R3.reuse, R124, 0x1 ;  /* 0x0000007c037c7211 */ /* 0x052fe400078008ff */
[C---:B------:R-:W-:Y:S02]  /*a350*/  LEA R127, P1, R0.reuse, R4, 0x1 ;  /* 0x00000004007f7211 */ /* 0x040fe400078208ff */
[----:B------:R-:W-:Y:S02]  /*a360*/  LEA.HI.X.SX32 R125, R3, R125, 0x1, P0 ;  /* 0x0000007d037d7211 */ /* 0x000fe400000f0eff */
[----:B------:R-:W-:Y:S04]  /*a370*/  LEA.HI.X.SX32 R126, R0, R5, 0x1, P1 ;  /* 0x00000005007e7211 */ /* 0x000fe800008f0eff */
.L_x_3679:
[----:B------:R-:W-:Y:S05]  /*a380*/  BSYNC B0 ;  /* 0x0000000000007941 */ /* 0x000fea0003800000 */
.L_x_3677:
[----:B------:R-:W-:Y:S04]  /*a390*/  IADD3 R13, R13, -0x1, RZ ;  /* 0xffffffff0d0d7810 */ /* 0x000fe80007ffe0ff */
[----:B------:R-:W-:Y:S11]  /*a3a0*/  ISETP.GT.AND P0, PT, R13, R94, PT ;  /* 0x0000005e0d00720c */ /* 0x000ff60003f04270 */
[----:B------:R-:W-:Y:S02]  /*a3b0*/  @!UPT UIADD3 URZ, URZ, URZ, URZ ;  /* 0x0000003f3f3ff290 */ /* 0x000fe4000fffe03f */
[----:B------:R-:W-:-:S05]  /*a3c0*/  @P0 BRA `(.L_x_3680) ;  /* 0xffff85f000000947 */ /* 0x000fca000383ffff */
.L_x_3632:
        /* <DEDUP_REMOVED lines=19> */
[----:B------:R-:W-:Y:S02]  /*a500*/  IADD3 R5, P1, R5, R158, RZ ;  /* 0x0000009e05057210 */ /* 0x000fe40007f3e0ff */
[----:B------:R-:W-:-:S03]  /*a510*/  LEA.HI R17, R3, R3, RZ, 0x1 ;  /* 0x0000000303117211 */ /* 0x000fc600078f08ff */
[----:B------:R-:W-:Y:S01]  /*a520*/  IMAD.X R9, R9, 0x1, R161, P1 ;  /* 0x0000000109097824 */ /* 0x000fe200008e06a1 */
[C---:B----45:R-:W-:Y:S02]  /*a530*/  LEA R44, P1, R5.reuse, R164, 0x1 ;  /* 0x000000a4052c7211 */ /* 0x070fe400078208ff */
[----:B------:R-:W-:Y:S02]  /*a540*/  SHF.R.S32.HI R17, RZ, 0x1, R17 ;  /* 0x00000001ff117819 */ /* 0x000fe40000011411 */
[----:B------:R-:W-:Y:S02]  /*a550*/  LEA R7, P0, R162, R158, 0x5 ;  /* 0x0000009ea2077211 */ /* 0x000fe400078028ff */
[----:B---3--:R-:W-:Y:S01]  /*a560*/  ISETP.NE.AND P4, PT, R0, RZ, PT ;  /* 0x000000ff0000720c */ /* 0x008fe20003f85270 */
[----:B------:R-:W-:Y:S01]  /*a570*/  IMAD.MOV.U32 R160, RZ, RZ, R158 ;  /* 0x000000ffffa07224 */ /* 0x000fe200078e009e */
[-C--:B------:R-:W-:Y:S02]  /*a580*/  LEA R46, P2, R158, R164.reuse, 0x1 ;  /* 0x000000a49e2e7211 */ /* 0x080fe400078408ff */
[----:B------:R-:W-:Y:S01]  /*a590*/  LEA.HI.X R45, R5, R165, R9, 0x1, P1 ;  /* 0x000000a5052d7211 */ /* 0x000fe200008f0c09 */
[----:B------:R-:W-:Y:S01]  /*a5a0*/  IMAD R5, R156, R17, R76 ;  /* 0x000000119c057224 */ /* 0x000fe200078e024c */
[----:B------:R-:W-:Y:S01]  /*a5b0*/  LEA.HI.X R6, R162, R161, R163, 0x5, P0 ;  /* 0x000000a1a2067211 */ /* 0x000fe200000f2ca3 */
[----:B------:R-:W-:Y:S01]  /*a5c0*/  IMAD R4, R163, 0x30, RZ ;  /* 0x00000030a3047824 */ /* 0x000fe200078e02ff */
[--C-:B------:R-:W-:Y:S01]  /*a5d0*/  LEA.HI.X R47, R158, R165, R161.reuse, 0x1, P2 ;  /* 0x000000a59e2f7211 */ /* 0x100fe200010f0ca1 */
[----:B------:R-:W-:Y:S01]  /*a5e0*/  IMAD.WIDE.U32 R160, R162, 0x30, R160 ;  /* 0x00000030a2a07825 */ /* 0x000fe200078e00a0 */
[----:B------:R-:W-:-:S03]  /*a5f0*/  LEA R36, P0, R7, R164, 0x1 ;  /* 0x000000a407247211 */ /* 0x000fc600078008ff */
[----:B------:R-:W-:Y:S02]  /*a600*/  IMAD.IADD R21, R214, 0x1, -R67 ;  /* 0x00000001d6157824 */ /* 0x000fe400078e0a43 */
[----:B------:R-:W-:Y:S01]  /*a610*/  IMAD.IADD R43, R76, 0x1, R5 ;  /* 0x000000014c2b7824 */ /* 0x000fe200078e0205 */
[----:B------:R-:W-:Y:S01]  /*a620*/  LEA.HI.X R37, R7, R165, R6, 0x1, P0 ;  /* 0x000000a507257211 */ /* 0x000fe200000f0c06 */
[----:B------:R-:W-:Y:S01]  /*a630*/  IMAD.IADD R7, R161, 0x1, R4 ;  /* 0x00000001a1077824 */ /* 0x000fe200078e0204 */
[----:B------:R-:W-:Y:S02]  /*a640*/  ISETP.GE.AND P0, PT, R156, R21, PT ;  /* 0x000000159c00720c */ /* 0x000fe40003f06270 */
[----:B------:R-:W-:Y:S02]  /*a650*/  LEA R38, P1, R160, R164, 0x1 ;  /* 0x000000a4a0267211 */ /* 0x000fe400078208ff */
[----:B------:R-:W-:Y:S02]  /*a660*/  ISETP.GT.AND P0, PT, R58, -0x8, !P0 ;  /* 0xfffffff83a00780c */ /* 0x000fe40004704270 */
[----:B------:R-:W-:-:S02]  /*a670*/  LEA.HI.X R39, R160, R165, R7, 0x1, P1 ;  /* 0x000000a5a0277211 */ /* 0x000fc400008f0c07 */
        /* <DEDUP_REMOVED lines=60> */
.L_x_3687:
[----:B------:R-:W-:Y:S05]  /*aa40*/  BSYNC B0 ;  /* 0x0000000000007941 */ /* 0x000fea0003800000 */
.L_x_3686:
        /* <DEDUP_REMOVED lines=44> */
.L_x_3689:
[----:B------:R-:W-:Y:S05]  /*ad10*/  BSYNC B0 ;  /* 0x0000000000007941 */ /* 0x000fea0003800000 */
.L_x_3688:
        /* <DEDUP_REMOVED lines=45> */
.L_x_3691:
[----:B------:R-:W-:Y:S05]  /*aff0*/  BSYNC B0 ;  /* 0x0000000000007941 */ /* 0x000fea0003800000 */
.L_x_3690:
[----:B-----5:R2:W-:Y:S02]  /*b000*/  STS.128 [R221+0x4000], R8 ;  /* 0x00400008dd007388 */ /* 0x0205e40000000c00 */
.L_x_3685:
[----:B------:R-:W-:Y:S05]  /*b010*/  BSYNC B1 ;  /* 0x0000000000017941 */ /* 0x000fea0003800000 */
.L_x_3684:
        /* <DEDUP_REMOVED lines=56> */
.L_x_3695:
[----:B------:R-:W-:Y:S05]  /*b3a0*/  BSYNC B0 ;  /* 0x0000000000007941 */ /* 0x000fea0003800000 */
.L_x_3694:
        /* <DEDUP_REMOVED lines=44> */
.L_x_3697:
[----:B------:R-:W-:Y:S05]  /*b670*/  BSYNC B0 ;  /* 0x0000000000007941 */ /* 0x000fea0003800000 */
.L_x_3696:
        /* <DEDUP_REMOVED lines=44> */
.L_x_3699:
[----:B------:R-:W-:Y:S05]  /*b940*/  BSYNC B0 ;  /* 0x0000000000007941 */ /* 0x000fea0003800000 */
.L_x_3698:
[----:B-----5:R1:W-:Y:S02]  /*b950*/  STS.128 [R221+0x4800], R44 ;  /* 0x0048002cdd007388 */ /* 0x0203e40000000c00 */
.L_x_3693:
[----:B------:R-:W-:Y:S05]  /*b960*/  BSYNC B1 ;  /* 0x0000000000017941 */ /* 0x000fea0003800000 */
.L_x_3692:
        /* <DEDUP_REMOVED lines=56> */
.L_x_3703:
[----:B---3--:R-:W-:Y:S05]  /*bcf0*/  BSYNC B0 ;  /* 0x0000000000007941 */ /* 0x008fea0003800000 */
.L_x_3702:
        /* <DEDUP_REMOVED lines=45> */
.L_x_3705:
[----:B------:R-:W-:Y:S05]  /*bfd0*/  BSYNC B0 ;  /* 0x0000000000007941 */ /* 0x000fea0003800000 */
.L_x_3704:
[----:B-----5:R2:W-:Y:S04]  /*bfe0*/  STS.128 [R221+0x3000], R8 ;  /* 0x00300008dd007388 */ /* 0x0205e80000000c00 */
[----:B---3--:R2:W5:Y:S01]  /*bff0*/  LD.E.128 R24, [R36.64+0x100] ;  /* 0x0001000624187980 */ /* 0x008562000c101d00 */
[----:B------:R-:W-:Y:S01]  /*c000*/  IADD3 R4, R18, 0x80, RZ ;  /* 0x0000008012047810 */ /* 0x000fe20007ffe0ff */
[----:B------:R-:W-:Y:S03]  /*c010*/  BSSY B0, `(.L_x_3706) ;  /* 0x0000029000007945 */ /* 0x000fe60003800000 */
[----:B------:R-:W-:-:S13]  /*c020*/  ISETP.GE.AND P0, PT, R4, R3, PT ;  /* 0x000000030400720c */ /* 0x000fda0003f06270 */
[----:B------:R-:W-:Y:S05]  /*c030*/  @P0 BRA `(.L_x_3707) ;  /* 0x0000026000000947 */ /* 0x000fea0003800000 */
[----:B------:R-:W3:Y:S04]  /*c040*/  LD.E.64 R4, [R40.64+0x80] ;  /* 0x0000800628047980 */ /* 0x000ee8000c101b00 */
[----:B------:R-:W4:Y:S01]  /*c050*/  LD.E.64 R6, [R28.64+0x80] ;  /* 0x000080061c067980 */ /* 0x000f22000c101b00 */
[C---:B--2--5:R-:W-:Y:S02]  /*c060*/  SHF.L.U32 R9, R25.reuse, 0x10, RZ ;  /* 0x0000001019097819 */ /* 0x064fe400000006ff */
[----:B------:R-:W-:Y:S02]  /*c070*/  LOP3.LUT R8, R25, 0xffff0000, RZ, 0xc0, !PT ;  /* 0xffff000019087812 */ /* 0x000fe400078ec0ff */
[C---:B------:R-:W-:Y:S02]  /*c080*/  SHF.L.U32 R10, R24.reuse, 0x10, RZ ;  /* 0x00000010180a7819 */ /* 0x040fe400000006ff */
        /* <DEDUP_REMOVED lines=33> */
.L_x_3707:
[----:B------:R-:W-:Y:S05]  /*c2a0*/  BSYNC B0 ;  /* 0x0000000000007941 */ /* 0x000fea0003800000 */
.L_x_3706:
[----:B-----5:R3:W-:Y:S02]  /*c2b0*/  STS.128 [R221+0x5000], R24 ;  /* 0x00500018dd007388 */ /* 0x0207e40000000c00 */
.L_x_3701:
[----:B------:R-:W-:Y:S05]  /*c2c0*/  BSYNC B1 ;  /* 0x0000000000017941 */ /* 0x000fea0003800000 */
.L_x_3700:
        /* <DEDUP_REMOVED lines=56> */
.L_x_3710:
[----:B--2---:R-:W-:Y:S05]  /*c650*/  BSYNC B0 ;  /* 0x0000000000007941 */ /* 0x004fea0003800000 */
.L_x_3709:
        /* <DEDUP_REMOVED lines=45> */
.L_x_3712:
[----:B------:R-:W-:Y:S05]  /*c930*/  BSYNC B0 ;  /* 0x0000000000007941 */ /* 0x000fea0003800000 */
.L_x_3711:
        /* <DEDUP_REMOVED lines=44> */
.L_x_3714:
[----:B------:R-:W-:Y:S05]  /*cc00*/  BSYNC B0 ;  /* 0x0000000000007941 */ /* 0x000fea0003800000 */
.L_x_3713:
[----:B-----5:R2:W-:Y:S01]  /*cc10*/  STS.128 [R221+0x5800], R36 ;  /* 0x00580024dd007388 */ /* 0x0205e20000000c00 */
[----:B------:R-:W-:Y:S05]  /*cc20*/  BRA `(.L_x_3708) ;  /* 0x000045f000007947 */ /* 0x000fea0003800000 */
.L_x_3683:
        /* <DEDUP_REMOVED lines=85> */
.L_x_3718:
[----:B------:R-:W-:Y:S05]  /*d180*/  BSYNC B0 ;  /* 0x0000000000007941 */ /* 0x000fea0003800000 */
.L_x_3717:
        /* <DEDUP_REMOVED lines=85> */
.L_x_3720:
[----:B------:R-:W-:Y:S05]  /*d6e0*/  BSYNC B0 ;  /* 0x0000000000007941 */ /* 0x000fea0003800000 */
.L_x_3719:
        /* <DEDUP_REMOVED lines=85> */
.L_x_3722:
[----:B------:R-:W-:Y:S05]  /*dc40*/  BSYNC B0 ;  /* 0x0000000000007941 */ /* 0x000fea0003800000 */
.L_x_3721:
[----:B-----5:R2:W-:Y:S02]  /*dc50*/  STS.128 [R221+0x4000], R24 ;  /* 0x00400018dd007388 */ /* 0x0205e40000000c00 */
.L_x_3716:
[----:B------:R-:W-:Y:S05]  /*dc60*/  BSYNC B1 ;  /* 0x0000000000017941 */ /* 0x000fea0003800000 */
.L_x_3715:
        /* <DEDUP_REMOVED lines=90> */
.L_x_3726:
[----:B------:R-:W-:Y:S05]  /*e210*/  BSYNC B0 ;  /* 0x0000000000007941 */ /* 0x000fea0003800000 */
.L_x_3725:
        /* <DEDUP_REMOVED lines=88> */
.L_x_3728:
[----:B------:R-:W-:Y:S05]  /*e7a0*/  BSYNC B0 ;  /* 0x0000000000007941 */ /* 0x000fea0003800000 */
.L_x_3727:
        /* <DEDUP_REMOVED lines=88> */
.L_x_3730:
[----:B------:R-:W-:Y:S05]  /*ed30*/  BSYNC B0 ;  /* 0x0000000000007941 */ /* 0x000fea0003800000 */
.L_x_3729:
[----:B-----5:R1:W-:Y:S02]  /*ed40*/  STS.128 [R221+0x4800], R4 ;  /* 0x00480004dd007388 */ /* 0x0203e40000000c00 */
.L_x_3724:
[----:B------:R-:W-:Y:S05]  /*ed50*/  BSYNC B1 ;  /* 0x0000000000017941 */ /* 0x000fea0003800000 */
.L_x_3723:
        /* <DEDUP_REMOVED lines=91> */
.L_x_3734:
[----:B------:R-:W-:Y:S05]  /*f310*/  BSYNC B0 ;  /* 0x0000000000007941 */ /* 0x000fea0003800000 */
.L_x_3733:
        /* <DEDUP_REMOVED lines=88> */
.L_x_3736:
[----:B------:R-:W-:Y:S05]  /*f8a0*/  BSYNC B0 ;  /* 0x0000000000007941 */ /* 0x000fea0003800000 */
.L_x_3735:
        /* <DEDUP_REMOVED lines=89> */
.L_x_3738:
[----:B------:R-:W-:Y:S05]  /*fe40*/  BSYNC B0 ;  /* 0x0000000000007941 */ /* 0x000fea0003800000 */
.L_x_3737:
[----:B-----5:R2:W-:Y:S02]  /*fe50*/  STS.128 [R221+0x5000], R8 ;  /* 0x00500008dd007388 */ /* 0x0205e40000000c00 */
.L_x_3732:
[----:B------:R-:W-:Y:S05]  /*fe60*/  BSYNC B1 ;  /* 0x0000000000017941 */ /* 0x000fea0003800000 */
.L_x_3731:
        /* <DEDUP_REMOVED lines=90> */
.L_x_3740:
[----:B------:R-:W-:Y:S05]  /*10410*/  BSYNC B0 ;  /* 0x0000000000007941 */ /* 0x000fea0003800000 */
.L_x_3739:
        /* <DEDUP_REMOVED lines=89> */
.L_x_3742:
[----:B------:R-:W-:Y:S05]  /*109b0*/  BSYNC B0 ;  /* 0x0000000000007941 */ /* 0x000fea0003800000 */
.L_x_3741:
        /* <DEDUP_REMOVED lines=91> */
.L_x_3744:
[----:B------:R-:W-:Y:S05]  /*10f70*/  BSYNC B0 ;  /* 0x0000000000007941 */ /* 0x000fea0003800000 */
.L_x_3743:
[----:B-----5:R2:W-:Y:S01]  /*10f80*/  STS.128 [R221+0x5800], R4 ;  /* 0x00580004dd007388 */ /* 0x0205e20000000c00 */
[----:B------:R-:W-:Y:S05]  /*10f90*/  BRA `(.L_x_3708) ;  /* 0x0000028000007947 */ /* 0x000fea0003800000 */
.L_x_3682:
        /* <DEDUP_REMOVED lines=40> */
.L_x_3708:
[----:B------:R-:W-:Y:S05]  /*11220*/  BSYNC B2 ;  /* 0x0000000000027941 */ /* 0x000fea0003800000 */
.L_x_3681:
[----:B------:R-:W-:-:S05]  /*11230*/  IADD3 R216, R138, -0x1, RZ ;  /* 0xffffffff8ad87810 */ /* 0x000fca0007ffe0ff */
[----:B-12---:R-:W-:-:S04]  /*11240*/  IMAD.SHL.U32 R4, R216, 0x40, RZ ;  /* 0x00000040d8047824 */ /* 0x006fc800078e00ff */
[----:B------:R-:W-:-:S05]  /*11250*/  IMAD.IADD R5, R59, 0x1, -R4 ;  /* 0x000000013b057824 */ /* 0x000fca00078e0a04 */
[-C--:B------:R-:W-:Y:S02]  /*11260*/  ISETP.GE.AND P5, PT, R0, R5.reuse, PT ;  /* 0x000000050000720c */ /* 0x080fe40003fa6270 */
[-C--:B------:R-:W-:Y:S02]  /*11270*/  ISETP.GE.AND P4, PT, R2, R5.reuse, PT ;  /* 0x000000050200720c */ /* 0x080fe40003f86270 */
[-C--:B------:R-:W-:Y:S02]  /*11280*/  ISETP.GE.AND P2, PT, R16, R5.reuse, PT ;  /* 0x000000051000720c */ /* 0x080fe40003f46270 */
[-C--:B------:R-:W-:Y:S02]  /*11290*/  ISETP.GE.AND P0, PT, R156, R5.reuse, PT ;  /* 0x000000059c00720c */ /* 0x080fe40003f06270 */
[----:B------:R-:W-:Y:S02]  /*112a0*/  ISETP.GE.AND P3, PT, R0, R5, PT ;  /* 0x000000050000720c */ /* 0x000fe40003f66270 */
[----:B------:R-:W-:-:S03]  /*112b0*/  LEA.HI R0, R68, R68, RZ, 0x1 ;  /* 0x0000004444007211 */ /* 0x000fc600078f08ff */
[----:B------:R-:W-:-:S04]  /*112c0*/  @!P5 LEA R6, P1, R71, R208, 0x1 ;  /* 0x000000d04706d211 */ /* 0x000fc800078208ff */
[-C--:B------:R-:W-:Y:S01]  /*112d0*/  @!P5 LEA.HI.X R7, R71, R209.reuse, R72, 0x1, P1 ;  /* 0x000000d14707d211 */ /* 0x080fe200008f0c48 */
[----:B------:R-:W-:Y:S01]  /*112e0*/  @!P2 IMAD R3, R135, 0x60, RZ ;  /* 0x000000608703a824 */ /* 0x000fe200078e02ff */
[C---:B------:R-:W-:Y:S01]  /*112f0*/  @!P4 LEA R10, P1, R134.reuse, R208, 0x6 ;  /* 0x000000d0860ac211 */ /* 0x040fe200078230ff */
[C---:B------:R-:W-:Y:S01]  /*11300*/  @!P2 IMAD.WIDE.U32 R8, R134.reuse, 0x60, R208 ;  /* 0x000000608608a825 */ /* 0x040fe200078e00d0 */
[----:B------:R-:W-:Y:S01]  /*11310*/  @!PT LDS RZ, [RZ] ;  /* 0x00000000fffff984 */ /* 0x000fe20000000800 */
[----:B------:R-:W-:Y:S01]  /*11320*/  @!PT LDS RZ, [RZ] ;  /* 0x00000000fffff984 */ /* 0x000fe20000000800 */
[----:B------:R-:W-:Y:S01]  /*11330*/  @!PT LDS RZ, [RZ] ;  /* 0x00000000fffff984 */ /* 0x000fe20000000800 */
[----:B------:R1:W-:Y:S02]  /*11340*/  @!P0 LDGSTS.E.BYPASS.LTC128B.128 [R221+0x6000], [R208.64] ;  /* 0x06000000d0dd8fae */ /* 0x0003e4000b901d46 */
[----:B------:R-:W-:Y:S01]  /*11350*/  @!P4 LEA.HI.X R11, R134, R209, R135, 0x6, P1 ;  /* 0x000000d1860bc211 */ /* 0x000fe200008f3487 */
[----:B---3--:R-:W-:Y:S01]  /*11360*/  @!P2 IMAD.IADD R13, R3, 0x1, R9 ;  /* 0x00000001030da824 */ /* 0x008fe200078e0209 */
[----:B------:R1:W-:Y:S01]  /*11370*/  @!P0 LDGSTS.E.BYPASS.LTC128B.128 [R221+0x8000], [R208.64+0x80] ;  /* 0x08000080d0dd8fae */ /* 0x0003e2000b901d46 */
[----:B------:R-:W-:Y:S01]  /*11380*/  @!P2 IMAD.MOV.U32 R12, RZ, RZ, R8 ;  /* 0x000000ffff0ca224 */ /* 0x000fe200078e0008 */
[----:B------:R-:W-:Y:S01]  /*11390*/  SHF.R.S32.HI R8, RZ, 0x1f, R73 ;  /* 0x0000001fff087819 */ /* 0x000fe20000011449 */
[----:B------:R-:W-:Y:S01]  /*113a0*/  IMAD.SHL.U32 R9, R66, 0x40, RZ ;  /* 0x0000004042097824 */ /* 0x000fe200078e00ff */
[----:B------:R1:W-:Y:S01]  /*113b0*/  @!P0 LDGSTS.E.BYPASS.LTC128B.128 [R221+0xa000], [R208.64+0x100] ;  /* 0x0a000100d0dd8fae */ /* 0x0003e2000b901d46 */
[----:B------:R-:W-:Y:S01]  /*113c0*/  IMAD.SHL.U32 R3, R156, 0x8, RZ ;  /* 0x000000089c037824 */ /* 0x000fe200078e00ff */
[----:B------:R-:W-:-:S02]  /*113d0*/  ISETP.GE.AND P0, PT, R16, R5, PT ;  /* 0x000000051000720c */ /* 0x000fc40003f06270 */
[----:B------:R2:W-:Y:S04]  /*113e0*/  @!P5 LDGSTS.E.BYPASS.LTC128B.128 [R221+0x6800], [R6.64] ;  /* 0x0680000006dddfae */ /* 0x0005e8000b901d46 */
[----:B------:R2:W-:Y:S04]  /*113f0*/  @!P5 LDGSTS.E.BYPASS.LTC128B.128 [R221+0x8800], [R6.64+0x80] ;  /* 0x0880008006dddfae */ /* 0x0005e8000b901d46 */
[----:B------:R2:W-:Y:S01]  /*11400*/  @!P5 LDGSTS.E.BYPASS.LTC128B.128 [R221+0xa800], [R6.64+0x100] ;  /* 0x0a80010006dddfae */ /* 0x0005e2000b901d46 */
[----:B------:R-:W-:-:S03]  /*11410*/  ISETP.GE.AND P5, PT, R2, R5, PT ;  /* 0x000000050200720c */ /* 0x000fc60003fa6270 */
[----:B------:R3:W-:Y:S04]  /*11420*/  @!P4 LDGSTS.E.BYPASS.LTC128B.128 [R221+0x7000], [R10.64] ;  /* 0x070000000addcfae */ /* 0x0007e8000b901d46 */
[----:B------:R3:W-:Y:S04]  /*11430*/  @!P4 LDGSTS.E.BYPASS.LTC128B.128 [R221+0x9000], [R10.64+0x80] ;  /* 0x090000800addcfae */ /* 0x0007e8000b901d46 */
[----:B------:R3:W-:Y:S01]  /*11440*/  @!P4 LDGSTS.E.BYPASS.LTC128B.128 [R221+0xb000], [R10.64+0x100] ;  /* 0x0b0001000addcfae */ /* 0x0007e2000b901d46 */
[----:B------:R-:W-:-:S03]  /*11450*/  ISETP.GE.AND P4, PT, R156, R5, PT ;  /* 0x000000059c00720c */ /* 0x000fc60003f86270 */
[----:B------:R5:W-:Y:S04]  /*11460*/  @!P2 LDGSTS.E.BYPASS.LTC128B.128 [R221+0x7800], [R12.64] ;  /* 0x078000000cddafae */ /* 0x000be8000b901d46 */
[----:B------:R5:W-:Y:S04]  /*11470*/  @!P2 LDGSTS.E.BYPASS.LTC128B.128 [R221+0x9800], [R12.64+0x80] ;  /* 0x098000800cddafae */ /* 0x000be8000b901d46 */
[----:B------:R5:W-:Y:S01]  /*11480*/  @!P2 LDGSTS.E.BYPASS.LTC128B.128 [R221+0xb800], [R12.64+0x100] ;  /* 0x0b8001000cddafae */ /* 0x000be2000b901d46 */
[----:B--2---:R-:W-:-:S03]  /*11490*/  LOP3.LUT R6, R9, 0x1c0, RZ, 0xc0, !PT ;  /* 0x000001c009067812 */ /* 0x004fc600078ec0ff */
[----:B------:R-:W0:Y:S01]  /*114a0*/  LDGDEPBAR ;  /* 0x00000000000079af */ /* 0x000e220000000000 */
[----:B------:R-:W-:Y:S02]  /*114b0*/  LOP3.LUT R7, R0, 0xfffffffe, RZ, 0xc0, !PT ;  /* 0xfffffffe00077812 */ /* 0x000fe400078ec0ff */
[----:B------:R-:W-:Y:S01]  /*114c0*/  LEA.HI R0, R8, R73, RZ, 0x3 ;  /* 0x0000004908007211 */ /* 0x000fe200078f18ff */
[----:B------:R-:W2:Y:S01]  /*114d0*/  LD.E R2, [R22.64+0x188] ;  /* 0x0001880616027980 */ /* 0x000ea2000c101900 */
[----:B------:R-:W-:Y:S01]  /*114e0*/  LOP3.LUT R3, R6, 0x8, R3, 0xf8, !PT ;  /* 0x0000000806037812 */ /* 0x000fe200078ef803 */
[----:B------:R-:W-:Y:S01]  /*114f0*/  IMAD.IADD R68, R68, 0x1, -R7 ;  /* 0x0000000144447824 */ /* 0x000fe200078e0a07 */
[----:B------:R-:W-:Y:S02]  /*11500*/  SHF.R.U32.HI R6, RZ, 0x3, R6 ;  /* 0x00000003ff067819 */ /* 0x000fe40000011606 */
[----:B------:R-:W-:Y:S02]  /*11510*/  @!P3 LEA R8, P1, R69, R210, 0x1 ;  /* 0x000000d24508b211 */ /* 0x000fe400078208ff */
[----:B---3--:R-:W-:-:S02]  /*11520*/  LOP3.LUT R10, R0, 0xfffffff8, RZ, 0xc0, !PT ;  /* 0xfffffff8000a7812 */ /* 0x008fc400078ec0ff */
[----:B------:R-:W-:Y:S01]  /*11530*/  LOP3.LUT R3, R3, R6, RZ, 0x3c, !PT ;  /* 0x0000000603037212 */ /* 0x000fe200078e3cff */
[C---:B------:R-:W-:Y:S01]  /*11540*/  IMAD.SHL.U32 R6, R68.reuse, 0x8, RZ ;  /* 0x0000000844067824 */ /* 0x040fe200078e00ff */
[----:B------:R-:W-:Y:S01]  /*11550*/  @!P3 LEA.HI.X R9, R69, R211, R70, 0x1, P1 ;  /* 0x000000d34509b211 */ /* 0x000fe200008f0c46 */
[----:B------:R-:W-:Y:S02]  /*11560*/  IMAD.IADD R10, R73, 0x1, -R10 ;  /* 0x00000001490a7824 */ /* 0x000fe400078e0a0a */
[----:B------:R-:W-:Y:S02]  /*11570*/  IMAD R201, R68, 0x200, R3 ;  /* 0x0000020044c97824 */ /* 0x000fe400078e0203 */
[----:B------:R-:W-:Y:S02]  /*11580*/  IMAD.SHL.U32 R3, R10, 0x40, RZ ;  /* 0x000000400a037824 */ /* 0x000fe400078e00ff */
[----:B------:R-:W-:Y:S01]  /*11590*/  IMAD.SHL.U32 R21, R0, 0x40, RZ ;  /* 0x0000004000157824 */ /* 0x000fe200078e00ff */
[----:B------:R-:W-:Y:S01]  /*115a0*/  R2P PR, R10, 0x6 ;  /* 0x000000060a007804 */ /* 0x000fe20000000000 */
[----:B------:R-:W-:-:S04]  /*115b0*/  DEPBAR.LE SB0, 0x0 ;  /* 0x000080000000791a */ /* 0x000fc80000000000 */
[----:B------:R-:W-:Y:S01]  /*115c0*/  BAR.SYNC.DEFER_BLOCKING 0x0 ;  /* 0x0000000000007b1d */ /* 0x000fe20000010000 */
[----:B------:R-:W-:Y:S01]  /*115d0*/  LOP3.LUT R3, R3, 0x1c0, RZ, 0xc0, !PT ;  /* 0x000001c003037812 */ /* 0x000fe200078ec0ff */
[----:B-----5:R-:W-:Y:S01]  /*115e0*/  @!P0 IMAD.MOV.U32 R12, RZ, RZ, R210 ;  /* 0x000000ffff0c8224 */ /* 0x020fe200078e00d2 */
[----:B------:R-:W-:Y:S01]  /*115f0*/  LOP3.LUT R21, R21, 0xfffffe00, RZ, 0xc0, !PT ;  /* 0xfffffe0015157812 */ /* 0x000fe200078ec0ff */
[----:B------:R-:W-:Y:S01]  /*11600*/  @!P0 IMAD.MOV.U32 R13, RZ, RZ, R211 ;  /* 0x000000ffff0d8224 */ /* 0x000fe200078e00d3 */
[----:B------:R-:W-:Y:S01]  /*11610*/  LOP3.LUT R6, R3, 0x8, R6, 0xf8, !PT ;  /* 0x0000000803067812 */ /* 0x000fe200078ef806 */
[----:B------:R-:W-:Y:S01]  /*11620*/  @!P0 IMAD R10, R137, 0x60, RZ ;  /* 0x00000060890a8824 */ /* 0x000fe200078e02ff */
[----:B------:R-:W-:Y:S01]  /*11630*/  SHF.R.U32.HI R3, RZ, 0x3, R3 ;  /* 0x00000003ff037819 */ /* 0x000fe20000011603 */
[----:B------:R-:W-:-:S03]  /*11640*/  @!P0 IMAD.WIDE.U32 R12, R136, 0x60, R12 ;  /* 0x00000060880c8825 */ /* 0x000fc600078e000c */
[----:B------:R-:W-:Y:S01]  /*11650*/  LOP3.LUT R6, R6, R3, RZ, 0x3c, !PT ;  /* 0x0000000306067212 */ /* 0x000fe200078e3cff */
[----:B------:R-:W-:Y:S01]  /*11660*/  IMAD R3, R64, 0x400, R21 ;  /* 0x0000040040037824 */ /* 0x000fe200078e0215 */
        /* <DEDUP_REMOVED lines=13> */
[----:B------:R-:W-:-:S03]  /*11740*/  @!P0 IMAD.IADD R11, R10, 0x1, R13 ;  /* 0x000000010a0b8824 */ /* 0x000fc600078e020d */
[----:B------:R-:W-:Y:S01]  /*11750*/  @P3 STS.128 [R221+0x10800], RZ ;  /* 0x010800ffdd003388 */ /* 0x000fe20000000c00 */
[----:B------:R-:W-:-:S03]  /*11760*/  IMAD.IADD R202, R6, 0x1, R3 ;  /* 0x0000000106ca7824 */ /* 0x000fc600078e0203 */
[----:B------:R-:W-:Y:S01]  /*11770*/  @!PT LDS RZ, [RZ] ;  /* 0x00000000fffff984 */ /* 0x000fe20000000800 */
[----:B------:R-:W-:Y:S01]  /*11780*/  @!PT LDS RZ, [RZ] ;  /* 0x00000000fffff984 */ /* 0x000fe20000000800 */
[----:B------:R-:W-:Y:S01]  /*11790*/  @!PT LDS RZ, [RZ] ;  /* 0x00000000fffff984 */ /* 0x000fe20000000800 */
[----:B------:R3:W-:Y:S01]  /*117a0*/  @!P3 LDGSTS.E.BYPASS.LTC128B.128 [R221+0xc800], [R8.64] ;  /* 0x0c80000008ddbfae */ /* 0x0007e2000b901d46 */
[----:B------:R-:W-:-:S03]  /*117b0*/  @!P0 IMAD.MOV.U32 R10, RZ, RZ, R12 ;  /* 0x000000ffff0a8224 */ /* 0x000fc600078e000c */
        /* <DEDUP_REMOVED lines=15> */
[----:B------:R-:W-:Y:S01]  /*118b0*/  @P0 STS.128 [R221+0x11800], RZ ;  /* 0x011800ffdd000388 */ /* 0x000fe20000000c00 */
[----:B------:R-:W-:-:S03]  /*118c0*/  IMAD.MOV.U32 R7, RZ, RZ, 0x10 ;  /* 0x00000010ff077424 */ /* 0x000fc600078e00ff */
[----:B------:R-:W-:Y:S01]  /*118d0*/  @!PT LDS RZ, [RZ] ;  /* 0x00000000fffff984 */ /* 0x000fe20000000800 */
[----:B------:R-:W-:Y:S01]  /*118e0*/  @!PT LDS RZ, [RZ] ;  /* 0x00000000fffff984 */ /* 0x000fe20000000800 */
[----:B------:R-:W-:Y:S01]  /*118f0*/  @!PT LDS RZ, [RZ] ;  /* 0x00000000fffff984 */ /* 0x000fe20000000800 */
[----:B------:R3:W-:Y:S01]  /*11900*/  @!P0 LDGSTS.E.BYPASS.LTC128B.128 [R221+0xd800], [R10.64] ;  /* 0x0d8000000add8fae */ /* 0x0007e2000b901d46 */
[----:B------:R-:W-:-:S03]  /*11910*/  IMAD.MOV.U32 R5, RZ, RZ, 0x20 ;  /* 0x00000020ff057424 */ /* 0x000fc600078e00ff */
[----:B------:R3:W-:Y:S04]  /*11920*/  @!P0 LDGSTS.E.BYPASS.LTC128B.128 [R221+0xf800], [R10.64+0x80] ;  /* 0x0f8000800add8fae */ /* 0x0007e8000b901d46 */
[----:B------:R3:W-:Y:S04]  /*11930*/  @!P0 LDGSTS.E.BYPASS.LTC128B.128 [R221+0x11800], [R10.64+0x100] ;  /* 0x118001000add8fae */ /* 0x0007e8000b901d46 */
[----:B----4-:R-:W-:Y:S04]  /*11940*/  LDSM.16.M88.4 R28, [R202] ;  /* 0x00000000ca1c783b */ /* 0x010fe80000000200 */
[----:B------:R-:W4:Y:S01]  /*11950*/  LDSM.16.M88.4 R32, [R201+0x6000] ;  /* 0x00600000c920783b */ /* 0x000f220000000200 */
[----:B------:R-:W-:-:S02]  /*11960*/  SEL R7, R7, 0xfffffff0, !P1 ;  /* 0xfffffff007077807 */ /* 0x000fc40004800000 */
[----:B------:R-:W-:Y:S01]  /*11970*/  SEL R5, R5, 0xffffffe0, !P2 ;  /* 0xffffffe005057807 */ /* 0x000fe20005000000 */
[----:B------:R-:W2:Y:S01]  /*11980*/  LD.E R3, [R22.64+0x18c] ;  /* 0x00018c0616037980 */ /* 0x000ea2000c101900 */
[----:B------:R-:W-:Y:S02]  /*11990*/  R2P PR, R66, 0x6 ;  /* 0x0000000642007804 */ /* 0x000fe40000000000 */
[----:B------:R-:W-:Y:S01]  /*119a0*/  IADD3 R0, R201, 0x6000, RZ ;  /* 0x00006000c9007810 */ /* 0x000fe20007ffe0ff */
[--C-:B------:R-:W-:Y:S01]  /*119b0*/  IMAD R200, R7, 0x2, R202.reuse ;  /* 0x0000000207c87824 */ /* 0x100fe200078e02ca */
[----:B------:R-:W-:Y:S01]  /*119c0*/  IADD3 R199, R201, 0x6020, RZ ;  /* 0x00006020c9c77810 */ /* 0x000fe20007ffe0ff */
[----:B------:R-:W1:Y:S04]  /*119d0*/  LDSM.16.M88.4 R60, [R201+0x6800] ;  /* 0x00680000c93c783b */ /* 0x000e680000000200 */
[----:B-----5:R-:W-:Y:S04]  /*119e0*/  LDSM.16.M88.4 R12, [R200] ;  /* 0x00000000c80c783b */ /* 0x020fe80000000200 */
[----:B------:R-:W-:Y:S01]  /*119f0*/  @P1 IADD3 R199, R0, -0x20, RZ ;  /* 0xffffffe000c71810 */ /* 0x000fe20007ffe0ff */
[----:B------:R-:W-:Y:S01]  /*11a00*/  IMAD R198, R5, 0x2, R202 ;  /* 0x0000000205c67824 */ /* 0x000fe200078e02ca */
[----:B------:R-:W-:Y:S04]  /*11a10*/  LDSM.16.M88.4 R84, [R201+0x7000] ;  /* 0x00700000c954783b */ /* 0x000fe80000000200 */
[----:B------:R-:W5:Y:S01]  /*11a20*/  LDSM.16.M88.4 R40, [R199] ;  /* 0x00000000c728783b */ /* 0x000f620000000200 */
[----:B------:R-:W-:-:S03]  /*11a30*/  IMAD.MOV.U32 R0, RZ, RZ, 0x40 ;  /* 0x00000040ff007424 */ /* 0x000fc600078e00ff */
[----:B------:R-:W-:Y:S02]  /*11a40*/  LDSM.16.M88.4 R104, [R198] ;  /* 0x00000000c668783b */ /* 0x000fe40000000200 */
[----:B------:R-:W-:Y:S02]  /*11a50*/  SEL R0, R0, 0xffffffc0, !P2 ;  /* 0xffffffc000007807 */ /* 0x000fe40005000000 */
[----:B------:R-:W-:Y:S03]  /*11a60*/  LDSM.16.M88.4 R100, [R202+0x2000] ;  /* 0x00200000ca64783b */ /* 0x000fe60000000200 */
[----:B------:R-:W-:Y:S01]  /*11a70*/  IMAD.IADD R196, R201, 0x1, R0 ;  /* 0x00000001c9c47824 */ /* 0x000fe200078e0200 */
[----:B------:R-:W-:Y:S01]  /*11a80*/  LDSM.16.M88.4 R36, [R199+0x800] ;  /* 0x00080000c724783b */ /* 0x000fe20000000200 */
[----:B----4-:R-:W-:Y:S03]  /*11a90*/  HMMA.16816.F32.BF16 R16, R28, R32, RZ ;  /* 0x000000201c10723c */ /* 0x010fe600000418ff */
[----:B---3--:R-:W3:Y:S01]  /*11aa0*/  LDSM.16.M88.4 R8, [R196+0x6000] ;  /* 0x00600000c408783b */ /* 0x008ee20000000200 */
[----:B------:R-:W-:-:S02]  /*11ab0*/  IMAD R197, R5, 0x2, R200 ;  /* 0x0000000205c57824 */ /* 0x000fc400078e02c8 */
[----:B------:R-:W-:Y:S01]  /*11ac0*/  IMAD.IADD R192, R0, 0x1, R199 ;  /* 0x0000000100c07824 */ /* 0x000fe200078e02c7 */
[----:B------:R-:W-:Y:S01]  /*11ad0*/  LDSM.16.M88.4 R112, [R201+0x8000] ;  /* 0x00800000c970783b */ /* 0x000fe20000000200 */
[C---:B------:R-:W-:Y:S03]  /*11ae0*/  HMMA.16816.F32.BF16 R32, R28.reuse, R34, RZ ;  /* 0x000000221c20723c */ /* 0x040fe600000418ff */
[----:B------:R-:W-:Y:S04]  /*11af0*/  LDSM.16.M88.4 R108, [R197] ;  /* 0x00000000c56c783b */ /* 0x000fe80000000200 */
[----:B------:R-:W4:Y:S01]  /*11b00*/  LDSM.16.M88.4 R24, [R192] ;  /* 0x00000000c018783b */ /* 0x000f220000000200 */
[----:B-1----:R-:W-:Y:S03]  /*11b10*/  HMMA.16816.F32.BF16 R44, R28, R60, RZ ;  /* 0x0000003c1c2c723c */ /* 0x002fe600000418ff */
[----:B------:R-:W-:Y:S04]  /*11b20*/  LDSM.16.M88.4 R116, [R201+0x7800] ;  /* 0x00780000c974783b */ /* 0x000fe80000000200 */
[----:B------:R-:W-:Y:S01]  /*11b30*/  LDSM.16.M88.4 R76, [R200+0x2000] ;  /* 0x00200000c84c783b */ /* 0x000fe20000000200 */
[C---:B-----5:R-:W-:Y:S03]  /*11b40*/  HMMA.16816.F32.BF16 R16, R12.reuse, R40, R16 ;  /* 0x000000280c10723c */ /* 0x060fe60000041810 */
[----:B------:R-:W-:Y:S04]  /*11b50*/  LDSM.16.M88.4 R92, [R199+0x2000] ;  /* 0x00200000c75c783b */ /* 0x000fe80000000200 */
[----:B------:R-:W-:Y:S01]  /*11b60*/  LDSM.16.M88.4 R96, [R199+0x1800] ;  /* 0x00180000c760783b */ /* 0x000fe20000000200 */
[----:B------:R-:W-:Y:S03]  /*11b70*/  HMMA.16816.F32.BF16 R32, R12, R42, R32 ;  /* 0x0000002a0c20723c */ /* 0x000fe60000041820 */
[----:B------:R-:W1:Y:S04]  /*11b80*/  LDSM.16.M88.4 R40, [R196+0x6800] ;  /* 0x00680000c428783b */ /* 0x000e680000000200 */
[----:B------:R-:W-:Y:S01]  /*11b90*/  LDSM.16.M88.4 R48, [R192+0x800] ;  /* 0x00080000c030783b */ /* 0x000fe20000000200 */
[----:B------:R-:W-:Y:S03]  /*11ba0*/  HMMA.16816.F32.BF16 R88, R28, R84, RZ ;  /* 0x000000541c58723c */ /* 0x000fe600000418ff */
[----:B------:R-:W-:Y:S04]  /*11bb0*/  LDSM.16.M88.4 R52, [R198+0x2000] ;  /* 0x00200000c634783b */ /* 0x000fe80000000200 */
[----:B------:R-:W-:Y:S01]  /*11bc0*/  LDSM.16.M88.4 R68, [R196+0x8000] ;  /* 0x00800000c444783b */ /* 0x000fe20000000200 */
[C---:B---3--:R-:W-:Y:S03]  /*11bd0*/  HMMA.16816.F32.BF16 R16, R104.reuse, R8, R16 ;  /* 0x000000086810723c */ /* 0x048fe60000041810 */
[----:B------:R-:W-:Y:S04]  /*11be0*/  LDSM.16.M88.4 R72, [R196+0x7800] ;  /* 0x00780000c448783b */ /* 0x000fe80000000200 */
[----:B------:R-:W-:Y:S01]  /*11bf0*/  LDSM.16.M88.4 R120, [R192+0x1800] ;  /* 0x00180000c078783b */ /* 0x000fe20000000200 */
[----:B------:R-:W-:Y:S03]  /*11c00*/  HMMA.16816.F32.BF16 R32, R104, R10, R32 ;  /* 0x0000000a6820723c */ /* 0x000fe60000041820 */
[----:B------:R-:W3:Y:S01]  /*11c10*/  LDSM.16.M88.4 R8, [R199+0x1000] ;  /* 0x00100000c708783b */ /* 0x000ee20000000200 */
[----:B------:R-:W-:-:S03]  /*11c20*/  IMAD.SHL.U32 R58, R58, 0x2, RZ ;  /* 0x000000023a3a7824 */ /* 0x000fc600078e00ff */
[----:B------:R-:W0:Y:S01]  /*11c30*/  LDGDEPBAR ;  /* 0x00000000000079af */ /* 0x000e220000000000 */
[----:B------:R-:W-:Y:S08]  /*11c40*/  HMMA.16816.F32.BF16 R60, R28, R62, RZ ;  /* 0x0000003e1c3c723c */ /* 0x000ff000000418ff */
[----:B----4-:R-:W-:Y:S08]  /*11c50*/  HMMA.16816.F32.BF16 R16, R108, R24, R16 ;  /* 0x000000186c10723c */ /* 0x010ff00000041810 */
[----:B------:R-:W-:Y:S08]  /*11c60*/  HMMA.16816.F32.BF16 R44, R12, R36, R44 ;  /* 0x000000240c2c723c */ /* 0x000ff0000004182c */
[----:B------:R-:W-:Y:S01]  /*11c70*/  HMMA.16816.F32.BF16 R32, R108, R26, R32 ;  /* 0x0000001a6c20723c */ /* 0x000fe20000041820 */
[----:B------:R-:W4:Y:S07]  /*11c80*/  LDSM.16.M88.4 R24, [R196+0x7000] ;  /* 0x00700000c418783b */ /* 0x000f2e0000000200 */
[----:B------:R-:W-:Y:S08]  /*11c90*/  HMMA.16816.F32.BF16 R84, R28, R86, RZ ;  /* 0x000000561c54723c */ /* 0x000ff000000418ff */
[----:B------:R-:W-:Y:S01]  /*11ca0*/  HMMA.16816.F32.BF16 R60, R12, R38, R60 ;  /* 0x000000260c3c723c */ /* 0x000fe2000004183c */
[----:B------:R-:W5:Y:S07]  /*11cb0*/  LDSM.16.M88.4 R36, [R201+0x8800] ;  /* 0x00880000c924783b */ /* 0x000f6e0000000200 */
[----:B------:R-:W-:Y:S08]  /*11cc0*/  HMMA.16816.F32.BF16 R16, R100, R112, R16 ;  /* 0x000000706410723c */ /* 0x000ff00000041810 */
[----:B-1----:R-:W-:Y:S08]  /*11cd0*/  HMMA.16816.F32.BF16 R44, R104, R40, R44 ;  /* 0x00000028682c723c */ /* 0x002ff0000004182c */
[C---:B------:R-:W-:Y:S08]  /*11ce0*/  HMMA.16816.F32.BF16 R80, R28.reuse, R116, RZ ;  /* 0x000000741c50723c */ /* 0x040ff000000418ff */
[----:B------:R-:W-:Y:S01]  /*11cf0*/  HMMA.16816.F32.BF16 R28, R28, R118, RZ ;  /* 0x000000761c1c723c */ /* 0x000fe200000418ff */
[----:B------:R-:W-:Y:S07]  /*11d00*/  LDSM.16.M88.4 R116, [R199+0x2800] ;  /* 0x00280000c774783b */ /* 0x000fee0000000200 */
[----:B------:R-:W-:Y:S01]  /*11d10*/  HMMA.16816.F32.BF16 R32, R100, R114, R32 ;  /* 0x000000726420723c */ /* 0x000fe20000041820 */
[----:B------:R-:W-:Y:S07]  /*11d20*/  LDSM.16.M88.4 R112, [R192+0x2000] ;  /* 0x00200000c070783b */ /* 0x000fee0000000200 */
[C---:B---3--:R-:W-:Y:S08]  /*11d30*/  HMMA.16816.F32.BF16 R88, R12.reuse, R8, R88 ;  /* 0x000000080c58723c */ /* 0x048ff00000041858 */
[----:B------:R-:W-:Y:S01]  /*11d40*/  HMMA.16816.F32.BF16 R84, R12, R10, R84 ;  /* 0x0000000a0c54723c */ /* 0x000fe20000041854 */
[----:B------:R-:W1:Y:S07]  /*11d50*/  LDSM.16.M88.4 R8, [R192+0x1000] ;  /* 0x00100000c008783b */ /* 0x000e6e0000000200 */
[----:B------:R-:W-:Y:S01]  /*11d60*/  HMMA.16816.F32.BF16 R60, R104, R42, R60 ;  /* 0x0000002a683c723c */ /* 0x000fe2000004183c */
[----:B------:R-:W3:Y:S07]  /*11d70*/  LDSM.16.M88.4 R40, [R197+0x2000] ;  /* 0x00200000c528783b */ /* 0x000eee0000000200 */
[----:B------:R-:W-:Y:S08]  /*11d80*/  HMMA.16816.F32.BF16 R16, R76, R92, R16 ;  /* 0x0000005c4c10723c */ /* 0x000ff00000041810 */
[----:B------:R-:W-:Y:S08]  /*11d90*/  HMMA.16816.F32.BF16 R80, R12, R96, R80 ;  /* 0x000000600c50723c */ /* 0x000ff00000041850 */
[----:B------:R-:W-:Y:S08]  /*11da0*/  HMMA.16816.F32.BF16 R44, R108, R48, R44 ;  /* 0x000000306c2c723c */ /* 0x000ff0000004182c */
[----:B------:R-:W-:Y:S01]  /*11db0*/  HMMA.16816.F32.BF16 R12, R12, R98, R28 ;  /* 0x000000620c0c723c */ /* 0x000fe2000004181c */
[----:B------:R-:W1:Y:S04]  /*11dc0*/  LDSM.16.M88.4 R96, [R201+0x9000] ;  /* 0x00900000c960783b */ /* 0x000e680000000200 */
[----:B------:R-:W-:Y:S03]  /*11dd0*/  LDSM.16.M88.4 R28, [R202+0x4000] ;  /* 0x00400000ca1c783b */ /* 0x000fe60000000200 */
[----:B------:R-:W-:Y:S01]  /*11de0*/  HMMA.16816.F32.BF16 R32, R76, R94, R32 ;  /* 0x0000005e4c20723c */ /* 0x000fe20000041820 */
[----:B------:R-:W-:Y:S07]  /*11df0*/  LDSM.16.M88.4 R92, [R201+0x9800] ;  /* 0x00980000c95c783b */ /* 0x000fee0000000200 */
[C---:B----4-:R-:W-:Y:S08]  /*11e00*/  HMMA.16816.F32.BF16 R88, R104.reuse, R24, R88 ;  /* 0x000000186858723c */ /* 0x050ff00000041858 */
[----:B------:R-:W-:Y:S01]  /*11e10*/  HMMA.16816.F32.BF16 R84, R104, R26, R84 ;  /* 0x0000001a6854723c */ /* 0x000fe20000041854 */
[----:B------:R-:W4:Y:S07]  /*11e20*/  LDSM.16.M88.4 R24, [R201+0xa000] ;  /* 0x00a00000c918783b */ /* 0x000f2e0000000200 */
[----:B------:R-:W-:Y:S01]  /*11e30*/  HMMA.16816.F32.BF16 R60, R108, R50, R60 ;  /* 0x000000326c3c723c */ /* 0x000fe2000004183c */
[----:B------:R-:W1:Y:S07]  /*11e40*/  LDSM.16.M88.4 R48, [R196+0x8800] ;  /* 0x00880000c430783b */ /* 0x000e6e0000000200 */
[----:B------:R-:W-:Y:S08]  /*11e50*/  HMMA.16816.F32.BF16 R16, R52, R68, R16 ;  /* 0x000000443410723c */ /* 0x000ff00000041810 */
[----:B------:R-:W-:Y:S08]  /*11e60*/  HMMA.16816.F32.BF16 R80, R104, R72, R80 ;  /* 0x000000486850723c */ /* 0x000ff00000041850 */
[----:B-----5:R-:W-:Y:S08]  /*11e70*/  HMMA.16816.F32.BF16 R44, R100, R36, R44 ;  /* 0x00000024642c723c */ /* 0x020ff0000004182c */
[----:B------:R-:W-:Y:S01]  /*11e80*/  HMMA.16816.F32.BF16 R104, R104, R74, R12 ;  /* 0x0000004a6868723c */ /* 0x000fe2000004180c */
[----:B------:R-:W5:Y:S04]  /*11e90*/  LDSM.16.M88.4 R72, [R199+0x3000] ;  /* 0x00300000c748783b */ /* 0x000f680000000200 */
[----:B------:R-:W-:Y:S03]  /*11ea0*/  LDSM.16.M88.4 R12, [R199+0x4000] ;  /* 0x00400000c70c783b */ /* 0x000fe60000000200 */
[----:B------:R-:W-:Y:S01]  /*11eb0*/  HMMA.16816.F32.BF16 R32, R52, R70, R32 ;  /* 0x000000463420723c */ /* 0x000fe20000041820 */
[----:B------:R-:W-:Y:S07]  /*11ec0*/  LDSM.16.M88.4 R68, [R199+0x3800] ;  /* 0x00380000c744783b */ /* 0x000fee0000000200 */
[C---:B-1----:R-:W-:Y:S08]  /*11ed0*/  HMMA.16816.F32.BF16 R88, R108.reuse, R8, R88 ;  /* 0x000000086c58723c */ /* 0x042ff00000041858 */
[----:B------:R-:W-:Y:S01]  /*11ee0*/  HMMA.16816.F32.BF16 R84, R108, R10, R84 ;  /* 0x0000000a6c54723c */ /* 0x000fe20000041854 */
[----:B------:R-:W1:Y:S07]  /*11ef0*/  LDSM.16.M88.4 R8, [R200+0x4000] ;  /* 0x00400000c808783b */ /* 0x000e6e0000000200 */
[----:B------:R-:W-:Y:S01]  /*11f00*/  HMMA.16816.F32.BF16 R60, R100, R38, R60 ;  /* 0x00000026643c723c */ /* 0x000fe2000004183c */
[----:B------:R-:W1:Y:S07]  /*11f10*/  LDSM.16.M88.4 R36, [R192+0x2800] ;  /* 0x00280000c024783b */ /* 0x000e6e0000000200 */
[----:B---3--:R-:W-:Y:S08]  /*11f20*/  HMMA.16816.F32.BF16 R16, R40, R112, R16 ;  /* 0x000000702810723c */ /* 0x008ff00000041810 */
[----:B------:R-:W-:Y:S08]  /*11f30*/  HMMA.16816.F32.BF16 R44, R76, R116, R44 ;  /* 0x000000744c2c723c */ /* 0x000ff0000004182c */
[C---:B------:R-:W-:Y:S08]  /*11f40*/  HMMA.16816.F32.BF16 R80, R108.reuse, R120, R80 ;  /* 0x000000786c50723c */ /* 0x040ff00000041850 */
[----:B------:R-:W-:Y:S01]  /*11f50*/  HMMA.16816.F32.BF16 R104, R108, R122, R104 ;  /* 0x0000007a6c68723c */ /* 0x000fe20000041868 */
[----:B------:R-:W-:Y:S07]  /*11f60*/  LDSM.16.M88.4 R108, [R201+0xa800] ;  /* 0x00a80000c96c783b */ /* 0x000fee0000000200 */
[----:B------:R-:W-:Y:S08]  /*11f70*/  HMMA.16816.F32.BF16 R32, R40, R114, R32 ;  /* 0x000000722820723c */ /* 0x000ff00000041820 */
[C---:B------:R-:W-:Y:S08]  /*11f80*/  HMMA.16816.F32.BF16 R88, R100.reuse, R96, R88 ;  /* 0x000000606458723c */ /* 0x040ff00000041858 */
[----:B------:R-:W-:Y:S01]  /*11f90*/  HMMA.16816.F32.BF16 R84, R100, R98, R84 ;  /* 0x000000626454723c */ /* 0x000fe20000041854 */
[----:B------:R-:W-:Y:S07]  /*11fa0*/  LDSM.16.M88.4 R96, [R196+0xa000] ;  /* 0x00a00000c460783b */ /* 0x000fee0000000200 */
[----:B------:R-:W-:Y:S01]  /*11fb0*/  HMMA.16816.F32.BF16 R116, R76, R118, R60 ;  /* 0x000000764c74723c */ /* 0x000fe2000004183c */
[----:B------:R-:W-:Y:S07]  /*11fc0*/  LDSM.16.M88.4 R60, [R198+0x4000] ;  /* 0x00400000c63c783b */ /* 0x000fee0000000200 */
[----:B----4-:R-:W-:Y:S08]  /*11fd0*/  HMMA.16816.F32.BF16 R16, R28, R24, R16 ;  /* 0x000000181c10723c */ /* 0x010ff00000041810 */
[----:B------:R-:W-:Y:S08]  /*11fe0*/  HMMA.16816.F32.BF16 R44, R52, R48, R44 ;  /* 0x00000030342c723c */ /* 0x000ff0000004182c */
[C---:B------:R-:W-:Y:S08]  /*11ff0*/  HMMA.16816.F32.BF16 R80, R100.reuse, R92, R80 ;  /* 0x0000005c6450723c */ /* 0x040ff00000041850 */
[----:B------:R-:W-:Y:S01]  /*12000*/  HMMA.16816.F32.BF16 R104, R100, R94, R104 ;  /* 0x0000005e6468723c */ /* 0x000fe20000041868 */
[----:B------:R-:W-:Y:S07]  /*12010*/  LDSM.16.M88.4 R92, [R192+0x3000] ;  /* 0x00300000c05c783b */ /* 0x000fee0000000200 */
[----:B------:R-:W-:Y:S01]  /*12020*/  HMMA.16816.F32.BF16 R32, R28, R26, R32 ;  /* 0x0000001a1c20723c */ /* 0x000fe20000041820 */
[----:B------:R-:W3:Y:S07]  /*12030*/  LDSM.16.M88.4 R24, [R196+0x9000] ;  /* 0x00900000c418783b */ /* 0x000eee0000000200 */
[C---:B-----5:R-:W-:Y:S08]  /*12040*/  HMMA.16816.F32.BF16 R88, R76.reuse, R72, R88 ;  /* 0x000000484c58723c */ /* 0x060ff00000041858 */
[----:B------:R-:W-:Y:S01]  /*12050*/  HMMA.16816.F32.BF16 R84, R76, R74, R84 ;  /* 0x0000004a4c54723c */ /* 0x000fe20000041854 */
[----:B------:R-:W4:Y:S07]  /*12060*/  LDSM.16.M88.4 R72, [R196+0x9800] ;  /* 0x00980000c448783b */ /* 0x000f2e0000000200 */
[----:B------:R-:W-:Y:S01]  /*12070*/  HMMA.16816.F32.BF16 R116, R52, R50, R116 ;  /* 0x000000323474723c */ /* 0x000fe20000041874 */
[----:B------:R-:W-:Y:S07]  /*12080*/  LDSM.16.M88.4 R48, [R199+0x4800] ;  /* 0x00480000c730783b */ /* 0x000fee0000000200 */
[----:B-1----:R-:W-:Y:S08]  /*12090*/  HMMA.16816.F32.BF16 R16, R8, R12, R16 ;  /* 0x0000000c0810723c */ /* 0x002ff00000041810 */
[----:B------:R-:W-:Y:S08]  /*120a0*/  HMMA.16816.F32.BF16 R44, R40, R36, R44 ;  /* 0x00000024282c723c */ /* 0x000ff0000004182c */
[C---:B------:R-:W-:Y:S08]  /*120b0*/  HMMA.16816.F32.BF16 R80, R76.reuse, R68, R80 ;  /* 0x000000444c50723c */ /* 0x040ff00000041850 */
[----:B------:R-:W-:Y:S01]  /*120c0*/  HMMA.16816.F32.BF16 R104, R76, R70, R104 ;  /* 0x000000464c68723c */ /* 0x000fe20000041868 */
[----:B------:R-:W-:Y:S04]  /*120d0*/  LDSM.16.M88.4 R68, [R197+0x4000] ;  /* 0x00400000c544783b */ /* 0x000fe80000000200 */
[----:B------:R-:W1:Y:S03]  /*120e0*/  LDSM.16.M88.4 R76, [R192+0x4000] ;  /* 0x00400000c04c783b */ /* 0x000e660000000200 */
[----:B------:R-:W-:Y:S01]  /*120f0*/  HMMA.16816.F32.BF16 R32, R8, R14, R32 ;  /* 0x0000000e0820723c */ /* 0x000fe20000041820 */
[----:B------:R-:W5:Y:S07]  /*12100*/  LDSM.16.M88.4 R12, [R192+0x3800] ;  /* 0x00380000c00c783b */ /* 0x000f6e0000000200 */
[----:B------:R-:W-:Y:S01]  /*12110*/  HMMA.16816.F32.BF16 R116, R40, R38, R116 ;  /* 0x000000262874723c */ /* 0x000fe20000041874 */
[----:B------:R-:W-:Y:S07]  /*12120*/  LDSM.16.M88.4 R36, [R196+0xa800] ;  /* 0x00a80000c424783b */ /* 0x000fee0000000200 */
[C---:B---3--:R-:W-:Y:S08]  /*12130*/  HMMA.16816.F32.BF16 R88, R52.reuse, R24, R88 ;  /* 0x000000183458723c */ /* 0x048ff00000041858 */
[----:B------:R-:W-:Y:S01]  /*12140*/  HMMA.16816.F32.BF16 R84, R52, R26, R84 ;  /* 0x0000001a3454723c */ /* 0x000fe20000041854 */
[----:B------:R-:W3:Y:S07]  /*12150*/  LDSM.16.M88.4 R24, [R201+0xb000] ;  /* 0x00b00000c918783b */ /* 0x000eee0000000200 */
[----:B------:R-:W-:Y:S08]  /*12160*/  HMMA.16816.F32.BF16 R16, R60, R96, R16 ;  /* 0x000000603c10723c */ /* 0x000ff00000041810 */
[----:B------:R-:W-:Y:S08]  /*12170*/  HMMA.16816.F32.BF16 R44, R28, R108, R44 ;  /* 0x0000006c1c2c723c */ /* 0x000ff0000004182c */
[C---:B----4-:R-:W-:Y:S08]  /*12180*/  HMMA.16816.F32.BF16 R80, R52.reuse, R72, R80 ;  /* 0x000000483450723c */ /* 0x050ff00000041850 */
[----:B------:R-:W-:Y:S01]  /*12190*/  HMMA.16816.F32.BF16 R104, R52, R74, R104 ;  /* 0x0000004a3468723c */ /* 0x000fe20000041868 */
[----:B------:R-:W-:Y:S07]  /*121a0*/  LDSM.16.M88.4 R52, [R192+0x4800] ;  /* 0x00480000c034783b */ /* 0x000fee0000000200 */
[----:B------:R-:W-:Y:S08]  /*121b0*/  HMMA.16816.F32.BF16 R32, R60, R98, R32 ;  /* 0x000000623c20723c */ /* 0x000ff00000041820 */
[----:B------:R-:W-:Y:S08]  /*121c0*/  HMMA.16816.F32.BF16 R116, R28, R110, R116 ;  /* 0x0000006e1c74723c */ /* 0x000ff00000041874 */
[C---:B------:R-:W-:Y:S08]  /*121d0*/  HMMA.16816.F32.BF16 R88, R40.reuse, R92, R88 ;  /* 0x0000005c2858723c */ /* 0x040ff00000041858 */
[----:B------:R-:W-:Y:S08]  /*121e0*/  HMMA.16816.F32.BF16 R84, R40, R94, R84 ;  /* 0x0000005e2854723c */ /* 0x000ff00000041854 */
[----:B-1----:R-:W-:Y:S08]  /*121f0*/  HMMA.16816.F32.BF16 R16, R68, R76, R16 ;  /* 0x0000004c4410723c */ /* 0x002ff00000041810 */
[----:B------:R-:W-:Y:S08]  /*12200*/  HMMA.16816.F32.BF16 R44, R8, R48, R44 ;  /* 0x00000030082c723c */ /* 0x000ff0000004182c */
[C---:B-----5:R-:W-:Y:S08]  /*12210*/  HMMA.16816.F32.BF16 R80, R40.reuse, R12, R80 ;  /* 0x0000000c2850723c */ /* 0x060ff00000041850 */
[----:B------:R-:W-:Y:S01]  /*12220*/  HMMA.16816.F32.BF16 R104, R40, R14, R104 ;  /* 0x0000000e2868723c */ /* 0x000fe20000041868 */
[----:B------:R-:W1:Y:S07]  /*12230*/  LDSM.16.M88.4 R12, [R199+0x5000] ;  /* 0x00500000c70c783b */ /* 0x000e6e0000000200 */
[----:B------:R-:W-:Y:S01]  /*12240*/  HMMA.16816.F32.BF16 R32, R68, R78, R32 ;  /* 0x0000004e4420723c */ /* 0x000fe20000041820 */
[----:B--2---:R-:W-:-:S07]  /*12250*/  FMUL.FTZ R16, R16, R3 ;  /* 0x0000000310107220 */ /* 0x004fce0000410000 */
[----:B------:R-:W-:Y:S01]  /*12260*/  HMMA.16816.F32.BF16 R116, R8, R50, R116 ;  /* 0x000000320874723c */ /* 0x000fe20000041874 */
[----:B------:R2:W-:Y:S07]  /*12270*/  MUFU.TANH R20, R16 ;  /* 0x0000001000147308 */ /* 0x0005ee0000002400 */
[----:B---3--:R-:W-:Y:S01]  /*12280*/  HMMA.16816.F32.BF16 R88, R28, R24, R88 ;  /* 0x000000181c58723c */ /* 0x008fe20000041858 */
[----:B------:R-:W-:-:S07]  /*12290*/  FMUL.FTZ R40, R19, R3 ;  /* 0x0000000313287220 */ /* 0x000fce0000410000 */
[----:B------:R-:W-:Y:S01]  /*122a0*/  HMMA.16816.F32.BF16 R84, R28, R26, R84 ;  /* 0x0000001a1c54723c */ /* 0x000fe20000041854 */
[----:B------:R-:W3:Y:S07]  /*122b0*/  LDSM.16.M88.4 R24, [R201+0xb800] ;  /* 0x00b80000c918783b */ /* 0x000eee0000000200 */
[----:B------:R-:W-:Y:S07]  /*122c0*/  HMMA.16816.F32.BF16 R44, R60, R36, R44 ;  /* 0x000000243c2c723c */ /* 0x000fee000004182c */
[----:B------:R-:W-:-:S02]  /*122d0*/  FMUL.FTZ R37, R17, R3 ;  /* 0x0000000311257220 */ /* 0x000fc40000410000 */
[-C--:B------:R-:W-:Y:S02]  /*122e0*/  FMUL.FTZ R36, R18, R3.reuse ;  /* 0x0000000312247220 */ /* 0x080fe40000410000 */
[----:B--2---:R-:W2:Y:S01]  /*122f0*/  LDSM.16.M88.4 R16, [R196+0xb000] ;  /* 0x00b00000c410783b */ /* 0x004ea20000000200 */
[-C--:B------:R-:W-:Y:S02]  /*12300*/  FMUL.FTZ R32, R32, R3.reuse ;  /* 0x0000000320207220 */ /* 0x080fe40000410000 */
[-C--:B------:R-:W-:Y:S01]  /*12310*/  FMUL.FTZ R33, R33, R3.reuse ;  /* 0x0000000321217220 */ /* 0x080fe20000410000 */
[----:B------:R-:W-:Y:S01]  /*12320*/  HMMA.16816.F32.BF16 R116, R60, R38, R116 ;  /* 0x000000263c74723c */ /* 0x000fe20000041874 */
[----:B------:R-:W-:Y:S01]  /*12330*/  MUFU.TANH R41, R32 ;  /* 0x0000002000297308 */ /* 0x000fe20000002400 */
[----:B------:R-:W-:-:S05]  /*12340*/  FMUL.FTZ R42, R35, R3 ;  /* 0x00000003232a7220 */ /* 0x000fca0000410000 */
[----:B------:R-:W-:Y:S01]  /*12350*/  FMUL.FTZ R39, R34, R3 ;  /* 0x0000000322277220 */ /* 0x000fe20000410000 */
[C---:B-1----:R-:W-:Y:S01]  /*12360*/  HMMA.16816.F32.BF16 R88, R8.reuse, R12, R88 ;  /* 0x0000000c0858723c */ /* 0x042fe20000041858 */
[----:B------:R1:W-:Y:S07]  /*12370*/  MUFU.TANH R38, R33 ;  /* 0x0000002100267308 */ /* 0x0003ee0000002400 */
[----:B------:R-:W-:Y:S01]  /*12380*/  HMMA.16816.F32.BF16 R84, R8, R14, R84 ;  /* 0x0000000e0854723c */ /* 0x000fe20000041854 */
[----:B------:R-:W-:Y:S04]  /*12390*/  LDSM.16.M88.4 R12, [R192+0x5000] ;  /* 0x00500000c00c783b */ /* 0x000fe80000000200 */
[----:B-1----:R-:W1:Y:S03]  /*123a0*/  LDSM.16.M88.4 R32, [R199+0x5800] ;  /* 0x00580000c720783b */ /* 0x002e660000000200 */
[C---:B---3--:R-:W-:Y:S08]  /*123b0*/  HMMA.16816.F32.BF16 R80, R28.reuse, R24, R80 ;  /* 0x000000181c50723c */ /* 0x048ff00000041850 */
[----:B------:R-:W-:Y:S01]  /*123c0*/  HMMA.16816.F32.BF16 R104, R28, R26, R104 ;  /* 0x0000001a1c68723c */ /* 0x000fe20000041868 */
[----:B------:R-:W-:Y:S07]  /*123d0*/  LDSM.16.M88.4 R24, [R192+0x5800] ;  /* 0x00580000c018783b */ /* 0x000fee0000000200 */
[C---:B--2---:R-:W-:Y:S08]  /*123e0*/  HMMA.16816.F32.BF16 R88, R60.reuse, R16, R88 ;  /* 0x000000103c58723c */ /* 0x044ff00000041858 */
[----:B------:R-:W-:Y:S01]  /*123f0*/  HMMA.16816.F32.BF16 R84, R60, R18, R84 ;  /* 0x000000123c54723c */ /* 0x000fe20000041854 */
[----:B------:R-:W2:Y:S01]  /*12400*/  LDSM.16.M88.4 R16, [R196+0xb800] ;  /* 0x00b80000c410783b */ /* 0x000ea20000000200 */
[----:B------:R-:W-:-:S06]  /*12410*/  SHF.R.S32.HI R0, RZ, 0x1f, R65 ;  /* 0x0000001fff007819 */ /* 0x000fcc0000011441 */
[----:B------:R-:W-:Y:S08]  /*12420*/  HMMA.16816.F32.BF16 R44, R68, R52, R44 ;  /* 0x00000034442c723c */ /* 0x000ff0000004182c */
[C---:B-1----:R-:W-:Y:S08]  /*12430*/  HMMA.16816.F32.BF16 R80, R8.reuse, R32, R80 ;  /* 0x000000200850723c */ /* 0x042ff00000041850 */
[----:B------:R-:W-:Y:S01]  /*12440*/  HMMA.16816.F32.BF16 R104, R8, R34, R104 ;  /* 0x000000220868723c */ /* 0x000fe20000041868 */
[----:B------:R-:W-:-:S07]  /*12450*/  LEA.HI R0, R0, R65, RZ, 0x2 ;  /* 0x0000004100007211 */ /* 0x000fce00078f10ff */
[----:B------:R-:W-:Y:S01]  /*12460*/  HMMA.16816.F32.BF16 R116, R68, R54, R116 ;  /* 0x000000364474723c */ /* 0x000fe20000041874 */
[----:B------:R-:W1:Y:S01]  /*12470*/  MUFU.TANH R37, R37 ;  /* 0x0000002500257308 */ /* 0x000e620000002400 */
[----:B------:R-:W-:-:S06]  /*12480*/  DEPBAR.LE SB0, 0x0 ;  /* 0x000080000000791a */ /* 0x000fcc0000000000 */
[C---:B--2---:R-:W-:Y:S08]  /*12490*/  HMMA.16816.F32.BF16 R80, R60.reuse, R16, R80 ;  /* 0x000000103c50723c */ /* 0x044ff00000041850 */
[----:B------:R-:W-:Y:S08]  /*124a0*/  HMMA.16816.F32.BF16 R104, R60, R18, R104 ;  /* 0x000000123c68723c */ /* 0x000ff00000041868 */
[----:B------:R-:W-:Y:S07]  /*124b0*/  HMMA.16816.F32.BF16 R88, R68, R12, R88 ;  /* 0x0000000c4458723c */ /* 0x000fee0000041858 */
[----:B------:R-:W-:-:S05]  /*124c0*/  SHF.R.S32.HI R13, RZ, 0x2, R0 ;  /* 0x00000002ff0d7819 */ /* 0x000fca0000011400 */
[----:B------:R-:W-:-:S05]  /*124d0*/  IMAD R64, R64, 0x10, R13 ;  /* 0x0000001040407824 */ /* 0x000fca00078e020d */
[----:B------:R-:W-:Y:S01]  /*124e0*/  IADD3 R67, R64, 0x1, R67 ;  /* 0x0000000140437810 */ /* 0x000fe20007ffe043 */
[----:B------:R-:W-:Y:S03]  /*124f0*/  HMMA.16816.F32.BF16 R84, R68, R14, R84 ;  /* 0x0000000e4454723c */ /* 0x000fe60000041854 */
[----:B------:R-:W-:-:S04]  /*12500*/  IADD3 R67, R59, R67, -R214 ;  /* 0x000000433b437210 */ /* 0x000fc80007ffe8d6 */
[----:B------:R-:W-:Y:S01]  /*12510*/  LOP3.LUT R15, R58, 0x6, RZ, 0xc0, !PT ;  /* 0x000000063a0f7812 */ /* 0x000fe200078ec0ff */
[----:B------:R-:W-:Y:S01]  /*12520*/  IMAD.IADD R2, R2, 0x1, R67 ;  /* 0x0000000102027824 */ /* 0x000fe200078e0243 */
[----:B------:R-:W-:Y:S01]  /*12530*/  HMMA.16816.F32.BF16 R80, R68, R24, R80 ;  /* 0x000000184450723c */ /* 0x000fe20000041850 */
[-C--:B------:R-:W-:Y:S02]  /*12540*/  FMUL.FTZ R43, R45, R3.reuse ;  /* 0x000000032d2b7220 */ /* 0x080fe40000410000 */
[----:B------:R-:W-:Y:S01]  /*12550*/  IMAD.IADD R15, R4, 0x1, R15 ;  /* 0x00000001040f7824 */ /* 0x000fe200078e020f */
[----:B------:R-:W-:Y:S01]  /*12560*/  IADD3 R12, R2, 0x8, RZ ;  /* 0x00000008020c7810 */ /* 0x000fe20007ffe0ff */
[----:B------:R-:W-:-:S03]  /*12570*/  FMUL.FTZ R45, R46, R3 ;  /* 0x000000032e2d7220 */ /* 0x000fc60000410000 */
[----:B------:R-:W-:Y:S01]  /*12580*/  HMMA.16816.F32.BF16 R24, R68, R26, R104 ;  /* 0x0000001a4418723c */ /* 0x000fe20000041868 */
[----:B------:R-:W2:Y:S01]  /*12590*/  MUFU.TANH R40, R40 ;  /* 0x0000002800287308 */ /* 0x000ea20000002400 */
[----:B------:R-:W-:Y:S01]  /*125a0*/  LOP3.LUT R0, R6, R21, RZ, 0xfc, !PT ;  /* 0x0000001506007212 */ /* 0x000fe200078efcff */
[-C--:B------:R-:W-:Y:S01]  /*125b0*/  FMUL.FTZ R44, R44, R3.reuse ;  /* 0x000000032c2c7220 */ /* 0x080fe20000410000 */
[----:B------:R-:W-:Y:S01]  /*125c0*/  IADD3 R6, R15, 0x1, RZ ;  /* 0x000000010f067810 */ /* 0x000fe20007ffe0ff */
[----:B------:R-:W-:Y:S01]  /*125d0*/  FMUL.FTZ R46, R47, R3 ;  /* 0x000000032f2e7220 */ /* 0x000fe20000410000 */
[----:B------:R-:W-:-:S03]  /*125e0*/  IMNMX R2, R2, R59, PT ;  /* 0x0000003b02027217 */ /* 0x000fc60003800200 */
[----:B------:R-:W3:Y:S01]  /*125f0*/  MUFU.TANH R39, R39 ;  /* 0x0000002700277308 */ /* 0x000ee20000002400 */
[----:B------:R-:W-:Y:S01]  /*12600*/  IMNMX R133, R12, R59, PT ;  /* 0x0000003b0c857217 */ /* 0x000fe20003800200 */
[----:B------:R-:W-:Y:S01]  /*12610*/  FMUL.FTZ R47, R116, R3 ;  /* 0x00000003742f7220 */ /* 0x000fe20000410000 */
[C---:B------:R-:W-:Y:S02]  /*12620*/  ISETP.GE.AND P6, PT, R6.reuse, R2, PT ;  /* 0x000000020600720c */ /* 0x040fe40003fc6270 */
[----:B------:R-:W-:-:S03]  /*12630*/  ISETP.GE.AND P3, PT, R6, R133, PT ;  /* 0x000000850600720c */ /* 0x000fc60003f66270 */
[----:B------:R-:W-:Y:S01]  /*12640*/  MUFU.TANH R43, R43 ;  /* 0x0000002b002b7308 */ /* 0x000fe20000002400 */
[----:B------:R-:W-:Y:S01]  /*12650*/  IADD3 R12, R15, 0x8, RZ ;  /* 0x000000080f0c7810 */ /* 0x000fe20007ffe0ff */
[----:B------:R-:W-:Y:S01]  /*12660*/  FMUL.FTZ R48, R117, R3 ;  /* 0x0000000375307220 */ /* 0x000fe20000410000 */
[C---:B------:R-:W-:Y:S02]  /*12670*/  IADD3 R6, R15.reuse, 0x9, RZ ;  /* 0x000000090f067810 */ /* 0x040fe40007ffe0ff */
[----:B------:R-:W-:-:S03]  /*12680*/  IADD3 R8, R15, 0x10, RZ ;  /* 0x000000100f087810 */ /* 0x000fc60007ffe0ff */
[----:B------:R-:W4:Y:S01]  /*12690*/  MUFU.TANH R45, R45 ;  /* 0x0000002d002d7308 */ /* 0x000f220000002400 */
[-C--:B------:R-:W-:Y:S01]  /*126a0*/  FMUL.FTZ R89, R89, R3.reuse ;  /* 0x0000000359597220 */ /* 0x080fe20000410000 */
[----:B-1----:R-:W-:Y:S01]  /*126b0*/  FSEL R37, R37, -INF , !P6 ;  /* 0xff80000025257808 */ /* 0x002fe20007000000 */
[----:B------:R-:W-:Y:S01]  /*126c0*/  FMUL.FTZ R90, R90, R3 ;  /* 0x000000035a5a7220 */ /* 0x000fe20000410000 */
[-C--:B------:R-:W-:Y:S02]  /*126d0*/  ISETP.GE.AND P4, PT, R12, R133.reuse, PT ;  /* 0x000000850c00720c */ /* 0x080fe40003f86270 */
[CC--:B------:R-:W-:Y:S02]  /*126e0*/  ISETP.GE.AND P1, PT, R6.reuse, R2.reuse, PT ;  /* 0x000000020600720c */ /* 0x0c0fe40003f26270 */
[----:B------:R-:W1:Y:S01]  /*126f0*/  MUFU.TANH R42, R42 ;  /* 0x0000002a002a7308 */ /* 0x000e620000002400 */
[----:B------:R-:W-:Y:S02]  /*12700*/  ISETP.GE.AND P5, PT, R6, R133, PT ;  /* 0x000000850600720c */ /* 0x000fe40003fa6270 */
[----:B------:R-:W-:-:S02]  /*12710*/  ISETP.GE.AND P2, PT, R8, R2, PT ;  /* 0x000000020800720c */ /* 0x000fc40003f46270 */
[----:B------:R-:W-:-:S03]  /*12720*/  ISETP.GE.AND P6, PT, R8, R133, PT ;  /* 0x000000850800720c */ /* 0x000fc60003fc6270 */
[----:B------:R-:W5:Y:S01]  /*12730*/  MUFU.TANH R44, R44 ;  /* 0x0000002c002c7308 */ /* 0x000f620000002400 */
[C---:B------:R-:W-:Y:S02]  /*12740*/  IADD3 R8, R15.reuse, 0x11, RZ ;  /* 0x000000110f087810 */ /* 0x040fe40007ffe0ff */
[----:B------:R-:W-:-:S05]  /*12750*/  IADD3 R6, R15, 0x18, RZ ;  /* 0x000000180f067810 */ /* 0x000fca0007ffe0ff */
[----:B------:R-:W1:Y:S01]  /*12760*/  MUFU.TANH R46, R46 ;  /* 0x0000002e002e7308 */ /* 0x000e620000002400 */
[----:B--2---:R-:W-:Y:S01]  /*12770*/  FSEL R40, R40, -INF , !P3 ;  /* 0xff80000028287808 */ /* 0x004fe20005800000 */
[----:B------:R-:W-:Y:S01]  /*12780*/  FMUL.FTZ R86, R86, R3 ;  /* 0x0000000356567220 */ /* 0x000fe20000410000 */
[----:B---3--:R-:W-:Y:S02]  /*12790*/  FSEL R39, R39, -INF , !P4 ;  /* 0xff80000027277808 */ /* 0x008fe40006000000 */
[----:B------:R-:W-:-:S03]  /*127a0*/  FSEL R38, R38, -INF , !P1 ;  /* 0xff80000026267808 */ /* 0x000fc60004800000 */
[----:B------:R-:W2:Y:S01]  /*127b0*/  MUFU.TANH R47, R47 ;  /* 0x0000002f002f7308 */ /* 0x000ea20000002400 */
[-C--:B------:R-:W-:Y:S01]  /*127c0*/  ISETP.GE.AND P0, PT, R12, R2.reuse, PT ;  /* 0x000000020c00720c */ /* 0x080fe20003f06270 */
[----:B------:R-:W-:Y:S01]  /*127d0*/  FMUL.FTZ R32, R118, R3 ;  /* 0x0000000376207220 */ /* 0x000fe20000410000 */
[-C--:B------:R-:W-:Y:S02]  /*127e0*/  ISETP.GE.AND P3, PT, R8, R2.reuse, PT ;  /* 0x000000020800720c */ /* 0x080fe40003f66270 */
[----:B------:R-:W-:-:S03]  /*127f0*/  ISETP.GE.AND P4, PT, R6, R2, PT ;  /* 0x000000020600720c */ /* 0x000fc60003f86270 */
[----:B------:R-:W3:Y:S01]  /*12800*/  MUFU.TANH R48, R48 ;  /* 0x0000003000307308 */ /* 0x000ee20000002400 */
[----:B------:R-:W-:Y:S02]  /*12810*/  ISETP.GE.AND P1, PT, R6, R133, PT ;  /* 0x000000850600720c */ /* 0x000fe40003f26270 */
[----:B------:R-:W-:-:S05]  /*12820*/  IADD3 R6, R15, 0x20, RZ ;  /* 0x000000200f067810 */ /* 0x000fca0007ffe0ff */
[----:B------:R-:W-:Y:S01]  /*12830*/  MUFU.TANH R165, R89 ;  /* 0x0000005900a57308 */ /* 0x000fe20000002400 */
[----:B------:R-:W-:Y:S01]  /*12840*/  FMUL.FTZ R28, R119, R3 ;  /* 0x00000003771c7220 */ /* 0x000fe20000410000 */
[----:B------:R-:W-:-:S06]  /*12850*/  FSEL R41, R41, -INF , !P0 ;  /* 0xff80000029297808 */ /* 0x000fcc0004000000 */
[----:B------:R-:W1:Y:S01]  /*12860*/  MUFU.TANH R169, R90 ;  /* 0x0000005a00a97308 */ /* 0x000e620000002400 */
[----:B----4-:R-:W-:Y:S01]  /*12870*/  FSEL R11, R45, -INF , !P6 ;  /* 0xff8000002d0b7808 */ /* 0x010fe20007000000 */
[-C--:B------:R-:W-:Y:S01]  /*12880*/  FMUL.FTZ R24, R24, R3.reuse ;  /* 0x0000000318187220 */ /* 0x080fe20000410000 */
[----:B------:R-:W-:Y:S01]  /*12890*/  FSEL R13, R43, -INF , !P3 ;  /* 0xff8000002b0d7808 */ /* 0x000fe20005800000 */
[----:B------:R-:W-:Y:S01]  /*128a0*/  FMUL.FTZ R88, R88, R3 ;  /* 0x0000000358587220 */ /* 0x000fe20000410000 */
[----:B------:R-:W-:-:S03]  /*128b0*/  ISETP.GE.AND P0, PT, R8, R133, PT ;  /* 0x000000850800720c */ /* 0x000fc60003f06270 */
[----:B------:R-:W4:Y:S01]  /*128c0*/  MUFU.TANH R171, R86 ;  /* 0x0000005600ab7308 */ /* 0x000f220000002400 */
[C---:B------:R-:W-:Y:S02]  /*128d0*/  ISETP.GE.AND P6, PT, R6.reuse, R2, PT ;  /* 0x000000020600720c */ /* 0x040fe40003fc6270 */
[----:B------:R-:W-:Y:S02]  /*128e0*/  ISETP.GE.AND P3, PT, R6, R133, PT ;  /* 0x000000850600720c */ /* 0x000fe40003f66270 */
[C---:B------:R-:W-:Y:S02]  /*128f0*/  IADD3 R8, R15.reuse, 0x19, RZ ;  /* 0x000000190f087810 */ /* 0x040fe40007ffe0ff */
[----:B------:R-:W-:Y:S01]  /*12900*/  IADD3 R6, R15, 0x21, RZ ;  /* 0x000000210f067810 */ /* 0x000fe20007ffe0ff */
[----:B------:R-:W2:Y:S01]  /*12910*/  MUFU.TANH R32, R32 ;  /* 0x0000002000207308 */ /* 0x000ea20000002400 */
[----:B-1----:R-:W-:Y:S01]  /*12920*/  FSEL R42, R42, -INF , !P5 ;  /* 0xff8000002a2a7808 */ /* 0x002fe20006800000 */
[-C--:B------:R-:W-:Y:S01]  /*12930*/  FMUL.FTZ R91, R91, R3.reuse ;  /* 0x000000035b5b7220 */ /* 0x080fe20000410000 */
[----:B-----5:R-:W-:Y:S01]  /*12940*/  FSEL R14, R44, -INF , !P2 ;  /* 0xff8000002c0e7808 */ /* 0x020fe20005000000 */
[-C--:B------:R-:W-:Y:S01]  /*12950*/  FMUL.FTZ R84, R84, R3.reuse ;  /* 0x0000000354547220 */ /* 0x080fe20000410000 */
[----:B------:R-:W-:Y:S01]  /*12960*/  FSEL R10, R46, -INF , !P0 ;  /* 0xff8000002e0a7808 */ /* 0x000fe20004000000 */
[----:B------:R-:W-:-:S02]  /*12970*/  FMUL.FTZ R87, R87, R3 ;  /* 0x0000000357577220 */ /* 0x000fc40000410000 */
[----:B------:R-:W1:Y:S01]  /*12980*/  MUFU.TANH R174, R24 ;  /* 0x0000001800ae7308 */ /* 0x000e620000002400 */
[-C--:B------:R-:W-:Y:S01]  /*12990*/  ISETP.GE.AND P5, PT, R8, R2.reuse, PT ;  /* 0x000000020800720c */ /* 0x080fe20003fa6270 */
[----:B------:R-:W-:Y:S01]  /*129a0*/  FMUL.FTZ R80, R80, R3 ;  /* 0x0000000350507220 */ /* 0x000fe20000410000 */
[----:B------:R-:W-:Y:S02]  /*129b0*/  ISETP.GE.AND P2, PT, R8, R133, PT ;  /* 0x000000850800720c */ /* 0x000fe40003f46270 */
[----:B------:R-:W-:-:S03]  /*129c0*/  ISETP.GE.AND P0, PT, R6, R2, PT ;  /* 0x000000020600720c */ /* 0x000fc60003f06270 */
[----:B------:R-:W5:Y:S01]  /*129d0*/  MUFU.TANH R28, R28 ;  /* 0x0000001c001c7308 */ /* 0x000f620000002400 */
[C---:B------:R-:W-:Y:S02]  /*129e0*/  IADD3 R8, R15.reuse, 0x28, RZ ;  /* 0x000000280f087810 */ /* 0x040fe40007ffe0ff */
[----:B------:R-:W-:Y:S02]  /*129f0*/  IADD3 R16, R15, 0x30, RZ ;  /* 0x000000300f107810 */ /* 0x000fe40007ffe0ff */
[----:B--2---:R-:W-:-:S03]  /*12a00*/  FSEL R12, R47, -INF , !P4 ;  /* 0xff8000002f0c7808 */ /* 0x004fc60006000000 */
[----:B------:R-:W2:Y:S01]  /*12a10*/  MUFU.TANH R162, R88 ;  /* 0x0000005800a27308 */ /* 0x000ea20000002400 */
[----:B------:R-:W-:Y:S01]  /*12a20*/  ISETP.GE.AND P4, PT, R6, R133, PT ;  /* 0x000000850600720c */ /* 0x000fe20003f86270 */
[-C--:B------:R-:W-:Y:S01]  /*12a30*/  FMUL.FTZ R85, R85, R3.reuse ;  /* 0x0000000355557220 */ /* 0x080fe20000410000 */
[----:B---3--:R-:W-:Y:S01]  /*12a40*/  FSEL R6, R48, -INF , !P5 ;  /* 0xff80000030067808 */ /* 0x008fe20006800000 */
[-C--:B------:R-:W-:Y:S01]  /*12a50*/  FMUL.FTZ R81, R81, R3.reuse ;  /* 0x0000000351517220 */ /* 0x080fe20000410000 */
[----:B------:R-:W-:Y:S01]  /*12a60*/  FSEL R169, R169, -INF , !P3 ;  /* 0xff800000a9a97808 */ /* 0x000fe20005800000 */
[----:B------:R-:W-:Y:S01]  /*12a70*/  FMUL.FTZ R82, R82, R3 ;  /* 0x0000000352527220 */ /* 0x000fe20000410000 */
[----:B------:R-:W-:Y:S01]  /*12a80*/  FSEL R165, R165, -INF , !P0 ;  /* 0xff800000a5a57808 */ /* 0x000fe20004000000 */
[----:B------:R-:W3:Y:S01]  /*12a90*/  MUFU.TANH R170, R91 ;  /* 0x0000005b00aa7308 */ /* 0x000ee20000002400 */
[----:B------:R-:W-:Y:S01]  /*12aa0*/  ISETP.GE.AND P5, PT, R8, R133, PT ;  /* 0x000000850800720c */ /* 0x000fe20003fa6270 */
[----:B------:R-:W-:Y:S01]  /*12ab0*/  FMUL.FTZ R83, R83, R3 ;  /* 0x0000000353537220 */ /* 0x000fe20000410000 */
[----:B------:R-:W-:-:S02]  /*12ac0*/  ISETP.GE.AND P3, PT, R16, R2, PT ;  /* 0x000000021000720c */ /* 0x000fc40003f66270 */
[----:B------:R-:W-:-:S03]  /*12ad0*/  ISETP.GE.AND P0, PT, R16, R133, PT ;  /* 0x000000851000720c */ /* 0x000fc60003f06270 */
[----:B------:R-:W1:Y:S01]  /*12ae0*/  MUFU.TANH R163, R84 ;  /* 0x0000005400a37308 */ /* 0x000e620000002400 */
[----:B------:R-:W-:Y:S01]  /*12af0*/  IADD3 R16, R15, 0x38, RZ ;  /* 0x000000380f107810 */ /* 0x000fe20007ffe0ff */
[----:B------:R-:W-:Y:S01]  /*12b00*/  FMUL.FTZ R25, R25, R3 ;  /* 0x0000000319197220 */ /* 0x000fe20000410000 */
[----:B----4-:R-:W-:-:S05]  /*12b10*/  FSEL R171, R171, -INF , !P5 ;  /* 0xff800000abab7808 */ /* 0x010fca0006800000 */
[----:B------:R-:W4:Y:S01]  /*12b20*/  MUFU.TANH R172, R87 ;  /* 0x0000005700ac7308 */ /* 0x000f220000002400 */
[----:B------:R-:W-:Y:S01]  /*12b30*/  ISETP.GE.AND P5, PT, R16, R2, PT ;  /* 0x000000021000720c */ /* 0x000fe20003fa6270 */
[----:B------:R-:W-:-:S06]  /*12b40*/  FMUL.FTZ R26, R26, R3 ;  /* 0x000000031a1a7220 */ /* 0x000fcc0000410000 */
[----:B------:R-:W2:Y:S01]  /*12b50*/  MUFU.TANH R176, R80 ;  /* 0x0000005000b07308 */ /* 0x000ea20000002400 */
[----:B------:R-:W-:Y:S01]  /*12b60*/  FMUL.FTZ R27, R27, R3 ;  /* 0x000000031b1b7220 */ /* 0x000fe20000410000 */
[----:B------:R-:W-:Y:S02]  /*12b70*/  IADD3 R17, R15, 0x29, RZ ;  /* 0x000000290f117810 */ /* 0x000fe40007ffe0ff */
[----:B------:R-:W-:-:S04]  /*12b80*/  FSEL R9, R32, -INF , !P1 ;  /* 0xff80000020097808 */ /* 0x000fc80004800000 */
[----:B------:R-:W2:Y:S01]  /*12b90*/  MUFU.TANH R164, R85 ;  /* 0x0000005500a47308 */ /* 0x000ea20000002400 */
[----:B------:R-:W-:Y:S02]  /*12ba0*/  ISETP.GE.AND P1, PT, R8, R2, PT ;  /* 0x000000020800720c */ /* 0x000fe40003f26270 */
[----:B-1----:R-:W-:-:S05]  /*12bb0*/  FSEL R174, R174, -INF , !P5 ;  /* 0xff800000aeae7808 */ /* 0x002fca0006800000 */
[----:B------:R-:W-:Y:S01]  /*12bc0*/  MUFU.TANH R175, R81 ;  /* 0x0000005100af7308 */ /* 0x000fe20000002400 */
[----:B-----5:R-:W-:-:S07]  /*12bd0*/  FSEL R8, R28, -INF , !P2 ;  /* 0xff8000001c087808 */ /* 0x020fce0005000000 */
[----:B------:R-:W1:Y:S01]  /*12be0*/  MUFU.TANH R146, R82 ;  /* 0x0000005200927308 */ /* 0x000e620000002400 */
[----:B--2---:R-:W-:-:S07]  /*12bf0*/  FSEL R162, R162, -INF , !P6 ;  /* 0xff800000a2a27808 */ /* 0x004fce0007000000 */
[----:B------:R-:W2:Y:S01]  /*12c00*/  MUFU.TANH R145, R83 ;  /* 0x0000005300917308 */ /* 0x000ea20000002400 */
[----:B------:R-:W-:Y:S02]  /*12c10*/  ISETP.GT.AND P5, PT, R216, R207, PT ;  /* 0x000000cfd800720c */ /* 0x000fe40003fa4270 */
[C---:B------:R-:W-:Y:S02]  /*12c20*/  ISETP.GE.AND P2, PT, R17.reuse, R2, PT ;  /* 0x000000021100720c */ /* 0x040fe40003f46270 */
[----:B------:R-:W-:-:S03]  /*12c30*/  ISETP.GE.AND P6, PT, R17, R133, PT ;  /* 0x000000851100720c */ /* 0x000fc60003fc6270 */
[----:B------:R-:W-:Y:S01]  /*12c40*/  MUFU.TANH R36, R36 ;  /* 0x0000002400247308 */ /* 0x000fe20000002400 */
[----:B------:R-:W-:-:S07]  /*12c50*/  IADD3 R17, R15, 0x31, RZ ;  /* 0x000000310f117810 */ /* 0x000fce0007ffe0ff */
[----:B------:R-:W-:Y:S01]  /*12c60*/  MUFU.TANH R147, R25 ;  /* 0x0000001900937308 */ /* 0x000fe20000002400 */
[----:B---3--:R-:W-:-:S07]  /*12c70*/  FSEL R170, R170, -INF , !P4 ;  /* 0xff800000aaaa7808 */ /* 0x008fce0006000000 */
[----:B------:R-:W3:Y:S01]  /*12c80*/  MUFU.TANH R144, R26 ;  /* 0x0000001a00907308 */ /* 0x000ee20000002400 */
[----:B------:R-:W-:-:S07]  /*12c90*/  FSEL R163, R163, -INF , !P1 ;  /* 0xff800000a3a37808 */ /* 0x000fce0004800000 */
[----:B------:R-:W5:Y:S01]  /*12ca0*/  MUFU.TANH R166, R27 ;  /* 0x0000001b00a67308 */ /* 0x000f620000002400 */
[----:B----4-:R-:W-:Y:S02]  /*12cb0*/  FSEL R172, R172, -INF , !P6 ;  /* 0xff800000acac7808 */ /* 0x010fe40007000000 */
[----:B------:R-:W-:Y:S02]  /*12cc0*/  FSEL R176, R176, -INF , !P3 ;  /* 0xff800000b0b07808 */ /* 0x000fe40005800000 */
[CC--:B------:R-:W-:Y:S02]  /*12cd0*/  ISETP.GE.AND P4, PT, R17.reuse, R2.reuse, PT ;  /* 0x000000021100720c */ /* 0x0c0fe40003f86270 */
[-C--:B------:R-:W-:Y:S02]  /*12ce0*/  ISETP.GE.AND P1, PT, R17, R133.reuse, PT ;  /* 0x000000851100720c */ /* 0x080fe40003f26270 */
[C---:B------:R-:W-:Y:S02]  /*12cf0*/  ISETP.GE.AND P6, PT, R15.reuse, R2, PT ;  /* 0x000000020f00720c */ /* 0x040fe40003fc6270 */
[----:B------:R-:W-:-:S02]  /*12d00*/  ISETP.GE.AND P3, PT, R15, R133, PT ;  /* 0x000000850f00720c */ /* 0x000fc40003f66270 */
[----:B------:R-:W-:Y:S02]  /*12d10*/  IADD3 R15, R15, 0x39, RZ ;  /* 0x000000390f0f7810 */ /* 0x000fe40007ffe0ff */
[----:B------:R-:W-:Y:S02]  /*12d20*/  FSEL R164, R164, -INF , !P2 ;  /* 0xff800000a4a47808 */ /* 0x000fe40005000000 */
[----:B-1----:R-:W-:Y:S02]  /*12d30*/  FSEL R146, R146, -INF , !P0 ;  /* 0xff80000092927808 */ /* 0x002fe40004000000 */
[----:B------:R-:W-:Y:S02]  /*12d40*/  FSEL R175, R175, -INF , !P4 ;  /* 0xff800000afaf7808 */ /* 0x000fe40006000000 */
[----:B--2---:R-:W-:Y:S01]  /*12d50*/  FSEL R145, R145, -INF , !P1 ;  /* 0xff80000091917808 */ /* 0x004fe20004800000 */
[----:B------:R-:W-:Y:S01]  /*12d60*/  BSSY B1, `(.L_x_3745) ;  /* 0x0000074000017945 */ /* 0x000fe20003800000 */
[----:B------:R-:W-:-:S02]  /*12d70*/  ISETP.GE.AND P2, PT, R16, R133, PT ;  /* 0x000000851000720c */ /* 0x000fc40003f46270 */
[----:B------:R-:W-:Y:S02]  /*12d80*/  ISETP.NE.U32.AND P0, PT, R218, RZ, PT ;  /* 0x000000ffda00720c */ /* 0x000fe40003f05070 */
[C---:B------:R-:W-:Y:S02]  /*12d90*/  ISETP.GE.AND P4, PT, R15.reuse, R2, PT ;  /* 0x000000020f00720c */ /* 0x040fe40003f86270 */
[----:B------:R-:W-:Y:S02]  /*12da0*/  ISETP.GE.AND P1, PT, R15, R133, PT ;  /* 0x000000850f00720c */ /* 0x000fe40003f26270 */
        /* <DEDUP_REMOVED lines=10> */
[C---:B------:R-:W-:Y:S02]  /*12e50*/  IADD3 R185, R199.reuse, 0x5000, RZ ;  /* 0x00005000c7b97810 */ /* 0x040fe40007ffe0ff */
[----:B------:R-:W-:Y:S02]  /*12e60*/  IADD3 R184, R199, 0x5800, RZ ;  /* 0x00005800c7b87810 */ /* 0x000fe40007ffe0ff */
[----:B---3--:R-:W-:Y:S02]  /*12e70*/  FSEL R144, R144, -INF , !P2 ;  /* 0xff80000090907808 */ /* 0x008fe40005000000 */
[----:B------:R-:W-:Y:S02]  /*12e80*/  FSEL R20, R20, -INF , !P6 ;  /* 0xff80000014147808 */ /* 0x000fe40007000000 */
[----:B------:R-:W-:-:S02]  /*12e90*/  FSEL R15, R36, -INF , !P3 ;  /* 0xff800000240f7808 */ /* 0x000fc40005800000 */
[----:B------:R-:W-:Y:S02]  /*12ea0*/  FSEL R147, R147, -INF , !P4 ;  /* 0xff80000093937808 */ /* 0x000fe40006000000 */
[----:B-----5:R-:W-:Y:S01]  /*12eb0*/  FSEL R166, R166, -INF , !P1 ;  /* 0xff800000a6a67808 */ /* 0x020fe20004800000 */
        /* <DEDUP_REMOVED lines=64> */
.L_x_3748:
[----:B------:R-:W2:Y:S02]  /*132c0*/  LD.E R17, [R22.64+0x38] ;  /* 0x0000380616117980 */ /* 0x000ea4000c101900 */
[----:B--2---:R-:W-:-:S04]  /*132d0*/  LEA R17, -R17, RZ, 0x6 ;  /* 0x000000ff11117211 */ /* 0x004fc800078e31ff */
[----:B------:R-:W-:Y:S02]  /*132e0*/  SHF.R.S32.HI R16, RZ, 0x1f, R17 ;  /* 0x0000001fff107819 */ /* 0x000fe40000011411 */
.L_x_3749:
[----:B------:R-:W-:Y:S05]  /*132f0*/  BSYNC B0 ;  /* 0x0000000000007941 */ /* 0x000fea0003800000 */
.L_x_3747:
        /* <DEDUP_REMOVED lines=26> */
.L_x_3746:
[----:B------:R-:W-:Y:S05]  /*134a0*/  BSYNC B1 ;  /* 0x0000000000017941 */ /* 0x000fea0003800000 */
.L_x_3745:
[----:B------:R-:W2:Y:S01]  /*134b0*/  LD.E R168, [R22.64+0xdc] ;  /* 0x0000dc0616a87980 */ /* 0x000ea2000c101900 */
[----:B------:R-:W-:-:S02]  /*134c0*/  FMNMX.FTZ R4, R20, R37, !PT ;  /* 0x0000002514047209 */ /* 0x000fc40007810000 */
[----:B------:R-:W-:Y:S02]  /*134d0*/  SHF.L.U32 R206, R0, 0x1, RZ ;  /* 0x0000000100ce7819 */ /* 0x000fe400000006ff */
[----:B------:R-:W-:Y:S02]  /*134e0*/  FMNMX.FTZ R3, R41, R4, !PT ;  /* 0x0000000429037209 */ /* 0x000fe40007810000 */
[-C--:B------:R-:W-:Y:S01]  /*134f0*/  LEA R204, R5, R206.reuse, 0x1 ;  /* 0x000000ce05cc7211 */ /* 0x080fe200078e08ff */
        /* <DEDUP_REMOVED lines=53> */
[----:B---3--:R-:W-:Y:S01]  /*13850*/  FMNMX.FTZ R3, R4, R3, !PT ;  /* 0x0000000304037209 */ /* 0x008fe20007810000 */
[----:B--2---:R-:W-:-:S04]  /*13860*/  FMUL.FTZ R173, R168, R132 ;  /* 0x00000084a8ad7220 */ /* 0x004fc80000410000 */
[----:B------:R-:W-:Y:S01]  /*13870*/  FMUL.FTZ R167, R168, R3 ;  /* 0x00000003a8a77220 */ /* 0x000fe20000410000 */
[----:B------:R-:W-:Y:S02]  /*13880*/  FSEL R173, R173, RZ, P1 ;  /* 0x000000ffadad7208 */ /* 0x000fe40000800000 */
[----:B------:R-:W-:-:S03]  /*13890*/  FSETP.NEU.FTZ.AND P1, PT, R3, -INF , PT ;  /* 0xff8000000300780b */ /* 0x000fc60003f3d000 */
[-CC-:B------:R-:W-:Y:S01]  /*138a0*/  FFMA.FTZ R156, R41, R168.reuse, -R173.reuse ;  /* 0x000000a8299c7223 */ /* 0x180fe200000108ad */
[----:B------:R-:W-:Y:S01]  /*138b0*/  FSEL R167, R167, RZ, P1 ;  /* 0x000000ffa7a77208 */ /* 0x000fe20000800000 */
[-CC-:B------:R-:W-:Y:S02]  /*138c0*/  FFMA.FTZ R158, R20, R168.reuse, -R173.reuse ;  /* 0x000000a8149e7223 */ /* 0x180fe400000108ad */
[-C--:B------:R-:W-:Y:S01]  /*138d0*/  FFMA.FTZ R157, R37, R168.reuse, -R173 ;  /* 0x000000a8259d7223 */ /* 0x080fe200000108ad */
[----:B------:R-:W-:Y:S01]  /*138e0*/  LDSM.16.MT88.4 R20, [R206+0xc800] ;  /* 0x00c80000ce14783b */ /* 0x000fe20000004200 */
[-CC-:B------:R-:W-:Y:S01]  /*138f0*/  FFMA.FTZ R160, R40, R168.reuse, -R167.reuse ;  /* 0x000000a828a07223 */ /* 0x180fe200000108a7 */
[----:B------:R-:W-:Y:S01]  /*13900*/  MUFU.EX2 R156, R156 ;  /* 0x0000009c009c7308 */ /* 0x000fe20000000800 */
[-C--:B------:R-:W-:Y:S02]  /*13910*/  FFMA.FTZ R152, R42, R168.reuse, -R167 ;  /* 0x000000a82a987223 */ /* 0x080fe400000108a7 */
[----:B------:R-:W1:Y:S01]  /*13920*/  LDSM.16.MT88.4 R40, [R206+0xe000] ;  /* 0x00e00000ce28783b */ /* 0x000e620000004200 */
[----:B------:R-:W-:-:S02]  /*13930*/  FFMA.FTZ R151, R38, R168, -R173 ;  /* 0x000000a826977223 */ /* 0x000fc400000108ad */
[-CC-:B------:R-:W-:Y:S02]  /*13940*/  FFMA.FTZ R159, R15, R168.reuse, -R167.reuse ;  /* 0x000000a80f9f7223 */ /* 0x180fe400000108a7 */
[-C--:B------:R-:W-:Y:S01]  /*13950*/  FFMA.FTZ R161, R39, R168.reuse, -R167 ;  /* 0x000000a827a17223 */ /* 0x080fe200000108a7 */
[----:B------:R-:W-:Y:S01]  /*13960*/  MUFU.EX2 R158, R158 ;  /* 0x0000009e009e7308 */ /* 0x000fe20000000800 */
[-C--:B------:R-:W-:Y:S02]  /*13970*/  FFMA.FTZ R139, R6, R168.reuse, -R173 ;  /* 0x000000a8068b7223 */ /* 0x080fe400000108ad */
[----:B------:R-:W2:Y:S01]  /*13980*/  LDSM.16.MT88.4 R4, [R203+0x10000] ;  /* 0x01000000cb04783b */ /* 0x000ea20000004200 */
[-CC-:B------:R-:W-:Y:S02]  /*13990*/  FFMA.FTZ R155, R11, R168.reuse, -R167.reuse ;  /* 0x000000a80b9b7223 */ /* 0x180fe400000108a7 */
[-CC-:B------:R-:W-:Y:S02]  /*139a0*/  FFMA.FTZ R148, R10, R168.reuse, -R167.reuse ;  /* 0x000000a80a947223 */ /* 0x180fe400000108a7 */
[----:B------:R-:W3:Y:S01]  /*139b0*/  MUFU.EX2 R157, R157 ;  /* 0x0000009d009d7308 */ /* 0x000ee20000000800 */
[----:B------:R-:W-:-:S02]  /*139c0*/  FFMA.FTZ R153, R9, R168, -R167 ;  /* 0x000000a809997223 */ /* 0x000fc400000108a7 */
[-C--:B------:R-:W-:Y:S02]  /*139d0*/  FFMA.FTZ R0, R8, R168.reuse, -R167 ;  /* 0x000000a808007223 */ /* 0x080fe400000108a7 */
[----:B------:R-:W4:Y:S01]  /*139e0*/  LDSM.16.MT88.4 R8, [R206+0xe800] ;  /* 0x00e80000ce08783b */ /* 0x000f220000004200 */
[-CC-:B------:R-:W-:Y:S02]  /*139f0*/  FFMA.FTZ R154, R14, R168.reuse, -R173.reuse ;  /* 0x000000a80e9a7223 */ /* 0x180fe400000108ad */
[----:B------:R-:W5:Y:S01]  /*13a00*/  MUFU.EX2 R151, R151 ;  /* 0x0000009700977308 */ /* 0x000f620000000800 */
[-CC-:B------:R-:W-:Y:S02]  /*13a10*/  FFMA.FTZ R149, R13, R168.reuse, -R173.reuse ;  /* 0x000000a80d957223 */ /* 0x180fe400000108ad */
[-CC-:B------:R-:W-:Y:S02]  /*13a20*/  FFMA.FTZ R150, R12, R168.reuse, -R173.reuse ;  /* 0x000000a80c967223 */ /* 0x180fe400000108ad */
[----:B------:R-:W1:Y:S01]  /*13a30*/  LDSM.16.MT88.4 R12, [R203+0xe800] ;  /* 0x00e80000cb0c783b */ /* 0x000e620000004200 */
[----:B------:R-:W-:-:S02]  /*13a40*/  FFMA.FTZ R162, R162, R168, -R173 ;  /* 0x000000a8a2a27223 */ /* 0x000fc400000108ad */
[----:B------:R-:W-:Y:S01]  /*13a50*/  MUFU.EX2 R159, R159 ;  /* 0x0000009f009f7308 */ /* 0x000fe20000000800 */
[----:B---3--:R-:W-:Y:S01]  /*13a60*/  F2FP.BF16.PACK_AB R96, R157, R158 ;  /* 0x0000009e9d60723e */ /* 0x008fe200000010ff */
[-CC-:B------:R-:W-:Y:S02]  /*13a70*/  FFMA.FTZ R165, R165, R168.reuse, -R173.reuse ;  /* 0x000000a8a5a57223 */ /* 0x180fe400000108ad */
[-CC-:B------:R-:W-:Y:S02]  /*13a80*/  FFMA.FTZ R163, R163, R168.reuse, -R173.reuse ;  /* 0x000000a8a3a37223 */ /* 0x180fe400000108ad */
[----:B------:R-:W-:Y:S02]  /*13a90*/  FFMA.FTZ R164, R164, R168, -R173 ;  /* 0x000000a8a4a47223 */ /* 0x000fe400000108ad */
[----:B------:R-:W3:Y:S01]  /*13aa0*/  MUFU.EX2 R160, R160 ;  /* 0x000000a000a07308 */ /* 0x000ee20000000800 */
[----:B-----5:R-:W-:Y:S01]  /*13ab0*/  F2FP.BF16.PACK_AB R98, R151, R156 ;  /* 0x0000009c9762723e */ /* 0x020fe200000010ff */
        /* <DEDUP_REMOVED lines=8> */
[----:B------:R-:W5:Y:S01]  /*13b40*/  MUFU.EX2 R152, R152 ;  /* 0x0000009800987308 */ /* 0x000f620000000800 */
[----:B---3--:R-:W-:Y:S01]  /*13b50*/  F2FP.BF16.PACK_AB R97, R160, R159 ;  /* 0x0000009fa061723e */ /* 0x008fe200000010ff */
        /* <DEDUP_REMOVED lines=9> */
[----:B-----5:R-:W-:Y:S01]  /*13bf0*/  F2FP.BF16.PACK_AB R99, R152, R161 ;  /* 0x000000a19863723e */ /* 0x020fe200000010ff */
[----:B------:R-:W3:Y:S01]  /*13c00*/  MUFU.EX2 R149, R149 ;  /* 0x0000009500957308 */ /* 0x000ee20000000800 */
[----:B------:R-:W-:-:S02]  /*13c10*/  FADD.FTZ R156, R156, R157 ;  /* 0x0000009d9c9c7221 */ /* 0x000fc40000010000 */
[----:B------:R-:W-:Y:S02]  /*13c20*/  FADD.FTZ R161, R161, R160 ;  /* 0x000000a0a1a17221 */ /* 0x000fe40000010000 */
[----:B------:R-:W-:Y:S01]  /*13c30*/  FADD.FTZ R151, R151, R156 ;  /* 0x0000009c97977221 */ /* 0x000fe20000010000 */
[C---:B-1----:R-:W-:Y:S01]  /*13c40*/  HMMA.16816.F32.BF16 R36, R96.reuse, R40, RZ ;  /* 0x000000286024723c */ /* 0x042fe200000418ff */
[----:B------:R-:W-:Y:S01]  /*13c50*/  FADD.FTZ R152, R152, R161 ;  /* 0x000000a198987221 */ /* 0x000fe20000010000 */
        /* <DEDUP_REMOVED lines=42> */
[----:B------:R-:W4:Y:S06]  /*13f00*/  MUFU.EX2 R166, R166 ;  /* 0x000000a600a67308 */ /* 0x000f2c0000000800 */
[C---:B--2---:R-:W-:Y:S07]  /*13f10*/  HMMA.16816.F32.BF16 R92, R96.reuse, R4, RZ ;  /* 0x00000004605c723c */ /* 0x044fee00000418ff */
[----:B---3--:R-:W-:Y:S01]  /*13f20*/  F2FP.BF16.PACK_AB R4, R149, R154 ;  /* 0x0000009a9504723e */ /* 0x008fe200000010ff */
[----:B------:R-:W-:Y:S01]  /*13f30*/  HMMA.16816.F32.BF16 R96, R96, R6, RZ ;  /* 0x000000066060723c */ /* 0x000fe200000418ff */
[----:B-1----:R-:W-:Y:S01]  /*13f40*/  F2FP.BF16.PACK_AB R5, R148, R155 ;  /* 0x0000009b9405723e */ /* 0x002fe200000010ff */
        /* <DEDUP_REMOVED lines=207> */
.L_x_3752:
[----:B------:R-:W-:Y:S02]  /*14c40*/  ULDC.64 UR4, c[0x0][0x118] ;  /* 0x0000460000047ab9 */ /* 0x000fe40000000a00 */
[----:B------:R-:W2:Y:S02]  /*14c50*/  LD.E R6, [R226.64+0x40] ;  /* 0x00004004e2067980 */ /* 0x000ea4000c101900 */
[----:B--2---:R-:W-:-:S04]  /*14c60*/  LEA R6, -R6, RZ, 0x6 ;  /* 0x000000ff06067211 */ /* 0x004fc800078e31ff */
[----:B------:R-:W-:Y:S02]  /*14c70*/  SHF.R.S32.HI R4, RZ, 0x1f, R6 ;  /* 0x0000001fff047819 */ /* 0x000fe40000011406 */
.L_x_3753:
[----:B------:R-:W-:Y:S05]  /*14c80*/  BSYNC B0 ;  /* 0x0000000000007941 */ /* 0x000fea0003800000 */
.L_x_3751:
        /* <DEDUP_REMOVED lines=35> */
[----:B------:R-:W-:Y:S03]  /*14ec0*/  BSSY B1, `(.L_x_3754) ;  /* 0x000018d000017945 */ /* 0x000fe60003800000 */
        /* <DEDUP_REMOVED lines=130> */
[----:B------:R-:W-:Y:S02]  /*156f0*/  MUFU.TANH R150, R12 ;  /* 0x0000000c00967308 */ /* 0x000fe40000002400 */
        /* <DEDUP_REMOVED lines=9> */
[----:B------:R4:W-:Y:S01]  /*15790*/  MUFU.TANH R160, R14 ;  /* 0x0000000e00a07308 */ /* 0x0009e20000002400 */
[----:B------:R-:W-:-:S02]  /*157a0*/  FMUL.FTZ R16, R16, R0 ;  /* 0x0000000010107220 */ /* 0x000fc40000410000 */
[-C--:B------:R-:W-:Y:S02]  /*157b0*/  FMUL.FTZ R17, R17, R0.reuse ;  /* 0x0000000011117220 */ /* 0x080fe40000410000 */
[-C--:B------:R-:W-:Y:S02]  /*157c0*/  FMUL.FTZ R139, R18, R0.reuse ;  /* 0x00000000128b7220 */ /* 0x080fe40000410000 */
[-C--:B------:R-:W-:Y:S01]  /*157d0*/  FMUL.FTZ R161, R15, R0.reuse ;  /* 0x000000000fa17220 */ /* 0x080fe20000410000 */
[C---:B--2---:R-:W-:Y:S01]  /*157e0*/  HMMA.16816.F32.BF16 R156, R140.reuse, R20, R156 ;  /* 0x000000148c9c723c */ /* 0x044fe2000004189c */
[----:B------:R-:W-:Y:S01]  /*157f0*/  MUFU.TANH R138, R16 ;  /* 0x00000010008a7308 */ /* 0x000fe20000002400 */
[-C--:B------:R-:W-:Y:S01]  /*15800*/  FMUL.FTZ R149, R19, R0.reuse ;  /* 0x0000000013957220 */ /* 0x080fe20000410000 */
[----:B----4-:R-:W2:Y:S06]  /*15810*/  LDSM.16.M88.4 R12, [R196+0xb800] ;  /* 0x00b80000c40c783b */ /* 0x010eac0000000200 */
[----:B------:R4:W-:Y:S01]  /*15820*/  MUFU.TANH R148, R17 ;  /* 0x0000001100947308 */ /* 0x0009e20000002400 */
[----:B------:R-:W-:Y:S05]  /*15830*/  HMMA.16816.F32.BF16 R180, R140, R22, R180 ;  /* 0x000000168cb4723c */ /* 0x000fea00000418b4 */
[----:B------:R-:W-:-:S02]  /*15840*/  FMUL.FTZ R28, R28, R0 ;  /* 0x000000001c1c7220 */ /* 0x000fc40000410000 */
[----:B------:R-:W-:Y:S01]  /*15850*/  MUFU.TANH R149, R149 ;  /* 0x0000009500957308 */ /* 0x000fe20000002400 */
[C---:B---3--:R-:W-:Y:S01]  /*15860*/  HMMA.16816.F32.BF16 R164, R24.reuse, R4, R164 ;  /* 0x0000000418a4723c */ /* 0x048fe200000418a4 */
[-C--:B------:R-:W-:Y:S02]  /*15870*/  FMUL.FTZ R29, R29, R0.reuse ;  /* 0x000000001d1d7220 */ /* 0x080fe40000410000 */
[-C--:B------:R-:W-:Y:S02]  /*15880*/  FMUL.FTZ R30, R30, R0.reuse ;  /* 0x000000001e1e7220 */ /* 0x080fe40000410000 */
[----:B------:R-:W-:Y:S01]  /*15890*/  FMUL.FTZ R31, R31, R0 ;  /* 0x000000001f1f7220 */ /* 0x000fe20000410000 */
[----:B----4-:R-:W3:Y:S02]  /*158a0*/  LDSM.16.M88.4 R16, [R192+0x5000] ;  /* 0x00500000c010783b */ /* 0x010ee40000000200 */
[----:B------:R-:W-:Y:S01]  /*158b0*/  HMMA.16816.F32.BF16 R168, R24, R6, R168 ;  /* 0x0000000618a8723c */ /* 0x000fe200000418a8 */
[----:B------:R-:W4:Y:S01]  /*158c0*/  MUFU.TANH R161, R161 ;  /* 0x000000a100a17308 */ /* 0x000f220000002400 */
[----:B------:R-:W5:Y:S01]  /*158d0*/  LDSM.16.M88.4 R4, [R192+0x5800] ;  /* 0x00580000c004783b */ /* 0x000f620000000200 */
[----:B------:R-:W-:-:S05]  /*158e0*/  DEPBAR.LE SB0, 0x0 ;  /* 0x000080000000791a */ /* 0x000fca0000000000 */
[C---:B------:R-:W-:Y:S01]  /*158f0*/  HMMA.16816.F32.BF16 R144, R24.reuse, R178, R144 ;  /* 0x000000b21890723c */ /* 0x040fe20000041890 */
[----:B------:R-:W1:Y:S08]  /*15900*/  MUFU.TANH R28, R28 ;  /* 0x0000001c001c7308 */ /* 0x000e700000002400 */
[----:B------:R-:W-:Y:S01]  /*15910*/  MUFU.TANH R29, R29 ;  /* 0x0000001d001d7308 */ /* 0x000fe20000002400 */
[C---:B--2---:R-:W-:Y:S07]  /*15920*/  HMMA.16816.F32.BF16 R156, R24.reuse, R12, R156 ;  /* 0x0000000c189c723c */ /* 0x044fee000004189c */
[----:B------:R-:W2:Y:S01]  /*15930*/  MUFU.TANH R30, R30 ;  /* 0x0000001e001e7308 */ /* 0x000ea20000002400 */
[----:B-1----:R-:W-:Y:S01]  /*15940*/  IMAD.SHL.U32 R13, R32, 0x2, RZ ;  /* 0x00000002200d7824 */ /* 0x002fe200078e00ff */
[----:B------:R-:W-:Y:S06]  /*15950*/  HMMA.16816.F32.BF16 R180, R24, R14, R180 ;  /* 0x0000000e18b4723c */ /* 0x000fec00000418b4 */
[----:B------:R-:W1:Y:S01]  /*15960*/  MUFU.TANH R31, R31 ;  /* 0x0000001f001f7308 */ /* 0x000e620000002400 */
[----:B------:R-:W-:Y:S01]  /*15970*/  LOP3.LUT R13, R13, 0x6, RZ, 0xc0, !PT ;  /* 0x000000060d0d7812 */ /* 0x000fe200078ec0ff */
[----:B------:R-:W-:Y:S04]  /*15980*/  HMMA.16816.F32.BF16 R144, R8, R162, R144 ;  /* 0x000000a20890723c */ /* 0x000fe80000041890 */
[----:B------:R-:W-:-:S02]  /*15990*/  IMAD R12, R216, 0x40, R13 ;  /* 0x00000040d80c7824 */ /* 0x000fc400078e020d */
[----:B------:R-:W-:Y:S03]  /*159a0*/  MUFU.TANH R139, R139 ;  /* 0x0000008b008b7308 */ /* 0x000fe60000002400 */
[C---:B------:R-:W-:Y:S01]  /*159b0*/  IADD3 R14, R12.reuse, 0x11, RZ ;  /* 0x000000110c0e7810 */ /* 0x040fe20007ffe0ff */
[----:B---3--:R-:W-:Y:S01]  /*159c0*/  HMMA.16816.F32.BF16 R164, R8, R16, R164 ;  /* 0x0000001008a4723c */ /* 0x008fe200000418a4 */
[----:B------:R-:W-:-:S07]  /*159d0*/  IADD3 R22, R12, 0x18, RZ ;  /* 0x000000180c167810 */ /* 0x000fce0007ffe0ff */
[C---:B-----5:R-:W-:Y:S07]  /*159e0*/  HMMA.16816.F32.BF16 R156, R8.reuse, R4, R156 ;  /* 0x00000004089c723c */ /* 0x060fee000004189c */
[----:B------:R-:W-:Y:S01]  /*159f0*/  IADD3 R4, R12, 0x9, RZ ;  /* 0x000000090c047810 */ /* 0x000fe20007ffe0ff */
[C---:B------:R-:W-:Y:S01]  /*15a00*/  HMMA.16816.F32.BF16 R180, R8.reuse, R6, R180 ;  /* 0x0000000608b4723c */ /* 0x040fe200000418b4 */
[-C--:B------:R-:W-:Y:S01]  /*15a10*/  FMUL.FTZ R16, R144, R0.reuse ;  /* 0x0000000090107220 */ /* 0x080fe20000410000 */
[----:B------:R-:W-:Y:S01]  /*15a20*/  IADD3 R5, R12, 0x10, RZ ;  /* 0x000000100c057810 */ /* 0x000fe20007ffe0ff */
[----:B------:R-:W-:Y:S01]  /*15a30*/  FMUL.FTZ R17, R145, R0 ;  /* 0x0000000091117220 */ /* 0x000fe20000410000 */
[C---:B------:R-:W-:Y:S01]  /*15a40*/  ISETP.GE.AND P5, PT, R4.reuse, R2, PT ;  /* 0x000000020400720c */ /* 0x040fe20003fa6270 */
[-C--:B------:R-:W-:Y:S01]  /*15a50*/  FMUL.FTZ R20, R147, R0.reuse ;  /* 0x0000000093147220 */ /* 0x080fe20000410000 */
[-C--:B------:R-:W-:Y:S01]  /*15a60*/  ISETP.GE.AND P2, PT, R4, R133.reuse, PT ;  /* 0x000000850400720c */ /* 0x080fe20003f46270 */
[----:B------:R-:W3:Y:S01]  /*15a70*/  MUFU.TANH R16, R16 ;  /* 0x0000001000107308 */ /* 0x000ee20000002400 */
[----:B------:R-:W-:Y:S01]  /*15a80*/  HMMA.16816.F32.BF16 R168, R8, R18, R168 ;  /* 0x0000001208a8723c */ /* 0x000fe200000418a8 */
[-C--:B------:R-:W-:Y:S01]  /*15a90*/  FMUL.FTZ R165, R165, R0.reuse ;  /* 0x00000000a5a57220 */ /* 0x080fe20000410000 */
[----:B----4-:R-:W-:Y:S01]  /*15aa0*/  FSEL R161, R161, -INF , !P2 ;  /* 0xff800000a1a17808 */ /* 0x010fe20005000000 */
[-C--:B------:R-:W-:Y:S01]  /*15ab0*/  FMUL.FTZ R21, R146, R0.reuse ;  /* 0x0000000092157220 */ /* 0x080fe20000410000 */
[-C--:B------:R-:W-:Y:S01]  /*15ac0*/  ISETP.GE.AND P2, PT, R22, R133.reuse, PT ;  /* 0x000000851600720c */ /* 0x080fe20003f46270 */
[-C--:B------:R-:W-:Y:S01]  /*15ad0*/  FMUL.FTZ R164, R164, R0.reuse ;  /* 0x00000000a4a47220 */ /* 0x080fe20000410000 */
[C---:B------:R-:W-:Y:S01]  /*15ae0*/  IADD3 R7, R12.reuse, 0x21, RZ ;  /* 0x000000210c077810 */ /* 0x040fe20007ffe0ff */
[----:B------:R-:W4:Y:S01]  /*15af0*/  MUFU.TANH R17, R17 ;  /* 0x0000001100117308 */ /* 0x000f220000002400 */
[----:B------:R-:W-:Y:S01]  /*15b00*/  IADD3 R19, R12, 0x1, RZ ;  /* 0x000000010c137810 */ /* 0x000fe20007ffe0ff */
[-C--:B------:R-:W-:Y:S01]  /*15b10*/  FMUL.FTZ R156, R156, R0.reuse ;  /* 0x000000009c9c7220 */ /* 0x080fe20000410000 */
[----:B------:R-:W-:Y:S01]  /*15b20*/  IADD3 R8, R12, 0x20, RZ ;  /* 0x000000200c087810 */ /* 0x000fe20007ffe0ff */
[----:B------:R-:W-:Y:S01]  /*15b30*/  FMUL.FTZ R146, R158, R0 ;  /* 0x000000009e927220 */ /* 0x000fe20000410000 */
[C---:B------:R-:W-:Y:S01]  /*15b40*/  ISETP.GE.AND P4, PT, R19.reuse, R2, PT ;  /* 0x000000021300720c */ /* 0x040fe20003f86270 */
[-C--:B------:R-:W-:Y:S01]  /*15b50*/  FMUL.FTZ R18, R166, R0.reuse ;  /* 0x00000000a6127220 */ /* 0x080fe20000410000 */
[-C--:B------:R-:W-:Y:S01]  /*15b60*/  ISETP.GE.AND P1, PT, R19, R133.reuse, PT ;  /* 0x000000851300720c */ /* 0x080fe20003f26270 */
[----:B------:R-:W5:Y:S01]  /*15b70*/  MUFU.TANH R20, R20 ;  /* 0x0000001400147308 */ /* 0x000f620000002400 */
[----:B------:R-:W-:Y:S01]  /*15b80*/  IADD3 R19, R12, 0x8, RZ ;  /* 0x000000080c137810 */ /* 0x000fe20007ffe0ff */
[-C--:B------:R-:W-:Y:S01]  /*15b90*/  FMUL.FTZ R158, R180, R0.reuse ;  /* 0x00000000b49e7220 */ /* 0x080fe20000410000 */
[----:B------:R-:W-:Y:S01]  /*15ba0*/  FSEL R148, R148, -INF , !P4 ;  /* 0xff80000094947808 */ /* 0x000fe20006000000 */
[----:B------:R-:W-:Y:S01]  /*15bb0*/  FMUL.FTZ R13, R167, R0 ;  /* 0x00000000a70d7220 */ /* 0x000fe20000410000 */
[----:B------:R-:W-:Y:S01]  /*15bc0*/  ISETP.GE.AND P6, PT, R19, R2, PT ;  /* 0x000000021300720c */ /* 0x000fe20003fc6270 */
[-C--:B------:R-:W-:Y:S01]  /*15bd0*/  FMUL.FTZ R6, R157, R0.reuse ;  /* 0x000000009d067220 */ /* 0x080fe20000410000 */
[-C--:B------:R-:W-:Y:S01]  /*15be0*/  ISETP.GE.AND P3, PT, R19, R133.reuse, PT ;  /* 0x000000851300720c */ /* 0x080fe20003f66270 */
[----:B------:R-:W1:Y:S01]  /*15bf0*/  MUFU.TANH R175, R165 ;  /* 0x000000a500af7308 */ /* 0x000e620000002400 */
[----:B------:R-:W-:Y:S01]  /*15c00*/  FSEL R4, R149, -INF , !P1 ;  /* 0xff80000095047808 */ /* 0x000fe20004800000 */
[----:B------:R-:W-:Y:S01]  /*15c10*/  FMUL.FTZ R172, R169, R0 ;  /* 0x00000000a9ac7220 */ /* 0x000fe20000410000 */
[C---:B------:R-:W-:Y:S01]  /*15c20*/  ISETP.GE.AND P4, PT, R5.reuse, R2, PT ;  /* 0x000000020500720c */ /* 0x040fe20003f86270 */
[-C--:B------:R-:W-:Y:S01]  /*15c30*/  FMUL.FTZ R169, R170, R0.reuse ;  /* 0x00000000aaa97220 */ /* 0x080fe20000410000 */
[-C--:B------:R-:W-:Y:S01]  /*15c40*/  ISETP.GE.AND P1, PT, R5, R133.reuse, PT ;  /* 0x000000850500720c */ /* 0x080fe20003f26270 */
[-C--:B------:R-:W-:Y:S01]  /*15c50*/  FMUL.FTZ R167, R171, R0.reuse ;  /* 0x00000000aba77220 */ /* 0x080fe20000410000 */
[----:B------:R-:W-:Y:S01]  /*15c60*/  FSEL R15, R150, -INF , !P6 ;  /* 0xff800000960f7808 */ /* 0x000fe20007000000 */
[----:B------:R-:W-:Y:S01]  /*15c70*/  MUFU.TANH R21, R21 ;  /* 0x0000001500157308 */ /* 0x000fe20000002400 */
[----:B------:R-:W-:Y:S01]  /*15c80*/  FSEL R5, R160, -INF , !P3 ;  /* 0xff800000a0057808 */ /* 0x000fe20005800000 */
[----:B------:R-:W-:Y:S01]  /*15c90*/  FMUL.FTZ R168, R168, R0 ;  /* 0x00000000a8a87220 */ /* 0x000fe20000410000 */
[C---:B------:R-:W-:Y:S01]  /*15ca0*/  ISETP.GE.AND P6, PT, R14.reuse, R2, PT ;  /* 0x000000020e00720c */ /* 0x040fe20003fc6270 */
[-C--:B------:R-:W-:Y:S01]  /*15cb0*/  FMUL.FTZ R144, R159, R0.reuse ;  /* 0x000000009f907220 */ /* 0x080fe20000410000 */
[----:B------:R-:W-:Y:S01]  /*15cc0*/  ISETP.GE.AND P3, PT, R14, R133, PT ;  /* 0x000000850e00720c */ /* 0x000fe20003f66270 */
[-C--:B------:R-:W-:Y:S01]  /*15cd0*/  FMUL.FTZ R147, R181, R0.reuse ;  /* 0x00000000b5937220 */ /* 0x080fe20000410000 */
[----:B------:R-:W-:Y:S01]  /*15ce0*/  IADD3 R19, R12, 0x19, RZ ;  /* 0x000000190c137810 */ /* 0x000fe20007ffe0ff */
[----:B------:R-:W3:Y:S01]  /*15cf0*/  MUFU.TANH R160, R156 ;  /* 0x0000009c00a07308 */ /* 0x000ee20000002400 */
[----:B------:R-:W-:Y:S01]  /*15d00*/  FSEL R14, R151, -INF , !P5 ;  /* 0xff800000970e7808 */ /* 0x000fe20006800000 */
[----:B------:R-:W-:Y:S01]  /*15d10*/  FMUL.FTZ R145, R182, R0 ;  /* 0x00000000b6917220 */ /* 0x000fe20000410000 */
[----:B------:R-:W-:Y:S01]  /*15d20*/  ISETP.GE.AND P5, PT, R22, R2, PT ;  /* 0x000000021600720c */ /* 0x000fe20003fa6270 */
[----:B------:R-:W-:Y:S01]  /*15d30*/  FMUL.FTZ R154, R183, R0 ;  /* 0x00000000b79a7220 */ /* 0x000fe20000410000 */
[----:B------:R-:W-:-:S02]  /*15d40*/  FSEL R26, R28, -INF , !P4 ;  /* 0xff8000001c1a7808 */ /* 0x000fc40006000000 */
[----:B--2---:R-:W-:Y:S01]  /*15d50*/  FSEL R22, R30, -INF , !P1 ;  /* 0xff8000001e167808 */ /* 0x004fe20004800000 */
[----:B------:R-:W2:Y:S01]  /*15d60*/  MUFU.TANH R158, R158 ;  /* 0x0000009e009e7308 */ /* 0x000ea20000002400 */
[----:B------:R-:W-:Y:S02]  /*15d70*/  FSEL R27, R29, -INF , !P6 ;  /* 0xff8000001d1b7808 */ /* 0x000fe40007000000 */
[----:B-1----:R-:W-:Y:S02]  /*15d80*/  FSEL R23, R31, -INF , !P3 ;  /* 0xff8000001f177808 */ /* 0x002fe40005800000 */
[CC--:B------:R-:W-:Y:S02]  /*15d90*/  ISETP.GE.AND P4, PT, R19.reuse, R2.reuse, PT ;  /* 0x000000021300720c */ /* 0x0c0fe40003f86270 */
[----:B------:R-:W-:Y:S01]  /*15da0*/  ISETP.GE.AND P1, PT, R19, R133, PT ;  /* 0x000000851300720c */ /* 0x000fe20003f26270 */
[----:B------:R-:W1:Y:S01]  /*15db0*/  MUFU.TANH R174, R164 ;  /* 0x000000a400ae7308 */ /* 0x000e620000002400 */
[----:B------:R-:W-:-:S02]  /*15dc0*/  ISETP.GE.AND P6, PT, R8, R2, PT ;  /* 0x000000020800720c */ /* 0x000fc40003fc6270 */
[----:B------:R-:W-:Y:S02]  /*15dd0*/  ISETP.GE.AND P3, PT, R8, R133, PT ;  /* 0x000000850800720c */ /* 0x000fe40003f66270 */
[----:B------:R-:W-:Y:S02]  /*15de0*/  IADD3 R8, R12, 0x28, RZ ;  /* 0x000000280c087810 */ /* 0x000fe40007ffe0ff */
[----:B---3--:R-:W-:Y:S01]  /*15df0*/  FSEL R25, R16, -INF , !P5 ;  /* 0xff80000010197808 */ /* 0x008fe20006800000 */
[----:B------:R-:W3:Y:S01]  /*15e00*/  MUFU.TANH R18, R18 ;  /* 0x0000001200127308 */ /* 0x000ee20000002400 */
[----:B----4-:R-:W-:Y:S02]  /*15e10*/  FSEL R24, R17, -INF , !P4 ;  /* 0xff80000011187808 */ /* 0x010fe40006000000 */
[----:B-----5:R-:W-:Y:S02]  /*15e20*/  FSEL R20, R20, -INF , !P1 ;  /* 0xff80000014147808 */ /* 0x020fe40004800000 */
[----:B------:R-:W-:-:S02]  /*15e30*/  ISETP.GE.AND P5, PT, R7, R2, PT ;  /* 0x000000020700720c */ /* 0x000fc40003fa6270 */
[CC--:B------:R-:W-:Y:S01]  /*15e40*/  ISETP.GE.AND P4, PT, R8.reuse, R2.reuse, PT ;  /* 0x000000020800720c */ /* 0x0c0fe20003f86270 */
[----:B------:R-:W4:Y:S01]  /*15e50*/  MUFU.TANH R13, R13 ;  /* 0x0000000d000d7308 */ /* 0x000f220000002400 */
[----:B------:R-:W-:Y:S02]  /*15e60*/  ISETP.GE.AND P1, PT, R8, R133, PT ;  /* 0x000000850800720c */ /* 0x000fe40003f26270 */
[----:B------:R-:W-:Y:S02]  /*15e70*/  IADD3 R8, R12, 0x30, RZ ;  /* 0x000000300c087810 */ /* 0x000fe40007ffe0ff */
[----:B------:R-:W-:Y:S02]  /*15e80*/  FSEL R175, R175, -INF , !P5 ;  /* 0xff800000afaf7808 */ /* 0x000fe40006800000 */
[----:B------:R-:W-:Y:S01]  /*15e90*/  ISETP.GE.AND P5, PT, R8, R2, PT ;  /* 0x000000020800720c */ /* 0x000fe20003fa6270 */
[----:B------:R-:W5:Y:S01]  /*15ea0*/  MUFU.TANH R173, R168 ;  /* 0x000000a800ad7308 */ /* 0x000f620000002400 */
[----:B------:R-:W-:-:S02]  /*15eb0*/  IADD3 R0, R12, 0x38, RZ ;  /* 0x000000380c007810 */ /* 0x000fc40007ffe0ff */
[----:B------:R-:W-:Y:S02]  /*15ec0*/  FSEL R160, R160, -INF , !P5 ;  /* 0xff800000a0a07808 */ /* 0x000fe40006800000 */
[----:B------:R-:W-:Y:S02]  /*15ed0*/  FSEL R21, R21, -INF , !P2 ;  /* 0xff80000015157808 */ /* 0x000fe40005000000 */
[----:B------:R-:W-:Y:S01]  /*15ee0*/  ISETP.GE.AND P5, PT, R0, R2, PT ;  /* 0x000000020000720c */ /* 0x000fe20003fa6270 */
[----:B------:R-:W4:Y:S01]  /*15ef0*/  MUFU.TANH R172, R172 ;  /* 0x000000ac00ac7308 */ /* 0x000f220000002400 */
[----:B------:R-:W-:Y:S02]  /*15f00*/  ISETP.GE.AND P2, PT, R7, R133, PT ;  /* 0x000000850700720c */ /* 0x000fe40003f46270 */
[----:B------:R-:W-:Y:S02]  /*15f10*/  IADD3 R7, R12, 0x29, RZ ;  /* 0x000000290c077810 */ /* 0x000fe40007ffe0ff */
[----:B--2---:R-:W-:-:S02]  /*15f20*/  FSEL R158, R158, -INF , !P5 ;  /* 0xff8000009e9e7808 */ /* 0x004fc40006800000 */
[----:B-1----:R-:W-:Y:S01]  /*15f30*/  FSEL R174, R174, -INF , !P6 ;  /* 0xff800000aeae7808 */ /* 0x002fe20007000000 */
[----:B------:R-:W1:Y:S01]  /*15f40*/  MUFU.TANH R169, R169 ;  /* 0x000000a900a97308 */ /* 0x000e620000002400 */
[----:B---3--:R-:W-:Y:S02]  /*15f50*/  FSEL R171, R18, -INF , !P3 ;  /* 0xff80000012ab7808 */ /* 0x008fe40005800000 */
[----:B------:R-:W-:Y:S02]  /*15f60*/  ISETP.GT.AND P5, PT, R216, R207, PT ;  /* 0x000000cfd800720c */ /* 0x000fe40003fa4270 */
[C---:B------:R-:W-:Y:S02]  /*15f70*/  ISETP.GE.AND P6, PT, R7.reuse, R2, PT ;  /* 0x000000020700720c */ /* 0x040fe40003fc6270 */
[----:B------:R-:W-:Y:S01]  /*15f80*/  ISETP.GE.AND P3, PT, R7, R133, PT ;  /* 0x000000850700720c */ /* 0x000fe20003f66270 */
[----:B------:R-:W2:Y:S01]  /*15f90*/  MUFU.TANH R167, R167 ;  /* 0x000000a700a77308 */ /* 0x000ea20000002400 */
[----:B------:R-:W-:-:S02]  /*15fa0*/  IADD3 R7, R12, 0x31, RZ ;  /* 0x000000310c077810 */ /* 0x000fc40007ffe0ff */
[----:B----4-:R-:W-:Y:S02]  /*15fb0*/  FSEL R170, R13, -INF , !P2 ;  /* 0xff8000000daa7808 */ /* 0x010fe40005000000 */
[----:B-----5:R-:W-:Y:S02]  /*15fc0*/  FSEL R173, R173, -INF , !P4 ;  /* 0xff800000adad7808 */ /* 0x020fe40006000000 */
[----:B------:R-:W-:Y:S01]  /*15fd0*/  FSEL R172, R172, -INF , !P6 ;  /* 0xff800000acac7808 */ /* 0x000fe20007000000 */
[----:B------:R-:W3:Y:S01]  /*15fe0*/  MUFU.TANH R6, R6 ;  /* 0x0000000600067308 */ /* 0x000ee20000002400 */
[----:B-1----:R-:W-:Y:S02]  /*15ff0*/  FSEL R169, R169, -INF , !P1 ;  /* 0xff800000a9a97808 */ /* 0x002fe40004800000 */
[----:B------:R-:W-:Y:S02]  /*16000*/  ISETP.GE.AND P2, PT, R8, R133, PT ;  /* 0x000000850800720c */ /* 0x000fe40003f46270 */
[----:B------:R-:W-:-:S02]  /*16010*/  ISETP.GE.AND P4, PT, R7, R2, PT ;  /* 0x000000020700720c */ /* 0x000fc40003f86270 */
[-C--:B------:R-:W-:Y:S01]  /*16020*/  ISETP.GE.AND P1, PT, R7, R133.reuse, PT ;  /* 0x000000850700720c */ /* 0x080fe20003f26270 */
[----:B------:R-:W1:Y:S01]  /*16030*/  MUFU.TANH R146, R146 ;  /* 0x0000009200927308 */ /* 0x000e620000002400 */
[----:B--2---:R-:W-:Y:S02]  /*16040*/  FSEL R167, R167, -INF , !P3 ;  /* 0xff800000a7a77808 */ /* 0x004fe40005800000 */
[CC--:B------:R-:W-:Y:S02]  /*16050*/  ISETP.GE.AND P6, PT, R12.reuse, R2.reuse, PT ;  /* 0x000000020c00720c */ /* 0x0c0fe40003fc6270 */
[C---:B------:R-:W-:Y:S02]  /*16060*/  ISETP.GE.AND P3, PT, R12.reuse, R133, PT ;  /* 0x000000850c00720c */ /* 0x040fe40003f66270 */
[----:B------:R-:W-:Y:S01]  /*16070*/  IADD3 R12, R12, 0x39, RZ ;  /* 0x000000390c0c7810 */ /* 0x000fe20007ffe0ff */
[----:B------:R-:W2:Y:S01]  /*16080*/  MUFU.TANH R144, R144 ;  /* 0x0000009000907308 */ /* 0x000ea20000002400 */
[----:B---3--:R-:W-:Y:S01]  /*16090*/  FSEL R159, R6, -INF , !P4 ;  /* 0xff800000069f7808 */ /* 0x008fe20006000000 */
[----:B------:R-:W-:Y:S01]  /*160a0*/  BAR.SYNC.DEFER_BLOCKING 0x0 ;  /* 0x0000000000007b1d */ /* 0x000fe20000010000 */
[----:B------:R-:W-:-:S02]  /*160b0*/  ISETP.GE.AND P4, PT, R12, R2, PT ;  /* 0x000000020c00720c */ /* 0x000fc40003f86270 */
[----:B------:R-:W-:-:S03]  /*160c0*/  FSEL R7, R138, -INF , !P6 ;  /* 0xff8000008a077808 */ /* 0x000fc60007000000 */
[----:B------:R-:W3:Y:S01]  /*160d0*/  MUFU.TANH R147, R147 ;  /* 0x0000009300937308 */ /* 0x000ee20000002400 */
[----:B-1----:R-:W-:Y:S02]  /*160e0*/  FSEL R146, R146, -INF , !P2 ;  /* 0xff80000092927808 */ /* 0x002fe40005000000 */
[----:B------:R-:W-:Y:S02]  /*160f0*/  ISETP.GE.AND P2, PT, R0, R133, PT ;  /* 0x000000850000720c */ /* 0x000fe40003f46270 */
[----:B------:R-:W-:-:S03]  /*16100*/  FSEL R0, R139, -INF , !P3 ;  /* 0xff8000008b007808 */ /* 0x000fc60005800000 */
[----:B------:R-:W1:Y:S01]  /*16110*/  MUFU.TANH R145, R145 ;  /* 0x0000009100917308 */ /* 0x000e620000002400 */
[----:B--2---:R-:W-:Y:S02]  /*16120*/  FSEL R144, R144, -INF , !P1 ;  /* 0xff80000090907808 */ /* 0x004fe40004800000 */
[----:B------:R-:W-:-:S05]  /*16130*/  ISETP.GE.AND P1, PT, R12, R133, PT ;  /* 0x000000850c00720c */ /* 0x000fca0003f26270 */
[----:B------:R-:W2:Y:S01]  /*16140*/  MUFU.TANH R154, R154 ;  /* 0x0000009a009a7308 */ /* 0x000ea20000002400 */
[----:B---3--:R-:W-:Y:S02]  /*16150*/  FSEL R147, R147, -INF , !P4 ;  /* 0xff80000093937808 */ /* 0x008fe40006000000 */
        /* <DEDUP_REMOVED lines=67> */
.L_x_3757:
[----:B------:R-:W-:Y:S02]  /*16590*/  ULDC.64 UR4, c[0x0][0x118] ;  /* 0x0000460000047ab9 */ /* 0x000fe40000000a00 */
[----:B------:R-:W2:Y:S02]  /*165a0*/  LD.E R8, [R226.64+0x38] ;  /* 0x00003804e2087980 */ /* 0x000ea4000c101900 */
[----:B--2---:R-:W-:-:S04]  /*165b0*/  LEA R8, -R8, RZ, 0x6 ;  /* 0x000000ff08087211 */ /* 0x004fc800078e31ff */
[----:B------:R-:W-:Y:S02]  /*165c0*/  SHF.R.S32.HI R6, RZ, 0x1f, R8 ;  /* 0x0000001fff067819 */ /* 0x000fe40000011408 */
.L_x_3758:
[----:B------:R-:W-:Y:S05]  /*165d0*/  BSYNC B0 ;  /* 0x0000000000007941 */ /* 0x000fea0003800000 */
.L_x_3756:
        /* <DEDUP_REMOVED lines=27> */
.L_x_3755:
[----:B------:R-:W-:Y:S05]  /*16790*/  BSYNC B1 ;  /* 0x0000000000017941 */ /* 0x000fea0003800000 */
.L_x_3754:
        /* <DEDUP_REMOVED lines=47> */
[----:B------:R-:W-:Y:S02]  /*16a90*/  LDSM.16.MT88.4 R8, [R204+0xc000] ;  /* 0x00c00000cc08783b */ /* 0x000fe40000004200 */
[----:B------:R-:W-:Y:S01]  /*16aa0*/  FSETP.NEU.FTZ.AND P0, PT, R150, -INF , PT ;  /* 0xff8000009600780b */ /* 0x000fe20003f1d000 */
[C---:B--2---:R-:W-:Y:S02]  /*16ab0*/  FMUL.FTZ R157, R156.reuse, R151 ;  /* 0x000000979c9d7220 */ /* 0x044fe40000410000 */
[----:B------:R-:W-:-:S03]  /*16ac0*/  FMUL.FTZ R155, R156, R150 ;  /* 0x000000969c9b7220 */ /* 0x000fc60000410000 */
[----:B------:R-:W-:Y:S02]  /*16ad0*/  FSEL R157, R157, RZ, P1 ;  /* 0x000000ff9d9d7208 */ /* 0x000fe40000800000 */
[----:B------:R-:W-:-:S03]  /*16ae0*/  FSEL R155, R155, RZ, P0 ;  /* 0x000000ff9b9b7208 */ /* 0x000fc60000000000 */
[-CC-:B------:R-:W-:Y:S02]  /*16af0*/  FFMA.FTZ R139, R15, R156.reuse, -R157.reuse ;  /* 0x0000009c0f8b7223 */ /* 0x180fe4000001089d */
[-C--:B------:R-:W-:Y:S02]  /*16b00*/  FFMA.FTZ R138, R14, R156.reuse, -R157 ;  /* 0x0000009c0e8a7223 */ /* 0x080fe4000001089d */
[-CC-:B------:R-:W-:Y:S01]  /*16b10*/  FFMA.FTZ R133, R0, R156.reuse, -R155.reuse ;  /* 0x0000009c00857223 */ /* 0x180fe2000001089b */
[----:B------:R-:W1:Y:S01]  /*16b20*/  LDSM.16.MT88.4 R12, [R205+0xc000] ;  /* 0x00c00000cd0c783b */ /* 0x000e620000004200 */
[-CC-:B------:R-:W-:Y:S01]  /*16b30*/  FFMA.FTZ R0, R5, R156.reuse, -R155.reuse ;  /* 0x0000009c05007223 */ /* 0x180fe2000001089b */
[----:B------:R-:W-:Y:S01]  /*16b40*/  FSEL R5, R151, RZ, P1 ;  /* 0x000000ff97057208 */ /* 0x000fe20000800000 */
[-C--:B------:R-:W-:Y:S01]  /*16b50*/  FFMA.FTZ R2, R4, R156.reuse, -R155 ;  /* 0x0000009c04027223 */ /* 0x080fe2000001089b */
[----:B------:R-:W-:Y:S01]  /*16b60*/  FSEL R4, R150, RZ, P0 ;  /* 0x000000ff96047208 */ /* 0x000fe20000000000 */
[----:B------:R-:W-:Y:S01]  /*16b70*/  FFMA.FTZ R149, R7, R156, -R157 ;  /* 0x0000009c07957223 */ /* 0x000fe2000001089d */
[----:B------:R-:W-:Y:S01]  /*16b80*/  MUFU.EX2 R139, R139 ;  /* 0x0000008b008b7308 */ /* 0x000fe20000000800 */
[----:B------:R-:W-:-:S02]  /*16b90*/  FADD.FTZ R5, R132, -R5 ;  /* 0x8000000584057221 */ /* 0x000fc40000010000 */
[----:B------:R-:W-:Y:S02]  /*16ba0*/  FADD.FTZ R3, R3, -R4 ;  /* 0x8000000403037221 */ /* 0x000fe40000010000 */
[-C--:B------:R-:W-:Y:S02]  /*16bb0*/  FFMA.FTZ R148, R148, R156.reuse, -R157 ;  /* 0x0000009c94947223 */ /* 0x080fe4000001089d */
[-C--:B------:R-:W-:Y:S01]  /*16bc0*/  FFMA.FTZ R153, R161, R156.reuse, -R155 ;  /* 0x0000009ca1997223 */ /* 0x080fe2000001089b */
[----:B------:R-:W-:Y:S01]  /*16bd0*/  MUFU.EX2 R149, R149 ;  /* 0x0000009500957308 */ /* 0x000fe20000000800 */
[C---:B------:R-:W-:Y:S02]  /*16be0*/  FMUL.FTZ R152, R156.reuse, R5 ;  /* 0x000000059c987220 */ /* 0x040fe40000410000 */
[----:B------:R-:W-:Y:S02]  /*16bf0*/  FMUL.FTZ R3, R156, R3 ;  /* 0x000000039c037220 */ /* 0x000fe40000410000 */
[----:B------:R-:W-:-:S02]  /*16c00*/  FFMA.FTZ R162, R27, R156, -R157 ;  /* 0x0000009c1ba27223 */ /* 0x000fc4000001089d */
[-CC-:B------:R-:W-:Y:S01]  /*16c10*/  FFMA.FTZ R161, R25, R156.reuse, -R157.reuse ;  /* 0x0000009c19a17223 */ /* 0x180fe2000001089d */
[----:B------:R-:W2:Y:S01]  /*16c20*/  MUFU.EX2 R148, R148 ;  /* 0x0000009400947308 */ /* 0x000ea20000000800 */
[-C--:B------:R-:W-:Y:S02]  /*16c30*/  FFMA.FTZ R164, R24, R156.reuse, -R157 ;  /* 0x0000009c18a47223 */ /* 0x080fe4000001089d */
[-CC-:B------:R-:W-:Y:S02]  /*16c40*/  FFMA.FTZ R163, R22, R156.reuse, -R155.reuse ;  /* 0x0000009c16a37223 */ /* 0x180fe4000001089b */
[-CC-:B------:R-:W-:Y:S02]  /*16c50*/  FFMA.FTZ R166, R23, R156.reuse, -R155.reuse ;  /* 0x0000009c17a67223 */ /* 0x180fe4000001089b */
[-CC-:B------:R-:W-:Y:S01]  /*16c60*/  FFMA.FTZ R165, R21, R156.reuse, -R155.reuse ;  /* 0x0000009c15a57223 */ /* 0x180fe2000001089b */
[----:B------:R-:W3:Y:S01]  /*16c70*/  MUFU.EX2 R138, R138 ;  /* 0x0000008a008a7308 */ /* 0x000ee20000000800 */
[----:B------:R-:W-:-:S02]  /*16c80*/  FFMA.FTZ R168, R20, R156, -R155 ;  /* 0x0000009c14a87223 */ /* 0x000fc4000001089b */
[----:B------:R-:W-:Y:S01]  /*16c90*/  LDSM.16.MT88.4 R20, [R205+0xe800] ;  /* 0x00e80000cd14783b */ /* 0x000fe20000004200 */
[-CC-:B------:R-:W-:Y:S02]  /*16ca0*/  FFMA.FTZ R174, R174, R156.reuse, -R157.reuse ;  /* 0x0000009caeae7223 */ /* 0x180fe4000001089d */
[-CC-:B------:R-:W-:Y:S02]  /*16cb0*/  FFMA.FTZ R175, R175, R156.reuse, -R157.reuse ;  /* 0x0000009cafaf7223 */ /* 0x180fe4000001089d */
[----:B------:R-:W-:Y:S01]  /*16cc0*/  MUFU.EX2 R133, R133 ;  /* 0x0000008500857308 */ /* 0x000fe20000000800 */
[----:B--2---:R-:W-:Y:S01]  /*16cd0*/  F2FP.BF16.PACK_AB R4, R148, R149 ;  /* 0x000000959404723e */ /* 0x004fe200000010ff */
[-CC-:B------:R-:W-:Y:S02]  /*16ce0*/  FFMA.FTZ R173, R173, R156.reuse, -R157.reuse ;  /* 0x0000009cadad7223 */ /* 0x180fe4000001089d */
[-C--:B------:R-:W-:Y:S02]  /*16cf0*/  FFMA.FTZ R172, R172, R156.reuse, -R157 ;  /* 0x0000009cacac7223 */ /* 0x080fe4000001089d */
[----:B------:R-:W-:-:S02]  /*16d00*/  FFMA.FTZ R171, R171, R156, -R155 ;  /* 0x0000009cabab7223 */ /* 0x000fc4000001089b */
[----:B------:R-:W2:Y:S01]  /*16d10*/  MUFU.EX2 R2, R2 ;  /* 0x0000000200027308 */ /* 0x000ea20000000800 */
[----:B---3--:R-:W-:Y:S01]  /*16d20*/  F2FP.BF16.PACK_AB R6, R138, R139 ;  /* 0x0000008b8a06723e */ /* 0x008fe200000010ff */
[-CC-:B------:R-:W-:Y:S02]  /*16d30*/  FFMA.FTZ R170, R170, R156.reuse, -R155.reuse ;  /* 0x0000009caaaa7223 */ /* 0x180fe4000001089b */
[-CC-:B------:R-:W-:Y:S02]  /*16d40*/  FFMA.FTZ R169, R169, R156.reuse, -R155.reuse ;  /* 0x0000009ca9a97223 */ /* 0x180fe4000001089b */
[-C--:B------:R-:W-:Y:S02]  /*16d50*/  FFMA.FTZ R176, R167, R156.reuse, -R155 ;  /* 0x0000009ca7b07223 */ /* 0x080fe4000001089b */
[----:B------:R-:W-:Y:S01]  /*16d60*/  MUFU.EX2 R0, R0 ;  /* 0x0000000000007308 */ /* 0x000fe20000000800 */
[-CC-:B------:R-:W-:Y:S02]  /*16d70*/  FFMA.FTZ R160, R160, R156.reuse, -R157.reuse ;  /* 0x0000009ca0a07223 */ /* 0x180fe4000001089d */
[----:B------:R-:W-:-:S02]  /*16d80*/  FFMA.FTZ R159, R159, R156, -R157 ;  /* 0x0000009c9f9f7223 */ /* 0x000fc4000001089d */
[-C--:B------:R-:W-:Y:S02]  /*16d90*/  FFMA.FTZ R158, R158, R156.reuse, -R157 ;  /* 0x0000009c9e9e7223 */ /* 0x080fe4000001089d */
[-CC-:B------:R-:W-:Y:S01]  /*16da0*/  FFMA.FTZ R167, R146, R156.reuse, -R155.reuse ;  /* 0x0000009c92a77223 */ /* 0x180fe2000001089b */
[----:B------:R-:W3:Y:S01]  /*16db0*/  MUFU.EX2 R153, R153 ;  /* 0x0000009900997308 */ /* 0x000ee20000000800 */
[----:B--2---:R-:W-:Y:S01]  /*16dc0*/  F2FP.BF16.PACK_AB R5, R2, R133 ;  /* 0x000000850205723e */ /* 0x004fe200000010ff */
[-CC-:B------:R-:W-:Y:S02]  /*16dd0*/  FFMA.FTZ R178, R144, R156.reuse, -R155.reuse ;  /* 0x0000009c90b27223 */ /* 0x180fe4000001089b */
[-CC-:B------:R-:W-:Y:S02]  /*16de0*/  FFMA.FTZ R177, R145, R156.reuse, -R155.reuse ;  /* 0x0000009c91b17223 */ /* 0x180fe4000001089b */
[----:B------:R-:W-:Y:S02]  /*16df0*/  FFMA.FTZ R154, R154, R156, -R155 ;  /* 0x0000009c9a9a7223 */ /* 0x000fe4000001089b */
        /* <DEDUP_REMOVED lines=309> */
.L_x_3750:
[----:B------:R-:W-:Y:S05]  /*18150*/  @!P5 BRA `(.L_x_3759) ;  /* 0x000034f00000d947 */ /* 0x000fea0003800000 */
[C---:B------:R-:W-:Y:S01]  /*18160*/  SHF.L.U64.HI R220, R136.reuse, 0x5, R137 ;  /* 0x0000000588dc7819 */ /* 0x040fe20000010289 */
[----:B------:R-:W-:Y:S01]  /*18170*/  IMAD.SHL.U32 R227, R136, 0x20, RZ ;  /* 0x0000002088e37824 */ /* 0x000fe200078e00ff */
[C---:B------:R-:W-:Y:S01]  /*18180*/  SHF.L.U64.HI R222, R134.reuse, 0x5, R135 ;  /* 0x0000000586de7819 */ /* 0x040fe20000010287 */
[----:B------:R-:W-:Y:S01]  /*18190*/  IMAD.SHL.U32 R229, R134, 0x20, RZ ;  /* 0x0000002086e57824 */ /* 0x000fe200078e00ff */
[----:B------:R-:W-:Y:S01]  /*181a0*/  MOV R0, R3 ;  /* 0x0000000300007202 */ /* 0x000fe20000000f00 */
[----:B------:R-:W-:-:S02]  /*181b0*/  IMAD.MOV.U32 R137, RZ, RZ, R132 ;  /* 0x000000ffff897224 */ /* 0x000fc400078e0084 */
.L_x_3768:
        /* <DEDUP_REMOVED lines=76> */
.L_x_3761:
[----:B------:R-:W-:Y:S02]  /*18680*/  ULDC.64 UR4, c[0x0][0x118] ;  /* 0x0000460000047ab9 */ /* 0x000fe40000000a00 */
[----:B------:R-:W2:Y:S02]  /*18690*/  LD.E R10, [R2.64+0x40] ;  /* 0x00004004020a7980 */ /* 0x000ea4000c101900 */
[----:B--2---:R-:W-:Y:S04]  /*186a0*/  LEA R10, -R10, RZ, 0x6 ;  /* 0x000000ff0a0a7211 */ /* 0x004fe800078e31ff */
[----:B------:R-:W-:Y:S02]  /*186b0*/  SHF.R.S32.HI R7, RZ, 0x1f, R10 ;  /* 0x0000001fff077819 */ /* 0x000fe4000001140a */
.L_x_3762:
[----:B------:R-:W-:Y:S05]  /*186c0*/  BSYNC B0 ;  /* 0x0000000000007941 */ /* 0x000fea0003800000 */
.L_x_3760:
        /* <DEDUP_REMOVED lines=16> */
[----:B------:R-:W-:Y:S03]  /*187d0*/  ISETP.GT.AND P0, PT, R216, R207, PT ;  /* 0x000000cfd800720c */ /* 0x000fe60003f04270 */
        /* <DEDUP_REMOVED lines=251> */
[-C--:B------:R-:W-:Y:S04]  /*19790*/  LOP3.LUT R4, R4, R13.reuse, RZ, 0x3c, !PT ;  /* 0x0000000d04047212 */ /* 0x080fe800078e3cff */
[----:B------:R-:W-:Y:S02]  /*197a0*/  ISETP.GE.AND P2, PT, R4, RZ, PT ;  /* 0x000000ff0400720c */ /* 0x000fe40003f46270 */
[-C--:B------:R-:W-:Y:S01]  /*197b0*/  LOP3.LUT R4, RZ, R13.reuse, RZ, 0x33, !PT ;  /* 0x0000000dff047212 */ /* 0x080fe200078e33ff */
        /* <DEDUP_REMOVED lines=48> */
.L_x_3766:
[----:B------:R-:W-:Y:S02]  /*19ac0*/  ULDC.64 UR4, c[0x0][0x118] ;  /* 0x0000460000047ab9 */ /* 0x000fe40000000a00 */
[----:B------:R-:W2:Y:S02]  /*19ad0*/  LD.E R10, [R2.64+0x38] ;  /* 0x00003804020a7980 */ /* 0x000ea4000c101900 */
[----:B--2---:R-:W-:Y:S04]  /*19ae0*/  LEA R10, -R10, RZ, 0x6 ;  /* 0x000000ff0a0a7211 */ /* 0x004fe800078e31ff */
[----:B------:R-:W-:Y:S02]  /*19af0*/  SHF.R.S32.HI R7, RZ, 0x1f, R10 ;  /* 0x0000001fff077819 */ /* 0x000fe4000001140a */
.L_x_3767:
[----:B------:R-:W-:Y:S05]  /*19b00*/  BSYNC B0 ;  /* 0x0000000000007941 */ /* 0x000fea0003800000 */
.L_x_3765:
        /* <DEDUP_REMOVED lines=25> */
.L_x_3764:
[----:B--2-4-:R-:W-:Y:S05]  /*19ca0*/  BSYNC B1 ;  /* 0x0000000000017941 */ /* 0x014fea0003800000 */
.L_x_3763:
        /* <DEDUP_REMOVED lines=14> */
[----:B------:R-:W-:Y:S03]  /*19d90*/  LDSM.16.MT88.4 R28, [R204+0xc000] ;  /* 0x00c00000cc1c783b */ /* 0x000fe60000004200 */
[----:B------:R-:W-:Y:S02]  /*19da0*/  FMNMX.FTZ R5, R141, R4, !PT ;  /* 0x000000048d057209 */ /* 0x000fe40007810000 */
[----:B-1----:R-:W-:Y:S02]  /*19db0*/  FMNMX.FTZ R3, R143, R6, !PT ;  /* 0x000000068f037209 */ /* 0x002fe40007810000 */
[----:B------:R-:W-:Y:S02]  /*19dc0*/  FMNMX.FTZ R5, R140, R5, !PT ;  /* 0x000000058c057209 */ /* 0x000fe40007810000 */
[----:B------:R-:W-:Y:S04]  /*19dd0*/  FMNMX.FTZ R2, R142, R3, !PT ;  /* 0x000000038e027209 */ /* 0x000fe80007810000 */
        /* <DEDUP_REMOVED lines=36> */
[-C--:B------:R-:W-:Y:S01]  /*1a020*/  FFMA.FTZ R169, R162, R134.reuse, -R151 ;  /* 0x00000086a2a97223 */ /* 0x080fe20000010897 */
[----:B------:R-:W1:Y:S01]  /*1a030*/  MUFU.EX2 R2, R2 ;  /* 0x0000000200027308 */ /* 0x000e620000000800 */
[----:B------:R-:W-:Y:S01]  /*1a040*/  FMUL.FTZ R0, R134, R5 ;  /* 0x0000000586007220 */ /* 0x000fe20000410000 */
[----:B------:R-:W-:Y:S01]  /*1a050*/  ISETP.GT.AND P0, PT, R216, R207, PT ;  /* 0x000000cfd800720c */ /* 0x000fe20003f04270 */
[-C--:B------:R-:W-:Y:S02]  /*1a060*/  FFMA.FTZ R166, R163, R134.reuse, -R147 ;  /* 0x00000086a3a67223 */ /* 0x080fe40000010893 */
[-C--:B------:R-:W-:Y:S02]  /*1a070*/  FFMA.FTZ R171, R164, R134.reuse, -R151 ;  /* 0x00000086a4ab7223 */ /* 0x080fe40000010897 */
[-C--:B------:R-:W-:Y:S02]  /*1a080*/  FFMA.FTZ R167, R165, R134.reuse, -R147 ;  /* 0x00000086a5a77223 */ /* 0x080fe40000010893 */
[-C--:B------:R-:W-:Y:S01]  /*1a090*/  FFMA.FTZ R168, R174, R134.reuse, -R151 ;  /* 0x00000086aea87223 */ /* 0x080fe20000010897 */
[----:B------:R-:W2:Y:S01]  /*1a0a0*/  MUFU.EX2 R0, R0 ;  /* 0x0000000000007308 */ /* 0x000ea20000000800 */
[-CC-:B------:R-:W-:Y:S02]  /*1a0b0*/  FFMA.FTZ R165, R173, R134.reuse, -R147.reuse ;  /* 0x00000086ada57223 */ /* 0x180fe40000010893 */
[-C--:B------:R-:W-:Y:S02]  /*1a0c0*/  FFMA.FTZ R164, R172, R134.reuse, -R147 ;  /* 0x00000086aca47223 */ /* 0x080fe40000010893 */
[-CC-:B------:R-:W-:Y:S02]  /*1a0d0*/  FFMA.FTZ R172, R161, R134.reuse, -R151.reuse ;  /* 0x00000086a1ac7223 */ /* 0x180fe40000010897 */
[-C--:B------:R-:W-:Y:S02]  /*1a0e0*/  FFMA.FTZ R173, R160, R134.reuse, -R151 ;  /* 0x00000086a0ad7223 */ /* 0x080fe40000010897 */
[----:B------:R-:W-:Y:S01]  /*1a0f0*/  LDSM.16.MT88.4 R160, [R206+0x11800] ;  /* 0x01180000cea0783b */ /* 0x000fe20000004200 */
        /* <DEDUP_REMOVED lines=31> */
[-CC-:B------:R-:W-:Y:S02]  /*1a2f0*/  FFMA.FTZ R177, R141, R134.reuse, -R151.reuse ;  /* 0x000000868db17223 */ /* 0x180fe40000010897 */
[-C--:B------:R-:W-:Y:S01]  /*1a300*/  FFMA.FTZ R176, R140, R134.reuse, -R151 ;  /* 0x000000868cb07223 */ /* 0x080fe20000010897 */
[----:B------:R-:W-:Y:S01]  /*1a310*/  LDSM.16.MT88.4 R100, [R204+0xe000] ;  /* 0x00e00000cc64783b */ /* 0x000fe20000004200 */
[----:B------:R-:W1:Y:S01]  /*1a320*/  MUFU.EX2 R168, R168 ;  /* 0x000000a800a87308 */ /* 0x000e620000000800 */
[-CC-:B------:R-:W-:Y:S02]  /*1a330*/  FFMA.FTZ R178, R139, R134.reuse, -R147.reuse ;  /* 0x000000868bb27223 */ /* 0x180fe40000010893 */
[-C--:B------:R-:W-:Y:S01]  /*1a340*/  FFMA.FTZ R179, R138, R134.reuse, -R147 ;  /* 0x000000868ab37223 */ /* 0x080fe20000010893 */
[----:B--2---:R-:W-:Y:S01]  /*1a350*/  F2FP.BF16.PACK_AB R129, R166, R167 ;  /* 0x000000a7a681723e */ /* 0x004fe200000010ff */
[-CC-:B------:R-:W-:Y:S02]  /*1a360*/  FFMA.FTZ R180, R158, R134.reuse, -R151.reuse ;  /* 0x000000869eb47223 */ /* 0x180fe40000010897 */
[----:B------:R-:W-:Y:S01]  /*1a370*/  LDSM.16.MT88.4 R136, [R205+0xe800] ;  /* 0x00e80000cd88783b */ /* 0x000fe20000004200 */
[-C--:B------:R-:W-:Y:S02]  /*1a380*/  FFMA.FTZ R181, R159, R134.reuse, -R151 ;  /* 0x000000869fb57223 */ /* 0x080fe40000010897 */
[----:B------:R-:W-:Y:S01]  /*1a390*/  MUFU.EX2 R165, R165 ;  /* 0x000000a500a57308 */ /* 0x000fe20000000800 */
[-CC-:B------:R-:W-:Y:S02]  /*1a3a0*/  FFMA.FTZ R182, R157, R134.reuse, -R147.reuse ;  /* 0x000000869db67223 */ /* 0x180fe40000010893 */
[-C--:B------:R-:W-:Y:S02]  /*1a3b0*/  FFMA.FTZ R183, R156, R134.reuse, -R147 ;  /* 0x000000869cb77223 */ /* 0x080fe40000010893 */
[----:B------:R-:W-:Y:S01]  /*1a3c0*/  LDSM.16.MT88.4 R140, [R204+0xe800] ;  /* 0x00e80000cc8c783b */ /* 0x000fe20000004200 */
[-CC-:B------:R-:W-:Y:S02]  /*1a3d0*/  FFMA.FTZ R224, R155, R134.reuse, -R151.reuse ;  /* 0x000000869be07223 */ /* 0x180fe40000010897 */
[-C--:B------:R-:W-:Y:S02]  /*1a3e0*/  FFMA.FTZ R231, R154, R134.reuse, -R151 ;  /* 0x000000869ae77223 */ /* 0x080fe40000010897 */
[----:B------:R-:W2:Y:S01]  /*1a3f0*/  MUFU.EX2 R164, R164 ;  /* 0x000000a400a47308 */ /* 0x000ea20000000800 */
[-CC-:B------:R-:W-:Y:S02]  /*1a400*/  FFMA.FTZ R226, R153, R134.reuse, -R147.reuse ;  /* 0x0000008699e27223 */ /* 0x180fe40000010893 */
[----:B------:R-:W-:Y:S01]  /*1a410*/  LDSM.16.MT88.4 R156, [R203+0xf800] ;  /* 0x00f80000cb9c783b */ /* 0x000fe20000004200 */
[----:B-1----:R-:W-:Y:S01]  /*1a420*/  F2FP.BF16.PACK_AB R130, R168, R169 ;  /* 0x000000a9a882723e */ /* 0x002fe200000010ff */
        /* <DEDUP_REMOVED lines=8> */
[----:B------:R-:W-:Y:S02]  /*1a4b0*/  FFMA.FTZ R151, R145, R134, -R151 ;  /* 0x0000008691977223 */ /* 0x000fe40000010897 */
[C---:B------:R-:W-:Y:S01]  /*1a4c0*/  FMUL.FTZ R36, R2.reuse, R36 ;  /* 0x0000002402247220 */ /* 0x040fe20000410000 */
[----:B------:R-:W1:Y:S01]  /*1a4d0*/  MUFU.EX2 R173, R173 ;  /* 0x000000ad00ad7308 */ /* 0x000e620000000800 */
[----:B------:R-:W-:Y:S01]  /*1a4e0*/  FMUL.FTZ R37, R2, R37 ;  /* 0x0000002502257220 */ /* 0x000fe20000410000 */
[----:B--2---:R-:W-:Y:S01]  /*1a4f0*/  F2FP.BF16.PACK_AB R131, R164, R165 ;  /* 0x000000a5a483723e */ /* 0x004fe200000010ff */
[C---:B------:R-:W-:Y:S02]  /*1a500*/  FMUL.FTZ R38, R0.reuse, R38 ;  /* 0x0000002600267220 */ /* 0x040fe40000410000 */
[----:B------:R-:W-:Y:S02]  /*1a510*/  FMUL.FTZ R39, R0, R39 ;  /* 0x0000002700277220 */ /* 0x000fe40000410000 */
[C---:B------:R-:W-:Y:S02]  /*1a520*/  FMUL.FTZ R40, R2.reuse, R40 ;  /* 0x0000002802287220 */ /* 0x040fe40000410000 */
[C---:B------:R-:W-:Y:S01]  /*1a530*/  HMMA.16816.F32.BF16 R4, R128.reuse, R12, R4 ;  /* 0x0000000c8004723c */ /* 0x040fe20000041804 */
[----:B------:R2:W-:Y:S04]  /*1a540*/  MUFU.EX2 R239, R151 ;  /* 0x0000009700ef7308 */ /* 0x0005e80000000800 */
[C---:B------:R-:W-:Y:S02]  /*1a550*/  FMUL.FTZ R41, R2.reuse, R41 ;  /* 0x0000002902297220 */ /* 0x040fe40000410000 */
[C---:B------:R-:W-:Y:S01]  /*1a560*/  FMUL.FTZ R12, R2.reuse, R120 ;  /* 0x00000078020c7220 */ /* 0x040fe20000410000 */
[C---:B------:R-:W-:Y:S03]  /*1a570*/  HMMA.16816.F32.BF16 R8, R128.reuse, R14, R8 ;  /* 0x0000000e8008723c */ /* 0x040fe60000041808 */
[----:B------:R-:W-:Y:S01]  /*1a580*/  MUFU.EX2 R174, R174 ;  /* 0x000000ae00ae7308 */ /* 0x000fe20000000800 */
[----:B------:R-:W-:Y:S02]  /*1a590*/  FMUL.FTZ R13, R2, R121 ;  /* 0x00000079020d7220 */ /* 0x000fe40000410000 */
[C---:B------:R-:W-:Y:S02]  /*1a5a0*/  FMUL.FTZ R42, R0.reuse, R42 ;  /* 0x0000002a002a7220 */ /* 0x040fe40000410000 */
[C---:B------:R-:W-:Y:S04]  /*1a5b0*/  FMUL.FTZ R14, R0.reuse, R122 ;  /* 0x0000007a000e7220 */ /* 0x040fe80000410000 */
[C---:B------:R-:W-:Y:S01]  /*1a5c0*/  FMUL.FTZ R15, R0.reuse, R123 ;  /* 0x0000007b000f7220 */ /* 0x040fe20000410000 */
[----:B------:R-:W3:Y:S01]  /*1a5d0*/  MUFU.EX2 R175, R175 ;  /* 0x000000af00af7308 */ /* 0x000ee20000000800 */
[----:B------:R-:W4:Y:S01]  /*1a5e0*/  LDSM.16.MT88.4 R120, [R203+0xc000] ;  /* 0x00c00000cb78783b */ /* 0x000f220000004200 */
[----:B------:R-:W-:Y:S02]  /*1a5f0*/  FMUL.FTZ R43, R0, R43 ;  /* 0x0000002b002b7220 */ /* 0x000fe40000410000 */
[C---:B------:R-:W-:Y:S02]  /*1a600*/  FMUL.FTZ R44, R2.reuse, R44 ;  /* 0x0000002c022c7220 */ /* 0x040fe40000410000 */
[C---:B------:R-:W-:Y:S03]  /*1a610*/  HMMA.16816.F32.BF16 R12, R128.reuse, R20, R12 ;  /* 0x00000014800c723c */ /* 0x040fe6000004180c */
[----:B--2---:R-:W-:Y:S01]  /*1a620*/  LDSM.16.MT88.4 R148, [R205+0xf800] ;  /* 0x00f80000cd94783b */ /* 0x004fe20000004200 */
[----:B------:R-:W-:Y:S01]  /*1a630*/  FMUL.FTZ R45, R2, R45 ;  /* 0x0000002d022d7220 */ /* 0x000fe20000410000 */
[----:B------:R-:W-:Y:S01]  /*1a640*/  MUFU.EX2 R177, R177 ;  /* 0x000000b100b17308 */ /* 0x000fe20000000800 */
[----:B------:R-:W-:Y:S02]  /*1a650*/  FMUL.FTZ R46, R0, R46 ;  /* 0x0000002e002e7220 */ /* 0x000fe40000410000 */
[C---:B------:R-:W-:Y:S04]  /*1a660*/  HMMA.16816.F32.BF16 R16, R128.reuse, R22, R16 ;  /* 0x000000168010723c */ /* 0x040fe80000041810 */
[C---:B------:R-:W-:Y:S02]  /*1a670*/  FMUL.FTZ R20, R2.reuse, R112 ;  /* 0x0000007002147220 */ /* 0x040fe40000410000 */
[----:B------:R-:W-:Y:S01]  /*1a680*/  FMUL.FTZ R21, R2, R113 ;  /* 0x0000007102157220 */ /* 0x000fe20000410000 */
[----:B------:R-:W2:Y:S01]  /*1a690*/  MUFU.EX2 R176, R176 ;  /* 0x000000b000b07308 */ /* 0x000ea20000000800 */
[C---:B------:R-:W-:Y:S04]  /*1a6a0*/  FMUL.FTZ R22, R0.reuse, R114 ;  /* 0x0000007200167220 */ /* 0x040fe80000410000 */
[C---:B------:R-:W-:Y:S02]  /*1a6b0*/  FMUL.FTZ R23, R0.reuse, R115 ;  /* 0x0000007300177220 */ /* 0x040fe40000410000 */
[----:B------:R-:W5:Y:S01]  /*1a6c0*/  LDSM.16.MT88.4 R112, [R206+0xe000] ;  /* 0x00e00000ce70783b */ /* 0x000f620000004200 */
[----:B------:R-:W-:Y:S02]  /*1a6d0*/  FMUL.FTZ R47, R0, R47 ;  /* 0x0000002f002f7220 */ /* 0x000fe40000410000 */
[C---:B------:R-:W-:Y:S01]  /*1a6e0*/  FMUL.FTZ R48, R2.reuse, R48 ;  /* 0x0000003002307220 */ /* 0x040fe20000410000 */
[----:B------:R-:W-:Y:S01]  /*1a6f0*/  MUFU.EX2 R178, R178 ;  /* 0x000000b200b27308 */ /* 0x000fe20000000800 */
[C---:B------:R-:W-:Y:S03]  /*1a700*/  HMMA.16816.F32.BF16 R20, R128.reuse, R28, R20 ;  /* 0x0000001c8014723c */ /* 0x040fe60000041814 */
[----:B------:R-:W-:Y:S02]  /*1a710*/  FMUL.FTZ R49, R2, R49 ;  /* 0x0000003102317220 */ /* 0x000fe40000410000 */
[----:B------:R-:W-:Y:S02]  /*1a720*/  FMUL.FTZ R50, R0, R50 ;  /* 0x0000003200327220 */ /* 0x000fe40000410000 */
[C---:B------:R-:W-:Y:S01]  /*1a730*/  FMUL.FTZ R28, R2.reuse, R104 ;  /* 0x00000068021c7220 */ /* 0x040fe20000410000 */
[C---:B------:R-:W-:Y:S01]  /*1a740*/  HMMA.16816.F32.BF16 R24, R128.reuse, R30, R24 ;  /* 0x0000001e8018723c */ /* 0x040fe20000041818 */
[----:B------:R-:W1:Y:S03]  /*1a750*/  MUFU.EX2 R179, R179 ;  /* 0x000000b300b37308 */ /* 0x000e660000000800 */
[----:B------:R-:W-:Y:S02]  /*1a760*/  FMUL.FTZ R29, R2, R105 ;  /* 0x00000069021d7220 */ /* 0x000fe40000410000 */
[C---:B------:R-:W-:Y:S02]  /*1a770*/  FMUL.FTZ R51, R0.reuse, R51 ;  /* 0x0000003300337220 */ /* 0x040fe40000410000 */
[C---:B------:R-:W-:Y:S03]  /*1a780*/  FMUL.FTZ R30, R0.reuse, R106 ;  /* 0x0000006a001e7220 */ /* 0x040fe60000410000 */
[----:B------:R-:W-:Y:S01]  /*1a790*/  MUFU.EX2 R180, R180 ;  /* 0x000000b400b47308 */ /* 0x000fe20000000800 */
[----:B------:R-:W-:Y:S02]  /*1a7a0*/  FMUL.FTZ R31, R0, R107 ;  /* 0x0000006b001f7220 */ /* 0x000fe40000410000 */
[----:B------:R-:W1:Y:S01]  /*1a7b0*/  LDSM.16.MT88.4 R104, [R205+0xe000] ;  /* 0x00e00000cd68783b */ /* 0x000e620000004200 */
[C---:B------:R-:W-:Y:S02]  /*1a7c0*/  FMUL.FTZ R52, R2.reuse, R52 ;  /* 0x0000003402347220 */ /* 0x040fe40000410000 */
[----:B------:R-:W-:Y:S02]  /*1a7d0*/  FMUL.FTZ R53, R2, R53 ;  /* 0x0000003502357220 */ /* 0x000fe40000410000 */
[C---:B----4-:R-:W-:Y:S02]  /*1a7e0*/  HMMA.16816.F32.BF16 R28, R128.reuse, R120, R28 ;  /* 0x00000078801c723c */ /* 0x050fe4000004181c */
[----:B------:R-:W-:Y:S01]  /*1a7f0*/  MUFU.EX2 R181, R181 ;  /* 0x000000b500b57308 */ /* 0x000fe20000000800 */
[C---:B------:R-:W-:Y:S02]  /*1a800*/  FMUL.FTZ R54, R0.reuse, R54 ;  /* 0x0000003600367220 */ /* 0x040fe40000410000 */
[----:B------:R-:W-:Y:S02]  /*1a810*/  FMUL.FTZ R55, R0, R55 ;  /* 0x0000003700377220 */ /* 0x000fe40000410000 */
[C---:B------:R-:W-:Y:S01]  /*1a820*/  FMUL.FTZ R56, R2.reuse, R56 ;  /* 0x0000003802387220 */ /* 0x040fe20000410000 */
[C---:B------:R-:W-:Y:S01]  /*1a830*/  HMMA.16816.F32.BF16 R32, R128.reuse, R122, R32 ;  /* 0x0000007a8020723c */ /* 0x040fe20000041820 */
[----:B------:R-:W-:Y:S03]  /*1a840*/  LDSM.16.MT88.4 R120, [R203+0xc800] ;  /* 0x00c80000cb78783b */ /* 0x000fe60000004200 */
[----:B------:R-:W-:Y:S01]  /*1a850*/  FMUL.FTZ R57, R2, R57 ;  /* 0x0000003902397220 */ /* 0x000fe20000410000 */
[----:B------:R-:W-:Y:S01]  /*1a860*/  MUFU.EX2 R182, R182 ;  /* 0x000000b600b67308 */ /* 0x000fe20000000800 */
[C---:B------:R-:W-:Y:S02]  /*1a870*/  FMUL.FTZ R58, R0.reuse, R58 ;  /* 0x0000003a003a7220 */ /* 0x040fe40000410000 */
[C---:B-----5:R-:W-:Y:S04]  /*1a880*/  HMMA.16816.F32.BF16 R36, R128.reuse, R112, R36 ;  /* 0x000000708024723c */ /* 0x060fe80000041824 */
[----:B------:R-:W-:Y:S02]  /*1a890*/  FMUL.FTZ R59, R0, R59 ;  /* 0x0000003b003b7220 */ /* 0x000fe40000410000 */
[C---:B------:R-:W-:Y:S01]  /*1a8a0*/  FMUL.FTZ R60, R2.reuse, R60 ;  /* 0x0000003c023c7220 */ /* 0x040fe20000410000 */
[----:B------:R-:W-:Y:S01]  /*1a8b0*/  MUFU.EX2 R183, R183 ;  /* 0x000000b700b77308 */ /* 0x000fe20000000800 */
[C---:B------:R-:W-:Y:S01]  /*1a8c0*/  HMMA.16816.F32.BF16 R40, R128.reuse, R114, R40 ;  /* 0x000000728028723c */ /* 0x040fe20000041828 */
[----:B------:R-:W-:Y:S03]  /*1a8d0*/  LDSM.16.MT88.4 R112, [R206+0xc800] ;  /* 0x00c80000ce70783b */ /* 0x000fe60000004200 */
[----:B------:R-:W-:Y:S02]  /*1a8e0*/  FMUL.FTZ R61, R2, R61 ;  /* 0x0000003d023d7220 */ /* 0x000fe40000410000 */
[C---:B------:R-:W-:Y:S02]  /*1a8f0*/  FMUL.FTZ R62, R0.reuse, R62 ;  /* 0x0000003e003e7220 */ /* 0x040fe40000410000 */
[----:B------:R-:W-:Y:S01]  /*1a900*/  FMUL.FTZ R63, R0, R63 ;  /* 0x0000003f003f7220 */ /* 0x000fe20000410000 */
[----:B------:R-:W-:Y:S01]  /*1a910*/  MUFU.EX2 R224, R224 ;  /* 0x000000e000e07308 */ /* 0x000fe20000000800 */
[C---:B-1----:R-:W-:Y:S03]  /*1a920*/  HMMA.16816.F32.BF16 R44, R128.reuse, R104, R44 ;  /* 0x00000068802c723c */ /* 0x042fe6000004182c */
[C---:B------:R-:W-:Y:S02]  /*1a930*/  FMUL.FTZ R64, R2.reuse, R64 ;  /* 0x0000004002407220 */ /* 0x040fe40000410000 */
        /* <DEDUP_REMOVED lines=12> */
[----:B------:R-:W4:Y:S03]  /*1aa00*/  LDSM.16.MT88.4 R100, [R205+0x10000] ;  /* 0x01000000cd64783b */ /* 0x000f260000004200 */
[----:B------:R-:W-:Y:S02]  /*1aa10*/  FMUL.FTZ R71, R0, R71 ;  /* 0x0000004700477220 */ /* 0x000fe40000410000 */
[C---:B------:R-:W-:Y:S01]  /*1aa20*/  FMUL.FTZ R72, R2.reuse, R72 ;  /* 0x0000004802487220 */ /* 0x040fe20000410000 */
[----:B------:R-:W-:Y:S01]  /*1aa30*/  MUFU.EX2 R233, R233 ;  /* 0x000000e900e97308 */ /* 0x000fe20000000800 */
        /* <DEDUP_REMOVED lines=9> */
[C---:B-1----:R-:W-:Y:S03]  /*1aad0*/  HMMA.16816.F32.BF16 R68, R128.reuse, R104, R68 ;  /* 0x000000688044723c */ /* 0x042fe60000041844 */
[C---:B------:R-:W-:Y:S01]  /*1aae0*/  FMUL.FTZ R86, R0.reuse, R86 ;  /* 0x0000005600567220 */ /* 0x040fe20000410000 */
[----:B------:R-:W1:Y:S01]  /*1aaf0*/  MUFU.EX2 R235, R235 ;  /* 0x000000eb00eb7308 */ /* 0x000e620000000800 */
[----:B------:R-:W-:Y:S02]  /*1ab00*/  FMUL.FTZ R87, R0, R87 ;  /* 0x0000005700577220 */ /* 0x000fe40000410000 */
[C---:B------:R-:W-:Y:S01]  /*1ab10*/  FMUL.FTZ R88, R2.reuse, R88 ;  /* 0x0000005802587220 */ /* 0x040fe20000410000 */
[C---:B------:R-:W-:Y:S01]  /*1ab20*/  HMMA.16816.F32.BF16 R72, R128.reuse, R106, R72 ;  /* 0x0000006a8048723c */ /* 0x040fe20000041848 */
[----:B------:R-:W1:Y:S03]  /*1ab30*/  LDSM.16.MT88.4 R104, [R203+0x10000] ;  /* 0x01000000cb68783b */ /* 0x000e660000004200 */
[C---:B------:R-:W-:Y:S02]  /*1ab40*/  FMUL.FTZ R76, R2.reuse, R76 ;  /* 0x0000004c024c7220 */ /* 0x040fe40000410000 */
[----:B------:R-:W-:Y:S01]  /*1ab50*/  FMUL.FTZ R77, R2, R77 ;  /* 0x0000004d024d7220 */ /* 0x000fe20000410000 */
[----:B------:R-:W-:Y:S01]  /*1ab60*/  MUFU.EX2 R230, R230 ;  /* 0x000000e600e67308 */ /* 0x000fe20000000800 */
[C---:B------:R-:W-:Y:S04]  /*1ab70*/  FMUL.FTZ R78, R0.reuse, R78 ;  /* 0x0000004e004e7220 */ /* 0x040fe80000410000 */
[----:B------:R-:W-:Y:S02]  /*1ab80*/  FMUL.FTZ R79, R0, R79 ;  /* 0x0000004f004f7220 */ /* 0x000fe40000410000 */
[----:B------:R-:W-:Y:S02]  /*1ab90*/  FMUL.FTZ R89, R2, R89 ;  /* 0x0000005902597220 */ /* 0x000fe40000410000 */
[C---:B------:R-:W-:Y:S01]  /*1aba0*/  FMUL.FTZ R90, R0.reuse, R90 ;  /* 0x0000005a005a7220 */ /* 0x040fe20000410000 */
[----:B------:R-:W1:Y:S01]  /*1abb0*/  MUFU.EX2 R237, R237 ;  /* 0x000000ed00ed7308 */ /* 0x000e620000000800 */
[----:B------:R-:W-:Y:S01]  /*1abc0*/  FMUL.FTZ R91, R0, R91 ;  /* 0x0000005b005b7220 */ /* 0x000fe20000410000 */
[C---:B----4-:R-:W-:Y:S03]  /*1abd0*/  HMMA.16816.F32.BF16 R76, R128.reuse, R100, R76 ;  /* 0x00000064804c723c */ /* 0x050fe6000004184c */
[C---:B------:R-:W-:Y:S02]  /*1abe0*/  FMUL.FTZ R80, R2.reuse, R80 ;  /* 0x0000005002507220 */ /* 0x040fe40000410000 */
[----:B------:R-:W-:Y:S02]  /*1abf0*/  FMUL.FTZ R81, R2, R81 ;  /* 0x0000005102517220 */ /* 0x000fe40000410000 */
[C---:B------:R-:W-:Y:S01]  /*1ac00*/  FMUL.FTZ R82, R0.reuse, R82 ;  /* 0x0000005200527220 */ /* 0x040fe20000410000 */
[----:B------:R-:W-:Y:S01]  /*1ac10*/  F2FP.BF16.PACK_AB R100, R173, R172 ;  /* 0x000000acad64723e */ /* 0x000fe200000010ff */
[----:B------:R-:W-:Y:S01]  /*1ac20*/  FMUL.FTZ R83, R0, R83 ;  /* 0x0000005300537220 */ /* 0x000fe20000410000 */
[----:B------:R-:W4:Y:S02]  /*1ac30*/  MUFU.EX2 R232, R232 ;  /* 0x000000e800e87308 */ /* 0x000f240000000800 */
[C---:B------:R-:W-:Y:S01]  /*1ac40*/  FMUL.FTZ R92, R2.reuse, R92 ;  /* 0x0000005c025c7220 */ /* 0x040fe20000410000 */
[----:B---3--:R-:W-:Y:S01]  /*1ac50*/  F2FP.BF16.PACK_AB R101, R175, R174 ;  /* 0x000000aeaf65723e */ /* 0x008fe200000010ff */
[----:B------:R-:W-:Y:S02]  /*1ac60*/  FMUL.FTZ R93, R2, R93 ;  /* 0x0000005d025d7220 */ /* 0x000fe40000410000 */
[C---:B------:R-:W-:Y:S03]  /*1ac70*/  HMMA.16816.F32.BF16 R80, R128.reuse, R102, R80 ;  /* 0x000000668050723c */ /* 0x040fe60000041850 */
[C---:B------:R-:W-:Y:S02]  /*1ac80*/  FMUL.FTZ R94, R0.reuse, R94 ;  /* 0x0000005e005e7220 */ /* 0x040fe40000410000 */
[----:B------:R-:W-:Y:S02]  /*1ac90*/  FMUL.FTZ R95, R0, R95 ;  /* 0x0000005f005f7220 */ /* 0x000fe40000410000 */
[C---:B------:R-:W-:Y:S01]  /*1aca0*/  FMUL.FTZ R96, R2.reuse, R96 ;  /* 0x0000006002607220 */ /* 0x040fe20000410000 */
[C---:B-----5:R-:W-:Y:S04]  /*1acb0*/  HMMA.16816.F32.BF16 R84, R128.reuse, R108, R84 ;  /* 0x0000006c8054723c */ /* 0x060fe80000041854 */
[----:B------:R-:W-:Y:S01]  /*1acc0*/  FMUL.FTZ R97, R2, R97 ;  /* 0x0000006102617220 */ /* 0x000fe20000410000 */
[----:B--2---:R-:W-:Y:S01]  /*1acd0*/  F2FP.BF16.PACK_AB R102, R176, R177 ;  /* 0x000000b1b066723e */ /* 0x004fe200000010ff */
[C---:B------:R-:W-:Y:S01]  /*1ace0*/  FMUL.FTZ R98, R0.reuse, R98 ;  /* 0x0000006200627220 */ /* 0x040fe20000410000 */
[----:B------:R-:W-:Y:S01]  /*1acf0*/  F2FP.BF16.PACK_AB R103, R179, R178 ;  /* 0x000000b2b367723e */ /* 0x000fe200000010ff */
[C---:B------:R-:W-:Y:S01]  /*1ad00*/  HMMA.16816.F32.BF16 R88, R128.reuse, R110, R88 ;  /* 0x0000006e8058723c */ /* 0x040fe20000041858 */
[----:B------:R-:W2:Y:S03]  /*1ad10*/  LDSM.16.MT88.4 R108, [R205+0xc800] ;  /* 0x00c80000cd6c783b */ /* 0x000ea60000004200 */
[----:B------:R-:W-:Y:S02]  /*1ad20*/  FMUL.FTZ R99, R0, R99 ;  /* 0x0000006300637220 */ /* 0x000fe40000410000 */
[-CC-:B------:R-:W-:Y:S02]  /*1ad30*/  FFMA.FTZ R135, R135, R134.reuse, -R147.reuse ;  /* 0x0000008687877223 */ /* 0x180fe40000010893 */
[C---:B-1----:R-:W-:Y:S04]  /*1ad40*/  HMMA.16816.F32.BF16 R92, R128.reuse, R104, R92 ;  /* 0x00000068805c723c */ /* 0x042fe8000004185c */
[----:B------:R-:W-:Y:S01]  /*1ad50*/  FFMA.FTZ R147, R133, R134, -R147 ;  /* 0x0000008685937223 */ /* 0x000fe20000010893 */
[----:B------:R-:W-:Y:S01]  /*1ad60*/  MUFU.EX2 R135, R135 ;  /* 0x0000008700877308 */ /* 0x000fe20000000800 */
[----:B------:R-:W-:Y:S02]  /*1ad70*/  FFMA.FTZ R171, R2, R225, R171 ;  /* 0x000000e102ab7223 */ /* 0x000fe400000100ab */
[----:B------:R-:W-:Y:S01]  /*1ad80*/  HMMA.16816.F32.BF16 R96, R128, R106, R96 ;  /* 0x0000006a8060723c */ /* 0x000fe20000041860 */
[----:B------:R-:W1:Y:S03]  /*1ad90*/  LDSM.16.MT88.4 R104, [R203+0xe800] ;  /* 0x00e80000cb68783b */ /* 0x000e660000004200 */
[----:B------:R-:W-:Y:S02]  /*1ada0*/  FFMA.FTZ R167, R0, R223, R167 ;  /* 0x000000df00a77223 */ /* 0x000fe400000100a7 */
[----:B------:R-:W-:Y:S01]  /*1adb0*/  FADD.FTZ R170, R170, R171 ;  /* 0x000000abaaaa7221 */ /* 0x000fe20000010000 */
[----:B------:R3:W5:Y:S01]  /*1adc0*/  MUFU.EX2 R134, R147 ;  /* 0x0000009300867308 */ /* 0x0007620000000800 */
[C---:B------:R-:W-:Y:S05]  /*1add0*/  HMMA.16816.F32.BF16 R4, R100.reuse, R112, R4 ;  /* 0x000000706404723c */ /* 0x040fea0000041804 */
[----:B------:R-:W-:Y:S03]  /*1ade0*/  FADD.FTZ R166, R166, R167 ;  /* 0x000000a7a6a67221 */ /* 0x000fe60000010000 */
[C---:B------:R-:W-:Y:S01]  /*1adf0*/  HMMA.16816.F32.BF16 R8, R100.reuse, R114, R8 ;  /* 0x000000726408723c */ /* 0x040fe20000041808 */
[----:B------:R-:W-:Y:S07]  /*1ae00*/  LDSM.16.MT88.4 R112, [R205+0x10800] ;  /* 0x01080000cd70783b */ /* 0x000fee0000004200 */
[C---:B--2---:R-:W-:Y:S01]  /*1ae10*/  HMMA.16816.F32.BF16 R12, R100.reuse, R108, R12 ;  /* 0x0000006c640c723c */ /* 0x044fe2000004180c */
[----:B---3--:R-:W-:Y:S07]  /*1ae20*/  LDSM.16.MT88.4 R144, [R206+0xf800] ;  /* 0x00f80000ce90783b */ /* 0x008fee0000004200 */
        /* <DEDUP_REMOVED lines=11> */
[C---:B------:R-:W-:Y:S07]  /*1aee0*/  HMMA.16816.F32.BF16 R44, R100.reuse, R136, R44 ;  /* 0x00000088642c723c */ /* 0x040fee000004182c */
[----:B------:R-:W-:Y:S01]  /*1aef0*/  F2FP.BF16.PACK_AB R136, R235, R228 ;  /* 0x000000e4eb88723e */ /* 0x000fe200000010ff */
[C---:B------:R-:W-:Y:S04]  /*1af00*/  HMMA.16816.F32.BF16 R48, R100.reuse, R138, R48 ;  /* 0x0000008a6430723c */ /* 0x040fe80000041830 */
[----:B------:R-:W-:Y:S03]  /*1af10*/  F2FP.BF16.PACK_AB R137, R237, R230 ;  /* 0x000000e6ed89723e */ /* 0x000fe600000010ff */
[----:B----4-:R-:W-:Y:S01]  /*1af20*/  F2FP.BF16.PACK_AB R138, R239, R232 ;  /* 0x000000e8ef8a723e */ /* 0x010fe200000010ff */
[C---:B------:R-:W-:Y:S04]  /*1af30*/  HMMA.16816.F32.BF16 R52, R100.reuse, R140, R52 ;  /* 0x0000008c6434723c */ /* 0x040fe80000041834 */
[----:B-----5:R-:W-:Y:S04]  /*1af40*/  F2FP.BF16.PACK_AB R139, R134, R135 ;  /* 0x00000087868b723e */ /* 0x020fe800000010ff */
        /* <DEDUP_REMOVED lines=112> */
.L_x_3759:
        /* <DEDUP_REMOVED lines=11> */
.L_x_3773:
[----:B--23--:R-:W-:Y:S01]  /*1b700*/  FADD.FTZ R225, R10, R225 ;  /* 0x000000e10ae17221 */ /* 0x00cfe20000010000 */
[----:B------:R-:W-:Y:S05]  /*1b710*/  BRA.DIV ~URZ, `(.L_x_3770) ;  /* 0x000015127f007947 */ /* 0x000fea000b800000 */
[----:B------:R-:W2:Y:S04]  /*1b720*/  SHFL.BFLY PT, R6, R223, 0x2, 0x1f ;  /* 0x0c401f00df067f89 */ /* 0x000ea800000e0000 */
[----:B------:R-:W3:Y:S01]  /*1b730*/  SHFL.BFLY PT, R2, R225, 0x1, 0x1f ;  /* 0x0c201f00e1027f89 */ /* 0x000ee200000e0000 */
[----:B--2---:R-:W-:Y:S02]  /*1b740*/  FADD.FTZ R11, R6, R223 ;  /* 0x000000df060b7221 */ /* 0x004fe40000010000 */
[----:B---3--:R-:W-:-:S03]  /*1b750*/  FADD.FTZ R2, R225, R2 ;  /* 0x00000002e1027221 */ /* 0x008fc60000010000 */
[----:B------:R2:W3:Y:S04]  /*1b760*/  SHFL.BFLY PT, R10, R11, 0x1, 0x1f ;  /* 0x0c201f000b0a7f89 */ /* 0x0004e800000e0000 */
.L_x_3774:
        /* <DEDUP_REMOVED lines=193> */
[----:B------:R-:W-:Y:S01]  /*1c380*/  @P4 MUFU.LG2 R2, R2 ;  /* 0x0000000200024308 */ /* 0x000fe20000000c00 */
[----:B------:R-:W-:Y:S02]  /*1c390*/  BSSY B0, `(.L_x_3771) ;  /* 0x000004e000007945 */ /* 0x000fe40003800000 */
[----:B------:R-:W-:-:S02]  /*1c3a0*/  IADD3 R10, -R10, R9, RZ ;  /* 0x000000090a0a7210 */ /* 0x000fc40007ffe1ff */
[----:B------:R-:W-:Y:S01]  /*1c3b0*/  MOV R9, 0xff800000 ;  /* 0xff80000000097802 */ /* 0x000fe20000000f00 */
[----:B------:R-:W-:Y:S01]  /*1c3c0*/  BAR.SYNC.DEFER_BLOCKING 0x0 ;  /* 0x0000000000007b1d */ /* 0x000fe20000010000 */
[----:B------:R-:W-:Y:S02]  /*1c3d0*/  LOP3.LUT P0, RZ, R10, 0x3, RZ, 0xc0, !PT ;  /* 0x000000030aff7812 */ /* 0x000fe4000780c0ff */
[----:B------:R-:W-:Y:S02]  /*1c3e0*/  MOV R10, 0xff800000 ;  /* 0xff800000000a7802 */ /* 0x000fe40000000f00 */
[----:B-1----:R-:W-:Y:S01]  /*1c3f0*/  SHF.R.S32.HI R112, RZ, 0x1f, R113 ;  /* 0x0000001fff707819 */ /* 0x002fe20000011471 */
[----:B------:R-:W1:Y:S03]  /*1c400*/  @P3 MUFU.LG2 R6, R6 ;  /* 0x0000000600063308 */ /* 0x000e660000000c00 */
[----:B------:R-:W-:-:S04]  /*1c410*/  LEA.HI R14, R112, R113, RZ, 0x4 ;  /* 0x00000071700e7211 */ /* 0x000fc800078f20ff */
[----:B----4-:R-:W-:Y:S02]  /*1c420*/  LOP3.LUT R16, R14, 0xfffffff0, RZ, 0xc0, !PT ;  /* 0xfffffff00e107812 */ /* 0x010fe400078ec0ff */
[----:B------:R-:W-:Y:S02]  /*1c430*/  SHF.R.S32.HI R14, RZ, 0x4, R14 ;  /* 0x00000004ff0e7819 */ /* 0x000fe4000001140e */
[----:B------:R-:W-:Y:S02]  /*1c440*/  IADD3 R15, -R16, R113, RZ ;  /* 0x00000071100f7210 */ /* 0x000fe40007ffe1ff */
[----:B------:R-:W-:Y:S02]  /*1c450*/  SHF.L.U32 R17, R14, 0x6, RZ ;  /* 0x000000060e117819 */ /* 0x000fe400000006ff */
[----:B------:R-:W-:Y:S01]  /*1c460*/  LEA.HI R16, R15, R15, RZ, 0x1 ;  /* 0x0000000f0f107211 */ /* 0x000fe200078f08ff */
[----:B-1----:R-:W-:Y:S01]  /*1c470*/  @P3 FMUL.FTZ R6, R6, 0.69314718246459960938 ;  /* 0x3f31721806063820 */ /* 0x002fe20000410000 */
[----:B------:R-:W-:-:S02]  /*1c480*/  LOP3.LUT R17, R17, 0x1c0, RZ, 0xc0, !PT ;  /* 0x000001c011117812 */ /* 0x000fc400078ec0ff */
[C---:B------:R-:W-:Y:S01]  /*1c490*/  SHF.L.U32 R18, R16.reuse, 0x2, RZ ;  /* 0x0000000210127819 */ /* 0x040fe200000006ff */
[----:B-----5:R-:W-:Y:S01]  /*1c4a0*/  @P3 FFMA.FTZ R10, R3, R0, R6 ;  /* 0x00000000030a3223 */ /* 0x020fe20000010006 */
[----:B---3--:R-:W-:Y:S02]  /*1c4b0*/  SHF.R.U32.HI R4, RZ, 0x3, R17 ;  /* 0x00000003ff047819 */ /* 0x008fe40000011611 */
[----:B------:R-:W-:Y:S02]  /*1c4c0*/  LOP3.LUT R5, R17, 0x38, R18, 0xf8, !PT ;  /* 0x0000003811057812 */ /* 0x000fe400078ef812 */
[----:B------:R-:W-:Y:S02]  /*1c4d0*/  LOP3.LUT R16, R16, 0xffffffe, RZ, 0xc0, !PT ;  /* 0x0ffffffe10107812 */ /* 0x000fe400078ec0ff */
[----:B------:R-:W-:Y:S02]  /*1c4e0*/  LOP3.LUT R4, R5, R4, RZ, 0x3c, !PT ;  /* 0x0000000405047212 */ /* 0x000fe400078e3cff */
[----:B------:R-:W-:-:S04]  /*1c4f0*/  IADD3 R5, R15, -R16, RZ ;  /* 0x800000100f057210 */ /* 0x000fc80007ffe0ff */
[----:B------:R-:W-:Y:S02]  /*1c500*/  LEA R114, R5, R4, 0x2 ;  /* 0x0000000405727211 */ /* 0x000fe400078e10ff */
[----:B------:R-:W-:Y:S02]  /*1c510*/  LEA.HI R4, R112, R113, RZ, 0x5 ;  /* 0x0000007170047211 */ /* 0x000fe400078f28ff */
[----:B------:R-:W-:Y:S01]  /*1c520*/  SHF.R.S32.HI R112, RZ, 0x1f, R11 ;  /* 0x0000001fff707819 */ /* 0x000fe2000001140b */
[----:B------:R1:W3:Y:S01]  /*1c530*/  LDS.128 R108, [R114.X4] ;  /* 0x00000000726c7984 */ /* 0x0002e20000004c00 */
[----:B------:R-:W-:Y:S02]  /*1c540*/  LOP3.LUT R4, R4, 0xffffffe0, RZ, 0xc0, !PT ;  /* 0xffffffe004047812 */ /* 0x000fe400078ec0ff */
[----:B------:R-:W-:Y:S01]  /*1c550*/  LEA.HI R112, R112, R11, RZ, 0x2 ;  /* 0x0000000b70707211 */ /* 0x000fe200078f10ff */
[----:B------:R1:W4:Y:S01]  /*1c560*/  LDS.128 R104, [R114.X4+0x800] ;  /* 0x0008000072687984 */ /* 0x0003220000004c00 */
[----:B------:R-:W-:-:S02]  /*1c570*/  IADD3 R4, -R4, R113, RZ ;  /* 0x0000007104047210 */ /* 0x000fc40007ffe1ff */
[----:B------:R-:W-:Y:S01]  /*1c580*/  LOP3.LUT R112, R112, 0xffffffc, RZ, 0xc0, !PT ;  /* 0x0ffffffc70707812 */ /* 0x000fe200078ec0ff */
[----:B------:R1:W1:Y:S01]  /*1c590*/  LDS.128 R100, [R114.X4+0x1000] ;  /* 0x0010000072647984 */ /* 0x0002620000004c00 */
[----:B------:R-:W-:Y:S02]  /*1c5a0*/  SHF.R.S32.HI R5, RZ, 0x1f, R4 ;  /* 0x0000001fff057819 */ /* 0x000fe40000011404 */
[----:B------:R-:W-:Y:S01]  /*1c5b0*/  IADD3 R112, R11, -R112, RZ ;  /* 0x800000700b707210 */ /* 0x000fe20007ffe0ff */
[----:B------:R1:W1:Y:S01]  /*1c5c0*/  LDS.128 R96, [R114.X4+0x1800] ;  /* 0x0018000072607984 */ /* 0x0002620000004c00 */
[----:B------:R-:W-:Y:S01]  /*1c5d0*/  LEA.HI R5, R5, R4, RZ, 0x2 ;  /* 0x0000000405057211 */ /* 0x000fe200078f10ff */
[----:B------:R-:W-:Y:S01]  /*1c5e0*/  @P4 FMUL.FTZ R11, R2, 0.69314718246459960938 ;  /* 0x3f317218020b4820 */ /* 0x000fe20000410000 */
[----:B------:R-:W-:Y:S01]  /*1c5f0*/  SHF.L.U32 R4, R213, 0x6, RZ ;  /* 0x00000006d5047819 */ /* 0x000fe200000006ff */
[----:B------:R1:W1:Y:S01]  /*1c600*/  LDS.128 R92, [R114.X4+0x2000] ;  /* 0x00200000725c7984 */ /* 0x0002620000004c00 */
[----:B------:R-:W-:Y:S01]  /*1c610*/  SHF.R.S32.HI R5, RZ, 0x2, R5 ;  /* 0x00000002ff057819 */ /* 0x000fe20000011405 */
[----:B------:R-:W-:-:S02]  /*1c620*/  @P4 FFMA.FTZ R9, R132, R0, R11 ;  /* 0x0000000084094223 */ /* 0x000fc4000001000b */
        /* <DEDUP_REMOVED lines=36> */
.L_x_3772:
[----:B-1-34-:R-:W-:Y:S05]  /*1c870*/  BSYNC B0 ;  /* 0x0000000000007941 */ /* 0x01afea0003800000 */
.L_x_3771:
[----:B------:R-:W-:Y:S01]  /*1c880*/  IMAD.SHL.U32 R2, R15, 0x4, RZ ;  /* 0x000000040f027824 */ /* 0x000fe200078e00ff */
[----:B------:R-:W-:Y:S01]  /*1c890*/  IADD3 R0, R14, 0x8, RZ ;  /* 0x000000080e007810 */ /* 0x000fe20007ffe0ff */
[----:B------:R-:W-:Y:S01]  /*1c8a0*/  IMAD R213, R213, -0x40, R214 ;  /* 0xffffffc0d5d57824 */ /* 0x000fe200078e02d6 */
[----:B------:R-:W-:Y:S01]  /*1c8b0*/  ULDC.64 UR4, c[0x0][0x118] ;  /* 0x0000460000047ab9 */ /* 0x000fe20000000a00 */
[----:B------:R-:W-:Y:S01]  /*1c8c0*/  IMAD R7, R8, R7, RZ ;  /* 0x0000000708077224 */ /* 0x000fe200078e02ff */
[----:B------:R-:W-:Y:S02]  /*1c8d0*/  SHF.R.S32.HI R3, RZ, 0x1f, R2 ;  /* 0x0000001fff037819 */ /* 0x000fe40000011402 */
        /* <DEDUP_REMOVED lines=9> */
[----:B------:R-:W-:Y:S02]  /*1c970*/  ISETP.GE.AND P4, PT, R2, R213, PT ;  /* 0x000000d50200720c */ /* 0x000fe40003f86270 */
        /* <DEDUP_REMOVED lines=14> */
[----:B------:R-:W-:Y:S01]  /*1ca60*/  ISETP.GE.AND P0, PT, R14, R213, PT ;  /* 0x000000d50e00720c */ /* 0x000fe20003f06270 */
[----:B------:R-:W-:-:S02]  /*1ca70*/  IMAD.MOV.U32 R213, RZ, RZ, 0x0 ;  /* 0x00000000ffd57424 */ /* 0x000fc400078e00ff */
        /* <DEDUP_REMOVED lines=16> */
[----:B------:R-:W-:Y:S05]  /*1cb80*/  @P0 RET.REL.NODEC R212 `(_ZN5flash24flash_fwd_splitkv_kernelI23Flash_fwd_kernel_traitsILi192ELi64ELi64ELi4ELb0ELb0EN7cutlass10bfloat16_tE19Flash_kernel_traitsILi192ELi64ELi64ELi4ES3_EELb1ELb0ELb0ELb0ELb1ELb1ELb1ELb1EEEvNS_16Flash_fwd_paramsE) ;  /* 0xfffe3470d4000950 */ /* 0x000fea0003c3ffff */
[----:B------:R-:W-:Y:S01]  /*1cb90*/  MOV R213, 0x0 ;  /* 0x0000000000d57802 */ /* 0x000fe20000000f00 */
[----:B------:R-:W-:-:S02]  /*1cba0*/  ULDC.64 UR4, c[0x0][0x118] ;  /* 0x0000460000047ab9 */ /* 0x000fc40000000a00 */
[----:B------:R2:W-:Y:S04]  /*1cbb0*/  ST.E.128 [R8.64+0xa800], R80 ;  /* 0x00a8005008007985 */ /* 0x0005e8000c101d04 */
[----:B------:R2:W-:Y:S04]  /*1cbc0*/  ST.E.128 [R8.64+0xa900], R48 ;  /* 0x00a9003008007985 */ /* 0x0005e8000c101d04 */
[----:B------:R2:W-:Y:S01]  /*1cbd0*/  ST.E.128 [R8.64+0xaa00], R16 ;  /* 0x00aa001008007985 */ /* 0x0005e2000c101d04 */
[----:B------:R-:W-:Y:S05]  /*1cbe0*/  RET.REL.NODEC R212 `(_ZN5flash24flash_fwd_splitkv_kernelI23Flash_fwd_kernel_traitsILi192ELi64ELi64ELi4ELb0ELb0EN7cutlass10bfloat16_tE19Flash_kernel_traitsILi192ELi64ELi64ELi4ES3_EELb1ELb0ELb0ELb0ELb1ELb1ELb1ELb1EEEvNS_16Flash_fwd_paramsE) ;  /* 0xfffe3410d4007950 */ /* 0x000fea0003c3ffff */
.L_x_3769:
[----:B------:R-:W-:Y:S02]  /*1cbf0*/  MOV R9, 0x2 ;  /* 0x0000000200097802 */ /* 0x000fe40000000f00 */
[----:B------:R-:W-:-:S02]  /*1cc00*/  MOV R8, 0x1cc20 ;  /* 0x0001cc2000087802 */ /* 0x000fc40000000f00 */
[----:B-1---5:R-:W-:Y:S05]  /*1cc10*/  CALL.REL.NOINC `($__internal_23_$__cuda_sm70_shflsync_bfly_p) ;  /* 0x000000f000007944 */ /* 0x022fea0003c00000 */
[----:B-12---:R-:W-:Y:S05]  /*1cc20*/  BRA `(.L_x_3773) ;  /* 0xffffead000007947 */ /* 0x006fea000383ffff */
.L_x_3770:
[----:B------:R-:W-:Y:S02]  /*1cc30*/  MOV R9, 0x1 ;  /* 0x0000000100097802 */ /* 0x000fe40000000f00 */
[----:B------:R-:W-:-:S02]  /*1cc40*/  MOV R8, 0x1cc60 ;  /* 0x0001cc6000087802 */ /* 0x000fc40000000f00 */
[----:B-1---5:R-:W-:Y:S05]  /*1cc50*/  CALL.REL.NOINC `($__internal_23_$__cuda_sm70_shflsync_bfly_p) ;  /* 0x000000b000007944 */ /* 0x022fea0003c00000 */
[----:B--2---:R-:W-:Y:S01]  /*1cc60*/  FADD.FTZ R2, R225, R10 ;  /* 0x0000000ae1027221 */ /* 0x004fe20000010000 */
[----:B-1----:R-:W-:-:S02]  /*1cc70*/  MOV R225, R223 ;  /* 0x000000df00e17202 */ /* 0x002fc40000000f00 */
[----:B------:R-:W-:Y:S02]  /*1cc80*/  MOV R9, 0x2 ;  /* 0x0000000200097802 */ /* 0x000fe40000000f00 */
[----:B------:R-:W-:Y:S02]  /*1cc90*/  MOV R8, 0x1ccb0 ;  /* 0x0001ccb000087802 */ /* 0x000fe40000000f00 */
[----:B------:R-:W-:Y:S05]  /*1cca0*/  CALL.REL.NOINC `($__internal_23_$__cuda_sm70_shflsync_bfly_p) ;  /* 0x0000006000007944 */ /* 0x000fea0003c00000 */
[----:B--2---:R-:W-:Y:S01]  /*1ccb0*/  FADD.FTZ R11, R223, R10 ;  /* 0x0000000adf0b7221 */ /* 0x004fe20000010000 */
[----:B-1----:R-:W-:Y:S02]  /*1ccc0*/  MOV R9, 0x1 ;  /* 0x0000000100097802 */ /* 0x002fe40000000f00 */
[----:B------:R-:W-:Y:S02]  /*1ccd0*/  MOV R8, 0x1cd00 ;  /* 0x0001cd0000087802 */ /* 0x000fe40000000f00 */
[----:B------:R-:W-:Y:S02]  /*1cce0*/  MOV R225, R11 ;  /* 0x0000000b00e17202 */ /* 0x000fe40000000f00 */
[----:B------:R-:W-:Y:S05]  /*1ccf0*/  CALL.REL.NOINC `($__internal_23_$__cuda_sm70_shflsync_bfly_p) ;  /* 0x0000001000007944 */ /* 0x000fea0003c00000 */
[----:B-12---:R-:W-:Y:S05]  /*1cd00*/  BRA `(.L_x_3774) ;  /* 0xffffea6000007947 */ /* 0x006fea000383ffff */
        .weak           $__internal_23_$__cuda_sm70_shflsync_bfly_p
        .type           $__internal_23_$__cuda_sm70_shflsync_bfly_p,@function
        .size           $__internal_23_$__cuda_sm70_shflsync_bfly_p,(.L_x_4401 - $__internal_23_$__cuda_sm70_shflsync_bfly_p)
$__internal_23_$__cuda_sm70_shflsync_bfly_p:
[----:B------:R-:W-:Y:S01]  /*1cd10*/  MOV R12, R8 ;  /* 0x00000008000c7202 */ /* 0x000fe20000000f00 */
[----:B------:R-:W-:Y:S04]  /*1cd20*/  WARPSYNC R6 ;  /* 0x0000000600007348 */ /* 0x000fe80003800000 */
[----:B------:R-:W-:Y:S01]  /*1cd30*/  MOV R13, 0x0 ;  /* 0x00000000000d7802 */ /* 0x000fe20000000f00 */
[----:B------:R1:W2:Y:S03]  /*1cd40*/  SHFL.BFLY PT, R10, R225, R9, R7 ;  /* 0x0c000009e10a7389 */ /* 0x0002a600000e0007 */
[----:B------:R-:W-:Y:S05]  /*1cd50*/  RET.REL.NODEC R12 `(_ZN5flash24flash_fwd_splitkv_kernelI23Flash_fwd_kernel_traitsILi192ELi64ELi64ELi4ELb0ELb0EN7cutlass10bfloat16_tE19Flash_kernel_traitsILi192ELi64ELi64ELi4ES3_EELb1ELb0ELb0ELb0ELb1ELb1ELb1ELb1EEEvNS_16Flash_fwd_paramsE) ;  /* 0xfffe32a00c007950 */ /* 0x000fea0003c3ffff */
.L_x_3775:
        /* <DEDUP_REMOVED lines=10> */
.L_x_4401:


//--------------------- .text._ZN5flash24flash_fwd_splitkv_kernelI23Flash_fwd_kernel_traitsILi192ELi64ELi64ELi4ELb0ELb0EN7cutlass10bfloat16_tE19Flash_kernel_traitsILi192ELi64ELi64ELi4ES3_EELb1ELb0ELb1ELb0ELb0ELb0ELb1ELb1EEEvNS_16Flash_fwd_paramsE --------------------------
	.section	.text._ZN5flash24flash_fwd_splitkv_kernelI23Flash_fwd_kernel_traitsILi192ELi64ELi64ELi4ELb0ELb0EN7cutlass10bfloat16_tE19Flash_kernel_traitsILi192ELi64ELi64ELi4ES3_EELb1ELb0ELb1ELb0ELb0ELb0ELb1ELb1EEEvNS_16Flash_fwd_paramsE,"ax",@progbits
	.sectioninfo	@"SHI_REGISTERS=226"
	.align	128
        .global         _ZN5flash24flash_fwd_splitkv_kernelI23Flash_fwd_kernel_traitsILi192ELi64ELi64ELi4ELb0ELb0EN7cutlass10bfloat16_tE19Flash_kernel_traitsILi192ELi64ELi64ELi4ES3_EELb1ELb0ELb1ELb0ELb0ELb0ELb1ELb1EEEvNS_16Flash_fwd_paramsE
        .type           _ZN5flash24flash_fwd_splitkv_kernelI23Flash_fwd_kernel_traitsILi192ELi64ELi64ELi4ELb0ELb0EN7cutlass10bfloat16_tE19Flash_kernel_traitsILi192ELi64ELi64ELi4ES3_EELb1ELb0ELb1ELb0ELb0ELb0ELb1ELb1EEEvNS_16Flash_fwd_paramsE,@function
        .size           _ZN5flash24flash_fwd_splitkv_kernelI23Flash_fwd_kernel_traitsILi192ELi64ELi64ELi4ELb0ELb0EN7cutlass10bfloat16_tE19Flash_kernel_traitsILi192ELi64ELi64ELi4ES3_EELb1ELb0ELb1ELb0ELb0ELb0ELb1ELb1EEEvNS_16Flash_fwd_paramsE,(.L_x_4403 - _ZN5flash24flash_fwd_splitkv_kernelI23Flash_fwd_kernel_traitsILi192ELi64ELi64ELi4ELb0ELb0EN7cutlass10bfloat16_tE19Flash_kernel_traitsILi192ELi64ELi64ELi4ES3_EELb1ELb0ELb1ELb0ELb0ELb0ELb1ELb1EEEvNS_16Flash_fwd_paramsE)
        .other          _ZN5flash24flash_fwd_splitkv_kernelI23Flash_fwd_kernel_traitsILi192ELi64ELi64ELi4ELb0ELb0EN7cutlass10bfloat16_tE19Flash_kernel_traitsILi192ELi64ELi64ELi4ES3_EELb1ELb0ELb1ELb0ELb0ELb0ELb1ELb1EEEvNS_16Flash_fwd_paramsE,@"STO_CUDA_ENTRY STV_DEFAULT"
_ZN5flash24flash_fwd_splitkv_kernelI23Flash_fwd_kernel_traitsILi192ELi64ELi64ELi4ELb0ELb0EN7cutlass10bfloat16_tE19Flash_kernel_traitsILi192ELi64ELi64ELi4ES3_EELb1ELb0ELb1ELb0ELb0ELb0ELb1ELb1EEEvNS_16Flash_fwd_paramsE:
.text._ZN5flash24flash_fwd_splitkv_kernelI23Flash_fwd_kernel_traitsILi192ELi64ELi64ELi4ELb0ELb0EN7cutlass10bfloat16_tE19Flash_kernel_traitsILi192ELi64ELi64ELi4ES3_EELb1ELb0ELb1ELb0ELb0ELb0ELb1ELb1EEEvNS_16Flash_fwd_paramsE:
[----:B------:R-:W-:Y:S02]  /*0000*/  MOV R1, c[0x0][0x28] ;  /* 0x00000a0000017a02 */ /* 0x000fe40000000f00 */
[----:B------:R-:W1:Y:S01]  /*0010*/  I2F.U32.RP R4, c[0x0][0x1c0] ;  /* 0x0000700000047b06 */ /* 0x000e620000209000 */
[----:B------:R-:W2:Y:S01]  /*0020*/  S2R R210, SR_CTAID.Z ;  /* 0x0000000000d27919 */ /* 0x000ea20000002700 */
[----:B------:R-:W-:Y:S01]  /*0030*/  ISETP.NE.U32.AND P0, PT, RZ, c[0x0][0x1c0], PT ;  /* 0x00007000ff007a0c */ /* 0x000fe20003f05070 */
[----:B------:R-:W3:Y:S01]  /*0040*/  S2UR UR8, SR_CTAID.Y ;  /* 0x00000000000879c3 */ /* 0x000ee20000002600 */
[----:B------:R-:W-:Y:S01]  /*0050*/  ULDC.64 UR4, c[0x0][0x40] ;  /* 0x0000100000047ab9 */ /* 0x000fe20000000a00 */
[----:B------:R-:W4:Y:S01]  /*0060*/  S2R R207, SR_CTAID.X ;  /* 0x0000000000cf7919 */ /* 0x000f220000002500 */
[----:B------:R-:W-:Y:S01]  /*0070*/  BSSY B4, `(.L_x_3776) ;  /* 0x0000017000047945 */ /* 0x000fe20003800000 */
[----:B------:R-:W-:Y:S01]  /*0080*/  UIADD3 UR4, UP0, UR4, 0x160, URZ ;  /* 0x0000016004047890 */ /* 0x000fe2000ff1e03f */
[----:B------:R-:W-:-:S03]  /*0090*/  MOV R206, 0x1e0 ;  /* 0x000001e000ce7802 */ /* 0x000fc60000000f00 */
[----:B------:R-:W-:Y:S01]  /*00a0*/  UIADD3.X UR5, URZ, UR5, URZ, UP0, !UPT ;  /* 0x000000053f057290 */ /* 0x000fe200087fe43f */
[----:B-1----:R-:W1:Y:S02]  /*00b0*/  MUFU.RCP R2, R4 ;  /* 0x0000000400027308 */ /* 0x002e640000001000 */
[----:B-1----:R-:W-:-:S06]  /*00c0*/  IADD3 R2, R2, 0xffffffe, RZ ;  /* 0x0ffffffe02027810 */ /* 0x002fcc0007ffe0ff */
[----:B------:R-:W1:Y:S02]  /*00d0*/  F2I.FTZ.U32.TRUNC.NTZ R3, R2 ;  /* 0x0000000200037305 */ /* 0x000e64000021f000 */
[----:B-1----:R-:W-:Y:S02]  /*00e0*/  IMAD.MOV R0, RZ, RZ, -R3 ;  /* 0x000000ffff007224 */ /* 0x002fe400078e0a03 */
[----:B------:R-:W-:Y:S02]  /*00f0*/  IMAD.MOV.U32 R2, RZ, RZ, RZ ;  /* 0x000000ffff027224 */ /* 0x000fe400078e00ff */
        /* <DEDUP_REMOVED lines=13> */
[----:B---34-:R-:W-:Y:S05]  /*01d0*/  CALL.REL.NOINC `($_ZN5flash24flash_fwd_splitkv_kernelI23Flash_fwd_kernel_traitsILi192ELi64ELi64ELi4ELb0ELb0EN7cutlass10bfloat16_tE19Flash_kernel_traitsILi192ELi64ELi64ELi4ES3_EELb1ELb0ELb1ELb0ELb0ELb0ELb1ELb1EEEvNS_16Flash_fwd_paramsE$_ZN5flash30compute_attn_1rowblock_splitkvI23Flash_fwd_kernel_traitsILi192ELi64ELi64ELi4ELb0ELb0EN7cutlass10bfloat16_tE19Flash_kernel_traitsILi192ELi64ELi64ELi4ES3_EELb1ELb0ELb1ELb0ELb0ELb0ELb1ELb1ENS_16Flash_fwd_paramsEEEvRKT8_iiiii) ;  /* 0x0000002000007944 */ /* 0x018fea0003c00000 */
[----:B------:R-:W-:Y:S05]  /*01e0*/  BSYNC B4 ;  /* 0x0000000000047941 */ /* 0x000fea0003800000 */
.L_x_3776:
[----:B------:R-:W-:Y:S05]  /*01f0*/  EXIT ;  /* 0x000000000000794d */ /* 0x000fea0003800000 */
        .type           $_ZN5flash24flash_fwd_splitkv_kernelI23Flash_fwd_kernel_traitsILi192ELi64ELi64ELi4ELb0ELb0EN7cutlass10bfloat16_tE19Flash_kernel_traitsILi192ELi64ELi64ELi4ES3_EELb1ELb0ELb1ELb0ELb0ELb0ELb1ELb1EEEvNS_16Flash_fwd_paramsE$_ZN5flash30compute_attn_1rowblock_splitkvI23Flash_fwd_kernel_traitsILi192ELi64ELi64ELi4ELb0ELb0EN7cutlass10bfloat16_tE19Flash_kernel_traitsILi192ELi64ELi64ELi4ES3_EELb1ELb0ELb1ELb0ELb0ELb0ELb1ELb1ENS_16Flash_fwd_paramsEEEvRKT8_iiiii,@function
        .size           $_ZN5flash24flash_fwd_splitkv_kernelI23Flash_fwd_kernel_traitsILi192ELi64ELi64ELi4ELb0ELb0EN7cutlass10bfloat16_tE19Flash_kernel_traitsILi192ELi64ELi64ELi4ES3_EELb1ELb0ELb1ELb0ELb0ELb0ELb1ELb1EEEvNS_16Flash_fwd_paramsE$_ZN5flash30compute_attn_1rowblock_splitkvI23Flash_fwd_kernel_traitsILi192ELi64ELi64ELi4ELb0ELb0EN7cutlass10bfloat16_tE19Flash_kernel_traitsILi192ELi64ELi64ELi4ES3_EELb1ELb0ELb1ELb0ELb0ELb0ELb1ELb1ENS_16Flash_fwd_paramsEEEvRKT8_iiiii,($__internal_24_$__cuda_sm70_shflsync_bfly_p - $_ZN5flash24flash_fwd_splitkv_kernelI23Flash_fwd_kernel_traitsILi192ELi64ELi64ELi4ELb0ELb0EN7cutlass10bfloat16_tE19Flash_kernel_traitsILi192ELi64ELi64ELi4ES3_EELb1ELb0ELb1ELb0ELb0ELb0ELb1ELb1EEEvNS_16Flash_fwd_paramsE$_ZN5flash30compute_attn_1rowblock_splitkvI23Flash_fwd_kernel_traitsILi192ELi64ELi64ELi4ELb0ELb0EN7cutlass10bfloat16_tE19Flash_kernel_traitsILi192ELi64ELi64ELi4ES3_EELb1ELb0ELb1ELb0ELb0ELb0ELb1ELb1ENS_16Flash_fwd_paramsEEEvRKT8_iiiii)
$_ZN5flash24flash_fwd_splitkv_kernelI23Flash_fwd_kernel_traitsILi192ELi64ELi64ELi4ELb0ELb0EN7cutlass10bfloat16_tE19Flash_kernel_traitsILi192ELi64ELi64ELi4ES3_EELb1ELb0ELb1ELb0ELb0ELb0ELb1ELb1EEEvNS_16Flash_fwd_paramsE$_ZN5flash30compute_attn_1rowblock_splitkvI23Flash_fwd_kernel_traitsILi192ELi64ELi64ELi4ELb0ELb0EN7cutlass10bfloat16_tE19Flash_kernel_traitsILi192ELi64ELi64ELi4ES3_EELb1ELb0ELb1ELb0ELb0ELb0ELb1ELb1ENS_16Flash_fwd_paramsEEEvRKT8_iiiii:
        /* <DEDUP_REMOVED lines=20> */
.L_x_3778:
[----:B------:R-:W-:Y:S05]  /*0340*/  BSYNC B0 ;  /* 0x0000000000007941 */ /* 0x000fea0003800000 */
.L_x_3777:
        /* <DEDUP_REMOVED lines=13> */
[----:B------:R-:W4:Y:S02]  /*0420*/  @P0 LD.E R0, [R4.64+0x4] ;  /* 0x0000040604000980 */ /* 0x000f24000c101900 */
[----:B-1--4-:R-:W-:-:S06]  /*0430*/  @P0 IADD3 R3, R0, -R15, RZ ;  /* 0x8000000f00030210 */ /* 0x012fcc0007ffe0ff */
[----:B------:R1:W5:Y:S01]  /*0440*/  @!P0 LD.E R3, [R4.64] ;  /* 0x0000000604038980 */ /* 0x000362000c101900 */
[----:B------:R-:W-:Y:S05]  /*0450*/  BRA `(.L_x_3781) ;  /* 0x0000001000007947 */ /* 0x000fea0003800000 */
.L_x_3780:
[----:B-1----:R1:W5:Y:S02]  /*0460*/  LD.E R3, [R12.64+0xb8] ;  /* 0x0000b8060c037980 */ /* 0x002364000c101900 */
.L_x_3781:
[----:B------:R-:W-:Y:S05]  /*0470*/  BSYNC B0 ;  /* 0x0000000000007941 */ /* 0x000fea0003800000 */
.L_x_3779:
        /* <DEDUP_REMOVED lines=10> */
.L_x_3783:
[----:B------:R-:W2:Y:S01]  /*0520*/  LD.E.64 R2, [R12.64+0x108] ;  /* 0x000108060c027980 */ /* 0x000ea2000c101b00 */
[----:B------:R-:W-:Y:S01]  /*0530*/  BSSY B0, `(.L_x_3785) ;  /* 0x0000006000007945 */ /* 0x000fe20003800000 */
[----:B------:R-:W-:Y:S01]  /*0540*/  IMAD.MOV.U32 R73, RZ, RZ, RZ ;  /* 0x000000ffff497224 */ /* 0x000fe200078e00ff */
[----:B--2---:R-:W-:-:S04]  /*0550*/  ISETP.NE.U32.AND P0, PT, R2, RZ, PT ;  /* 0x000000ff0200720c */ /* 0x004fc80003f05070 */
[----:B------:R-:W-:-:S13]  /*0560*/  ISETP.NE.AND.EX P0, PT, R3, RZ, PT, P0 ;  /* 0x000000ff0300720c */ /* 0x000fda0003f05300 */
[----:B------:R-:W-:Y:S05]  /*0570*/  @!P0 BRA `(.L_x_3786) ;  /* 0x0000001000008947 */ /* 0x000fea0003800000 */
[----:B------:R1:W5:Y:S02]  /*0580*/  LD.E R73, [R12.64+0xbc] ;  /* 0x0000bc060c497980 */ /* 0x000364000c101900 */
.L_x_3786:
[----:B------:R-:W-:Y:S05]  /*0590*/  BSYNC B0 ;  /* 0x0000000000007941 */ /* 0x000fea0003800000 */
.L_x_3785:
[----:B-----5:R-:W-:Y:S02]  /*05a0*/  IADD3 R73, R76, R73, RZ ;  /* 0x000000494c497210 */ /* 0x020fe40007ffe0ff */
.L_x_3784:
[----:B------:R-:W-:Y:S05]  /*05b0*/  BSYNC B1 ;  /* 0x0000000000017941 */ /* 0x000fea0003800000 */
.L_x_3782:
[----:B------:R-:W-:Y:S01]  /*05c0*/  IMAD.SHL.U32 R71, R207, 0x40, RZ ;  /* 0x00000040cf477824 */ /* 0x000fe200078e00ff */
[----:B------:R-:W-:Y:S01]  /*05d0*/  MOV R2, R206 ;  /* 0x000000ce00027202 */ /* 0x000fe20000000f00 */
[----:B------:R-:W-:-:S03]  /*05e0*/  IMAD.MOV.U32 R3, RZ, RZ, 0x0 ;  /* 0x00000000ff037424 */ /* 0x000fc600078e00ff */
[----:B------:R-:W-:-:S13]  /*05f0*/  ISETP.GT.AND P0, PT, R208, R71, PT ;  /* 0x00000047d000720c */ /* 0x000fda0003f04270 */
[----:B------:R-:W-:Y:S05]  /*0600*/  @!P0 RET.REL.NODEC R2 `(_ZN5flash24flash_fwd_splitkv_kernelI23Flash_fwd_kernel_traitsILi192ELi64ELi64ELi4ELb0ELb0EN7cutlass10bfloat16_tE19Flash_kernel_traitsILi192ELi64ELi64ELi4ES3_EELb1ELb0ELb1ELb0ELb0ELb0ELb1ELb1EEEvNS_16Flash_fwd_paramsE) ;  /* 0xfffff9f002008950 */ /* 0x000fea0003c3ffff */
[----:B------:R-:W2:Y:S04]  /*0610*/  LD.E R5, [R12.64+0xb8] ;  /* 0x0000b8060c057980 */ /* 0x000ea8000c101900 */
[----:B------:R-:W4:Y:S01]  /*0620*/  LD.E R4, [R12.64+0x188] ;  /* 0x000188060c047980 */ /* 0x000f22000c101900 */
[----:B------:R-:W-:Y:S02]  /*0630*/  IABS R3, c[0x0][0x10] ;  /* 0x0000040000037a13 */ /* 0x000fe40000000000 */
[----:B------:R-:W-:Y:S01]  /*0640*/  IADD3 R7, -R208, 0x7f, R71 ;  /* 0x0000007fd0077810 */ /* 0x000fe20007ffe147 */
[----:B------:R-:W1:Y:S01]  /*0650*/  S2R R72, SR_TID.X ;  /* 0x0000000000487919 */ /* 0x000e620000002100 */
[----:B------:R-:W5:Y:S08]  /*0660*/  I2F.RP R2, R3 ;  /* 0x0000000300027306 */ /* 0x000f700000209400 */
[----:B-----5:R-:W5:Y:S02]  /*0670*/  MUFU.RCP R8, R2 ;  /* 0x0000000200087308 */ /* 0x020f640000001000 */
[----:B-----5:R-:W-:-:S06]  /*0680*/  IADD3 R8, R8, 0xffffffe, RZ ;  /* 0x0ffffffe08087810 */ /* 0x020fcc0007ffe0ff */
[----:B------:R-:W5:Y:S02]  /*0690*/  F2I.FTZ.U32.TRUNC.NTZ R9, R8 ;  /* 0x0000000800097305 */ /* 0x000f64000021f000 */
[----:B-----5:R-:W-:Y:S02]  /*06a0*/  IMAD.MOV R0, RZ, RZ, -R9 ;  /* 0x000000ffff007224 */ /* 0x020fe400078e0a09 */
[----:B------:R-:W-:Y:S01]  /*06b0*/  IMAD.MOV.U32 R8, RZ, RZ, RZ ;  /* 0x000000ffff087224 */ /* 0x000fe200078e00ff */
[----:B--2---:R-:W-:-:S04]  /*06c0*/  IADD3 R5, R5, 0x3f, RZ ;  /* 0x0000003f05057810 */ /* 0x004fc80007ffe0ff */
[----:B------:R-:W-:Y:S02]  /*06d0*/  SHF.R.S32.HI R6, RZ, 0x1f, R5 ;  /* 0x0000001fff067819 */ /* 0x000fe40000011405 */
[----:B----4-:R-:W-:Y:S02]  /*06e0*/  IADD3 R7, R4, R7, R73 ;  /* 0x0000000704077210 */ /* 0x010fe40007ffe049 */
        /* <DEDUP_REMOVED lines=34> */
[----:B------:R-:W4:Y:S04]  /*0910*/  LD.E R7, [R12.64+0x60] ;  /* 0x000060060c077980 */ /* 0x000f28000c101900 */
[----:B---3--:R-:W3:Y:S04]  /*0920*/  LD.E R8, [R12.64+0xcc] ;  /* 0x0000cc060c087980 */ /* 0x008ee8000c101900 */
[----:B------:R1:W3:Y:S01]  /*0930*/  LD.E.64 R10, [R12.64+0x78] ;  /* 0x000078060c0a7980 */ /* 0x0002e2000c101b00 */
[----:B------:R-:W-:-:S03]  /*0940*/  SHF.R.S32.HI R9, RZ, 0x1f, R72 ;  /* 0x0000001fff097819 */ /* 0x000fc60000011448 */
[----:B------:R1:W5:Y:S01]  /*0950*/  LD.E R0, [R12.64+0xc0] ;  /* 0x0000c0060c007980 */ /* 0x000362000c101900 */
[----:B------:R-:W-:-:S03]  /*0960*/  LEA.HI R9, R9, R72, RZ, 0x4 ;  /* 0x0000004809097211 */ /* 0x000fc600078f20ff */
[----:B------:R1:W5:Y:S01]  /*0970*/  LD.E.64 R4, [R12.64+0xa8] ;  /* 0x0000a8060c047980 */ /* 0x000362000c101b00 */
[----:B------:R-:W-:Y:S01]  /*0980*/  LOP3.LUT R15, R9, 0xfffffff0, RZ, 0xc0, !PT ;  /* 0xfffffff0090f7812 */ /* 0x000fe200078ec0ff */
[----:B------:R-:W-:Y:S04]  /*0990*/  BSSY B0, `(.L_x_3788) ;  /* 0x0000019000007945 */ /* 0x000fe80003800000 */
[----:B------:R-:W-:-:S04]  /*09a0*/  IMAD.IADD R72, R72, 0x1, -R15 ;  /* 0x0000000148487824 */ /* 0x000fc800078e0a0f */
[----:B------:R-:W-:Y:S02]  /*09b0*/  IMAD.SHL.U32 R6, R72, 0x4, RZ ;  /* 0x0000000448067824 */ /* 0x000fe400078e00ff */
[----:B--2---:R-:W-:-:S04]  /*09c0*/  IMAD R2, R2, UR8, R209 ;  /* 0x0000000802027c24 */ /* 0x004fc8000f8e02d1 */
[----:B----4-:R-:W-:Y:S01]  /*09d0*/  IMAD R2, R2, R7, R210 ;  /* 0x0000000702027224 */ /* 0x010fe200078e02d2 */
[----:B------:R-:W-:-:S03]  /*09e0*/  SHF.R.S32.HI R7, RZ, 0x1f, R6 ;  /* 0x0000001fff077819 */ /* 0x000fc60000011406 */
[----:B------:R-:W-:Y:S01]  /*09f0*/  IMAD R3, R3, R2, R71 ;  /* 0x0000000203037224 */ /* 0x000fe200078e0247 */
[----:B------:R-:W-:Y:S01]  /*0a00*/  SHF.R.S32.HI R2, RZ, 0x4, R9 ;  /* 0x00000004ff027819 */ /* 0x000fe20000011409 */
[----:B------:R-:W-:Y:S02]  /*0a10*/  IMAD.IADD R71, R208, 0x1, -R71 ;  /* 0x00000001d0477824 */ /* 0x000fe400078e0a47 */
[----:B---3--:R-:W-:Y:S02]  /*0a20*/  IMAD R8, R3, R8, RZ ;  /* 0x0000000803087224 */ /* 0x008fe400078e02ff */
[C---:B-1----:R-:W-:Y:S01]  /*0a30*/  IMAD.WIDE R12, R2.reuse, 0xc0, R6 ;  /* 0x000000c0020c7825 */ /* 0x042fe200078e0206 */
[----:B------:R-:W-:-:S04]  /*0a40*/  ISETP.GE.AND P1, PT, R2, R71, PT ;  /* 0x000000470200720c */ /* 0x000fc80003f26270 */
[----:B------:R-:W-:-:S04]  /*0a50*/  IADD3 R9, P0, R8, R12, RZ ;  /* 0x0000000c08097210 */ /* 0x000fc80007f1e0ff */
[----:B------:R-:W-:Y:S02]  /*0a60*/  LEA.HI.X.SX32 R8, R8, R13, 0x1, P0 ;  /* 0x0000000d08087211 */ /* 0x000fe400000f0eff */
[----:B------:R-:W-:-:S04]  /*0a70*/  LEA R22, P0, R9, R10, 0x2 ;  /* 0x0000000a09167211 */ /* 0x000fc800078010ff */
[----:B------:R-:W-:Y:S02]  /*0a80*/  LEA.HI.X R23, R9, R11, R8, 0x2, P0 ;  /* 0x0000000b09177211 */ /* 0x000fe400000f1408 */
[C---:B------:R-:W-:Y:S02]  /*0a90*/  IADD3 R11, R6.reuse, 0x40, RZ ;  /* 0x00000040060b7810 */ /* 0x040fe40007ffe0ff */
[----:B------:R-:W-:Y:S01]  /*0aa0*/  IADD3 R9, R6, 0x80, RZ ;  /* 0x0000008006097810 */ /* 0x000fe20007ffe0ff */
[----:B------:R-:W-:Y:S05]  /*0ab0*/  @P1 BRA `(.L_x_3789) ;  /* 0x0000006000001947 */ /* 0x000fea0003800000 */
[-C--:B-----5:R-:W-:Y:S02]  /*0ac0*/  ISETP.GE.AND P2, PT, R6, R0.reuse, PT ;  /* 0x000000000600720c */ /* 0x0a0fe40003f46270 */
[-C--:B------:R-:W-:Y:S02]  /*0ad0*/  ISETP.GE.AND P1, PT, R11, R0.reuse, PT ;  /* 0x000000000b00720c */ /* 0x080fe40003f26270 */
[----:B------:R-:W-:-:S09]  /*0ae0*/  ISETP.GE.AND P0, PT, R9, R0, PT ;  /* 0x000000000900720c */ /* 0x000fd20003f06270 */
[----:B------:R1:W-:Y:S04]  /*0af0*/  @!P2 ST.E.128 [R22.64], RZ ;  /* 0x000000ff1600a985 */ /* 0x0003e8000c101d06 */
[----:B------:R1:W-:Y:S04]  /*0b00*/  @!P1 ST.E.128 [R22.64+0x100], RZ ;  /* 0x000100ff16009985 */ /* 0x0003e8000c101d06 */
[----:B------:R1:W-:Y:S02]  /*0b10*/  @!P0 ST.E.128 [R22.64+0x200], RZ ;  /* 0x000200ff16008985 */ /* 0x0003e4000c101d06 */
.L_x_3789:
[----:B------:R-:W-:Y:S05]  /*0b20*/  BSYNC B0 ;  /* 0x0000000000007941 */ /* 0x000fea0003800000 */
.L_x_3788:
        /* <DEDUP_REMOVED lines=10> */
.L_x_3791:
[----:B------:R-:W-:Y:S05]  /*0bd0*/  BSYNC B0 ;  /* 0x0000000000007941 */ /* 0x000fea0003800000 */
.L_x_3790:
        /* <DEDUP_REMOVED lines=10> */
.L_x_3793:
[----:B------:R-:W-:Y:S05]  /*0c80*/  BSYNC B0 ;  /* 0x0000000000007941 */ /* 0x000fea0003800000 */
.L_x_3792:
        /* <DEDUP_REMOVED lines=10> */
.L_x_3795:
[----:B------:R-:W-:Y:S05]  /*0d30*/  BSYNC B0 ;  /* 0x0000000000007941 */ /* 0x000fea0003800000 */
.L_x_3794:
        /* <DEDUP_REMOVED lines=10> */
.L_x_3797:
[----:B------:R-:W-:Y:S05]  /*0de0*/  BSYNC B0 ;  /* 0x0000000000007941 */ /* 0x000fea0003800000 */
.L_x_3796:
        /* <DEDUP_REMOVED lines=10> */
.L_x_3799:
[----:B------:R-:W-:Y:S05]  /*0e90*/  BSYNC B0 ;  /* 0x0000000000007941 */ /* 0x000fea0003800000 */
.L_x_3798:
        /* <DEDUP_REMOVED lines=10> */
.L_x_3801:
[----:B------:R-:W-:Y:S05]  /*0f40*/  BSYNC B0 ;  /* 0x0000000000007941 */ /* 0x000fea0003800000 */
.L_x_3800:
        /* <DEDUP_REMOVED lines=10> */
.L_x_3803:
[----:B------:R-:W-:Y:S05]  /*0ff0*/  BSYNC B0 ;  /* 0x0000000000007941 */ /* 0x000fea0003800000 */
.L_x_3802:
        /* <DEDUP_REMOVED lines=29> */
[----:B------:R-:W-:Y:S05]  /*11d0*/  @P6 RET.REL.NODEC R206 `(_ZN5flash24flash_fwd_splitkv_kernelI23Flash_fwd_kernel_traitsILi192ELi64ELi64ELi4ELb0ELb0EN7cutlass10bfloat16_tE19Flash_kernel_traitsILi192ELi64ELi64ELi4ES3_EELb1ELb0ELb1ELb0ELb0ELb0ELb1ELb1EEEvNS_16Flash_fwd_paramsE) ;  /* 0xffffee20ce006950 */ /* 0x000fea0003c3ffff */
[----:B-1----:R-:W-:Y:S02]  /*11e0*/  MOV R5, 0xff800000 ;  /* 0xff80000000057802 */ /* 0x002fe40000000f00 */
[----:B------:R-:W-:-:S03]  /*11f0*/  MOV R207, 0x0 ;  /* 0x0000000000cf7802 */ /* 0x000fc60000000f00 */
[----:B------:R1:W-:Y:S01]  /*1200*/  ST.E [R2.64+0xe0], R5 ;  /* 0x0000e00502007985 */ /* 0x0003e2000c101906 */
[----:B------:R-:W-:Y:S05]  /*1210*/  RET.REL.NODEC R206 `(_ZN5flash24flash_fwd_splitkv_kernelI23Flash_fwd_kernel_traitsILi192ELi64ELi64ELi4ELb0ELb0EN7cutlass10bfloat16_tE19Flash_kernel_traitsILi192ELi64ELi64ELi4ES3_EELb1ELb0ELb1ELb0ELb0ELb0ELb1ELb1EEEvNS_16Flash_fwd_paramsE) ;  /* 0xffffede0ce007950 */ /* 0x000fea0003c3ffff */
.L_x_3787:
[----:B-1----:R-:W2:Y:S04]  /*1220*/  LD.E.64 R6, [R12.64+0x160] ;  /* 0x000160060c067980 */ /* 0x002ea8000c101b00 */
[----:B------:R-:W4:Y:S01]  /*1230*/  LD.E.64 R16, [R12.64+0x158] ;  /* 0x000158060c107980 */ /* 0x000f22000c101b00 */
[----:B--2---:R-:W-:-:S04]  /*1240*/  ISETP.NE.U32.AND P2, PT, R6, RZ, PT ;  /* 0x000000ff0600720c */ /* 0x004fc80003f45070 */
[----:B------:R-:W-:-:S13]  /*1250*/  ISETP.NE.AND.EX P2, PT, R7, RZ, PT, P2 ;  /* 0x000000ff0700720c */ /* 0x000fda0003f45320 */
[----:B------:R-:W2:Y:S01]  /*1260*/  @P2 LD.E.64 R8, [R12.64+0x168] ;  /* 0x000168060c082980 */ /* 0x000ea2000c101b00 */
        /* <DEDUP_REMOVED lines=18> */
[----:B------:R-:W4:Y:S01]  /*1390*/  LD.E R3, [R12.64+0x68] ;  /* 0x000068060c037980 */ /* 0x000f22000c101900 */
[----:B------:R-:W-:-:S03]  /*13a0*/  LEA R5, R134, 0xffffffc0, 0x6 ;  /* 0xffffffc086057811 */ /* 0x000fc600078e30ff */
[----:B---3--:R-:W3:Y:S01]  /*13b0*/  LD.E.64 R20, [R12.64+0x20] ;  /* 0x000020060c147980 */ /* 0x008ee2000c101b00 */
        /* <DEDUP_REMOVED lines=15> */
[----:B------:R-:W-:Y:S01]  /*14b0*/  IADD3 R0, RZ, -R0, RZ ;  /* 0x80000000ff007210 */ /* 0x000fe20007ffe0ff */
[----:B------:R-:W2:Y:S04]  /*14c0*/  LD.E.64 R8, [R12.64+0x28] ;  /* 0x000028060c087980 */ /* 0x000ea8000c101b00 */
        /* <DEDUP_REMOVED lines=13> */
[----:B------:R1:W2:Y:S01]  /*15a0*/  LD.E R2, [R22.64] ;  /* 0x0000000616027980 */ /* 0x0002a2000c101900 */
        /* <DEDUP_REMOVED lines=15> */
[----:B------:R-:W-:Y:S01]  /*16a0*/  IMAD.MOV R17, RZ, RZ, -R17 ;  /* 0x000000ffff117224 */ /* 0x000fe200078e0a11 */
[----:B------:R-:W-:-:S11]  /*16b0*/  LOP3.LUT R6, R210, R3, RZ, 0x3c, !PT ;  /* 0x00000003d2067212 */ /* 0x000fd600078e3cff */
[----:B------:R-:W-:-:S04]  /*16c0*/  @!P2 IADD3 R0, R0, -R7, RZ ;  /* 0x800000070000a210 */ /* 0x000fc80007ffe0ff */
[----:B------:R-:W-:Y:S01]  /*16d0*/  ISETP.GE.U32.AND P3, PT, R0, R7, PT ;  /* 0x000000070000720c */ /* 0x000fe20003f66070 */
[----:B------:R-:W-:Y:S01]  /*16e0*/  IMAD R4, R4, R17, R5 ;  /* 0x0000001104047224 */ /* 0x000fe200078e0205 */
[----:B------:R-:W-:Y:S02]  /*16f0*/  ISETP.GE.AND P0, PT, R6, RZ, PT ;  /* 0x000000ff0600720c */ /* 0x000fe40003f06270 */
[----:B------:R-:W-:Y:S02]  /*1700*/  @!P2 IADD3 R15, R15, 0x1, RZ ;  /* 0x000000010f0fa810 */ /* 0x000fe40007ffe0ff */
[----:B------:R-:W-:Y:S01]  /*1710*/  ISETP.NE.AND P2, PT, R3, RZ, PT ;  /* 0x000000ff0300720c */ /* 0x000fe20003f45270 */
[----:B---3--:R-:W-:Y:S01]  /*1720*/  IMAD R6, R67, R4, RZ ;  /* 0x0000000443067224 */ /* 0x008fe200078e02ff */
[----:B------:R-:W-:-:S05]  /*1730*/  SHF.R.S32.HI R29, RZ, 0x1f, R4 ;  /* 0x0000001fff1d7819 */ /* 0x000fca0000011404 */
[----:B------:R-:W-:Y:S01]  /*1740*/  @P3 IADD3 R15, R15, 0x1, RZ ;  /* 0x000000010f0f3810 */ /* 0x000fe20007ffe0ff */
[----:B------:R-:W-:-:S04]  /*1750*/  IMAD R6, R66, R29, R6 ;  /* 0x0000001d42067224 */ /* 0x000fc800078e0206 */
[----:B------:R-:W-:Y:S01]  /*1760*/  @!P0 IMAD.MOV R15, RZ, RZ, -R15 ;  /* 0x000000ffff0f8224 */ /* 0x000fe200078e0a0f */
[----:B------:R-:W-:-:S04]  /*1770*/  @!P2 LOP3.LUT R15, RZ, R3, RZ, 0x33, !PT ;  /* 0x00000003ff0fa212 */ /* 0x000fc800078e33ff */
[----:B------:R-:W-:Y:S02]  /*1780*/  SHF.R.S32.HI R14, RZ, 0x1f, R15 ;  /* 0x0000001fff0e7819 */ /* 0x000fe4000001140f */
[----:B--2---:R-:W-:Y:S01]  /*1790*/  SHF.R.S32.HI R0, RZ, 0x1f, R2 ;  /* 0x0000001fff007819 */ /* 0x004fe20000011402 */
[-C--:B------:R-:W-:Y:S02]  /*17a0*/  IMAD R7, R21, R2.reuse, RZ ;  /* 0x0000000215077224 */ /* 0x080fe400078e02ff */
[----:B------:R-:W-:-:S04]  /*17b0*/  IMAD.WIDE.U32 R16, R20, R2, RZ ;  /* 0x0000000214107225 */ /* 0x000fc800078e00ff */
[----:B------:R-:W-:-:S05]  /*17c0*/  IMAD R7, R20, R0, R7 ;  /* 0x0000000014077224 */ /* 0x000fca00078e0207 */
[----:B------:R-:W-:-:S05]  /*17d0*/  IADD3 R17, R17, R7, RZ ;  /* 0x0000000711117210 */ /* 0x000fca0007ffe0ff */
[----:B------:R-:W-:-:S04]  /*17e0*/  IMAD.WIDE.U32 R16, R4, R66, R16 ;  /* 0x0000004204107225 */ /* 0x000fc800078e0010 */
[----:B------:R-:W-:Y:S01]  /*17f0*/  IMAD R3, R9, R2, RZ ;  /* 0x0000000209037224 */ /* 0x000fe200078e02ff */
[----:B------:R-:W-:Y:S01]  /*1800*/  IADD3 R17, R17, R6, RZ ;  /* 0x0000000611117210 */ /* 0x000fe20007ffe0ff */
[----:B------:R-:W-:Y:S02]  /*1810*/  IMAD R7, R19, R15, RZ ;  /* 0x0000000f13077224 */ /* 0x000fe400078e02ff */
[----:B------:R-:W-:-:S04]  /*1820*/  IMAD.WIDE.U32 R20, R8, R2, RZ ;  /* 0x0000000208147225 */ /* 0x000fc800078e00ff */
[----:B------:R-:W-:Y:S02]  /*1830*/  IMAD R3, R8, R0, R3 ;  /* 0x0000000008037224 */ /* 0x000fe400078e0203 */
[----:B------:R-:W-:-:S04]  /*1840*/  IMAD.WIDE.U32 R16, R15, R18, R16 ;  /* 0x000000120f107225 */ /* 0x000fc800078e0010 */
[----:B------:R-:W-:Y:S01]  /*1850*/  IMAD R7, R18, R14, R7 ;  /* 0x0000000e12077224 */ /* 0x000fe200078e0207 */
[----:B------:R-:W-:Y:S01]  /*1860*/  IADD3 R9, R21, R3, RZ ;  /* 0x0000000315097210 */ /* 0x000fe20007ffe0ff */
[----:B------:R-:W-:Y:S01]  /*1870*/  IMAD.MOV.U32 R2, RZ, RZ, R20 ;  /* 0x000000ffff027224 */ /* 0x000fe200078e0014 */
[----:B------:R-:W-:Y:S01]  /*1880*/  MOV R0, R16 ;  /* 0x0000001000007202 */ /* 0x000fe20000000f00 */
[----:B------:R-:W-:Y:S01]  /*1890*/  IMAD.IADD R3, R17, 0x1, R7 ;  /* 0x0000000111037824 */ /* 0x000fe200078e0207 */
[----:B------:R-:W-:Y:S05]  /*18a0*/  BRA `(.L_x_3806) ;  /* 0x000004f000007947 */ /* 0x000fea0003800000 */
.L_x_3805:
[----:B-1----:R-:W2:Y:S01]  /*18b0*/  LD.E R7, [R12.64+0x68] ;  /* 0x000068060c077980 */ /* 0x002ea2000c101900 */
[----:B------:R-:W-:-:S03]  /*18c0*/  ISETP.NE.AND P4, PT, R15, -0x1, PT ;  /* 0xffffffff0f00780c */ /* 0x000fc60003f85270 */
[----:B------:R-:W4:Y:S04]  /*18d0*/  LD.E.64 R66, [R12.64+0x38] ;  /* 0x000038060c427980 */ /* 0x000f28000c101b00 */
[----:B---3--:R-:W3:Y:S04]  /*18e0*/  LD.E.64 R64, [R12.64+0x40] ;  /* 0x000040060c407980 */ /* 0x008ee8000c101b00 */
        /* <DEDUP_REMOVED lines=24> */
[----:B-----5:R-:W-:-:S04]  /*1a70*/  @!P4 SHF.R.S32.HI R5, RZ, 0x1f, R10 ;  /* 0x0000001fff05c819 */ /* 0x020fc8000001140a */
[----:B------:R-:W-:Y:S01]  /*1a80*/  @!P4 IADD3 R23, R23, R4, RZ ;  /* 0x000000041717c210 */ /* 0x000fe20007ffe0ff */
[----:B---3--:R-:W-:-:S04]  /*1a90*/  @!P4 IMAD R4, R21, R10, RZ ;  /* 0x0000000a1504c224 */ /* 0x008fc800078e02ff */
[----:B------:R-:W-:Y:S01]  /*1aa0*/  @!P0 IADD3 R0, R0, -R3, RZ ;  /* 0x8000000300008210 */ /* 0x000fe20007ffe0ff */
[----:B------:R-:W-:-:S03]  /*1ab0*/  @P4 IMAD.WIDE.U32 R24, R66, R6, RZ ;  /* 0x0000000642184225 */ /* 0x000fc600078e00ff */
[----:B------:R-:W-:Y:S01]  /*1ac0*/  ISETP.GE.U32.AND P3, PT, R0, R3, PT ;  /* 0x000000030000720c */ /* 0x000fe20003f66070 */
[----:B------:R-:W-:Y:S01]  /*1ad0*/  @!P4 IMAD R4, R20, R5, R4 ;  /* 0x000000051404c224 */ /* 0x000fe200078e0204 */
[----:B------:R-:W-:Y:S01]  /*1ae0*/  LEA R5, R134, 0xffffffc0, 0x6 ;  /* 0xffffffc086057811 */ /* 0x000fe200078e30ff */
[----:B------:R-:W-:Y:S01]  /*1af0*/  @!P4 IMAD.WIDE.U32 R20, R20, R10, R22 ;  /* 0x0000000a1414c225 */ /* 0x000fe200078e0016 */
[----:B------:R-:W-:-:S03]  /*1b00*/  @P4 MOV R8, R24 ;  /* 0x0000001800084202 */ /* 0x000fc60000000f00 */
[C---:B------:R-:W-:Y:S01]  /*1b10*/  @P4 IMAD R9, R67.reuse, R6, RZ ;  /* 0x0000000643094224 */ /* 0x040fe200078e02ff */
[----:B------:R-:W-:Y:S01]  /*1b20*/  LOP3.LUT R0, R210, R7, RZ, 0x3c, !PT ;  /* 0x00000007d2007212 */ /* 0x000fe200078e3cff */
[-C--:B------:R-:W-:Y:S01]  /*1b30*/  IMAD R6, R67, R5.reuse, RZ ;  /* 0x0000000543067224 */ /* 0x080fe200078e02ff */
[----:B------:R-:W-:Y:S01]  /*1b40*/  @!P4 MOV R8, R20 ;  /* 0x000000140008c202 */ /* 0x000fe20000000f00 */
[----:B------:R-:W-:Y:S01]  /*1b50*/  @P4 IMAD.IADD R9, R25, 0x1, R9 ;  /* 0x0000000119094824 */ /* 0x000fe200078e0209 */
[----:B------:R-:W-:Y:S01]  /*1b60*/  SHF.R.S32.HI R29, RZ, 0x1f, R5 ;  /* 0x0000001fff1d7819 */ /* 0x000fe20000011405 */
[----:B------:R-:W-:Y:S01]  /*1b70*/  @!P4 IMAD.IADD R9, R21, 0x1, R4 ;  /* 0x000000011509c824 */ /* 0x000fe200078e0204 */
[----:B------:R-:W-:Y:S02]  /*1b80*/  ISETP.GE.AND P2, PT, R0, RZ, PT ;  /* 0x000000ff0000720c */ /* 0x000fe40003f46270 */
[----:B------:R-:W-:Y:S01]  /*1b90*/  @!P0 IADD3 R2, R2, 0x1, RZ ;  /* 0x0000000102028810 */ /* 0x000fe20007ffe0ff */
[----:B------:R-:W-:Y:S01]  /*1ba0*/  IMAD R6, R29, R66, R6 ;  /* 0x000000421d067224 */ /* 0x000fe200078e0206 */
[----:B------:R-:W-:Y:S01]  /*1bb0*/  ISETP.NE.AND P0, PT, R7, RZ, PT ;  /* 0x000000ff0700720c */ /* 0x000fe20003f05270 */
[----:B------:R-:W-:Y:S01]  /*1bc0*/  IMAD.WIDE.U32 R20, R66, R5, R8 ;  /* 0x0000000542147225 */ /* 0x000fe200078e0008 */
[----:B------:R-:W-:-:S02]  /*1bd0*/  @!P4 SHF.R.S32.HI R3, RZ, 0x1f, R14 ;  /* 0x0000001fff03c819 */ /* 0x000fc4000001140e */
[----:B------:R-:W-:Y:S01]  /*1be0*/  @P3 IADD3 R2, R2, 0x1, RZ ;  /* 0x0000000102023810 */ /* 0x000fe20007ffe0ff */
[----:B------:R-:W-:Y:S01]  /*1bf0*/  @!P4 IMAD R4, R65, R14, RZ ;  /* 0x0000000e4104c224 */ /* 0x000fe200078e02ff */
[----:B------:R-:W-:Y:S01]  /*1c00*/  IADD3 R21, R21, R6, RZ ;  /* 0x0000000615157210 */ /* 0x000fe20007ffe0ff */
[----:B------:R-:W-:Y:S01]  /*1c10*/  @!P4 IMAD.WIDE.U32 R22, R64, R14, RZ ;  /* 0x0000000e4016c225 */ /* 0x000fe200078e00ff */
[----:B------:R-:W-:-:S03]  /*1c20*/  MOV R6, R2 ;  /* 0x0000000200067202 */ /* 0x000fc60000000f00 */
[----:B------:R-:W-:Y:S01]  /*1c30*/  @!P4 IMAD R3, R3, R64, R4 ;  /* 0x000000400303c224 */ /* 0x000fe200078e0204 */
[----:B------:R-:W-:Y:S01]  /*1c40*/  @P4 IADD3 R14, R14, R15, RZ ;  /* 0x0000000f0e0e4210 */ /* 0x000fe20007ffe0ff */
[----:B------:R-:W-:Y:S02]  /*1c50*/  @!P2 IMAD.MOV R6, RZ, RZ, -R6 ;  /* 0x000000ffff06a224 */ /* 0x000fe400078e0a06 */
[----:B------:R-:W-:Y:S01]  /*1c60*/  @!P4 IMAD.IADD R23, R23, 0x1, R3 ;  /* 0x000000011717c824 */ /* 0x000fe200078e0203 */
[----:B------:R-:W-:Y:S01]  /*1c70*/  @!P4 SHF.R.S32.HI R3, RZ, 0x1f, R10 ;  /* 0x0000001fff03c819 */ /* 0x000fe2000001140a */
[----:B------:R-:W-:Y:S01]  /*1c80*/  @!P4 IMAD R0, R19, R10, RZ ;  /* 0x0000000a1300c224 */ /* 0x000fe200078e02ff */
[----:B------:R-:W-:Y:S01]  /*1c90*/  @!P0 LOP3.LUT R6, RZ, R7, RZ, 0x33, !PT ;  /* 0x00000007ff068212 */ /* 0x000fe200078e33ff */
[-C--:B------:R-:W-:Y:S02]  /*1ca0*/  @P4 IMAD R9, R65, R14.reuse, RZ ;  /* 0x0000000e41094224 */ /* 0x080fe400078e02ff */
[----:B------:R-:W-:Y:S01]  /*1cb0*/  @P4 IMAD.WIDE.U32 R24, R64, R14, RZ ;  /* 0x0000000e40184225 */ /* 0x000fe200078e00ff */
[----:B------:R-:W-:-:S03]  /*1cc0*/  SHF.R.S32.HI R14, RZ, 0x1f, R6 ;  /* 0x0000001fff0e7819 */ /* 0x000fc60000011406 */
[C---:B------:R-:W-:Y:S02]  /*1cd0*/  @!P4 IMAD R0, R18.reuse, R3, R0 ;  /* 0x000000031200c224 */ /* 0x040fe400078e0200 */
[----:B------:R-:W-:Y:S02]  /*1ce0*/  IMAD R3, R17, R6, RZ ;  /* 0x0000000611037224 */ /* 0x000fe400078e02ff */
        /* <DEDUP_REMOVED lines=11> */
.L_x_3806:
[----:B-1----:R-:W-:Y:S05]  /*1da0*/  BSYNC B0 ;  /* 0x0000000000007941 */ /* 0x002fea0003800000 */
.L_x_3804:
        /* <DEDUP_REMOVED lines=41> */
[----:B------:R-:W-:-:S02]  /*2040*/  IMAD.SHL.U32 R9, R68, 0x8, RZ ;  /* 0x0000000844097824 */ /* 0x000fc400078e00ff */
[----:B------:R-:W-:Y:S01]  /*2050*/  IMAD R7, R27, R15, RZ ;  /* 0x0000000f1b077224 */ /* 0x000fe200078e02ff */
[----:B------:R-:W-:Y:S01]  /*2060*/  LOP3.LUT R6, R6, 0x1c0, RZ, 0xc0, !PT ;  /* 0x000001c006067812 */ /* 0x000fe200078ec0ff */
[----:B------:R-:W-:Y:S01]  /*2070*/  IMAD.IADD R29, R29, 0x1, R2 ;  /* 0x000000011d1d7824 */ /* 0x000fe200078e0202 */
[----:B------:R-:W-:Y:S01]  /*2080*/  SHF.R.S32.HI R70, RZ, 0x1f, R209 ;  /* 0x0000001fff467819 */ /* 0x000fe200000114d1 */
[----:B------:R-:W-:Y:S01]  /*2090*/  IMAD R2, R14, R26, R7 ;  /* 0x0000001a0e027224 */ /* 0x000fe200078e0207 */
[----:B------:R-:W-:Y:S02]  /*20a0*/  LOP3.LUT R9, R6, 0x8, R9, 0xf8, !PT ;  /* 0x0000000806097812 */ /* 0x000fe400078ef809 */
[----:B------:R-:W-:-:S04]  /*20b0*/  SHF.R.U32.HI R6, RZ, 0x3, R6 ;  /* 0x00000003ff067819 */ /* 0x000fc80000011606 */
[----:B------:R-:W-:Y:S01]  /*20c0*/  LOP3.LUT R9, R9, R6, RZ, 0x3c, !PT ;  /* 0x0000000609097212 */ /* 0x000fe200078e3cff */
[----:B------:R-:W-:Y:S01]  /*20d0*/  IMAD.SHL.U32 R54, R10, 0x40, RZ ;  /* 0x000000400a367824 */ /* 0x000fe200078e00ff */
[----:B------:R-:W-:Y:S01]  /*20e0*/  SHF.R.S32.HI R165, RZ, 0x1f, R210 ;  /* 0x0000001fffa57819 */ /* 0x000fe200000114d2 */
[----:B------:R-:W-:Y:S01]  /*20f0*/  IMAD.WIDE.U32 R26, R15, R26, R28 ;  /* 0x0000001a0f1a7225 */ /* 0x000fe200078e001c */
[----:B------:R-:W-:Y:S02]  /*2100*/  SHF.R.S32.HI R159, RZ, 0x1f, R158 ;  /* 0x0000001fff9f7819 */ /* 0x000fe4000001149e */
[----:B------:R-:W-:Y:S01]  /*2110*/  LOP3.LUT R54, R9, 0xfffffe00, R54, 0xf8, !PT ;  /* 0xfffffe0009367812 */ /* 0x000fe200078ef836 */
[----:B------:R-:W-:Y:S02]  /*2120*/  IMAD.IADD R27, R27, 0x1, R2 ;  /* 0x000000011b1b7824 */ /* 0x000fe400078e0202 */
[----:B------:R-:W-:-:S04]  /*2130*/  IMAD R161, R65, R158, RZ ;  /* 0x0000009e41a17224 */ /* 0x000fc800078e02ff */
[----:B------:R-:W-:Y:S01]  /*2140*/  IMAD R161, R159, R64, R161 ;  /* 0x000000409fa17224 */ /* 0x000fe200078e02a1 */
[----:B------:R-:W-:Y:S01]  /*2150*/  IADD3 R10, R16, 0x80, RZ ;  /* 0x00000080100a7810 */ /* 0x000fe20007ffe0ff */
[----:B------:R-:W-:-:S04]  /*2160*/  IMAD.WIDE R170, R207, 0x40, R158 ;  /* 0x00000040cfaa7825 */ /* 0x000fc800078e029e */
[----:B------:R-:W-:Y:S01]  /*2170*/  IMAD R167, R67, R158, RZ ;  /* 0x0000009e43a77224 */ /* 0x000fe200078e02ff */
[----:B------:R-:W-:-:S03]  /*2180*/  LEA.HI R69, R69, R72, RZ, 0x5 ;  /* 0x0000004845457211 */ /* 0x000fc600078f28ff */
[----:B------:R-:W-:Y:S01]  /*2190*/  IMAD R167, R159, R66, R167 ;  /* 0x000000429fa77224 */ /* 0x000fe200078e02a7 */
[C---:B------:R-:W-:Y:S01]  /*21a0*/  LOP3.LUT P5, RZ, R8.reuse, 0x4, RZ, 0xc0, !PT ;  /* 0x0000000408ff7812 */ /* 0x040fe200078ac0ff */
[----:B------:R-:W-:Y:S01]  /*21b0*/  IMAD.MOV.U32 R57, RZ, RZ, 0x10 ;  /* 0x00000010ff397424 */ /* 0x000fe200078e00ff */
[----:B------:R-:W-:Y:S01]  /*21c0*/  LOP3.LUT P4, RZ, R8, 0x2, RZ, 0xc0, !PT ;  /* 0x0000000208ff7812 */ /* 0x000fe2000788c0ff */
        /* <DEDUP_REMOVED lines=16> */
[----:B------:R-:W-:Y:S01]  /*22d0*/  @!P2 IMAD.IADD R7, R25, 0x1, R6 ;  /* 0x000000011907a824 */ /* 0x000fe200078e0206 */
[C---:B------:R-:W-:Y:S02]  /*22e0*/  IADD3 R11, R16.reuse, 0x40, RZ ;  /* 0x00000040100b7810 */ /* 0x040fe40007ffe0ff */
[----:B------:R-:W-:Y:S01]  /*22f0*/  IADD3 R6, P0, R16, R4, RZ ;  /* 0x0000000410067210 */ /* 0x000fe20007f1e0ff */
[----:B------:R-:W-:-:S04]  /*2300*/  IMAD R9, R23, R210, RZ ;  /* 0x000000d217097224 */ /* 0x000fc800078e02ff */
[----:B------:R-:W-:Y:S01]  /*2310*/  IMAD.X R7, R17, 0x1, R7, P0 ;  /* 0x0000000111077824 */ /* 0x000fe200000e0607 */
[----:B----4-:R-:W-:Y:S01]  /*2320*/  ISETP.GE.AND P0, PT, R11, R79, PT ;  /* 0x0000004f0b00720c */ /* 0x010fe20003f06270 */
[----:B------:R-:W-:Y:S02]  /*2330*/  IMAD R2, R22, R165, R9 ;  /* 0x000000a516027224 */ /* 0x000fe400078e0209 */
[----:B------:R-:W-:Y:S01]  /*2340*/  IMAD.WIDE.U32 R22, R210, R22, R6 ;  /* 0x00000016d2167225 */ /* 0x000fe200078e0006 */
[----:B------:R-:W-:Y:S02]  /*2350*/  SEL R4, RZ, 0xffffffff, P0 ;  /* 0xffffffffff047807 */ /* 0x000fe40000000000 */
[----:B------:R-:W-:Y:S01]  /*2360*/  ISETP.GE.AND P3, PT, R16, R79, PT ;  /* 0x0000004f1000720c */ /* 0x000fe20003f66270 */
[----:B------:R-:W-:-:S04]  /*2370*/  IMAD.WIDE.U32 R6, R158, R64, R26 ;  /* 0x000000409e067225 */ /* 0x000fc800078e001a */
[----:B------:R-:W-:Y:S01]  /*2380*/  IMAD.IADD R161, R7, 0x1, R161 ;  /* 0x0000000107a17824 */ /* 0x000fe200078e02a1 */
[----:B------:R-:W-:Y:S01]  /*2390*/  SEL R7, RZ, 0x1, P3 ;  /* 0x00000001ff077807 */ /* 0x000fe20001800000 */
[----:B------:R-:W-:-:S05]  /*23a0*/  IMAD.SHL.U32 R4, R4, 0x2, RZ ;  /* 0x0000000204047824 */ /* 0x000fca00078e00ff */
[----:B------:R-:W-:Y:S02]  /*23b0*/  LOP3.LUT R4, R4, 0x2, R7, 0xe2, !PT ;  /* 0x0000000204047812 */ /* 0x000fe400078ee207 */
[----:B------:R-:W-:-:S04]  /*23c0*/  SHF.R.S32.HI R7, RZ, 0x1f, R76 ;  /* 0x0000001fff077819 */ /* 0x000fc8000001144c */
[----:B------:R-:W-:Y:S02]  /*23d0*/  LEA.HI R96, R7, R76, RZ, 0x6 ;  /* 0x0000004c07607211 */ /* 0x000fe400078f30ff */
[C---:B------:R-:W-:Y:S02]  /*23e0*/  LEA R160, P0, R6.reuse, R18, 0x1 ;  /* 0x0000001206a07211 */ /* 0x040fe400078008ff */
[----:B------:R-:W-:Y:S02]  /*23f0*/  SHF.R.S32.HI R96, RZ, 0x6, R96 ;  /* 0x00000006ff607819 */ /* 0x000fe40000011460 */
[----:B------:R-:W-:Y:S02]  /*2400*/  LEA.HI.X R161, R6, R19, R161, 0x1, P0 ;  /* 0x0000001306a17211 */ /* 0x000fe400000f0ca1 */
[----:B------:R-:W-:Y:S02]  /*2410*/  IMNMX R96, R203, R96, !PT ;  /* 0x00000060cb607217 */ /* 0x000fe40007800200 */
[----:B------:R-:W-:Y:S01]  /*2420*/  IADD3 R162, P0, R16, R0, RZ ;  /* 0x0000000010a27210 */ /* 0x000fe20007f1e0ff */
[----:B------:R-:W-:Y:S01]  /*2430*/  @!P1 IMAD.MOV.U32 R20, RZ, RZ, RZ ;  /* 0x000000ffff149224 */ /* 0x000fe200078e00ff */
[----:B------:R-:W-:-:S03]  /*2440*/  ISETP.GT.AND P1, PT, R134, R96, PT ;  /* 0x000000608600720c */ /* 0x000fc60003f24270 */
[----:B------:R-:W-:Y:S01]  /*2450*/  IMAD.X R163, R17, 0x1, R3, P0 ;  /* 0x0000000111a37824 */ /* 0x000fe200000e0603 */
[----:B------:R-:W-:Y:S01]  /*2460*/  ISETP.GE.AND P2, PT, R10, R79, PT ;  /* 0x0000004f0a00720c */ /* 0x000fe20003f46270 */
[----:B------:R-:W-:Y:S02]  /*2470*/  IMAD R173, R171, R174, RZ ;  /* 0x000000aeabad7224 */ /* 0x000fe400078e02ff */
[----:B------:R-:W-:Y:S01]  /*2480*/  IMAD.WIDE.U32 R162, R158, R66, R162 ;  /* 0x000000429ea27225 */ /* 0x000fe200078e00a2 */
[----:B------:R-:W-:-:S03]  /*2490*/  LOP3.LUT R3, R69, 0xffffffe0, RZ, 0xc0, !PT ;  /* 0xffffffe045037812 */ /* 0x000fc600078ec0ff */
[----:B------:R-:W-:Y:S01]  /*24a0*/  IMAD.IADD R23, R23, 0x1, R2 ;  /* 0x0000000117177824 */ /* 0x000fe200078e0202 */
[----:B------:R-:W-:Y:S01]  /*24b0*/  SEL R75, RZ, 0x4, P2 ;  /* 0x00000004ff4b7807 */ /* 0x000fe20001000000 */
[----:B------:R-:W-:Y:S01]  /*24c0*/  IMAD R173, R170, R175, R173 ;  /* 0x000000afaaad7224 */ /* 0x000fe200078e02ad */
[----:B------:R-:W-:Y:S01]  /*24d0*/  LEA R204, P0, R162, R168, 0x1 ;  /* 0x000000a8a2cc7211 */ /* 0x000fe200078008ff */
[----:B------:R-:W-:Y:S02]  /*24e0*/  IMAD.IADD R167, R163, 0x1, R167 ;  /* 0x00000001a3a77824 */ /* 0x000fe400078e02a7 */
[----:B------:R-:W-:Y:S01]  /*24f0*/  IMAD.WIDE.U32 R170, R170, R174, R22 ;  /* 0x000000aeaaaa7225 */ /* 0x000fe200078e0016 */
[----:B------:R-:W-:Y:S02]  /*2500*/  LOP3.LUT R75, R4, R75, RZ, 0xfc, !PT ;  /* 0x0000004b044b7212 */ /* 0x000fe400078efcff */
[----:B------:R-:W-:Y:S01]  /*2510*/  SHF.R.S32.HI R69, RZ, 0x5, R69 ;  /* 0x00000005ff457819 */ /* 0x000fe20000011445 */
[----:B------:R-:W-:Y:S01]  /*2520*/  IMAD.IADD R74, R72, 0x1, -R3 ;  /* 0x00000001484a7824 */ /* 0x000fe200078e0a03 */
[----:B------:R-:W-:Y:S01]  /*2530*/  LEA.HI.X R205, R162, R169, R167, 0x1, P0 ;  /* 0x000000a9a2cd7211 */ /* 0x000fe200000f0ca7 */
        /* <DEDUP_REMOVED lines=154> */
.L_x_3901:
        /* <DEDUP_REMOVED lines=18> */
.L_x_3809:
[----:B------:R-:W-:Y:S05]  /*3000*/  BSYNC B0 ;  /* 0x0000000000007941 */ /* 0x000fea0003800000 */
.L_x_3808:
        /* <DEDUP_REMOVED lines=18> */
.L_x_3811:
[----:B------:R-:W-:Y:S05]  /*3130*/  BSYNC B0 ;  /* 0x0000000000007941 */ /* 0x000fea0003800000 */
.L_x_3810:
        /* <DEDUP_REMOVED lines=18> */
.L_x_3813:
[----:B------:R-:W-:Y:S05]  /*3260*/  BSYNC B0 ;  /* 0x0000000000007941 */ /* 0x000fea0003800000 */
.L_x_3812:
        /* <DEDUP_REMOVED lines=18> */
.L_x_3815:
[----:B------:R-:W-:Y:S05]  /*3390*/  BSYNC B0 ;  /* 0x0000000000007941 */ /* 0x000fea0003800000 */
.L_x_3814:
        /* <DEDUP_REMOVED lines=65> */
.L_x_3822:
[----:B------:R-:W-:Y:S05]  /*37b0*/  BSYNC B0 ;  /* 0x0000000000007941 */ /* 0x000fea0003800000 */
.L_x_3821:
        /* <DEDUP_REMOVED lines=50> */
.L_x_3824:
[----:B------:R-:W-:Y:S05]  /*3ae0*/  BSYNC B0 ;  /* 0x0000000000007941 */ /* 0x000fea0003800000 */
.L_x_3823:
        /* <DEDUP_REMOVED lines=49> */
.L_x_3820:
[----:B------:R-:W-:Y:S05]  /*3e00*/  BSYNC B1 ;  /* 0x0000000000017941 */ /* 0x000fea0003800000 */
.L_x_3819:
        /* <DEDUP_REMOVED lines=63> */
.L_x_3828:
[----:B------:R-:W-:Y:S05]  /*4200*/  BSYNC B0 ;  /* 0x0000000000007941 */ /* 0x000fea0003800000 */
.L_x_3827:
        /* <DEDUP_REMOVED lines=53> */
.L_x_3830:
[----:B------:R-:W-:Y:S05]  /*4560*/  BSYNC B0 ;  /* 0x0000000000007941 */ /* 0x000fea0003800000 */
.L_x_3829:
        /* <DEDUP_REMOVED lines=52> */
.L_x_3826:
[----:B------:R-:W-:Y:S05]  /*48b0*/  BSYNC B1 ;  /* 0x0000000000017941 */ /* 0x000fea0003800000 */
.L_x_3825:
        /* <DEDUP_REMOVED lines=63> */
.L_x_3834:
[----:B------:R-:W-:Y:S05]  /*4cb0*/  BSYNC B0 ;  /* 0x0000000000007941 */ /* 0x000fea0003800000 */
.L_x_3833:
        /* <DEDUP_REMOVED lines=53> */
.L_x_3836:
[----:B------:R-:W-:Y:S05]  /*5010*/  BSYNC B0 ;  /* 0x0000000000007941 */ /* 0x000fea0003800000 */
.L_x_3835:
        /* <DEDUP_REMOVED lines=52> */
.L_x_3832:
[----:B------:R-:W-:Y:S05]  /*5360*/  BSYNC B1 ;  /* 0x0000000000017941 */ /* 0x000fea0003800000 */
.L_x_3831:
        /* <DEDUP_REMOVED lines=65> */
.L_x_3840:
[----:B------:R-:W-:Y:S05]  /*5780*/  BSYNC B0 ;  /* 0x0000000000007941 */ /* 0x000fea0003800000 */
.L_x_3839:
        /* <DEDUP_REMOVED lines=53> */
.L_x_3842:
[----:B------:R-:W-:Y:S05]  /*5ae0*/  BSYNC B0 ;  /* 0x0000000000007941 */ /* 0x000fea0003800000 */
.L_x_3841:
        /* <DEDUP_REMOVED lines=52> */
.L_x_3838:
[----:B------:R-:W-:Y:S05]  /*5e30*/  BSYNC B1 ;  /* 0x0000000000017941 */ /* 0x000fea0003800000 */
.L_x_3837:
[----:B------:R-:W2:Y:S02]  /*5e40*/  LD.E R3, [R12.64+0xd0] ;  /* 0x0000d0060c037980 */ /* 0x000ea4000c101900 */
[----:B--2---:R-:W-:Y:S05]  /*5e50*/  IMAD.U32 R3, R3, -0x20, RZ ;  /* 0xffffffe003037824 */ /* 0x004fea00078e00ff */
[C---:B------:R-:W-:Y:S02]  /*5e60*/  LEA R18, P1, R3.reuse, R18, 0x1 ;  /* 0x0000001203127211 */ /* 0x040fe400078208ff */
[C---:B------:R-:W-:Y:S02]  /*5e70*/  LEA R58, P0, R3.reuse, R58, 0x1 ;  /* 0x0000003a033a7211 */ /* 0x040fe400078008ff */
[C---:B------:R-:W-:Y:S02]  /*5e80*/  LEA.HI.X.SX32 R19, R3.reuse, R19, 0x1, P1 ;  /* 0x0000001303137211 */ /* 0x040fe400008f0eff */
[----:B------:R-:W-:Y:S01]  /*5e90*/  LEA.HI.X.SX32 R59, R3, R59, 0x1, P0 ;  /* 0x0000003b033b7211 */ /* 0x000fe200000f0eff */
[----:B------:R-:W-:-:S05]  /*5ea0*/  BRA `(.L_x_3843) ;  /* 0x00004ec000007947 */ /* 0x000fca0003800000 */
.L_x_3818:
        /* <DEDUP_REMOVED lines=89> */
.L_x_3849:
[----:B------:R-:W-:Y:S05]  /*6440*/  BSYNC B0 ;  /* 0x0000000000007941 */ /* 0x000fea0003800000 */
.L_x_3848:
[----:B-----5:R2:W-:Y:S02]  /*6450*/  ST.E.128 [R126.64], R48 ;  /* 0x000000307e007985 */ /* 0x0205e4000c101d06 */
.L_x_3847:
[----:B------:R-:W-:Y:S05]  /*6460*/  BSYNC B1 ;  /* 0x0000000000017941 */ /* 0x000fea0003800000 */
.L_x_3846:
        /* <DEDUP_REMOVED lines=87> */
.L_x_3853:
[----:B------:R-:W-:Y:S05]  /*69e0*/  BSYNC B0 ;  /* 0x0000000000007941 */ /* 0x000fea0003800000 */
.L_x_3852:
[----:B-----5:R3:W-:Y:S02]  /*69f0*/  ST.E.128 [R126.64+0x80], R48 ;  /* 0x000080307e007985 */ /* 0x0207e4000c101d06 */
.L_x_3851:
[----:B------:R-:W-:Y:S05]  /*6a00*/  BSYNC B1 ;  /* 0x0000000000017941 */ /* 0x000fea0003800000 */
.L_x_3850:
        /* <DEDUP_REMOVED lines=86> */
.L_x_3855:
[----:B------:R-:W-:Y:S05]  /*6f70*/  BSYNC B0 ;  /* 0x0000000000007941 */ /* 0x000fea0003800000 */
.L_x_3854:
[----:B-----5:R3:W-:Y:S02]  /*6f80*/  ST.E.128 [R126.64+0x100], R48 ;  /* 0x000100307e007985 */ /* 0x0207e4000c101d06 */
.L_x_3845:
[----:B------:R-:W-:Y:S05]  /*6f90*/  BSYNC B2 ;  /* 0x0000000000027941 */ /* 0x000fea0003800000 */
.L_x_3844:
        /* <DEDUP_REMOVED lines=97> */
.L_x_3861:
[----:B------:R-:W-:Y:S05]  /*75b0*/  BSYNC B0 ;  /* 0x0000000000007941 */ /* 0x000fea0003800000 */
.L_x_3860:
[C---:B------:R-:W-:Y:S04]  /*75c0*/  LEA R2, P0, R201.reuse, R126, 0x1 ;  /* 0x0000007ec9027211 */ /* 0x040fe800078008ff */
[----:B------:R-:W-:Y:S05]  /*75d0*/  LEA.HI.X R3, R201, R127, R202, 0x1, P0 ;  /* 0x0000007fc9037211 */ /* 0x000fea00000f0cca */
[----:B-----5:R3:W-:Y:S04]  /*75e0*/  ST.E.128 [R2.64], R48 ;  /* 0x0000003002007985 */ /* 0x0207e8000c101d06 */
.L_x_3859:
[----:B------:R-:W-:Y:S05]  /*75f0*/  BSYNC B1 ;  /* 0x0000000000017941 */ /* 0x000fea0003800000 */
.L_x_3858:
        /* <DEDUP_REMOVED lines=92> */
.L_x_3865:
[----:B------:R-:W-:Y:S05]  /*7bc0*/  BSYNC B0 ;  /* 0x0000000000007941 */ /* 0x000fea0003800000 */
.L_x_3864:
[C---:B------:R-:W-:Y:S04]  /*7bd0*/  LEA R2, P0, R92.reuse, R126, 0x1 ;  /* 0x0000007e5c027211 */ /* 0x040fe800078008ff */
[----:B------:R-:W-:Y:S05]  /*7be0*/  LEA.HI.X R3, R92, R127, R93, 0x1, P0 ;  /* 0x0000007f5c037211 */ /* 0x000fea00000f0c5d */
[----:B-----5:R3:W-:Y:S04]  /*7bf0*/  ST.E.128 [R2.64], R48 ;  /* 0x0000003002007985 */ /* 0x0207e8000c101d06 */
.L_x_3863:
[----:B------:R-:W-:Y:S05]  /*7c00*/  BSYNC B1 ;  /* 0x0000000000017941 */ /* 0x000fea0003800000 */
.L_x_3862:
        /* <DEDUP_REMOVED lines=91> */
.L_x_3867:
[----:B------:R-:W-:Y:S05]  /*81c0*/  BSYNC B0 ;  /* 0x0000000000007941 */ /* 0x000fea0003800000 */
.L_x_3866:
[C---:B------:R-:W-:Y:S04]  /*81d0*/  LEA R2, P0, R88.reuse, R126, 0x1 ;  /* 0x0000007e58027211 */ /* 0x040fe800078008ff */
[----:B------:R-:W-:Y:S05]  /*81e0*/  LEA.HI.X R3, R88, R127, R89, 0x1, P0 ;  /* 0x0000007f58037211 */ /* 0x000fea00000f0c59 */
[----:B-----5:R3:W-:Y:S04]  /*81f0*/  ST.E.128 [R2.64], R48 ;  /* 0x0000003002007985 */ /* 0x0207e8000c101d06 */
.L_x_3857:
[----:B------:R-:W-:Y:S05]  /*8200*/  BSYNC B2 ;  /* 0x0000000000027941 */ /* 0x000fea0003800000 */
.L_x_3856:
        /* <DEDUP_REMOVED lines=97> */
.L_x_3873:
[----:B------:R-:W-:Y:S05]  /*8820*/  BSYNC B0 ;  /* 0x0000000000007941 */ /* 0x000fea0003800000 */
.L_x_3872:
[C---:B------:R-:W-:Y:S04]  /*8830*/  LEA R2, P0, R94.reuse, R126, 0x1 ;  /* 0x0000007e5e027211 */ /* 0x040fe800078008ff */
[----:B------:R-:W-:Y:S05]  /*8840*/  LEA.HI.X R3, R94, R127, R95, 0x1, P0 ;  /* 0x0000007f5e037211 */ /* 0x000fea00000f0c5f */
[----:B-----5:R3:W-:Y:S04]  /*8850*/  ST.E.128 [R2.64], R48 ;  /* 0x0000003002007985 */ /* 0x0207e8000c101d06 */
.L_x_3871:
[----:B------:R-:W-:Y:S05]  /*8860*/  BSYNC B1 ;  /* 0x0000000000017941 */ /* 0x000fea0003800000 */
.L_x_3870:
        /* <DEDUP_REMOVED lines=92> */
.L_x_3877:
[----:B------:R-:W-:Y:S05]  /*8e30*/  BSYNC B0 ;  /* 0x0000000000007941 */ /* 0x000fea0003800000 */
.L_x_3876:
[C---:B------:R-:W-:Y:S04]  /*8e40*/  LEA R2, P0, R90.reuse, R126, 0x1 ;  /* 0x0000007e5a027211 */ /* 0x040fe800078008ff */
[----:B------:R-:W-:Y:S05]  /*8e50*/  LEA.HI.X R3, R90, R127, R91, 0x1, P0 ;  /* 0x0000007f5a037211 */ /* 0x000fea00000f0c5b */
[----:B-----5:R3:W-:Y:S04]  /*8e60*/  ST.E.128 [R2.64], R48 ;  /* 0x0000003002007985 */ /* 0x0207e8000c101d06 */
.L_x_3875:
[----:B------:R-:W-:Y:S05]  /*8e70*/  BSYNC B1 ;  /* 0x0000000000017941 */ /* 0x000fea0003800000 */
.L_x_3874:
        /* <DEDUP_REMOVED lines=27> */
[----:B--2---:R-:W-:Y:S01]  /*9030*/  IMAD.MOV.U32 R193, RZ, RZ, RZ ;  /* 0x000000ffffc17224 */ /* 0x004fe200078e00ff */
        /* <DEDUP_REMOVED lines=63> */
.L_x_3879:
[----:B------:R-:W-:Y:S05]  /*9430*/  BSYNC B0 ;  /* 0x0000000000007941 */ /* 0x000fea0003800000 */
.L_x_3878:
[C---:B------:R-:W-:Y:S04]  /*9440*/  LEA R2, P0, R86.reuse, R126, 0x1 ;  /* 0x0000007e56027211 */ /* 0x040fe800078008ff */
[----:B------:R-:W-:Y:S05]  /*9450*/  LEA.HI.X R3, R86, R127, R87, 0x1, P0 ;  /* 0x0000007f56037211 */ /* 0x000fea00000f0c57 */
[----:B-----5:R3:W-:Y:S04]  /*9460*/  ST.E.128 [R2.64], R48 ;  /* 0x0000003002007985 */ /* 0x0207e8000c101d06 */
.L_x_3869:
[----:B------:R-:W-:Y:S05]  /*9470*/  BSYNC B2 ;  /* 0x0000000000027941 */ /* 0x000fea0003800000 */
.L_x_3868:
        /* <DEDUP_REMOVED lines=98> */
.L_x_3885:
[----:B------:R-:W-:Y:S05]  /*9aa0*/  BSYNC B0 ;  /* 0x0000000000007941 */ /* 0x000fea0003800000 */
.L_x_3884:
[----:B------:R-:W-:Y:S02]  /*9ab0*/  IMAD R0, R67, 0x60, RZ ;  /* 0x0000006043007824 */ /* 0x000fe400078e02ff */
[----:B------:R-:W-:Y:S05]  /*9ac0*/  IMAD.WIDE.U32 R2, R66, 0x60, R126 ;  /* 0x0000006042027825 */ /* 0x000fea00078e007e */
[----:B------:R-:W-:Y:S05]  /*9ad0*/  IADD3 R3, R3, R0, RZ ;  /* 0x0000000003037210 */ /* 0x000fea0007ffe0ff */
[----:B-----5:R3:W-:Y:S02]  /*9ae0*/  ST.E.128 [R2.64], R48 ;  /* 0x0000003002007985 */ /* 0x0207e4000c101d06 */
.L_x_3883:
[----:B------:R-:W-:Y:S05]  /*9af0*/  BSYNC B1 ;  /* 0x0000000000017941 */ /* 0x000fea0003800000 */
.L_x_3882:
        /* <DEDUP_REMOVED lines=20> */
[C---:B------:R-:W-:Y:S02]  /*9c40*/  SHF.L.U32 R46, R50.reuse, 0x10, RZ ;  /* 0x00000010322e7819 */ /* 0x040fe400000006ff */
        /* <DEDUP_REMOVED lines=10> */
[C---:B--2---:R-:W-:Y:S01]  /*9cf0*/  LEA R186, P0, R53.reuse, R122, 0x1 ;  /* 0x0000007a35ba7211 */ /* 0x044fe200078008ff */
[----:B------:R-:W2:Y:S03]  /*9d00*/  LD.E.128 R24, [R22.64] ;  /* 0x0000000616187980 */ /* 0x000ea6000c101d00 */
        /* <DEDUP_REMOVED lines=59> */
.L_x_3889:
[----:B------:R-:W-:Y:S05]  /*a0c0*/  BSYNC B0 ;  /* 0x0000000000007941 */ /* 0x000fea0003800000 */
.L_x_3888:
[C---:B------:R-:W-:Y:S04]  /*a0d0*/  LEA R2, P0, R85.reuse, R126, 0x1 ;  /* 0x0000007e55027211 */ /* 0x040fe800078008ff */
[----:B------:R-:W-:Y:S05]  /*a0e0*/  LEA.HI.X R3, R85, R127, R84, 0x1, P0 ;  /* 0x0000007f55037211 */ /* 0x000fea00000f0c54 */
[----:B-----5:R3:W-:Y:S04]  /*a0f0*/  ST.E.128 [R2.64], R48 ;  /* 0x0000003002007985 */ /* 0x0207e8000c101d06 */
.L_x_3887:
[----:B------:R-:W-:Y:S05]  /*a100*/  BSYNC B1 ;  /* 0x0000000000017941 */ /* 0x000fea0003800000 */
.L_x_3886:
        /* <DEDUP_REMOVED lines=29> */
[----:B------:R-:W-:Y:S02]  /*a2e0*/  LEA R190, P0, R185, R122, 0x1 ;  /* 0x0000007ab9be7211 */ /* 0x000fe400078008ff */
        /* <DEDUP_REMOVED lines=61> */
.L_x_3891:
[----:B------:R-:W-:Y:S05]  /*a6c0*/  BSYNC B0 ;  /* 0x0000000000007941 */ /* 0x000fea0003800000 */
.L_x_3890:
[C---:B------:R-:W-:Y:S04]  /*a6d0*/  LEA R2, P0, R83.reuse, R126, 0x1 ;  /* 0x0000007e53027211 */ /* 0x040fe800078008ff */
[----:B------:R-:W-:Y:S05]  /*a6e0*/  LEA.HI.X R3, R83, R127, R82, 0x1, P0 ;  /* 0x0000007f53037211 */ /* 0x000fea00000f0c52 */
[----:B-----5:R3:W-:Y:S04]  /*a6f0*/  ST.E.128 [R2.64], R48 ;  /* 0x0000003002007985 */ /* 0x0207e8000c101d06 */
.L_x_3881:
[----:B------:R-:W-:Y:S05]  /*a700*/  BSYNC B2 ;  /* 0x0000000000027941 */ /* 0x000fea0003800000 */
.L_x_3880:
[----:B---3--:R-:W3:Y:S02]  /*a710*/  LD.E R3, [R12.64+0xd0] ;  /* 0x0000d0060c037980 */ /* 0x008ee4000c101900 */
[----:B---3--:R-:W-:Y:S05]  /*a720*/  IMAD.U32 R3, R3, -0x20, RZ ;  /* 0xffffffe003037824 */ /* 0x008fea00078e00ff */
[C---:B------:R-:W-:Y:S02]  /*a730*/  LEA R124, P1, R3.reuse, R124, 0x1 ;  /* 0x0000007c037c7211 */ /* 0x040fe400078208ff */
[C---:B------:R-:W-:Y:S02]  /*a740*/  LEA R122, P0, R3.reuse, R122, 0x1 ;  /* 0x0000007a037a7211 */ /* 0x040fe400078008ff */
[C---:B------:R-:W-:Y:S02]  /*a750*/  LEA.HI.X.SX32 R125, R3.reuse, R125, 0x1, P1 ;  /* 0x0000007d037d7211 */ /* 0x040fe400008f0eff */
[----:B------:R-:W-:Y:S01]  /*a760*/  LEA.HI.X.SX32 R123, R3, R123, 0x1, P0 ;  /* 0x0000007b037b7211 */ /* 0x000fe200000f0eff */
[----:B------:R-:W-:-:S05]  /*a770*/  BRA `(.L_x_3843) ;  /* 0x000005f000007947 */ /* 0x000fca0003800000 */
.L_x_3817:
        /* <DEDUP_REMOVED lines=11> */
.L_x_3893:
[----:B------:R-:W-:Y:S05]  /*a830*/  BSYNC B0 ;  /* 0x0000000000007941 */ /* 0x000fea0003800000 */
.L_x_3892:
        /* <DEDUP_REMOVED lines=27> */
.L_x_3895:
[----:B------:R-:W-:Y:S05]  /*a9f0*/  BSYNC B0 ;  /* 0x0000000000007941 */ /* 0x000fea0003800000 */
.L_x_3894:
        /* <DEDUP_REMOVED lines=27> */
.L_x_3897:
[----:B------:R-:W-:Y:S05]  /*abb0*/  BSYNC B0 ;  /* 0x0000000000007941 */ /* 0x000fea0003800000 */
.L_x_3896:
        /* <DEDUP_REMOVED lines=27> */
.L_x_3843:
[----:B------:R-:W-:Y:S05]  /*ad70*/  BSYNC B3 ;  /* 0x0000000000037941 */ /* 0x000fea0003800000 */
.L_x_3816:
        /* <DEDUP_REMOVED lines=89> */
.L_x_3899:
        /* <DEDUP_REMOVED lines=8> */
.L_x_3900:
[----:B------:R-:W-:Y:S05]  /*b390*/  BSYNC B0 ;  /* 0x0000000000007941 */ /* 0x000fea0003800000 */
.L_x_3898:
[----:B------:R-:W-:Y:S04]  /*b3a0*/  IADD3 R9, R9, -0x1, RZ ;  /* 0xffffffff09097810 */ /* 0x000fe80007ffe0ff */
[----:B------:R-:W-:Y:S11]  /*b3b0*/  ISETP.GT.AND P0, PT, R9, R96, PT ;  /* 0x000000600900720c */ /* 0x000ff60003f04270 */
[----:B------:R-:W-:Y:S02]  /*b3c0*/  @!UPT UIADD3 URZ, URZ, URZ, URZ ;  /* 0x0000003f3f3ff290 */ /* 0x000fe4000fffe03f */
[----:B------:R-:W-:-:S05]  /*b3d0*/  @P0 BRA `(.L_x_3901) ;  /* 0xffff7b0000000947 */ /* 0x000fca000383ffff */
.L_x_3807:
        /* <DEDUP_REMOVED lines=108> */
.L_x_3910:
[----:B------:R-:W-:Y:S05]  /*baa0*/  BSYNC B0 ;  /* 0x0000000000007941 */ /* 0x000fea0003800000 */
.L_x_3909:
[----:B-----5:R3:W-:Y:S02]  /*bab0*/  STS.128 [R211], R20 ;  /* 0x00000014d3007388 */ /* 0x0207e40000000c00 */
.L_x_3908:
[----:B------:R-:W-:Y:S05]  /*bac0*/  BSYNC B1 ;  /* 0x0000000000017941 */ /* 0x000fea0003800000 */
.L_x_3907:
        /* <DEDUP_REMOVED lines=47> */
.L_x_3914:
[----:B------:R-:W-:Y:S05]  /*bdc0*/  BSYNC B0 ;  /* 0x0000000000007941 */ /* 0x000fea0003800000 */
.L_x_3913:
[----:B-----5:R1:W-:Y:S02]  /*bdd0*/  STS.128 [R211+0x2000], R20 ;  /* 0x00200014d3007388 */ /* 0x0203e40000000c00 */
.L_x_3912:
[----:B------:R-:W-:Y:S05]  /*bde0*/  BSYNC B1 ;  /* 0x0000000000017941 */ /* 0x000fea0003800000 */
.L_x_3911:
        /* <DEDUP_REMOVED lines=46> */
.L_x_3916:
[----:B------:R-:W-:Y:S05]  /*c0d0*/  BSYNC B0 ;  /* 0x0000000000007941 */ /* 0x000fea0003800000 */
.L_x_3915:
[----:B-----5:R3:W-:Y:S02]  /*c0e0*/  STS.128 [R211+0x4000], R20 ;  /* 0x00400014d3007388 */ /* 0x0207e40000000c00 */
.L_x_3906:
[----:B------:R-:W-:Y:S05]  /*c0f0*/  BSYNC B2 ;  /* 0x0000000000027941 */ /* 0x000fea0003800000 */
.L_x_3905:
        /* <DEDUP_REMOVED lines=61> */
.L_x_3922:
[----:B------:R-:W-:Y:S05]  /*c4d0*/  BSYNC B0 ;  /* 0x0000000000007941 */ /* 0x000fea0003800000 */
.L_x_3921:
[----:B-----5:R3:W-:Y:S02]  /*c4e0*/  STS.128 [R211+0x800], R20 ;  /* 0x00080014d3007388 */ /* 0x0207e40000000c00 */
.L_x_3920:
[----:B------:R-:W-:Y:S05]  /*c4f0*/  BSYNC B1 ;  /* 0x0000000000017941 */ /* 0x000fea0003800000 */
.L_x_3919:
        /* <DEDUP_REMOVED lines=48> */
.L_x_3926:
[----:B------:R-:W-:Y:S05]  /*c800*/  BSYNC B0 ;  /* 0x0000000000007941 */ /* 0x000fea0003800000 */
.L_x_3925:
[----:B-----5:R3:W-:Y:S02]  /*c810*/  STS.128 [R211+0x2800], R20 ;  /* 0x00280014d3007388 */ /* 0x0207e40000000c00 */
.L_x_3924:
[----:B------:R-:W-:Y:S05]  /*c820*/  BSYNC B1 ;  /* 0x0000000000017941 */ /* 0x000fea0003800000 */
.L_x_3923:
        /* <DEDUP_REMOVED lines=45> */
.L_x_3928:
[----:B------:R-:W-:Y:S05]  /*cb00*/  BSYNC B0 ;  /* 0x0000000000007941 */ /* 0x000fea0003800000 */
.L_x_3927:
[----:B-----5:R1:W-:Y:S02]  /*cb10*/  STS.128 [R211+0x4800], R44 ;  /* 0x0048002cd3007388 */ /* 0x0203e40000000c00 */
.L_x_3918:
[----:B------:R-:W-:Y:S05]  /*cb20*/  BSYNC B2 ;  /* 0x0000000000027941 */ /* 0x000fea0003800000 */
.L_x_3917:
        /* <DEDUP_REMOVED lines=61> */
.L_x_3934:
[----:B------:R-:W-:Y:S05]  /*cf00*/  BSYNC B0 ;  /* 0x0000000000007941 */ /* 0x000fea0003800000 */
.L_x_3933:
[----:B-----5:R1:W-:Y:S02]  /*cf10*/  STS.128 [R211+0x1000], R20 ;  /* 0x00100014d3007388 */ /* 0x0203e40000000c00 */
.L_x_3932:
[----:B------:R-:W-:Y:S05]  /*cf20*/  BSYNC B1 ;  /* 0x0000000000017941 */ /* 0x000fea0003800000 */
.L_x_3931:
        /* <DEDUP_REMOVED lines=47> */
.L_x_3938:
[----:B------:R-:W-:Y:S05]  /*d220*/  BSYNC B0 ;  /* 0x0000000000007941 */ /* 0x000fea0003800000 */
.L_x_3937:
[----:B-----5:R3:W-:Y:S02]  /*d230*/  STS.128 [R211+0x3000], R20 ;  /* 0x00300014d3007388 */ /* 0x0207e40000000c00 */
.L_x_3936:
[----:B------:R-:W-:Y:S05]  /*d240*/  BSYNC B1 ;  /* 0x0000000000017941 */ /* 0x000fea0003800000 */
.L_x_3935:
        /* <DEDUP_REMOVED lines=46> */
.L_x_3940:
[----:B------:R-:W-:Y:S05]  /*d530*/  BSYNC B0 ;  /* 0x0000000000007941 */ /* 0x000fea0003800000 */
.L_x_3939:
[----:B-----5:R3:W-:Y:S02]  /*d540*/  STS.128 [R211+0x5000], R20 ;  /* 0x00500014d3007388 */ /* 0x0207e40000000c00 */
.L_x_3930:
[----:B------:R-:W-:Y:S05]  /*d550*/  BSYNC B2 ;  /* 0x0000000000027941 */ /* 0x000fea0003800000 */
.L_x_3929:
        /* <DEDUP_REMOVED lines=59> */
.L_x_3945:
[----:B------:R-:W-:Y:S05]  /*d910*/  BSYNC B0 ;  /* 0x0000000000007941 */ /* 0x000fea0003800000 */
.L_x_3944:
[----:B-----5:R3:W-:Y:S02]  /*d920*/  STS.128 [R211+0x1800], R20 ;  /* 0x00180014d3007388 */ /* 0x0207e40000000c00 */
.L_x_3943:
[----:B------:R-:W-:Y:S05]  /*d930*/  BSYNC B1 ;  /* 0x0000000000017941 */ /* 0x000fea0003800000 */
.L_x_3942:
        /* <DEDUP_REMOVED lines=16> */
[C---:B------:R-:W-:Y:S02]  /*da40*/  LOP3.LUT R28, R18.reuse, 0xffff0000, RZ, 0xc0, !PT ;  /* 0xffff0000121c7812 */ /* 0x040fe400078ec0ff */
[----:B------:R-:W-:Y:S02]  /*da50*/  SHF.L.U32 R26, R18, 0x10, RZ ;  /* 0x00000010121a7819 */ /* 0x000fe400000006ff */
        /* <DEDUP_REMOVED lines=10> */
[----:B------:R-:W-:Y:S02]  /*db00*/  IMAD.U32 R15, R15, 0x10000, RZ ;  /* 0x000100000f0f7824 */ /* 0x000fe400078e00ff */
[----:B------:R-:W-:Y:S02]  /*db10*/  FFMA.FTZ R16, R5, R21, -R16 ;  /* 0x0000001505107223 */ /* 0x000fe40000010810 */
[----:B------:R-:W-:-:S02]  /*db20*/  FMUL.FTZ R22, R22, R20 ;  /* 0x0000001416167220 */ /* 0x000fc40000410000 */
[----:B------:R-:W-:Y:S02]  /*db30*/  FFMA.FTZ R5, R5, R19, R0 ;  /* 0x0000001305057223 */ /* 0x000fe40000010000 */
[C---:B------:R-:W-:Y:S02]  /*db40*/  FMUL.FTZ R19, R28.reuse, R3 ;  /* 0x000000031c137220 */ /* 0x040fe40000410000 */
[----:B------:R-:W-:Y:S01]  /*db50*/  FMUL.FTZ R0, R27, R2 ;  /* 0x000000021b007220 */ /* 0x000fe20000410000 */
[----:B------:R-:W-:Y:S01]  /*db60*/  F2FP.BF16.PACK_AB R5, R5, R16 ;  /* 0x000000100505723e */ /* 0x000fe200000010ff */
[----:B------:R-:W-:Y:S02]  /*db70*/  FMUL.FTZ R28, R28, R15 ;  /* 0x0000000f1c1c7220 */ /* 0x000fe40000410000 */
[C---:B------:R-:W-:Y:S02]  /*db80*/  FFMA.FTZ R18, R23.reuse, R20, -R18 ;  /* 0x0000001417127223 */ /* 0x040fe40000010812 */
[----:B------:R-:W-:-:S02]  /*db90*/  FFMA.FTZ R17, R23, R17, R22 ;  /* 0x0000001117117223 */ /* 0x000fc40000010016 */
[-C--:B------:R-:W-:Y:S02]  /*dba0*/  FMUL.FTZ R27, R27, R14.reuse ;  /* 0x0000000e1b1b7220 */ /* 0x080fe40000410000 */
[C---:B------:R-:W-:Y:S02]  /*dbb0*/  FFMA.FTZ R19, R26.reuse, R15, -R19 ;  /* 0x0000000f1a137223 */ /* 0x040fe40000010813 */
[----:B------:R-:W-:Y:S02]  /*dbc0*/  FFMA.FTZ R28, R26, R3, R28 ;  /* 0x000000031a1c7223 */ /* 0x000fe4000001001c */
[C---:B------:R-:W-:Y:S02]  /*dbd0*/  FFMA.FTZ R0, R11.reuse, R14, -R0 ;  /* 0x0000000e0b007223 */ /* 0x040fe40000010800 */
[----:B------:R-:W-:Y:S01]  /*dbe0*/  FFMA.FTZ R27, R11, R2, R27 ;  /* 0x000000020b1b7223 */ /* 0x000fe2000001001b */
[----:B------:R-:W-:Y:S02]  /*dbf0*/  F2FP.BF16.PACK_AB R2, R17, R18 ;  /* 0x000000121102723e */ /* 0x000fe400000010ff */
[----:B------:R-:W-:-:S02]  /*dc00*/  F2FP.BF16.PACK_AB R18, R28, R19 ;  /* 0x000000131c12723e */ /* 0x000fc400000010ff */
[----:B------:R-:W-:Y:S02]  /*dc10*/  F2FP.BF16.PACK_AB R16, R27, R0 ;  /* 0x000000001b10723e */ /* 0x000fe400000010ff */
[----:B------:R-:W-:Y:S02]  /*dc20*/  MOV R17, R5 ;  /* 0x0000000500117202 */ /* 0x000fe40000000f00 */
[----:B------:R-:W-:Y:S02]  /*dc30*/  MOV R19, R2 ;  /* 0x0000000200137202 */ /* 0x000fe40000000f00 */
.L_x_3949:
[----:B------:R-:W-:Y:S05]  /*dc40*/  BSYNC B0 ;  /* 0x0000000000007941 */ /* 0x000fea0003800000 */
.L_x_3948:
[----:B-----5:R1:W-:Y:S02]  /*dc50*/  STS.128 [R211+0x3800], R16 ;  /* 0x00380010d3007388 */ /* 0x0203e40000000c00 */
.L_x_3947:
[----:B------:R-:W-:Y:S05]  /*dc60*/  BSYNC B1 ;  /* 0x0000000000017941 */ /* 0x000fea0003800000 */
.L_x_3946:
        /* <DEDUP_REMOVED lines=45> */
.L_x_3951:
[----:B------:R-:W-:Y:S05]  /*df40*/  BSYNC B0 ;  /* 0x0000000000007941 */ /* 0x000fea0003800000 */
.L_x_3950:
[----:B-----5:R1:W-:Y:S01]  /*df50*/  STS.128 [R211+0x5800], R40 ;  /* 0x00580028d3007388 */ /* 0x0203e20000000c00 */
[----:B------:R-:W-:Y:S05]  /*df60*/  BRA `(.L_x_3941) ;  /* 0x00004de000007947 */ /* 0x000fea0003800000 */
.L_x_3904:
        /* <DEDUP_REMOVED lines=89> */
.L_x_3957:
[----:B------:R-:W-:Y:S05]  /*e500*/  BSYNC B0 ;  /* 0x0000000000007941 */ /* 0x000fea0003800000 */
.L_x_3956:
[----:B-----5:R3:W-:Y:S02]  /*e510*/  STS.128 [R211], R32 ;  /* 0x00000020d3007388 */ /* 0x0207e40000000c00 */
.L_x_3955:
[----:B------:R-:W-:Y:S05]  /*e520*/  BSYNC B1 ;  /* 0x0000000000017941 */ /* 0x000fea0003800000 */
.L_x_3954:
        /* <DEDUP_REMOVED lines=87> */
.L_x_3961:
[----:B------:R-:W-:Y:S05]  /*eaa0*/  BSYNC B0 ;  /* 0x0000000000007941 */ /* 0x000fea0003800000 */
.L_x_3960:
[----:B-----5:R1:W-:Y:S02]  /*eab0*/  STS.128 [R211+0x2000], R32 ;  /* 0x00200020d3007388 */ /* 0x0203e40000000c00 */
.L_x_3959:
[----:B------:R-:W-:Y:S05]  /*eac0*/  BSYNC B1 ;  /* 0x0000000000017941 */ /* 0x000fea0003800000 */
.L_x_3958:
        /* <DEDUP_REMOVED lines=86> */
.L_x_3963:
[----:B------:R-:W-:Y:S05]  /*f030*/  BSYNC B0 ;  /* 0x0000000000007941 */ /* 0x000fea0003800000 */
.L_x_3962:
[----:B-----5:R3:W-:Y:S02]  /*f040*/  STS.128 [R211+0x4000], R32 ;  /* 0x00400020d3007388 */ /* 0x0207e40000000c00 */
.L_x_3953:
[----:B------:R-:W-:Y:S05]  /*f050*/  BSYNC B2 ;  /* 0x0000000000027941 */ /* 0x000fea0003800000 */
.L_x_3952:
        /* <DEDUP_REMOVED lines=94> */
.L_x_3969:
[----:B------:R-:W-:Y:S05]  /*f640*/  BSYNC B0 ;  /* 0x0000000000007941 */ /* 0x000fea0003800000 */
.L_x_3968:
[----:B-----5:R3:W-:Y:S02]  /*f650*/  STS.128 [R211+0x800], R32 ;  /* 0x00080020d3007388 */ /* 0x0207e40000000c00 */
.L_x_3967:
[----:B------:R-:W-:Y:S05]  /*f660*/  BSYNC B1 ;  /* 0x0000000000017941 */ /* 0x000fea0003800000 */
.L_x_3966:
        /* <DEDUP_REMOVED lines=90> */
.L_x_3973:
[----:B------:R-:W-:Y:S05]  /*fc10*/  BSYNC B0 ;  /* 0x0000000000007941 */ /* 0x000fea0003800000 */
.L_x_3972:
[----:B-----5:R3:W-:Y:S02]  /*fc20*/  STS.128 [R211+0x2800], R32 ;  /* 0x00280020d3007388 */ /* 0x0207e40000000c00 */
.L_x_3971:
[----:B------:R-:W-:Y:S05]  /*fc30*/  BSYNC B1 ;  /* 0x0000000000017941 */ /* 0x000fea0003800000 */
.L_x_3970:
        /* <DEDUP_REMOVED lines=90> */
.L_x_3975:
[----:B------:R-:W-:Y:S05]  /*101e0*/  BSYNC B0 ;  /* 0x0000000000007941 */ /* 0x000fea0003800000 */
.L_x_3974:
[----:B-----5:R1:W-:Y:S02]  /*101f0*/  STS.128 [R211+0x4800], R20 ;  /* 0x00480014d3007388 */ /* 0x0203e40000000c00 */
.L_x_3965:
[----:B------:R-:W-:Y:S05]  /*10200*/  BSYNC B2 ;  /* 0x0000000000027941 */ /* 0x000fea0003800000 */
.L_x_3964:
        /* <DEDUP_REMOVED lines=95> */
.L_x_3981:
[----:B------:R-:W-:Y:S05]  /*10800*/  BSYNC B0 ;  /* 0x0000000000007941 */ /* 0x000fea0003800000 */
.L_x_3980:
[----:B-----5:R3:W-:Y:S02]  /*10810*/  STS.128 [R211+0x1000], R32 ;  /* 0x00100020d3007388 */ /* 0x0207e40000000c00 */
.L_x_3979:
[----:B------:R-:W-:Y:S05]  /*10820*/  BSYNC B1 ;  /* 0x0000000000017941 */ /* 0x000fea0003800000 */
.L_x_3978:
        /* <DEDUP_REMOVED lines=90> */
.L_x_3985:
[----:B------:R-:W-:Y:S05]  /*10dd0*/  BSYNC B0 ;  /* 0x0000000000007941 */ /* 0x000fea0003800000 */
.L_x_3984:
[----:B-----5:R3:W-:Y:S02]  /*10de0*/  STS.128 [R211+0x3000], R32 ;  /* 0x00300020d3007388 */ /* 0x0207e40000000c00 */
.L_x_3983:
[----:B------:R-:W-:Y:S05]  /*10df0*/  BSYNC B1 ;  /* 0x0000000000017941 */ /* 0x000fea0003800000 */
.L_x_3982:
        /* <DEDUP_REMOVED lines=89> */
.L_x_3987:
[----:B------:R-:W-:Y:S05]  /*11390*/  BSYNC B0 ;  /* 0x0000000000007941 */ /* 0x000fea0003800000 */
.L_x_3986:
[----:B-----5:R3:W-:Y:S02]  /*113a0*/  STS.128 [R211+0x5000], R32 ;  /* 0x00500020d3007388 */ /* 0x0207e40000000c00 */
.L_x_3977:
[----:B------:R-:W-:Y:S05]  /*113b0*/  BSYNC B2 ;  /* 0x0000000000027941 */ /* 0x000fea0003800000 */
.L_x_3976:
        /* <DEDUP_REMOVED lines=95> */
.L_x_3991:
[----:B------:R-:W-:Y:S05]  /*119b0*/  BSYNC B0 ;  /* 0x0000000000007941 */ /* 0x000fea0003800000 */
.L_x_3990:
[----:B-----5:R1:W-:Y:S02]  /*119c0*/  STS.128 [R211+0x1800], R20 ;  /* 0x00180014d3007388 */ /* 0x0203e40000000c00 */
.L_x_3989:
[----:B------:R-:W-:Y:S05]  /*119d0*/  BSYNC B1 ;  /* 0x0000000000017941 */ /* 0x000fea0003800000 */
.L_x_3988:
        /* <DEDUP_REMOVED lines=10> */
[----:B------:R-:W-:Y:S02]  /*11a80*/  IMAD.MOV.U32 R11, RZ, RZ, R15 ;  /* 0x000000ffff0b7224 */ /* 0x000fe400078e000f */
[----:B------:R-:W-:Y:S02]  /*11a90*/  IMAD R3, R15, R14, 0x40 ;  /* 0x000000400f037424 */ /* 0x000fe400078e020e */
[----:B------:R-:W-:-:S03]  /*11aa0*/  IMAD.MOV.U32 R14, RZ, RZ, RZ ;  /* 0x000000ffff0e7224 */ /* 0x000fc600078e00ff */
[----:B------:R-:W-:-:S03]  /*11ab0*/  IADD3 R5, P1, R3, R0, RZ ;  /* 0x0000000003057210 */ /* 0x000fc60007f3e0ff */
[----:B------:R-:W-:Y:S01]  /*11ac0*/  @P0 IADD3 R14, -R15, RZ, RZ ;  /* 0x000000ff0f0e0210 */ /* 0x000fe20007ffe1ff */
[----:B------:R-:W-:Y:S01]  /*11ad0*/  @P0 IMAD.MOV R11, RZ, RZ, -R15 ;  /* 0x000000ffff0b0224 */ /* 0x000fe200078e0a0f */
[----:B------:R-:W-:Y:S02]  /*11ae0*/  LEA.HI.X.SX32 R3, R3, R2, 0x1, P1 ;  /* 0x0000000203037211 */ /* 0x000fe400008f0eff */
[----:B-1----:R-:W-:-:S04]  /*11af0*/  IADD3 R23, P1, R14, R5, RZ ;  /* 0x000000050e177210 */ /* 0x002fc80007f3e0ff */
[----:B------:R-:W-:Y:S02]  /*11b00*/  LEA.HI.X.SX32 R21, R14, R3, 0x1, P1 ;  /* 0x000000030e157211 */ /* 0x000fe400008f0eff */
[----:B------:R-:W-:Y:S01]  /*11b10*/  MOV R14, RZ ;  /* 0x000000ff000e7202 */ /* 0x000fe20000000f00 */
[----:B------:R-:W-:Y:S01]  /*11b20*/  @P0 IMAD.MOV R14, RZ, RZ, -R15 ;  /* 0x000000ffff0e0224 */ /* 0x000fe200078e0a0f */
[----:B------:R-:W-:-:S04]  /*11b30*/  LEA R24, P1, R23, R36, 0x1 ;  /* 0x0000002417187211 */ /* 0x000fc800078208ff */
[----:B------:R-:W-:Y:S02]  /*11b40*/  LEA.HI.X R25, R23, R37, R21, 0x1, P1 ;  /* 0x0000002517197211 */ /* 0x000fe400008f0c15 */
[----:B------:R-:W-:Y:S01]  /*11b50*/  IADD3 R5, P1, R14, R5, RZ ;  /* 0x000000050e057210 */ /* 0x000fe20007f3e0ff */
[----:B------:R-:W-:-:S03]  /*11b60*/  IMAD.WIDE R20, R11, 0x2, R40 ;  /* 0x000000020b147825 */ /* 0x000fc600078e0228 */
[----:B------:R-:W-:Y:S01]  /*11b70*/  LEA.HI.X.SX32 R3, R14, R3, 0x1, P1 ;  /* 0x000000030e037211 */ /* 0x000fe200008f0eff */
[----:B--2---:R-:W2:Y:S01]  /*11b80*/  LD.E.128 R24, [R24.64] ;  /* 0x0000000618187980 */ /* 0x004ea2000c101d00 */
[----:B------:R-:W-:-:S03]  /*11b90*/  LEA R28, P1, R5, R38, 0x1 ;  /* 0x00000026051c7211 */ /* 0x000fc600078208ff */
[----:B---3--:R-:W3:Y:S01]  /*11ba0*/  LD.E.128 R20, [R20.64+0x80] ;  /* 0x0000800614147980 */ /* 0x008ee2000c101d00 */
        /* <DEDUP_REMOVED lines=9> */
[----:B------:R-:W-:Y:S02]  /*11c40*/  SHF.L.U32 R34, R19, 0x10, RZ ;  /* 0x0000001013227819 */ /* 0x000fe400000006ff */
[C---:B--2---:R-:W-:Y:S01]  /*11c50*/  LOP3.LUT R19, R24.reuse, 0xffff0000, RZ, 0xc0, !PT ;  /* 0xffff000018137812 */ /* 0x044fe200078ec0ff */
[----:B------:R-:W-:Y:S01]  /*11c60*/  IMAD.U32 R33, R24, 0x10000, RZ ;  /* 0x0001000018217824 */ /* 0x000fe200078e00ff */
[C---:B------:R-:W-:Y:S01]  /*11c70*/  SHF.L.U32 R18, R25.reuse, 0x10, RZ ;  /* 0x0000001019127819 */ /* 0x040fe200000006ff */
[----:B------:R-:W-:Y:S01]  /*11c80*/  IMAD.U32 R35, R26, 0x10000, RZ ;  /* 0x000100001a237824 */ /* 0x000fe200078e00ff */
[----:B------:R-:W-:Y:S01]  /*11c90*/  LOP3.LUT R42, R25, 0xffff0000, RZ, 0xc0, !PT ;  /* 0xffff0000192a7812 */ /* 0x000fe200078ec0ff */
[----:B---3--:R-:W-:Y:S01]  /*11ca0*/  IMAD.U32 R44, R20, 0x10000, RZ ;  /* 0x00010000142c7824 */ /* 0x008fe200078e00ff */
        /* <DEDUP_REMOVED lines=13> */
[----:B------:R-:W-:Y:S01]  /*11d80*/  FMUL.FTZ R20, R20, R19 ;  /* 0x0000001314147220 */ /* 0x000fe20000410000 */
[----:B------:R-:W-:Y:S01]  /*11d90*/  SHF.L.U32 R21, R23, 0x10, RZ ;  /* 0x0000001017157819 */ /* 0x000fe200000006ff */
[----:B------:R-:W-:Y:S01]  /*11da0*/  FMUL.FTZ R27, R27, R18 ;  /* 0x000000121b1b7220 */ /* 0x000fe20000410000 */
[----:B------:R-:W-:Y:S01]  /*11db0*/  LOP3.LUT R23, R23, 0xffff0000, RZ, 0xc0, !PT ;  /* 0xffff000017177812 */ /* 0x000fe200078ec0ff */
[----:B------:R-:W-:Y:S01]  /*11dc0*/  @!P0 FADD.FTZ R26, -R26, -RZ ;  /* 0x800000ff1a1a8221 */ /* 0x000fe20000010100 */
[----:B----4-:R-:W-:Y:S01]  /*11dd0*/  LOP3.LUT R19, R28, 0xffff0000, RZ, 0xc0, !PT ;  /* 0xffff00001c137812 */ /* 0x010fe200078ec0ff */
[----:B------:R-:W-:Y:S01]  /*11de0*/  @!P0 FADD.FTZ R24, -R24, -RZ ;  /* 0x800000ff18188221 */ /* 0x000fe20000010100 */
[C---:B------:R-:W-:Y:S01]  /*11df0*/  SHF.L.U32 R18, R29.reuse, 0x10, RZ ;  /* 0x000000101d127819 */ /* 0x040fe200000006ff */
[----:B------:R-:W-:Y:S01]  /*11e00*/  FMUL.FTZ R25, R22, R25 ;  /* 0x0000001916197220 */ /* 0x000fe20000410000 */
[----:B------:R-:W-:Y:S01]  /*11e10*/  LOP3.LUT R29, R29, 0xffff0000, RZ, 0xc0, !PT ;  /* 0xffff00001d1d7812 */ /* 0x000fe200078ec0ff */
[----:B------:R-:W-:-:S02]  /*11e20*/  FMUL.FTZ R44, R44, R33 ;  /* 0x000000212c2c7220 */ /* 0x000fc40000410000 */
        /* <DEDUP_REMOVED lines=24> */
.L_x_3995:
[----:B------:R-:W-:Y:S05]  /*11fb0*/  BSYNC B0 ;  /* 0x0000000000007941 */ /* 0x000fea0003800000 */
.L_x_3994:
[----:B-----5:R1:W-:Y:S02]  /*11fc0*/  STS.128 [R211+0x3800], R16 ;  /* 0x00380010d3007388 */ /* 0x0203e40000000c00 */
.L_x_3993:
[----:B------:R-:W-:Y:S05]  /*11fd0*/  BSYNC B1 ;  /* 0x0000000000017941 */ /* 0x000fea0003800000 */
.L_x_3992:
        /* <DEDUP_REMOVED lines=92> */
.L_x_3997:
[----:B------:R-:W-:Y:S05]  /*125a0*/  BSYNC B0 ;  /* 0x0000000000007941 */ /* 0x000fea0003800000 */
.L_x_3996:
[----:B-----5:R1:W-:Y:S01]  /*125b0*/  STS.128 [R211+0x5800], R16 ;  /* 0x00580010d3007388 */ /* 0x0203e20000000c00 */
[----:B------:R-:W-:Y:S05]  /*125c0*/  BRA `(.L_x_3941) ;  /* 0x0000078000007947 */ /* 0x000fea0003800000 */
.L_x_3903:
        /* <DEDUP_REMOVED lines=29> */
.L_x_3999:
[----:B------:R-:W-:Y:S05]  /*127a0*/  BSYNC B0 ;  /* 0x0000000000007941 */ /* 0x000fea0003800000 */
.L_x_3998:
        /* <DEDUP_REMOVED lines=29> */
.L_x_4001:
[----:B------:R-:W-:Y:S05]  /*12980*/  BSYNC B0 ;  /* 0x0000000000007941 */ /* 0x000fea0003800000 */
.L_x_4000:
        /* <DEDUP_REMOVED lines=29> */
.L_x_4003:
[----:B------:R-:W-:Y:S05]  /*12b60*/  BSYNC B0 ;  /* 0x0000000000007941 */ /* 0x000fea0003800000 */
.L_x_4002:
        /* <DEDUP_REMOVED lines=30> */
.L_x_3941:
[----:B------:R-:W-:Y:S05]  /*12d50*/  BSYNC B3 ;  /* 0x0000000000037941 */ /* 0x000fea0003800000 */
.L_x_3902:
        /* <DEDUP_REMOVED lines=9> */
[----:B------:R-:W-:-:S13]  /*12df0*/  ISETP.NE.U32.AND P0, PT, R0, 0x1, PT ;  /* 0x000000010000780c */ /* 0x000fda0003f05070 */
[----:B--2---:R-:W-:Y:S02]  /*12e00*/  @!P0 IMAD.MOV.U32 R2, RZ, RZ, R204 ;  /* 0x000000ffff028224 */ /* 0x004fe400078e00cc */
        /* <DEDUP_REMOVED lines=17> */
.L_x_4006:
[----:B------:R2:W-:Y:S02]  /*12f20*/  STS.128 [R211+0xa000], RZ ;  /* 0x00a000ffd3007388 */ /* 0x0005e40000000c00 */
.L_x_4005:
[----:B------:R-:W-:Y:S05]  /*12f30*/  BSYNC B0 ;  /* 0x0000000000007941 */ /* 0x000fea0003800000 */
.L_x_4004:
        /* <DEDUP_REMOVED lines=31> */
.L_x_4009:
[----:B------:R2:W-:Y:S02]  /*13130*/  STS.128 [R211+0xa800], RZ ;  /* 0x00a800ffd3007388 */ /* 0x0005e40000000c00 */
.L_x_4008:
[----:B------:R-:W-:Y:S05]  /*13140*/  BSYNC B0 ;  /* 0x0000000000007941 */ /* 0x000fea0003800000 */
.L_x_4007:
        /* <DEDUP_REMOVED lines=33> */
.L_x_4012:
[----:B------:R2:W-:Y:S02]  /*13360*/  STS.128 [R211+0xb000], RZ ;  /* 0x00b000ffd3007388 */ /* 0x0005e40000000c00 */
.L_x_4011:
[----:B------:R-:W-:Y:S05]  /*13370*/  BSYNC B0 ;  /* 0x0000000000007941 */ /* 0x000fea0003800000 */
.L_x_4010:
        /* <DEDUP_REMOVED lines=10> */
[----:B-12---:R-:W-:-:S04]  /*13420*/  IMAD.IADD R3, R167, 0x1, R0 ;  /* 0x00000001a7037824 */ /* 0x006fc800078e0200 */
[-C--:B------:R-:W-:Y:S02]  /*13430*/  @P2 LEA R16, P4, R166, R168.reuse, 0x1 ;  /* 0x000000a8a6102211 */ /* 0x080fe400078808ff */
        /* <DEDUP_REMOVED lines=21> */
.L_x_4014:
[----:B------:R-:W-:Y:S05]  /*13590*/  BSYNC B0 ;  /* 0x0000000000007941 */ /* 0x000fea0003800000 */
.L_x_4013:
        /* <DEDUP_REMOVED lines=49> */
.L_x_4017:
[----:B------:R2:W-:Y:S02]  /*138b0*/  STS.128 [R211+0x10000], RZ ;  /* 0x010000ffd3007388 */ /* 0x0005e40000000c00 */
.L_x_4016:
[----:B-1----:R-:W-:Y:S05]  /*138c0*/  BSYNC B0 ;  /* 0x0000000000007941 */ /* 0x002fea0003800000 */
.L_x_4015:
        /* <DEDUP_REMOVED lines=32> */
.L_x_4020:
[----:B------:R4:W-:Y:S02]  /*13ad0*/  STS.128 [R211+0x10800], RZ ;  /* 0x010800ffd3007388 */ /* 0x0009e40000000c00 */
.L_x_4019:
[----:B------:R-:W-:Y:S05]  /*13ae0*/  BSYNC B0 ;  /* 0x0000000000007941 */ /* 0x000fea0003800000 */
.L_x_4018:
        /* <DEDUP_REMOVED lines=34> */
.L_x_4023:
[----:B------:R1:W-:Y:S02]  /*13d10*/  STS.128 [R211+0x11000], RZ ;  /* 0x011000ffd3007388 */ /* 0x0003e40000000c00 */
.L_x_4022:
[----:B------:R-:W-:Y:S05]  /*13d20*/  BSYNC B0 ;  /* 0x0000000000007941 */ /* 0x000fea0003800000 */
.L_x_4021:
        /* <DEDUP_REMOVED lines=35> */
.L_x_4026:
[----:B------:R1:W-:Y:S02]  /*13f60*/  STS.128 [R211+0x11800], RZ ;  /* 0x011800ffd3007388 */ /* 0x0003e40000000c00 */
.L_x_4025:
[----:B------:R-:W-:Y:S05]  /*13f70*/  BSYNC B0 ;  /* 0x0000000000007941 */ /* 0x000fea0003800000 */
.L_x_4024:
        /* <DEDUP_REMOVED lines=306> */
[----:B------:R-:W-:Y:S02]  /*152a0*/  ISETP.GT.AND P1, PT, R214, R203, PT ;  /* 0x000000cbd600720c */ /* 0x000fe40003f24270 */
        /* <DEDUP_REMOVED lines=85> */
.L_x_4030:
[----:B------:R-:W2:Y:S02]  /*15800*/  LD.E R10, [R12.64+0x38] ;  /* 0x000038060c0a7980 */ /* 0x000ea4000c101900 */
[----:B--2---:R-:W-:-:S04]  /*15810*/  LEA R10, -R10, RZ, 0x6 ;  /* 0x000000ff0a0a7211 */ /* 0x004fc800078e31ff */
[----:B------:R-:W-:Y:S02]  /*15820*/  SHF.R.S32.HI R8, RZ, 0x1f, R10 ;  /* 0x0000001fff087819 */ /* 0x000fe4000001140a */
.L_x_4031:
[----:B------:R-:W-:Y:S05]  /*15830*/  BSYNC B0 ;  /* 0x0000000000007941 */ /* 0x000fea0003800000 */
.L_x_4029:
        /* <DEDUP_REMOVED lines=96> */
.L_x_4028:
[----:B------:R-:W-:Y:S05]  /*15e40*/  BSYNC B1 ;  /* 0x0000000000017941 */ /* 0x000fea0003800000 */
.L_x_4027:
[----:B------:R-:W2:Y:S01]  /*15e50*/  LD.E R167, [R12.64+0xdc] ;  /* 0x0000dc060ca77980 */ /* 0x000ea2000c101900 */
[----:B-1----:R-:W-:-:S02]  /*15e60*/  FMNMX.FTZ R8, R6, R31, !PT ;  /* 0x0000001f06087209 */ /* 0x002fc40007810000 */
        /* <DEDUP_REMOVED lines=41> */
[----:B------:R-:W-:Y:S01]  /*16100*/  FMNMX.FTZ R10, R140, R9, !PT ;  /* 0x000000098c0a7209 */ /* 0x000fe20007810000 */
[----:B------:R-:W-:Y:S03]  /*16110*/  LDSM.16.MT88.4 R104, [R197+0x10000] ;  /* 0x01000000c568783b */ /* 0x000fe60000004200 */
[----:B------:R-:W-:Y:S01]  /*16120*/  FMNMX.FTZ R10, R165, R10, !PT ;  /* 0x0000000aa50a7209 */ /* 0x000fe20007810000 */
[----:B------:R-:W-:Y:S04]  /*16130*/  LDSM.16.MT88.4 R120, [R196+0x10000] ;  /* 0x01000000c478783b */ /* 0x000fe80000004200 */
[----:B------:R-:W3:Y:S04]  /*16140*/  SHFL.BFLY PT, R9, R10, 0x2, 0x1f ;  /* 0x0c401f000a097f89 */ /* 0x000ee800000e0000 */
[----:B------:R-:W-:Y:S01]  /*16150*/  LDSM.16.MT88.4 R20, [R198+0xc800] ;  /* 0x00c80000c614783b */ /* 0x000fe20000004200 */
[----:B-1----:R-:W-:-:S03]  /*16160*/  FMNMX.FTZ R8, R11, R8, !PT ;  /* 0x000000080b087209 */ /* 0x002fc60007810000 */
[----:B------:R-:W-:Y:S04]  /*16170*/  LDSM.16.MT88.4 R136, [R197+0xc800] ;  /* 0x00c80000c588783b */ /* 0x000fe80000004200 */
        /* <DEDUP_REMOVED lines=326> */
.L_x_4034:
[----:B------:R-:W-:Y:S02]  /*175e0*/  ULDC.64 UR4, c[0x0][0x118] ;  /* 0x0000460000047ab9 */ /* 0x000fe40000000a00 */
[----:B------:R-:W2:Y:S02]  /*175f0*/  LD.E R8, [R218.64+0x40] ;  /* 0x00004004da087980 */ /* 0x000ea4000c101900 */
[----:B--2---:R-:W-:-:S04]  /*17600*/  LEA R8, -R8, RZ, 0x6 ;  /* 0x000000ff08087211 */ /* 0x004fc800078e31ff */
[----:B------:R-:W-:Y:S02]  /*17610*/  SHF.R.S32.HI R4, RZ, 0x1f, R8 ;  /* 0x0000001fff047819 */ /* 0x000fe40000011408 */
.L_x_4035:
[----:B------:R-:W-:Y:S05]  /*17620*/  BSYNC B0 ;  /* 0x0000000000007941 */ /* 0x000fea0003800000 */
.L_x_4033:
        /* <DEDUP_REMOVED lines=96> */
[----:B------:R-:W2:Y:S04]  /*17c30*/  LDSM.16.M88.4 R20, [R193+0x6000] ;  /* 0x00600000c114783b */ /* 0x000ea80000000200 */
[----:B---3--:R-:W5:Y:S04]  /*17c40*/  LDSM.16.M88.4 R12, [R193+0x6800] ;  /* 0x00680000c10c783b */ /* 0x008f680000000200 */
[----:B------:R-:W3:Y:S04]  /*17c50*/  LDSM.16.M88.4 R156, [R193+0x7000] ;  /* 0x00700000c19c783b */ /* 0x000ee80000000200 */
[----:B------:R-:W3:Y:S04]  /*17c60*/  LDSM.16.M88.4 R144, [R193+0x7800] ;  /* 0x00780000c190783b */ /* 0x000ee80000000200 */
[----:B------:R-:W-:Y:S04]  /*17c70*/  LDSM.16.M88.4 R28, [R192] ;  /* 0x00000000c01c783b */ /* 0x000fe80000000200 */
[----:B------:R-:W3:Y:S04]  /*17c80*/  LDSM.16.M88.4 R140, [R191] ;  /* 0x00000000bf8c783b */ /* 0x000ee80000000200 */
[----:B------:R-:W3:Y:S04]  /*17c90*/  LDSM.16.M88.4 R220, [R187] ;  /* 0x00000000bbdc783b */ /* 0x000ee80000000200 */
[----:B------:R-:W3:Y:S04]  /*17ca0*/  LDSM.16.M88.4 R136, [R186] ;  /* 0x00000000ba88783b */ /* 0x000ee80000000200 */
[----:B-1----:R-:W1:Y:S04]  /*17cb0*/  LDSM.16.M88.4 R32, [R185] ;  /* 0x00000000b920783b */ /* 0x002e680000000200 */
[----:B------:R-:W-:Y:S01]  /*17cc0*/  LDSM.16.M88.4 R172, [R190] ;  /* 0x00000000beac783b */ /* 0x000fe20000000200 */
[C---:B--2---:R-:W-:Y:S03]  /*17cd0*/  HMMA.16816.F32.BF16 R24, R148.reuse, R20, RZ ;  /* 0x000000149418723c */ /* 0x044fe600000418ff */
[----:B----4-:R-:W2:Y:S04]  /*17ce0*/  LDSM.16.M88.4 R8, [R188+0x6000] ;  /* 0x00600000bc08783b */ /* 0x010ea80000000200 */
[----:B------:R-:W4:Y:S01]  /*17cf0*/  LDSM.16.M88.4 R4, [R188+0x6800] ;  /* 0x00680000bc04783b */ /* 0x000f220000000200 */
[C---:B------:R-:W-:Y:S03]  /*17d00*/  HMMA.16816.F32.BF16 R20, R148.reuse, R22, RZ ;  /* 0x000000169414723c */ /* 0x040fe600000418ff */
[----:B------:R-:W1:Y:S04]  /*17d10*/  LDSM.16.M88.4 R168, [R188+0x7000] ;  /* 0x00700000bca8783b */ /* 0x000e680000000200 */
[----:B------:R-:W1:Y:S01]  /*17d20*/  LDSM.16.M88.4 R164, [R188+0x7800] ;  /* 0x00780000bca4783b */ /* 0x000e620000000200 */
[C---:B-----5:R-:W-:Y:S03]  /*17d30*/  HMMA.16816.F32.BF16 R16, R148.reuse, R12, RZ ;  /* 0x0000000c9410723c */ /* 0x060fe600000418ff */
[----:B------:R-:W0:Y:S05]  /*17d40*/  LDGDEPBAR ;  /* 0x00000000000079af */ /* 0x000e2a0000000000 */
[C---:B------:R-:W-:Y:S08]  /*17d50*/  HMMA.16816.F32.BF16 R12, R148.reuse, R14, RZ ;  /* 0x0000000e940c723c */ /* 0x040ff000000418ff */
[C---:B---3--:R-:W-:Y:S08]  /*17d60*/  HMMA.16816.F32.BF16 R160, R148.reuse, R156, RZ ;  /* 0x0000009c94a0723c */ /* 0x048ff000000418ff */
[C---:B------:R-:W-:Y:S08]  /*17d70*/  HMMA.16816.F32.BF16 R156, R148.reuse, R158, RZ ;  /* 0x0000009e949c723c */ /* 0x040ff000000418ff */
[C---:B------:R-:W-:Y:S08]  /*17d80*/  HMMA.16816.F32.BF16 R152, R148.reuse, R144, RZ ;  /* 0x000000909498723c */ /* 0x040ff000000418ff */
[----:B------:R-:W-:Y:S01]  /*17d90*/  HMMA.16816.F32.BF16 R148, R148, R146, RZ ;  /* 0x000000929494723c */ /* 0x000fe200000418ff */
[----:B------:R-:W-:Y:S07]  /*17da0*/  LDSM.16.M88.4 R144, [R189] ;  /* 0x00000000bd90783b */ /* 0x000fee0000000200 */
[C---:B------:R-:W-:Y:S08]  /*17db0*/  HMMA.16816.F32.BF16 R24, R28.reuse, R140, R24 ;  /* 0x0000008c1c18723c */ /* 0x040ff00000041818 */
[C---:B------:R-:W-:Y:S01]  /*17dc0*/  HMMA.16816.F32.BF16 R20, R28.reuse, R142, R20 ;  /* 0x0000008e1c14723c */ /* 0x040fe20000041814 */
[----:B------:R-:W3:Y:S07]  /*17dd0*/  LDSM.16.M88.4 R140, [R184] ;  /* 0x00000000b88c783b */ /* 0x000eee0000000200 */
[C---:B------:R-:W-:Y:S08]  /*17de0*/  HMMA.16816.F32.BF16 R16, R28.reuse, R220, R16 ;  /* 0x000000dc1c10723c */ /* 0x040ff00000041810 */
[C---:B------:R-:W-:Y:S08]  /*17df0*/  HMMA.16816.F32.BF16 R12, R28.reuse, R222, R12 ;  /* 0x000000de1c0c723c */ /* 0x040ff0000004180c */
[C---:B------:R-:W-:Y:S08]  /*17e00*/  HMMA.16816.F32.BF16 R160, R28.reuse, R136, R160 ;  /* 0x000000881ca0723c */ /* 0x040ff000000418a0 */
[C---:B------:R-:W-:Y:S01]  /*17e10*/  HMMA.16816.F32.BF16 R156, R28.reuse, R138, R156 ;  /* 0x0000008a1c9c723c */ /* 0x040fe2000004189c */
[----:B------:R-:W5:Y:S07]  /*17e20*/  LDSM.16.M88.4 R136, [R184+0x800] ;  /* 0x00080000b888783b */ /* 0x000f6e0000000200 */
[C---:B-1----:R-:W-:Y:S08]  /*17e30*/  HMMA.16816.F32.BF16 R152, R28.reuse, R32, R152 ;  /* 0x000000201c98723c */ /* 0x042ff00000041898 */
[----:B------:R-:W-:Y:S01]  /*17e40*/  HMMA.16816.F32.BF16 R148, R28, R34, R148 ;  /* 0x000000221c94723c */ /* 0x000fe20000041894 */
[----:B------:R-:W1:Y:S04]  /*17e50*/  LDSM.16.M88.4 R32, [R184+0x1000] ;  /* 0x00100000b820783b */ /* 0x000e680000000200 */
[----:B------:R-:W-:Y:S03]  /*17e60*/  LDSM.16.M88.4 R28, [R184+0x1800] ;  /* 0x00180000b81c783b */ /* 0x000fe60000000200 */
[C---:B--2---:R-:W-:Y:S08]  /*17e70*/  HMMA.16816.F32.BF16 R24, R172.reuse, R8, R24 ;  /* 0x00000008ac18723c */ /* 0x044ff00000041818 */
[C---:B------:R-:W-:Y:S01]  /*17e80*/  HMMA.16816.F32.BF16 R20, R172.reuse, R10, R20 ;  /* 0x0000000aac14723c */ /* 0x040fe20000041814 */
[----:B------:R-:W-:Y:S07]  /*17e90*/  LDSM.16.M88.4 R8, [R194+0x2000] ;  /* 0x00200000c208783b */ /* 0x000fee0000000200 */
[C---:B----4-:R-:W-:Y:S08]  /*17ea0*/  HMMA.16816.F32.BF16 R16, R172.reuse, R4, R16 ;  /* 0x00000004ac10723c */ /* 0x050ff00000041810 */
[C---:B------:R-:W-:Y:S01]  /*17eb0*/  HMMA.16816.F32.BF16 R12, R172.reuse, R6, R12 ;  /* 0x00000006ac0c723c */ /* 0x040fe2000004180c */
[----:B------:R-:W2:Y:S07]  /*17ec0*/  LDSM.16.M88.4 R4, [R193+0x8000] ;  /* 0x00800000c104783b */ /* 0x000eae0000000200 */
[C---:B------:R-:W-:Y:S08]  /*17ed0*/  HMMA.16816.F32.BF16 R160, R172.reuse, R168, R160 ;  /* 0x000000a8aca0723c */ /* 0x040ff000000418a0 */
[C---:B------:R-:W-:Y:S08]  /*17ee0*/  HMMA.16816.F32.BF16 R156, R172.reuse, R170, R156 ;  /* 0x000000aaac9c723c */ /* 0x040ff0000004189c */
[C---:B------:R-:W-:Y:S08]  /*17ef0*/  HMMA.16816.F32.BF16 R152, R172.reuse, R164, R152 ;  /* 0x000000a4ac98723c */ /* 0x040ff00000041898 */
[----:B------:R-:W-:Y:S01]  /*17f00*/  HMMA.16816.F32.BF16 R148, R172, R166, R148 ;  /* 0x000000a6ac94723c */ /* 0x000fe20000041894 */
[----:B------:R-:W4:Y:S04]  /*17f10*/  LDSM.16.M88.4 R164, [R193+0x8800] ;  /* 0x00880000c1a4783b */ /* 0x000f280000000200 */
[----:B------:R-:W-:Y:S03]  /*17f20*/  LDSM.16.M88.4 R172, [R180] ;  /* 0x00000000b4ac783b */ /* 0x000fe60000000200 */
[C---:B---3--:R-:W-:Y:S08]  /*17f30*/  HMMA.16816.F32.BF16 R24, R144.reuse, R140, R24 ;  /* 0x0000008c9018723c */ /* 0x048ff00000041818 */
[C---:B------:R-:W-:Y:S01]  /*17f40*/  HMMA.16816.F32.BF16 R20, R144.reuse, R142, R20 ;  /* 0x0000008e9014723c */ /* 0x040fe20000041814 */
[----:B------:R-:W3:Y:S07]  /*17f50*/  LDSM.16.M88.4 R140, [R193+0x9000] ;  /* 0x00900000c18c783b */ /* 0x000eee0000000200 */
[C---:B-----5:R-:W-:Y:S08]  /*17f60*/  HMMA.16816.F32.BF16 R16, R144.reuse, R136, R16 ;  /* 0x000000889010723c */ /* 0x060ff00000041810 */
[C---:B------:R-:W-:Y:S01]  /*17f70*/  HMMA.16816.F32.BF16 R12, R144.reuse, R138, R12 ;  /* 0x0000008a900c723c */ /* 0x040fe2000004180c */
[----:B------:R-:W-:Y:S07]  /*17f80*/  LDSM.16.M88.4 R136, [R193+0x9800] ;  /* 0x00980000c188783b */ /* 0x000fee0000000200 */
[C---:B-1----:R-:W-:Y:S08]  /*17f90*/  HMMA.16816.F32.BF16 R160, R144.reuse, R32, R160 ;  /* 0x0000002090a0723c */ /* 0x042ff000000418a0 */
[----:B------:R-:W-:Y:S01]  /*17fa0*/  HMMA.16816.F32.BF16 R156, R144, R34, R156 ;  /* 0x00000022909c723c */ /* 0x000fe2000004189c */
[----:B------:R-:W-:Y:S07]  /*17fb0*/  LDSM.16.M88.4 R32, [R192+0x2000] ;  /* 0x00200000c020783b */ /* 0x000fee0000000200 */
[C---:B--2---:R-:W-:Y:S08]  /*17fc0*/  HMMA.16816.F32.BF16 R24, R8.reuse, R4, R24 ;  /* 0x000000040818723c */ /* 0x044ff00000041818 */
[----:B------:R-:W-:Y:S01]  /*17fd0*/  HMMA.16816.F32.BF16 R20, R8, R6, R20 ;  /* 0x000000060814723c */ /* 0x000fe20000041814 */
[----:B------:R-:W1:Y:S07]  /*17fe0*/  LDSM.16.M88.4 R4, [R182] ;  /* 0x00000000b604783b */ /* 0x000e6e0000000200 */
[C---:B------:R-:W-:Y:S08]  /*17ff0*/  HMMA.16816.F32.BF16 R152, R144.reuse, R28, R152 ;  /* 0x0000001c9098723c */ /* 0x040ff00000041898 */
[----:B------:R-:W-:Y:S01]  /*18000*/  HMMA.16816.F32.BF16 R148, R144, R30, R148 ;  /* 0x0000001e9094723c */ /* 0x000fe20000041894 */
[----:B------:R-:W2:Y:S04]  /*18010*/  LDSM.16.M88.4 R28, [R183] ;  /* 0x00000000b71c783b */ /* 0x000ea80000000200 */
[----:B------:R-:W5:Y:S03]  /*18020*/  LDSM.16.M88.4 R144, [R181] ;  /* 0x00000000b590783b */ /* 0x000f660000000200 */
[C---:B----4-:R-:W-:Y:S08]  /*18030*/  HMMA.16816.F32.BF16 R16, R8.reuse, R164, R16 ;  /* 0x000000a40810723c */ /* 0x050ff00000041810 */
[C---:B------:R-:W-:Y:S01]  /*18040*/  HMMA.16816.F32.BF16 R12, R8.reuse, R166, R12 ;  /* 0x000000a6080c723c */ /* 0x040fe2000004180c */
[----:B------:R-:W-:Y:S07]  /*18050*/  LDSM.16.M88.4 R164, [R190+0x2000] ;  /* 0x00200000bea4783b */ /* 0x000fee0000000200 */
[----:B---3--:R-:W-:Y:S01]  /*18060*/  HMMA.16816.F32.BF16 R168, R8, R140, R160 ;  /* 0x0000008c08a8723c */ /* 0x008fe200000418a0 */
[----:B------:R-:W-:Y:S07]  /*18070*/  LDSM.16.M88.4 R160, [R188+0x8000] ;  /* 0x00800000bca0783b */ /* 0x000fee0000000200 */
[C---:B-1----:R-:W-:Y:S08]  /*18080*/  HMMA.16816.F32.BF16 R16, R32.reuse, R4, R16 ;  /* 0x000000042010723c */ /* 0x042ff00000041810 */
[----:B------:R-:W-:Y:S01]  /*18090*/  HMMA.16816.F32.BF16 R12, R32, R6, R12 ;  /* 0x00000006200c723c */ /* 0x000fe2000004180c */
[----:B------:R-:W1:Y:S07]  /*180a0*/  LDSM.16.M88.4 R4, [R188+0x8800] ;  /* 0x00880000bc04783b */ /* 0x000e6e0000000200 */
[C---:B------:R-:W-:Y:S01]  /*180b0*/  HMMA.16816.F32.BF16 R156, R8.reuse, R142, R156 ;  /* 0x0000008e089c723c */ /* 0x040fe2000004189c */
        /* <DEDUP_REMOVED lines=8> */
[C---:B-----5:R-:W-:Y:S08]  /*18140*/  HMMA.16816.F32.BF16 R168, R32.reuse, R144, R168 ;  /* 0x0000009020a8723c */ /* 0x060ff000000418a8 */
[C---:B------:R-:W-:Y:S01]  /*18150*/  HMMA.16816.F32.BF16 R156, R32.reuse, R146, R156 ;  /* 0x00000092209c723c */ /* 0x040fe2000004189c */
[----:B------:R-:W-:Y:S07]  /*18160*/  LDSM.16.M88.4 R144, [R184+0x3000] ;  /* 0x00300000b890783b */ /* 0x000fee0000000200 */
[C---:B------:R-:W-:Y:S08]  /*18170*/  HMMA.16816.F32.BF16 R152, R32.reuse, R172, R152 ;  /* 0x000000ac2098723c */ /* 0x040ff00000041898 */
[----:B------:R-:W-:Y:S01]  /*18180*/  HMMA.16816.F32.BF16 R148, R32, R174, R148 ;  /* 0x000000ae2094723c */ /* 0x000fe20000041894 */
[----:B------:R-:W4:Y:S07]  /*18190*/  LDSM.16.M88.4 R32, [R184+0x2800] ;  /* 0x00280000b820783b */ /* 0x000f2e0000000200 */
[C---:B-1----:R-:W-:Y:S08]  /*181a0*/  HMMA.16816.F32.BF16 R16, R164.reuse, R4, R16 ;  /* 0x00000004a410723c */ /* 0x042ff00000041810 */
[C---:B------:R-:W-:Y:S01]  /*181b0*/  HMMA.16816.F32.BF16 R12, R164.reuse, R6, R12 ;  /* 0x00000006a40c723c */ /* 0x040fe2000004180c */
[----:B------:R-:W1:Y:S07]  /*181c0*/  LDSM.16.M88.4 R4, [R184+0x3800] ;  /* 0x00380000b804783b */ /* 0x000e6e0000000200 */
[C---:B------:R-:W-:Y:S08]  /*181d0*/  HMMA.16816.F32.BF16 R24, R164.reuse, R160, R24 ;  /* 0x000000a0a418723c */ /* 0x040ff00000041818 */
[C---:B------:R-:W-:Y:S08]  /*181e0*/  HMMA.16816.F32.BF16 R20, R164.reuse, R162, R20 ;  /* 0x000000a2a414723c */ /* 0x040ff00000041814 */
[C---:B---3--:R-:W-:Y:S08]  /*181f0*/  HMMA.16816.F32.BF16 R168, R164.reuse, R8, R168 ;  /* 0x00000008a4a8723c */ /* 0x048ff000000418a8 */
[C---:B------:R-:W-:Y:S01]  /*18200*/  HMMA.16816.F32.BF16 R156, R164.reuse, R10, R156 ;  /* 0x0000000aa49c723c */ /* 0x040fe2000004189c */
[----:B------:R-:W-:Y:S07]  /*18210*/  LDSM.16.M88.4 R8, [R193+0xa000] ;  /* 0x00a00000c108783b */ /* 0x000fee0000000200 */
[C---:B--2---:R-:W-:Y:S01]  /*18220*/  HMMA.16816.F32.BF16 R160, R164.reuse, R28, R152 ;  /* 0x0000001ca4a0723c */ /* 0x044fe20000041898 */
[----:B------:R-:W2:Y:S07]  /*18230*/  LDSM.16.M88.4 R152, [R194+0x4000] ;  /* 0x00400000c298783b */ /* 0x000eae0000000200 */
[----:B------:R-:W-:Y:S01]  /*18240*/  HMMA.16816.F32.BF16 R148, R164, R30, R148 ;  /* 0x0000001ea494723c */ /* 0x000fe20000041894 */
[----:B------:R-:W3:Y:S07]  /*18250*/  LDSM.16.M88.4 R28, [R193+0xa800] ;  /* 0x00a80000c11c783b */ /* 0x000eee0000000200 */
[C---:B------:R-:W-:Y:S08]  /*18260*/  HMMA.16816.F32.BF16 R24, R140.reuse, R136, R24 ;  /* 0x000000888c18723c */ /* 0x040ff00000041818 */
[C---:B------:R-:W-:Y:S01]  /*18270*/  HMMA.16816.F32.BF16 R20, R140.reuse, R138, R20 ;  /* 0x0000008a8c14723c */ /* 0x040fe20000041814 */
[----:B------:R-:W-:Y:S07]  /*18280*/  LDSM.16.M88.4 R136, [R193+0xb800] ;  /* 0x00b80000c188783b */ /* 0x000fee0000000200 */
[C---:B----4-:R-:W-:Y:S08]  /*18290*/  HMMA.16816.F32.BF16 R16, R140.reuse, R32, R16 ;  /* 0x000000208c10723c */ /* 0x050ff00000041810 */
[C---:B------:R-:W-:Y:S01]  /*182a0*/  HMMA.16816.F32.BF16 R12, R140.reuse, R34, R12 ;  /* 0x000000228c0c723c */ /* 0x040fe2000004180c */
[----:B------:R-:W4:Y:S07]  /*182b0*/  LDSM.16.M88.4 R32, [R193+0xb000] ;  /* 0x00b00000c120783b */ /* 0x000f2e0000000200 */
[C---:B-1----:R-:W-:Y:S01]  /*182c0*/  HMMA.16816.F32.BF16 R164, R140.reuse, R4, R160 ;  /* 0x000000048ca4723c */ /* 0x042fe200000418a0 */
[----:B------:R-:W-:Y:S07]  /*182d0*/  LDSM.16.M88.4 R160, [R192+0x4000] ;  /* 0x00400000c0a0783b */ /* 0x000fee0000000200 */
[C---:B------:R-:W-:Y:S01]  /*182e0*/  HMMA.16816.F32.BF16 R148, R140.reuse, R6, R148 ;  /* 0x000000068c94723c */ /* 0x040fe20000041894 */
[----:B------:R-:W1:Y:S07]  /*182f0*/  LDSM.16.M88.4 R4, [R178] ;  /* 0x00000000b204783b */ /* 0x000e6e0000000200 */
[C---:B------:R-:W-:Y:S08]  /*18300*/  HMMA.16816.F32.BF16 R168, R140.reuse, R144, R168 ;  /* 0x000000908ca8723c */ /* 0x040ff000000418a8 */
[----:B------:R-:W-:Y:S01]  /*18310*/  HMMA.16816.F32.BF16 R156, R140, R146, R156 ;  /* 0x000000928c9c723c */ /* 0x000fe2000004189c */
[----:B------:R-:W5:Y:S04]  /*18320*/  LDSM.16.M88.4 R144, [R179] ;  /* 0x00000000b390783b */ /* 0x000f680000000200 */
[----:B------:R-:W-:Y:S03]  /*18330*/  LDSM.16.M88.4 R140, [R190+0x4000] ;  /* 0x00400000be8c783b */ /* 0x000fe60000000200 */
[C---:B--2---:R-:W-:Y:S08]  /*18340*/  HMMA.16816.F32.BF16 R24, R152.reuse, R8, R24 ;  /* 0x000000089818723c */ /* 0x044ff00000041818 */
[C---:B------:R-:W-:Y:S01]  /*18350*/  HMMA.16816.F32.BF16 R20, R152.reuse, R10, R20 ;  /* 0x0000000a9814723c */ /* 0x040fe20000041814 */
[----:B------:R-:W2:Y:S07]  /*18360*/  LDSM.16.M88.4 R8, [R177] ;  /* 0x00000000b108783b */ /* 0x000eae0000000200 */
[C---:B---3--:R-:W-:Y:S08]  /*18370*/  HMMA.16816.F32.BF16 R16, R152.reuse, R28, R16 ;  /* 0x0000001c9810723c */ /* 0x048ff00000041810 */
[C---:B------:R-:W-:Y:S01]  /*18380*/  HMMA.16816.F32.BF16 R12, R152.reuse, R30, R12 ;  /* 0x0000001e980c723c */ /* 0x040fe2000004180c */
[----:B------:R-:W3:Y:S07]  /*18390*/  LDSM.16.M88.4 R28, [R176] ;  /* 0x00000000b01c783b */ /* 0x000eee0000000200 */
[C---:B----4-:R-:W-:Y:S08]  /*183a0*/  HMMA.16816.F32.BF16 R168, R152.reuse, R32, R168 ;  /* 0x0000002098a8723c */ /* 0x050ff000000418a8 */
[C---:B------:R-:W-:Y:S01]  /*183b0*/  HMMA.16816.F32.BF16 R156, R152.reuse, R34, R156 ;  /* 0x00000022989c723c */ /* 0x040fe2000004189c */
[----:B------:R-:W4:Y:S07]  /*183c0*/  LDSM.16.M88.4 R32, [R188+0xa000] ;  /* 0x00a00000bc20783b */ /* 0x000f2e0000000200 */
[----:B------:R-:W-:Y:S08]  /*183d0*/  HMMA.16816.F32.BF16 R164, R152, R136, R164 ;  /* 0x0000008898a4723c */ /* 0x000ff000000418a4 */
[C---:B-1----:R-:W-:Y:S08]  /*183e0*/  HMMA.16816.F32.BF16 R16, R160.reuse, R4, R16 ;  /* 0x00000004a010723c */ /* 0x042ff00000041810 */
[C---:B------:R-:W-:Y:S01]  /*183f0*/  HMMA.16816.F32.BF16 R12, R160.reuse, R6, R12 ;  /* 0x00000006a00c723c */ /* 0x040fe2000004180c */
[----:B------:R-:W1:Y:S07]  /*18400*/  LDSM.16.M88.4 R4, [R188+0xb000] ;  /* 0x00b00000bc04783b */ /* 0x000e6e0000000200 */
[C---:B-----5:R-:W-:Y:S08]  /*18410*/  HMMA.16816.F32.BF16 R24, R160.reuse, R144, R24 ;  /* 0x00000090a018723c */ /* 0x060ff00000041818 */
[----:B------:R-:W-:Y:S01]  /*18420*/  HMMA.16816.F32.BF16 R20, R160, R146, R20 ;  /* 0x00000092a014723c */ /* 0x000fe20000041814 */
[----:B------:R-:W-:Y:S07]  /*18430*/  LDSM.16.M88.4 R144, [R184+0x4000] ;  /* 0x00400000b890783b */ /* 0x000fee0000000200 */
[----:B------:R-:W-:Y:S01]  /*18440*/  HMMA.16816.F32.BF16 R148, R152, R138, R148 ;  /* 0x0000008a9894723c */ /* 0x000fe20000041894 */
[----:B------:R-:W5:Y:S04]  /*18450*/  LDSM.16.M88.4 R136, [R188+0xa800] ;  /* 0x00a80000bc88783b */ /* 0x000f680000000200 */
[----:B------:R-:W1:Y:S03]  /*18460*/  LDSM.16.M88.4 R152, [R189+0x4000] ;  /* 0x00400000bd98783b */ /* 0x000e660000000200 */
[C---:B--2---:R-:W-:Y:S08]  /*18470*/  HMMA.16816.F32.BF16 R168, R160.reuse, R8, R168 ;  /* 0x00000008a0a8723c */ /* 0x044ff000000418a8 */
[C---:B------:R-:W-:Y:S01]  /*18480*/  HMMA.16816.F32.BF16 R156, R160.reuse, R10, R156 ;  /* 0x0000000aa09c723c */ /* 0x040fe2000004189c */
[----:B------:R-:W2:Y:S07]  /*18490*/  LDSM.16.M88.4 R8, [R188+0xb800] ;  /* 0x00b80000bc08783b */ /* 0x000eae0000000200 */
[----:B---3--:R-:W-:Y:S01]  /*184a0*/  HMMA.16816.F32.BF16 R164, R160, R28, R164 ;  /* 0x0000001ca0a4723c */ /* 0x008fe200000418a4 */
[----:B------:R-:W3:Y:S07]  /*184b0*/  S2R R28, SR_TID.X ;  /* 0x00000000001c7919 */ /* 0x000eee0000002100 */
[C---:B----4-:R-:W-:Y:S08]  /*184c0*/  HMMA.16816.F32.BF16 R24, R140.reuse, R32, R24 ;  /* 0x000000208c18723c */ /* 0x050ff00000041818 */
[C---:B------:R-:W-:Y:S08]  /*184d0*/  HMMA.16816.F32.BF16 R20, R140.reuse, R34, R20 ;  /* 0x000000228c14723c */ /* 0x040ff00000041814 */
[----:B-1----:R-:W-:Y:S01]  /*184e0*/  HMMA.16816.F32.BF16 R168, R140, R4, R168 ;  /* 0x000000048ca8723c */ /* 0x002fe200000418a8 */
[----:B---3--:R-:W-:-:S05]  /*184f0*/  IMAD.SHL.U32 R28, R28, 0x2, RZ ;  /* 0x000000021c1c7824 */ /* 0x008fca00078e00ff */
[----:B------:R-:W-:Y:S02]  /*18500*/  LOP3.LUT R29, R28, 0x6, RZ, 0xc0, !PT ;  /* 0x000000061c1d7812 */ /* 0x000fe400078ec0ff */
[----:B------:R-:W-:Y:S01]  /*18510*/  HMMA.16816.F32.BF16 R156, R140, R6, R156 ;  /* 0x000000068c9c723c */ /* 0x000fe2000004189c */
[----:B------:R-:W1:Y:S02]  /*18520*/  LDSM.16.M88.4 R4, [R184+0x4800] ;  /* 0x00480000b804783b */ /* 0x000e640000000200 */
[----:B------:R-:W-:-:S05]  /*18530*/  IMAD R32, R214, 0x40, R29 ;  /* 0x00000040d6207824 */ /* 0x000fca00078e021d */
[----:B-----5:R-:W-:Y:S01]  /*18540*/  HMMA.16816.F32.BF16 R16, R140, R136, R16 ;  /* 0x000000888c10723c */ /* 0x020fe20000041810 */
[C---:B------:R-:W-:Y:S02]  /*18550*/  IADD3 R35, R32.reuse, 0x1, RZ ;  /* 0x0000000120237810 */ /* 0x040fe40007ffe0ff */
[----:B------:R-:W-:Y:S02]  /*18560*/  IADD3 R34, R32, 0x8, RZ ;  /* 0x0000000820227810 */ /* 0x000fe40007ffe0ff */
[----:B------:R3:W4:Y:S01]  /*18570*/  I2F R33, R35 ;  /* 0x0000002300217306 */ /* 0x0007220000201400 */
[-C--:B------:R-:W-:Y:S02]  /*18580*/  ISETP.GE.AND P6, PT, R35, R2.reuse, PT ;  /* 0x000000022300720c */ /* 0x080fe40003fc6270 */
[----:B------:R-:W-:Y:S01]  /*18590*/  HMMA.16816.F32.BF16 R24, R152, R144, R24 ;  /* 0x000000909818723c */ /* 0x000fe20000041818 */
[C---:B------:R-:W-:Y:S02]  /*185a0*/  ISETP.GE.AND P1, PT, R34.reuse, R2, PT ;  /* 0x000000022200720c */ /* 0x040fe40003f26270 */
[----:B------:R-:W-:-:S02]  /*185b0*/  ISETP.GE.AND P5, PT, R34, R3, PT ;  /* 0x000000032200720c */ /* 0x000fc40003fa6270 */
[----:B------:R-:W-:-:S03]  /*185c0*/  ISETP.GE.AND P4, PT, R35, R3, PT ;  /* 0x000000032300720c */ /* 0x000fc60003f86270 */
[----:B------:R-:W-:Y:S01]  /*185d0*/  HMMA.16816.F32.BF16 R148, R160, R30, R148 ;  /* 0x0000001ea094723c */ /* 0x000fe20000041894 */
[----:B------:R-:W5:Y:S01]  /*185e0*/  LDSM.16.M88.4 R28, [R184+0x5000] ;  /* 0x00500000b81c783b */ /* 0x000f620000000200 */
[----:B---3--:R-:W-:-:S05]  /*185f0*/  IADD3 R35, R32, 0x10, RZ ;  /* 0x0000001020237810 */ /* 0x008fca0007ffe0ff */
[----:B------:R-:W-:Y:S01]  /*18600*/  IMAD.MOV.U32 R160, RZ, RZ, R134 ;  /* 0x000000ffffa07224 */ /* 0x000fe200078e0086 */
[----:B------:R-:W-:Y:S01]  /*18610*/  HMMA.16816.F32.BF16 R20, R152, R146, R20 ;  /* 0x000000929814723c */ /* 0x000fe20000041814 */
[----:B------:R-:W-:-:S07]  /*18620*/  IMAD.MOV.U32 R161, RZ, RZ, R135 ;  /* 0x000000ffffa17224 */ /* 0x000fce00078e0087 */
[C---:B------:R-:W-:Y:S08]  /*18630*/  HMMA.16816.F32.BF16 R12, R140.reuse, R138, R12 ;  /* 0x0000008a8c0c723c */ /* 0x040ff0000004180c */
[----:B--2---:R-:W-:Y:S01]  /*18640*/  HMMA.16816.F32.BF16 R164, R140, R8, R164 ;  /* 0x000000088ca4723c */ /* 0x004fe200000418a4 */
[----:B------:R2:W3:Y:S06]  /*18650*/  I2F R9, R34 ;  /* 0x0000002200097306 */ /* 0x0004ec0000201400 */
[----:B------:R-:W-:Y:S01]  /*18660*/  IADD3 R8, R32, 0x9, RZ ;  /* 0x0000000920087810 */ /* 0x000fe20007ffe0ff */
[----:B-1----:R-:W-:Y:S07]  /*18670*/  HMMA.16816.F32.BF16 R16, R152, R4, R16 ;  /* 0x000000049810723c */ /* 0x002fee0000041810 */
[CC--:B----4-:R-:W-:Y:S01]  /*18680*/  FFMA.FTZ R4, R0.reuse, R33.reuse, R25 ;  /* 0x0000002100047223 */ /* 0x0d0fe20000010019 */
[----:B------:R-:W-:Y:S01]  /*18690*/  HMMA.16816.F32.BF16 R148, R140, R10, R148 ;  /* 0x0000000a8c94723c */ /* 0x000fe20000041894 */
[C---:B--2---:R-:W-:Y:S01]  /*186a0*/  FFMA.FTZ R34, R0.reuse, R33, R27 ;  /* 0x0000002100227223 */ /* 0x044fe2000001001b */
[----:B------:R1:W2:Y:S01]  /*186b0*/  I2F R10, R8 ;  /* 0x00000008000a7306 */ /* 0x0002a20000201400 */
[----:B---3--:R-:W-:Y:S01]  /*186c0*/  FFMA.FTZ R5, R0, R9, R22 ;  /* 0x0000000900057223 */ /* 0x008fe20000010016 */
[----:B------:R-:W-:-:S02]  /*186d0*/  FSEL R33, R4, -INF , !P6 ;  /* 0xff80000004217808 */ /* 0x000fc40007000000 */
[-C--:B------:R-:W-:Y:S01]  /*186e0*/  ISETP.GE.AND P6, PT, R8, R2.reuse, PT ;  /* 0x000000020800720c */ /* 0x080fe20003fc6270 */
[----:B------:R-:W-:Y:S01]  /*186f0*/  FFMA.FTZ R11, R0, R9, R20 ;  /* 0x00000009000b7223 */ /* 0x000fe20000010014 */
[----:B------:R-:W-:Y:S01]  /*18700*/  FSEL R9, R34, -INF , !P4 ;  /* 0xff80000022097808 */ /* 0x000fe20006000000 */
[C---:B------:R-:W-:Y:S01]  /*18710*/  HMMA.16816.F32.BF16 R12, R152.reuse, R6, R12 ;  /* 0x00000006980c723c */ /* 0x040fe2000004180c */
[-C--:B------:R-:W-:Y:S01]  /*18720*/  ISETP.GE.AND P4, PT, R8, R3.reuse, PT ;  /* 0x000000030800720c */ /* 0x080fe20003f86270 */
[----:B------:R3:W4:Y:S01]  /*18730*/  I2F R25, R35 ;  /* 0x0000002300197306 */ /* 0x0007220000201400 */
[C---:B------:R-:W-:Y:S02]  /*18740*/  IADD3 R27, R32.reuse, 0x11, RZ ;  /* 0x00000011201b7810 */ /* 0x040fe40007ffe0ff */
[----:B------:R-:W-:Y:S02]  /*18750*/  IADD3 R20, R32, 0x18, RZ ;  /* 0x0000001820147810 */ /* 0x000fe40007ffe0ff */
[----:B------:R-:W-:Y:S01]  /*18760*/  FSEL R11, R11, -INF , !P1 ;  /* 0xff8000000b0b7808 */ /* 0x000fe20004800000 */
[C---:B-----5:R-:W-:Y:S01]  /*18770*/  HMMA.16816.F32.BF16 R168, R152.reuse, R28, R168 ;  /* 0x0000001c98a8723c */ /* 0x060fe200000418a8 */
[----:B-1----:R-:W-:Y:S01]  /*18780*/  FSEL R8, R5, -INF , !P5 ;  /* 0xff80000005087808 */ /* 0x002fe20006800000 */
[----:B------:R-:W1:Y:S01]  /*18790*/  I2F R22, R27 ;  /* 0x0000001b00167306 */ /* 0x000e620000201400 */
[----:B------:R-:W5:Y:S01]  /*187a0*/  LDSM.16.M88.4 R4, [R184+0x5800] ;  /* 0x00580000b804783b */ /* 0x000f620000000200 */
[C---:B------:R-:W-:Y:S01]  /*187b0*/  ISETP.GE.AND P1, PT, R35.reuse, R2, PT ;  /* 0x000000022300720c */ /* 0x040fe20003f26270 */
[CC--:B--2---:R-:W-:Y:S01]  /*187c0*/  FFMA.FTZ R34, R0.reuse, R10.reuse, R21 ;  /* 0x0000000a00227223 */ /* 0x0c4fe20000010015 */
[----:B------:R-:W-:Y:S01]  /*187d0*/  ISETP.GE.AND P5, PT, R35, R3, PT ;  /* 0x000000032300720c */ /* 0x000fe20003fa6270 */
[----:B------:R-:W-:Y:S01]  /*187e0*/  FFMA.FTZ R10, R0, R10, R23 ;  /* 0x0000000a000a7223 */ /* 0x000fe20000010017 */
[----:B------:R-:W-:Y:S01]  /*187f0*/  HMMA.16816.F32.BF16 R156, R152, R30, R156 ;  /* 0x0000001e989c723c */ /* 0x000fe2000004189c */
[----:B------:R-:W-:-:S04]  /*18800*/  DEPBAR.LE SB0, 0x0 ;  /* 0x000080000000791a */ /* 0x000fc80000000000 */
[----:B------:R-:W2:Y:S01]  /*18810*/  I2F R21, R20 ;  /* 0x0000001400157306 */ /* 0x000ea20000201400 */
[----:B---3--:R-:W-:Y:S01]  /*18820*/  IADD3 R35, R32, 0x19, RZ ;  /* 0x0000001920237810 */ /* 0x008fe20007ffe0ff */
[-C--:B----4-:R-:W-:Y:S01]  /*18830*/  FFMA.FTZ R29, R0, R25.reuse, R16 ;  /* 0x00000019001d7223 */ /* 0x090fe20000010010 */
[----:B------:R-:W-:Y:S01]  /*18840*/  IADD3 R16, R32, 0x20, RZ ;  /* 0x0000002020107810 */ /* 0x000fe20007ffe0ff */
[----:B------:R-:W-:Y:S01]  /*18850*/  FFMA.FTZ R18, R0, R25, R18 ;  /* 0x0000001900127223 */ /* 0x000fe20000010012 */
[----:B------:R-:W-:Y:S02]  /*18860*/  FSEL R34, R34, -INF , !P6 ;  /* 0xff80000022227808 */ /* 0x000fe40007000000 */
[----:B------:R-:W-:Y:S01]  /*18870*/  FSEL R10, R10, -INF , !P4 ;  /* 0xff8000000a0a7808 */ /* 0x000fe20006000000 */
[----:B------:R-:W3:Y:S01]  /*18880*/  I2F R28, R35 ;  /* 0x00000023001c7306 */ /* 0x000ee20000201400 */
[C---:B------:R-:W-:Y:S01]  /*18890*/  ISETP.GE.AND P6, PT, R27.reuse, R2, PT ;  /* 0x000000021b00720c */ /* 0x040fe20003fc6270 */
[----:B------:R-:W-:Y:S01]  /*188a0*/  BAR.SYNC.DEFER_BLOCKING 0x0 ;  /* 0x0000000000007b1d */ /* 0x000fe20000010000 */
[----:B------:R-:W-:Y:S01]  /*188b0*/  ISETP.GE.AND P4, PT, R27, R3, PT ;  /* 0x000000031b00720c */ /* 0x000fe20003f86270 */
[CC--:B-1----:R-:W-:Y:S01]  /*188c0*/  FFMA.FTZ R27, R0.reuse, R22.reuse, R17 ;  /* 0x00000016001b7223 */ /* 0x0c2fe20000010011 */
[----:B------:R-:W-:Y:S01]  /*188d0*/  FSEL R29, R29, -INF , !P1 ;  /* 0xff8000001d1d7808 */ /* 0x000fe20004800000 */
[----:B------:R-:W-:Y:S01]  /*188e0*/  FFMA.FTZ R22, R0, R22, R19 ;  /* 0x0000001600167223 */ /* 0x000fe20000010013 */
[----:B------:R-:W-:Y:S01]  /*188f0*/  FSEL R23, R18, -INF , !P5 ;  /* 0xff80000012177808 */ /* 0x000fe20006800000 */
[----:B------:R-:W1:Y:S01]  /*18900*/  I2F R17, R16 ;  /* 0x0000001000117306 */ /* 0x000e620000201400 */
[----:B------:R-:W-:-:S02]  /*18910*/  ISETP.GE.AND P1, PT, R20, R2, PT ;  /* 0x000000021400720c */ /* 0x000fc40003f26270 */
[----:B------:R-:W-:Y:S01]  /*18920*/  ISETP.GE.AND P5, PT, R20, R3, PT ;  /* 0x000000031400720c */ /* 0x000fe20003fa6270 */
[-C--:B--2---:R-:W-:Y:S01]  /*18930*/  FFMA.FTZ R20, R0, R21.reuse, R12 ;  /* 0x0000001500147223 */ /* 0x084fe2000001000c */
[----:B------:R-:W-:Y:S01]  /*18940*/  IADD3 R18, R32, 0x21, RZ ;  /* 0x0000002120127810 */ /* 0x000fe20007ffe0ff */
[----:B------:R-:W-:Y:S01]  /*18950*/  FFMA.FTZ R21, R0, R21, R14 ;  /* 0x0000001500157223 */ /* 0x000fe2000001000e */
[----:B------:R-:W-:Y:S01]  /*18960*/  IADD3 R12, R32, 0x28, RZ ;  /* 0x00000028200c7810 */ /* 0x000fe20007ffe0ff */
[CC--:B---3--:R-:W-:Y:S01]  /*18970*/  FFMA.FTZ R25, R0.reuse, R28.reuse, R13 ;  /* 0x0000001c00197223 */ /* 0x0c8fe2000001000d */
[----:B------:R-:W2:Y:S01]  /*18980*/  I2F R19, R18 ;  /* 0x0000001200137306 */ /* 0x000ea20000201400 */
[----:B------:R-:W-:Y:S01]  /*18990*/  FFMA.FTZ R15, R0, R28, R15 ;  /* 0x0000001c000f7223 */ /* 0x000fe2000001000f */
[----:B------:R-:W-:Y:S02]  /*189a0*/  FSEL R28, R20, -INF , !P1 ;  /* 0xff800000141c7808 */ /* 0x000fe40004800000 */
[----:B------:R-:W-:Y:S01]  /*189b0*/  FSEL R21, R21, -INF , !P5 ;  /* 0xff80000015157808 */ /* 0x000fe20006800000 */
[----:B-----5:R-:W-:Y:S01]  /*189c0*/  HMMA.16816.F32.BF16 R164, R152, R4, R164 ;  /* 0x0000000498a4723c */ /* 0x020fe200000418a4 */
[----:B------:R-:W-:Y:S01]  /*189d0*/  ISETP.GE.AND P1, PT, R16, R2, PT ;  /* 0x000000021000720c */ /* 0x000fe20003f26270 */
[CC--:B-1----:R-:W-:Y:S01]  /*189e0*/  FFMA.FTZ R168, R0.reuse, R17.reuse, R168 ;  /* 0x0000001100a87223 */ /* 0x0c2fe200000100a8 */
[----:B------:R-:W1:Y:S01]  /*189f0*/  I2F R13, R12 ;  /* 0x0000000c000d7306 */ /* 0x000e620000201400 */
[----:B------:R-:W-:Y:S01]  /*18a00*/  FFMA.FTZ R170, R0, R17, R170 ;  /* 0x0000001100aa7223 */ /* 0x000fe200000100aa */
[----:B------:R-:W-:-:S02]  /*18a10*/  ISETP.GE.AND P5, PT, R16, R3, PT ;  /* 0x000000031000720c */ /* 0x000fc40003fa6270 */
[----:B------:R-:W-:Y:S01]  /*18a20*/  IADD3 R14, R32, 0x29, RZ ;  /* 0x00000029200e7810 */ /* 0x000fe20007ffe0ff */
[----:B------:R-:W-:Y:S01]  /*18a30*/  HMMA.16816.F32.BF16 R148, R152, R6, R148 ;  /* 0x000000069894723c */ /* 0x000fe20000041894 */
[----:B------:R-:W-:Y:S02]  /*18a40*/  FSEL R27, R27, -INF , !P6 ;  /* 0xff8000001b1b7808 */ /* 0x000fe40007000000 */
[----:B------:R-:W-:Y:S01]  /*18a50*/  ISETP.GE.AND P6, PT, R35, R2, PT ;  /* 0x000000022300720c */ /* 0x000fe20003fc6270 */
[----:B------:R-:W3:Y:S01]  /*18a60*/  I2F R4, R14 ;  /* 0x0000000e00047306 */ /* 0x000ee20000201400 */
[----:B------:R-:W-:Y:S01]  /*18a70*/  FSEL R22, R22, -INF , !P4 ;  /* 0xff80000016167808 */ /* 0x000fe20006000000 */
[-C--:B--2---:R-:W-:Y:S01]  /*18a80*/  FFMA.FTZ R169, R0, R19.reuse, R169 ;  /* 0x0000001300a97223 */ /* 0x084fe200000100a9 */
[----:B------:R-:W-:Y:S01]  /*18a90*/  FSEL R173, R168, -INF , !P1 ;  /* 0xff800000a8ad7808 */ /* 0x000fe20004800000 */
[----:B------:R-:W-:Y:S01]  /*18aa0*/  FFMA.FTZ R171, R0, R19, R171 ;  /* 0x0000001300ab7223 */ /* 0x000fe200000100ab */
[----:B------:R-:W-:-:S02]  /*18ab0*/  FSEL R170, R170, -INF , !P5 ;  /* 0xff800000aaaa7808 */ /* 0x000fc40006800000 */
[----:B------:R-:W-:Y:S01]  /*18ac0*/  ISETP.GE.AND P4, PT, R35, R3, PT ;  /* 0x000000032300720c */ /* 0x000fe20003f86270 */
[-C--:B-1----:R-:W-:Y:S01]  /*18ad0*/  FFMA.FTZ R156, R0, R13.reuse, R156 ;  /* 0x0000000d009c7223 */ /* 0x082fe2000001009c */
[----:B------:R-:W-:Y:S01]  /*18ae0*/  ISETP.GE.AND P1, PT, R12, R2, PT ;  /* 0x000000020c00720c */ /* 0x000fe20003f26270 */
[----:B------:R-:W-:Y:S01]  /*18af0*/  FFMA.FTZ R158, R0, R13, R158 ;  /* 0x0000000d009e7223 */ /* 0x000fe2000001009e */
[----:B------:R-:W-:Y:S02]  /*18b00*/  ISETP.GE.AND P5, PT, R12, R3, PT ;  /* 0x000000030c00720c */ /* 0x000fe40003fa6270 */
[----:B------:R-:W-:Y:S02]  /*18b10*/  IADD3 R12, R32, 0x31, RZ ;  /* 0x00000031200c7810 */ /* 0x000fe40007ffe0ff */
[----:B------:R-:W-:Y:S01]  /*18b20*/  FSEL R25, R25, -INF , !P6 ;  /* 0xff80000019197808 */ /* 0x000fe20007000000 */
[----:B---3--:R-:W-:Y:S01]  /*18b30*/  FFMA.FTZ R157, R0, R4, R157 ;  /* 0x00000004009d7223 */ /* 0x008fe2000001009d */
[----:B------:R-:W-:Y:S01]  /*18b40*/  IADD3 R5, R32, 0x30, RZ ;  /* 0x0000003020057810 */ /* 0x000fe20007ffe0ff */
[----:B------:R-:W1:Y:S01]  /*18b50*/  I2F R7, R12 ;  /* 0x0000000c00077306 */ /* 0x000e620000201400 */
[----:B------:R-:W-:Y:S01]  /*18b60*/  ISETP.GE.AND P6, PT, R18, R2, PT ;  /* 0x000000021200720c */ /* 0x000fe20003fc6270 */
[----:B------:R-:W-:Y:S01]  /*18b70*/  FFMA.FTZ R159, R0, R4, R159 ;  /* 0x00000004009f7223 */ /* 0x000fe2000001009f */
[----:B------:R-:W-:-:S02]  /*18b80*/  FSEL R20, R15, -INF , !P4 ;  /* 0xff8000000f147808 */ /* 0x000fc40006000000 */
[----:B------:R-:W-:Y:S02]  /*18b90*/  ISETP.GE.AND P4, PT, R18, R3, PT ;  /* 0x000000031200720c */ /* 0x000fe40003f86270 */
[----:B------:R-:W-:Y:S01]  /*18ba0*/  IADD3 R6, R32, 0x38, RZ ;  /* 0x0000003820067810 */ /* 0x000fe20007ffe0ff */
[----:B------:R-:W2:Y:S01]  /*18bb0*/  I2F R15, R5 ;  /* 0x00000005000f7306 */ /* 0x000ea20000201400 */
[----:B------:R-:W-:Y:S02]  /*18bc0*/  FSEL R172, R169, -INF , !P6 ;  /* 0xff800000a9ac7808 */ /* 0x000fe40007000000 */
[----:B------:R-:W-:Y:S02]  /*18bd0*/  FSEL R169, R171, -INF , !P4 ;  /* 0xff800000aba97808 */ /* 0x000fe40006000000 */
[----:B------:R-:W-:Y:S02]  /*18be0*/  FSEL R175, R156, -INF , !P1 ;  /* 0xff8000009caf7808 */ /* 0x000fe40004800000 */
[----:B------:R-:W-:Y:S01]  /*18bf0*/  FSEL R171, R158, -INF , !P5 ;  /* 0xff8000009eab7808 */ /* 0x000fe20006800000 */
[----:B------:R-:W3:Y:S01]  /*18c00*/  I2F R13, R6 ;  /* 0x00000006000d7306 */ /* 0x000ee20000201400 */
[CC--:B------:R-:W-:Y:S01]  /*18c10*/  ISETP.GE.AND P1, PT, R5.reuse, R2.reuse, PT ;  /* 0x000000020500720c */ /* 0x0c0fe20003f26270 */
[C---:B-1----:R-:W-:Y:S01]  /*18c20*/  FFMA.FTZ R155, R0.reuse, R7, R165 ;  /* 0x00000007009b7223 */ /* 0x042fe200000100a5 */
[----:B------:R-:W-:Y:S01]  /*18c30*/  ISETP.GE.AND P5, PT, R5, R3, PT ;  /* 0x000000030500720c */ /* 0x000fe20003fa6270 */
[----:B------:R-:W-:Y:S01]  /*18c40*/  FFMA.FTZ R136, R0, R7, R167 ;  /* 0x0000000700887223 */ /* 0x000fe200000100a7 */
[----:B------:R-:W-:-:S02]  /*18c50*/  ISETP.GE.AND P6, PT, R14, R2, PT ;  /* 0x000000020e00720c */ /* 0x000fc40003fc6270 */
[----:B------:R-:W-:Y:S01]  /*18c60*/  IADD3 R4, R32, 0x39, RZ ;  /* 0x0000003920047810 */ /* 0x000fe20007ffe0ff */
[----:B------:R-:W1:Y:S01]  /*18c70*/  I2F R5, R32 ;  /* 0x0000002000057306 */ /* 0x000e620000201400 */
[----:B------:R-:W-:Y:S01]  /*18c80*/  FSEL R174, R157, -INF , !P6 ;  /* 0xff8000009dae7808 */ /* 0x000fe20007000000 */
[-C--:B--2---:R-:W-:Y:S01]  /*18c90*/  FFMA.FTZ R154, R0, R15.reuse, R164 ;  /* 0x0000000f009a7223 */ /* 0x084fe200000100a4 */
[-C--:B------:R-:W-:Y:S01]  /*18ca0*/  ISETP.GE.AND P6, PT, R12, R2.reuse, PT ;  /* 0x000000020c00720c */ /* 0x080fe20003fc6270 */
[----:B------:R-:W-:Y:S01]  /*18cb0*/  FFMA.FTZ R138, R0, R15, R166 ;  /* 0x0000000f008a7223 */ /* 0x000fe200000100a6 */
[----:B------:R-:W-:Y:S02]  /*18cc0*/  ISETP.GE.AND P4, PT, R14, R3, PT ;  /* 0x000000030e00720c */ /* 0x000fe40003f86270 */
[----:B------:R-:W-:Y:S01]  /*18cd0*/  FSEL R155, R155, -INF , !P6 ;  /* 0xff8000009b9b7808 */ /* 0x000fe20007000000 */
[-C--:B---3--:R-:W-:Y:S01]  /*18ce0*/  FFMA.FTZ R139, R0, R13.reuse, R148 ;  /* 0x0000000d008b7223 */ /* 0x088fe20000010094 */
[-C--:B------:R-:W-:Y:S01]  /*18cf0*/  ISETP.GE.AND P6, PT, R6, R2.reuse, PT ;  /* 0x000000020600720c */ /* 0x080fe20003fc6270 */
[----:B------:R-:W2:Y:S01]  /*18d00*/  I2F R7, R4 ;  /* 0x0000000400077306 */ /* 0x000ea20000201400 */
[----:B------:R-:W-:Y:S01]  /*18d10*/  FSEL R154, R154, -INF , !P1 ;  /* 0xff8000009a9a7808 */ /* 0x000fe20004800000 */
[----:B------:R-:W-:Y:S01]  /*18d20*/  FFMA.FTZ R137, R0, R13, R150 ;  /* 0x0000000d00897223 */ /* 0x000fe20000010096 */
[----:B------:R-:W-:-:S02]  /*18d30*/  ISETP.GE.AND P1, PT, R32, R2, PT ;  /* 0x000000022000720c */ /* 0x000fc40003f26270 */
[----:B------:R-:W-:Y:S01]  /*18d40*/  FSEL R139, R139, -INF , !P6 ;  /* 0xff8000008b8b7808 */ /* 0x000fe20007000000 */
[----:B-1----:R-:W-:Y:S01]  /*18d50*/  FFMA.FTZ R24, R0, R5, R24 ;  /* 0x0000000500187223 */ /* 0x002fe20000010018 */
[----:B------:R-:W-:Y:S02]  /*18d60*/  FSEL R168, R159, -INF , !P4 ;  /* 0xff8000009fa87808 */ /* 0x000fe40006000000 */
[----:B------:R-:W-:Y:S02]  /*18d70*/  ISETP.GE.AND P6, PT, R4, R2, PT ;  /* 0x000000020400720c */ /* 0x000fe40003fc6270 */
[----:B------:R-:W-:Y:S02]  /*18d80*/  ISETP.GE.AND P4, PT, R12, R3, PT ;  /* 0x000000030c00720c */ /* 0x000fe40003f86270 */
[----:B------:R-:W-:Y:S02]  /*18d90*/  FSEL R2, R24, -INF , !P1 ;  /* 0xff80000018027808 */ /* 0x000fe40004800000 */
[----:B------:R-:W-:Y:S01]  /*18da0*/  ISETP.GT.AND P1, PT, R214, R203, PT ;  /* 0x000000cbd600720c */ /* 0x000fe20003f24270 */
[-C--:B--2---:R-:W-:Y:S01]  /*18db0*/  FFMA.FTZ R149, R0, R7.reuse, R149 ;  /* 0x0000000700957223 */ /* 0x084fe20000010095 */
[----:B------:R-:W-:Y:S01]  /*18dc0*/  FSEL R136, R136, -INF , !P4 ;  /* 0xff80000088887808 */ /* 0x000fe20006000000 */
[----:B------:R-:W-:Y:S01]  /*18dd0*/  FFMA.FTZ R150, R0, R7, R151 ;  /* 0x0000000700967223 */ /* 0x000fe20000010097 */
[----:B------:R-:W-:-:S02]  /*18de0*/  ISETP.GE.AND P4, PT, R6, R3, PT ;  /* 0x000000030600720c */ /* 0x000fc40003f86270 */
[----:B------:R-:W-:Y:S02]  /*18df0*/  FSEL R138, R138, -INF , !P5 ;  /* 0xff8000008a8a7808 */ /* 0x000fe40006800000 */
[----:B------:R-:W-:Y:S02]  /*18e00*/  FSEL R137, R137, -INF , !P4 ;  /* 0xff80000089897808 */ /* 0x000fe40006000000 */
[-C--:B------:R-:W-:Y:S02]  /*18e10*/  ISETP.GE.AND P5, PT, R32, R3.reuse, PT ;  /* 0x000000032000720c */ /* 0x080fe40003fa6270 */
[----:B------:R-:W-:Y:S01]  /*18e20*/  ISETP.GE.AND P4, PT, R4, R3, PT ;  /* 0x000000030400720c */ /* 0x000fe20003f86270 */
[----:B------:R-:W-:Y:S01]  /*18e30*/  FFMA.FTZ R3, R0, R5, R26 ;  /* 0x0000000500037223 */ /* 0x000fe2000001001a */
[----:B------:R-:W-:Y:S02]  /*18e40*/  FSEL R153, R149, -INF , !P6 ;  /* 0xff80000095997808 */ /* 0x000fe40007000000 */
[----:B------:R-:W-:-:S02]  /*18e50*/  FSEL R150, R150, -INF , !P4 ;  /* 0xff80000096967808 */ /* 0x000fc40006000000 */
[----:B------:R-:W-:Y:S01]  /*18e60*/  FSEL R3, R3, -INF , !P5 ;  /* 0xff80000003037808 */ /* 0x000fe20006800000 */
[----:B------:R-:W-:Y:S05]  /*18e70*/  @!P1 BRA `(.L_x_4037) ;  /* 0x00000a8000009947 */ /* 0x000fea0003800000 */
[----:B------:R-:W-:Y:S01]  /*18e80*/  BSSY B0, `(.L_x_4038) ;  /* 0x0000043000007945 */ /* 0x000fe20003800000 */
[----:B------:R-:W-:Y:S05]  /*18e90*/  @!P0 BRA `(.L_x_4039) ;  /* 0x000003d000008947 */ /* 0x000fea0003800000 */
[----:B------:R-:W-:Y:S02]  /*18ea0*/  ULDC.64 UR4, c[0x0][0x118] ;  /* 0x0000460000047ab9 */ /* 0x000fe40000000a00 */
[----:B------:R-:W2:Y:S01]  /*18eb0*/  LD.E R18, [R218.64+0x170] ;  /* 0x00017004da127980 */ /* 0x000ea2000c101900 */
[----:B------:R-:W-:-:S05]  /*18ec0*/  IMAD.SHL.U32 R5, R214, 0x40, RZ ;  /* 0x00000040d6057824 */ /* 0x000fca00078e00ff */
[----:B------:R-:W-:Y:S02]  /*18ed0*/  IADD3 R13, R5, -0x40, RZ ;  /* 0xffffffc0050d7810 */ /* 0x000fe40007ffe0ff */
[-C--:B--2---:R-:W-:Y:S02]  /*18ee0*/  IABS R12, R18.reuse ;  /* 0x00000012000c7213 */ /* 0x084fe40000000000 */
[----:B------:R-:W-:Y:S02]  /*18ef0*/  IABS R6, R18 ;  /* 0x0000001200067213 */ /* 0x000fe40000000000 */
[----:B------:R-:W1:Y:S03]  /*18f00*/  I2F.RP R4, R12 ;  /* 0x0000000c00047306 */ /* 0x000e660000209400 */
[----:B------:R-:W-:-:S05]  /*18f10*/  IMAD.MOV R6, RZ, RZ, -R6 ;  /* 0x000000ffff067224 */ /* 0x000fca00078e0a06 */
[----:B-1----:R-:W1:Y:S02]  /*18f20*/  MUFU.RCP R14, R4 ;  /* 0x00000004000e7308 */ /* 0x002e640000001000 */
[----:B-1----:R-:W-:Y:S02]  /*18f30*/  IADD3 R14, R14, 0xffffffe, RZ ;  /* 0x0ffffffe0e0e7810 */ /* 0x002fe40007ffe0ff */
[----:B------:R-:W-:-:S04]  /*18f40*/  IABS R4, R13 ;  /* 0x0000000d00047213 */ /* 0x000fc80000000000 */
[----:B------:R-:W1:Y:S01]  /*18f50*/  F2I.FTZ.U32.TRUNC.NTZ R15, R14 ;  /* 0x0000000e000f7305 */ /* 0x000e62000021f000 */
[----:B------:R-:W-:Y:S01]  /*18f60*/  LOP3.LUT R13, R13, R18, RZ, 0x3c, !PT ;  /* 0x000000120d0d7212 */ /* 0x000fe200078e3cff */
        /* <DEDUP_REMOVED lines=10> */
[----:B------:R-:W-:Y:S01]  /*19010*/  IMAD R17, R15, R6, R4 ;  /* 0x000000060f117224 */ /* 0x000fe200078e0204 */
[----:B------:R-:W-:-:S04]  /*19020*/  LOP3.LUT R6, RZ, R18, RZ, 0x33, !PT ;  /* 0x00000012ff067212 */ /* 0x000fc800078e33ff */
        /* <DEDUP_REMOVED lines=8> */
[----:B------:R-:W-:-:S04]  /*190b0*/  ISETP.NE.AND P4, PT, R18, RZ, PT ;  /* 0x000000ff1200720c */ /* 0x000fc80003f85270 */
        /* <DEDUP_REMOVED lines=27> */
.L_x_4039:
[----:B------:R-:W-:Y:S02]  /*19270*/  ULDC.64 UR4, c[0x0][0x118] ;  /* 0x0000460000047ab9 */ /* 0x000fe40000000a00 */
[----:B------:R-:W2:Y:S02]  /*19280*/  LD.E R12, [R218.64+0x38] ;  /* 0x00003804da0c7980 */ /* 0x000ea4000c101900 */
[----:B--2---:R-:W-:-:S04]  /*19290*/  LEA R12, -R12, RZ, 0x6 ;  /* 0x000000ff0c0c7211 */ /* 0x004fc800078e31ff */
[----:B------:R-:W-:Y:S02]  /*192a0*/  SHF.R.S32.HI R7, RZ, 0x1f, R12 ;  /* 0x0000001fff077819 */ /* 0x000fe4000001140c */
.L_x_4040:
[----:B------:R-:W-:Y:S05]  /*192b0*/  BSYNC B0 ;  /* 0x0000000000007941 */ /* 0x000fea0003800000 */
.L_x_4038:
        /* <DEDUP_REMOVED lines=100> */
.L_x_4037:
[----:B------:R-:W-:Y:S05]  /*19900*/  BSYNC B1 ;  /* 0x0000000000017941 */ /* 0x000fea0003800000 */
.L_x_4036:
        /* <DEDUP_REMOVED lines=59> */
[-C--:B------:R-:W-:Y:S02]  /*19cc0*/  FFMA.FTZ R140, R3, R152.reuse, -R151 ;  /* 0x00000098038c7223 */ /* 0x080fe40000010897 */
[-CC-:B------:R-:W-:Y:S02]  /*19cd0*/  FFMA.FTZ R143, R33, R152.reuse, -R157.reuse ;  /* 0x00000098218f7223 */ /* 0x180fe4000001089d */
[-CC-:B------:R-:W-:Y:S02]  /*19ce0*/  FFMA.FTZ R142, R11, R152.reuse, -R157.reuse ;  /* 0x000000980b8e7223 */ /* 0x180fe4000001089d */
[-C--:B------:R-:W-:Y:S01]  /*19cf0*/  FFMA.FTZ R141, R34, R152.reuse, -R157 ;  /* 0x00000098228d7223 */ /* 0x080fe2000001089d */
[----:B------:R-:W-:Y:S01]  /*19d00*/  MUFU.EX2 R144, R144 ;  /* 0x0000009000907308 */ /* 0x000fe20000000800 */
[-CC-:B------:R-:W-:Y:S01]  /*19d10*/  FFMA.FTZ R3, R9, R152.reuse, -R151.reuse ;  /* 0x0000009809037223 */ /* 0x180fe20000010897 */
[----:B------:R-:W-:Y:S01]  /*19d20*/  LDSM.16.MT88.4 R32, [R196+0xc800] ;  /* 0x00c80000c420783b */ /* 0x000fe20000004200 */
[----:B------:R-:W-:-:S02]  /*19d30*/  FFMA.FTZ R2, R8, R152, -R151 ;  /* 0x0000009808027223 */ /* 0x000fc40000010897 */
[----:B------:R-:W-:Y:S02]  /*19d40*/  FFMA.FTZ R147, R10, R152, -R151 ;  /* 0x000000980a937223 */ /* 0x000fe40000010897 */
[----:B------:R-:W2:Y:S01]  /*19d50*/  LDSM.16.MT88.4 R8, [R196+0xc000] ;  /* 0x00c00000c408783b */ /* 0x000ea20000004200 */
[----:B------:R-:W3:Y:S01]  /*19d60*/  MUFU.EX2 R143, R143 ;  /* 0x0000008f008f7308 */ /* 0x000ee20000000800 */
        /* <DEDUP_REMOVED lines=10> */
[----:B---3--:R-:W-:Y:S01]  /*19e10*/  F2FP.BF16.PACK_AB R4, R143, R144 ;  /* 0x000000908f04723e */ /* 0x008fe200000010ff */
        /* <DEDUP_REMOVED lines=8> */
[----:B------:R-:W3:Y:S01]  /*19ea0*/  MUFU.EX2 R3, R3 ;  /* 0x0000000300037308 */ /* 0x000ee20000000800 */
        /* <DEDUP_REMOVED lines=10> */
[----:B---3--:R-:W-:Y:S01]  /*19f50*/  F2FP.BF16.PACK_AB R5, R3, R140 ;  /* 0x0000008c0305723e */ /* 0x008fe200000010ff */
[----:B------:R-:W-:-:S02]  /*19f60*/  FMUL.FTZ R72, R72, R149 ;  /* 0x0000009548487220 */ /* 0x000fc40000410000 */
[-C--:B------:R-:W-:Y:S02]  /*19f70*/  FMUL.FTZ R73, R73, R149.reuse ;  /* 0x0000009549497220 */ /* 0x080fe40000410000 */
[-C--:B------:R-:W-:Y:S02]  /*19f80*/  FMUL.FTZ R84, R84, R149.reuse ;  /* 0x0000009554547220 */ /* 0x080fe40000410000 */
[----:B------:R-:W3:Y:S01]  /*19f90*/  MUFU.EX2 R148, R148 ;  /* 0x0000009400947308 */ /* 0x000ee20000000800 */
        /* <DEDUP_REMOVED lines=9> */
[-C--:B---3--:R-:W-:Y:S02]  /*1a030*/  FMUL.FTZ R38, R38, R148.reuse ;  /* 0x0000009426267220 */ /* 0x088fe40000410000 */
        /* <DEDUP_REMOVED lines=24> */
[C---:B--2---:R-:W-:Y:S01]  /*1a1c0*/  HMMA.16816.F32.BF16 R44, R4.reuse, R8, R44 ;  /* 0x00000008042c723c */ /* 0x044fe2000004182c */
        /* <DEDUP_REMOVED lines=30> */
[C---:B--2---:R-:W-:Y:S01]  /*1a3b0*/  HMMA.16816.F32.BF16 R68, R4.reuse, R8, R68 ;  /* 0x000000080444723c */ /* 0x044fe20000041844 */
[-C--:B------:R-:W-:Y:S02]  /*1a3c0*/  FMUL.FTZ R110, R110, R148.reuse ;  /* 0x000000946e6e7220 */ /* 0x080fe40000410000 */
[-C--:B------:R-:W-:Y:S02]  /*1a3d0*/  FMUL.FTZ R111, R111, R148.reuse ;  /* 0x000000946f6f7220 */ /* 0x080fe40000410000 */
[-C--:B------:R-:W-:Y:S02]  /*1a3e0*/  FMUL.FTZ R120, R120, R149.reuse ;  /* 0x0000009578787220 */ /* 0x080fe40000410000 */
[----:B------:R-:W-:Y:S01]  /*1a3f0*/  FMUL.FTZ R121, R121, R149 ;  /* 0x0000009579797220 */ /* 0x000fe20000410000 */
[----:B------:R-:W-:Y:S01]  /*1a400*/  HMMA.16816.F32.BF16 R72, R4, R10, R72 ;  /* 0x0000000a0448723c */ /* 0x000fe20000041848 */
[----:B------:R-:W2:Y:S01]  /*1a410*/  LDSM.16.MT88.4 R8, [R198+0x10000] ;  /* 0x01000000c608783b */ /* 0x000ea20000004200 */
        /* <DEDUP_REMOVED lines=18> */
[-C--:B------:R-:W-:Y:S01]  /*1a540*/  FMUL.FTZ R101, R101, R149.reuse ;  /* 0x0000009565657220 */ /* 0x080fe20000410000 */
[----:B---3--:R-:W-:Y:S01]  /*1a550*/  HMMA.16816.F32.BF16 R76, R4, R16, R76 ;  /* 0x00000010044c723c */ /* 0x008fe2000004184c */
[-C--:B------:R-:W-:Y:S01]  /*1a560*/  FMUL.FTZ R102, R102, R148.reuse ;  /* 0x0000009466667220 */ /* 0x080fe20000410000 */
[----:B------:R-:W-:Y:S01]  /*1a570*/  LDSM.16.MT88.4 R28, [R195+0xc800] ;  /* 0x00c80000c31c783b */ /* 0x000fe20000004200 */
[----:B------:R-:W-:Y:S01]  /*1a580*/  FMUL.FTZ R103, R103, R148 ;  /* 0x0000009467677220 */ /* 0x000fe20000410000 */
[----:B------:R-:W-:Y:S01]  /*1a590*/  MUFU.EX2 R158, R158 ;  /* 0x0000009e009e7308 */ /* 0x000fe20000000800 */
[----:B------:R-:W-:-:S02]  /*1a5a0*/  FMUL.FTZ R104, R104, R149 ;  /* 0x0000009568687220 */ /* 0x000fc40000410000 */
[-C--:B------:R-:W-:Y:S01]  /*1a5b0*/  FMUL.FTZ R105, R105, R149.reuse ;  /* 0x0000009569697220 */ /* 0x080fe20000410000 */
[C---:B------:R-:W-:Y:S01]  /*1a5c0*/  HMMA.16816.F32.BF16 R80, R4.reuse, R18, R80 ;  /* 0x000000120450723c */ /* 0x040fe20000041850 */
[----:B------:R-:W3:Y:S01]  /*1a5d0*/  LDSM.16.MT88.4 R16, [R197+0x10000] ;  /* 0x01000000c510783b */ /* 0x000ee20000004200 */
[-C--:B------:R-:W-:Y:S02]  /*1a5e0*/  FMUL.FTZ R106, R106, R148.reuse ;  /* 0x000000946a6a7220 */ /* 0x080fe40000410000 */
[----:B------:R-:W-:Y:S01]  /*1a5f0*/  MUFU.EX2 R163, R163 ;  /* 0x000000a300a37308 */ /* 0x000fe20000000800 */
        /* <DEDUP_REMOVED lines=11> */
[----:B------:R-:W5:Y:S01]  /*1a6b0*/  MUFU.EX2 R165, R165 ;  /* 0x000000a500a57308 */ /* 0x000f620000000800 */
[----:B------:R-:W-:-:S02]  /*1a6c0*/  FMUL.FTZ R114, R114, R148 ;  /* 0x0000009472727220 */ /* 0x000fc40000410000 */
[----:B------:R-:W-:Y:S02]  /*1a6d0*/  FMUL.FTZ R115, R115, R148 ;  /* 0x0000009473737220 */ /* 0x000fe40000410000 */
[-CC-:B------:R-:W-:Y:S01]  /*1a6e0*/  FFMA.FTZ R166, R173, R152.reuse, -R157.reuse ;  /* 0x00000098ada67223 */ /* 0x180fe2000001089d */
[C---:B-1----:R-:W-:Y:S01]  /*1a6f0*/  HMMA.16816.F32.BF16 R108, R4.reuse, R12, R108 ;  /* 0x0000000c046c723c */ /* 0x042fe2000004186c */
[-CC-:B------:R-:W-:Y:S01]  /*1a700*/  FFMA.FTZ R173, R172, R152.reuse, -R157.reuse ;  /* 0x00000098acad7223 */ /* 0x180fe2000001089d */
[----:B------:R-:W-:Y:S01]  /*1a710*/  MUFU.EX2 R164, R164 ;  /* 0x000000a400a47308 */ /* 0x000fe20000000800 */
[-CC-:B------:R-:W-:Y:S02]  /*1a720*/  FFMA.FTZ R172, R175, R152.reuse, -R157.reuse ;  /* 0x00000098afac7223 */ /* 0x180fe4000001089d */
[-C--:B------:R-:W-:Y:S02]  /*1a730*/  FFMA.FTZ R175, R174, R152.reuse, -R157 ;  /* 0x00000098aeaf7223 */ /* 0x080fe4000001089d */
[-CC-:B------:R-:W-:Y:S01]  /*1a740*/  FFMA.FTZ R170, R170, R152.reuse, -R151.reuse ;  /* 0x00000098aaaa7223 */ /* 0x180fe20000010897 */
[----:B------:R-:W-:Y:S01]  /*1a750*/  HMMA.16816.F32.BF16 R120, R4, R14, R120 ;  /* 0x0000000e0478723c */ /* 0x000fe20000041878 */
[----:B------:R-:W1:Y:S01]  /*1a760*/  LDSM.16.MT88.4 R12, [R198+0xc800] ;  /* 0x00c80000c60c783b */ /* 0x000e620000004200 */
[----:B------:R-:W1:Y:S01]  /*1a770*/  MUFU.EX2 R167, R167 ;  /* 0x000000a700a77308 */ /* 0x000e620000000800 */
[----:B------:R-:W-:-:S02]  /*1a780*/  FFMA.FTZ R169, R169, R152, -R151 ;  /* 0x00000098a9a97223 */ /* 0x000fc40000010897 */
[-CC-:B------:R-:W-:Y:S02]  /*1a790*/  FFMA.FTZ R171, R171, R152.reuse, -R151.reuse ;  /* 0x00000098abab7223 */ /* 0x180fe40000010897 */
[-C--:B------:R-:W-:Y:S01]  /*1a7a0*/  FFMA.FTZ R168, R168, R152.reuse, -R151 ;  /* 0x00000098a8a87223 */ /* 0x080fe20000010897 */
[C---:B---3--:R-:W-:Y:S01]  /*1a7b0*/  HMMA.16816.F32.BF16 R100, R4.reuse, R16, R100 ;  /* 0x000000100464723c */ /* 0x048fe20000041864 */
[-CC-:B------:R-:W-:Y:S01]  /*1a7c0*/  FFMA.FTZ R154, R154, R152.reuse, -R157.reuse ;  /* 0x000000989a9a7223 */ /* 0x180fe2000001089d */
[----:B------:R-:W-:Y:S01]  /*1a7d0*/  MUFU.EX2 R166, R166 ;  /* 0x000000a600a67308 */ /* 0x000fe20000000800 */
[-CC-:B------:R-:W-:Y:S02]  /*1a7e0*/  FFMA.FTZ R155, R155, R152.reuse, -R157.reuse ;  /* 0x000000989b9b7223 */ /* 0x180fe4000001089d */
[-CC-:B------:R-:W-:Y:S02]  /*1a7f0*/  FFMA.FTZ R174, R139, R152.reuse, -R157.reuse ;  /* 0x000000988bae7223 */ /* 0x180fe4000001089d */
[-C--:B------:R-:W-:Y:S01]  /*1a800*/  FFMA.FTZ R153, R153, R152.reuse, -R157 ;  /* 0x0000009899997223 */ /* 0x080fe2000001089d */
[----:B------:R-:W-:Y:S01]  /*1a810*/  HMMA.16816.F32.BF16 R104, R4, R18, R104 ;  /* 0x000000120468723c */ /* 0x000fe20000041868 */
[----:B------:R-:W3:Y:S01]  /*1a820*/  LDSM.16.MT88.4 R16, [R196+0xe800] ;  /* 0x00e80000c410783b */ /* 0x000ee20000004200 */
[----:B------:R-:W-:Y:S01]  /*1a830*/  MUFU.EX2 R173, R173 ;  /* 0x000000ad00ad7308 */ /* 0x000fe20000000800 */
[----:B------:R-:W-:-:S02]  /*1a840*/  FFMA.FTZ R157, R138, R152, -R151 ;  /* 0x000000988a9d7223 */ /* 0x000fc40000010897 */
[-CC-:B------:R-:W-:Y:S02]  /*1a850*/  FFMA.FTZ R218, R136, R152.reuse, -R151.reuse ;  /* 0x0000009888da7223 */ /* 0x180fe40000010897 */
[-CC-:B------:R-:W-:Y:S01]  /*1a860*/  FFMA.FTZ R219, R137, R152.reuse, -R151.reuse ;  /* 0x0000009889db7223 */ /* 0x180fe20000010897 */
[C---:B--2---:R-:W-:Y:S01]  /*1a870*/  HMMA.16816.F32.BF16 R116, R4.reuse, R8, R116 ;  /* 0x000000080474723c */ /* 0x044fe20000041874 */
[----:B------:R-:W-:Y:S01]  /*1a880*/  FFMA.FTZ R150, R150, R152, -R151 ;  /* 0x0000009896967223 */ /* 0x000fe20000010897 */
[----:B------:R-:W-:Y:S01]  /*1a890*/  MUFU.EX2 R172, R172 ;  /* 0x000000ac00ac7308 */ /* 0x000fe20000000800 */
[----:B------:R-:W-:Y:S01]  /*1a8a0*/  FFMA.FTZ R144, R216, R149, R144 ;  /* 0x00000095d8907223 */ /* 0x000fe20000010090 */
[----:B------:R-:W-:Y:S01]  /*1a8b0*/  LDSM.16.MT88.4 R136, [R197+0xd800] ;  /* 0x00d80000c588783b */ /* 0x000fe20000004200 */
[----:B------:R-:W-:Y:S02]  /*1a8c0*/  FFMA.FTZ R140, R217, R148, R140 ;  /* 0x00000094d98c7223 */ /* 0x000fe4000001008c */
[----:B------:R-:W-:Y:S01]  /*1a8d0*/  FADD.FTZ R143, R143, R144 ;  /* 0x000000908f8f7221 */ /* 0x000fe20000010000 */
[----:B------:R-:W-:Y:S01]  /*1a8e0*/  HMMA.16816.F32.BF16 R112, R4, R10, R112 ;  /* 0x0000000a0470723c */ /* 0x000fe20000041870 */
[----:B------:R-:W-:Y:S01]  /*1a8f0*/  LDSM.16.MT88.4 R8, [R195+0xe800] ;  /* 0x00e80000c308783b */ /* 0x000fe20000004200 */
[----:B------:R-:W-:Y:S01]  /*1a900*/  MUFU.EX2 R175, R175 ;  /* 0x000000af00af7308 */ /* 0x000fe20000000800 */
[----:B------:R-:W-:-:S02]  /*1a910*/  FADD.FTZ R3, R3, R140 ;  /* 0x0000008c03037221 */ /* 0x000fc40000010000 */
[----:B------:R-:W-:Y:S02]  /*1a920*/  FADD.FTZ R142, R142, R143 ;  /* 0x0000008f8e8e7221 */ /* 0x000fe40000010000 */
[----:B----4-:R-:W-:Y:S01]  /*1a930*/  F2FP.BF16.PACK_AB R4, R159, R156 ;  /* 0x0000009c9f04723e */ /* 0x010fe200000010ff */
[----:B------:R-:W-:Y:S01]  /*1a940*/  FADD.FTZ R2, R2, R3 ;  /* 0x0000000302027221 */ /* 0x000fe20000010000 */
[----:B-----5:R-:W-:Y:S01]  /*1a950*/  F2FP.BF16.PACK_AB R5, R165, R162 ;  /* 0x000000a2a505723e */ /* 0x020fe200000010ff */
[----:B------:R-:W2:Y:S01]  /*1a960*/  MUFU.EX2 R170, R170 ;  /* 0x000000aa00aa7308 */ /* 0x000ea20000000800 */
[----:B------:R-:W-:Y:S01]  /*1a970*/  F2FP.BF16.PACK_AB R6, R163, R158 ;  /* 0x0000009ea306723e */ /* 0x000fe200000010ff */
[----:B------:R-:W-:Y:S01]  /*1a980*/  FADD.FTZ R141, R141, R142 ;  /* 0x0000008e8d8d7221 */ /* 0x000fe20000010000 */
[----:B-1----:R-:W-:Y:S01]  /*1a990*/  F2FP.BF16.PACK_AB R7, R167, R164 ;  /* 0x000000a4a707723e */ /* 0x002fe200000010ff */
[----:B------:R-:W-:Y:S02]  /*1a9a0*/  FADD.FTZ R147, R147, R2 ;  /* 0x0000000293937221 */ /* 0x000fe40000010000 */
[----:B------:R-:W-:-:S02]  /*1a9b0*/  FADD.FTZ R156, R156, R141 ;  /* 0x0000008d9c9c7221 */ /* 0x000fc40000010000 */
        /* <DEDUP_REMOVED lines=12> */
[----:B------:R-:W5:Y:S02]  /*1aa80*/  MUFU.EX2 R168, R168 ;  /* 0x000000a800a87308 */ /* 0x000f640000000800 */
[----:B------:R-:W-:Y:S01]  /*1aa90*/  HMMA.16816.F32.BF16 R60, R4, R24, R60 ;  /* 0x00000018043c723c */ /* 0x000fe2000004183c */
[----:B--2---:R-:W-:-:S04]  /*1aaa0*/  FADD.FTZ R2, R170, R167 ;  /* 0x000000a7aa027221 */ /* 0x004fc80000010000 */
[----:B-1----:R-:W-:Y:S01]  /*1aab0*/  FADD.FTZ R2, R169, R2 ;  /* 0x00000002a9027221 */ /* 0x002fe20000010000 */
[----:B------:R-:W-:Y:S02]  /*1aac0*/  MUFU.EX2 R154, R154 ;  /* 0x0000009a009a7308 */ /* 0x000fe40000000800 */
[C---:B------:R-:W-:Y:S01]  /*1aad0*/  HMMA.16816.F32.BF16 R64, R4.reuse, R26, R64 ;  /* 0x0000001a0440723c */ /* 0x040fe20000041840 */
[----:B------:R-:W1:Y:S05]  /*1aae0*/  LDSM.16.MT88.4 R24, [R197+0x10800] ;  /* 0x01080000c518783b */ /* 0x000e6a0000004200 */
[----:B------:R-:W2:Y:S02]  /*1aaf0*/  MUFU.EX2 R155, R155 ;  /* 0x0000009b009b7308 */ /* 0x000ea40000000800 */
        /* <DEDUP_REMOVED lines=41> */
[----:B-----5:R-:W-:Y:S01]  /*1ad90*/  F2FP.BF16.PACK_AB R7, R168, R171 ;  /* 0x000000aba807723e */ /* 0x020fe200000010ff */
[----:B------:R-:W-:Y:S02]  /*1ada0*/  FADD.FTZ R171, R171, R2 ;  /* 0x00000002abab7221 */ /* 0x000fe40000010000 */
[----:B------:R-:W-:Y:S02]  /*1adb0*/  FADD.FTZ R172, R172, R173 ;  /* 0x000000adacac7221 */ /* 0x000fe40000010000 */
[----:B------:R-:W-:Y:S02]  /*1adc0*/  FADD.FTZ R168, R168, R171 ;  /* 0x000000aba8a87221 */ /* 0x000fe40000010000 */
[----:B----4-:R-:W-:Y:S01]  /*1add0*/  HMMA.16816.F32.BF16 R128, R4, R12, R128 ;  /* 0x0000000c0480723c */ /* 0x010fe20000041880 */
[----:B------:R-:W-:-:S07]  /*1ade0*/  FADD.FTZ R175, R175, R172 ;  /* 0x000000acafaf7221 */ /* 0x000fce0000010000 */
        /* <DEDUP_REMOVED lines=9> */
[C---:B----4-:R-:W-:Y:S08]  /*1ae80*/  HMMA.16816.F32.BF16 R84, R4.reuse, R12, R84 ;  /* 0x0000000c0454723c */ /* 0x050ff00000041854 */
[C---:B------:R-:W-:Y:S01]  /*1ae90*/  HMMA.16816.F32.BF16 R88, R4.reuse, R14, R88 ;  /* 0x0000000e0458723c */ /* 0x040fe20000041858 */
[----:B------:R-:W3:Y:S07]  /*1aea0*/  LDSM.16.MT88.4 R12, [R195+0x11000] ;  /* 0x01100000c30c783b */ /* 0x000eee0000004200 */
        /* <DEDUP_REMOVED lines=53> */
[C---:B----4-:R-:W-:Y:S08]  /*1b200*/  HMMA.16816.F32.BF16 R84, R4.reuse, R16, R84 ;  /* 0x000000100454723c */ /* 0x050ff00000041854 */
[C---:B------:R-:W-:Y:S08]  /*1b210*/  HMMA.16816.F32.BF16 R88, R4.reuse, R18, R88 ;  /* 0x000000120458723c */ /* 0x040ff00000041858 */
[C---:B--2---:R-:W-:Y:S08]  /*1b220*/  HMMA.16816.F32.BF16 R100, R4.reuse, R8, R100 ;  /* 0x000000080464723c */ /* 0x044ff00000041864 */
[C---:B------:R-:W-:Y:S08]  /*1b230*/  HMMA.16816.F32.BF16 R104, R4.reuse, R10, R104 ;  /* 0x0000000a0468723c */ /* 0x040ff00000041868 */
[C---:B-1----:R-:W-:Y:S08]  /*1b240*/  HMMA.16816.F32.BF16 R108, R4.reuse, R24, R108 ;  /* 0x00000018046c723c */ /* 0x042ff0000004186c */
[C---:B------:R-:W-:Y:S08]  /*1b250*/  HMMA.16816.F32.BF16 R120, R4.reuse, R26, R120 ;  /* 0x0000001a0478723c */ /* 0x040ff00000041878 */
[C---:B---3--:R-:W-:Y:S08]  /*1b260*/  HMMA.16816.F32.BF16 R116, R4.reuse, R12, R116 ;  /* 0x0000000c0474723c */ /* 0x048ff00000041874 */
[C---:B------:R-:W-:Y:S08]  /*1b270*/  HMMA.16816.F32.BF16 R112, R4.reuse, R14, R112 ;  /* 0x0000000e0470723c */ /* 0x040ff00000041870 */
[----:B------:R-:W-:Y:S07]  /*1b280*/  HMMA.16816.F32.BF16 R44, R4, R132, R44 ;  /* 0x00000084042c723c */ /* 0x000fee000004182c */
[----:B------:R-:W-:-:S02]  /*1b290*/  MOV R132, R145 ;  /* 0x0000009100847202 */ /* 0x000fc40000000f00 */
[----:B------:R-:W-:-:S10]  /*1b2a0*/  MOV R133, R146 ;  /* 0x0000009200857202 */ /* 0x000fd40000000f00 */
.L_x_4032:
[----:B------:R-:W-:Y:S05]  /*1b2b0*/  @!P1 BRA `(.L_x_4041) ;  /* 0x00003d2000009947 */ /* 0x000fea0003800000 */
[----:B------:R-:W-:Y:S02]  /*1b2c0*/  MOV R135, R132 ;  /* 0x0000008400877202 */ /* 0x000fe40000000f00 */
[----:B------:R-:W-:Y:S02]  /*1b2d0*/  MOV R3, R133 ;  /* 0x0000008500037202 */ /* 0x000fe40000000f00 */
.L_x_4050:
        /* <DEDUP_REMOVED lines=24> */
[----:B------:R-:W-:Y:S02]  /*1b460*/  IABS R4, R2 ;  /* 0x0000000200047213 */ /* 0x000fe40000000000 */
[C---:B------:R-:W-:Y:S02]  /*1b470*/  IADD3 R10, R2.reuse, 0x40, RZ ;  /* 0x00000040020a7810 */ /* 0x040fe40007ffe0ff */
[-C--:B------:R-:W-:Y:S04]  /*1b480*/  LOP3.LUT R2, R2, R11.reuse, RZ, 0x3c, !PT ;  /* 0x0000000b02027212 */ /* 0x080fe800078e3cff */
[----:B------:R-:W-:Y:S02]  /*1b490*/  ISETP.GE.AND P0, PT, R2, RZ, PT ;  /* 0x000000ff0200720c */ /* 0x000fe40003f06270 */
[----:B------:R-:W-:Y:S01]  /*1b4a0*/  LOP3.LUT R2, RZ, R11, RZ, 0x33, !PT ;  /* 0x0000000bff027212 */ /* 0x000fe200078e33ff */
        /* <DEDUP_REMOVED lines=47> */
.L_x_4043:
[----:B------:R-:W-:Y:S02]  /*1b7a0*/  ULDC.64 UR4, c[0x0][0x118] ;  /* 0x0000460000047ab9 */ /* 0x000fe40000000a00 */
[----:B------:R-:W2:Y:S02]  /*1b7b0*/  LD.E R8, [R132.64+0x40] ;  /* 0x0000400484087980 */ /* 0x000ea4000c101900 */
[----:B--2---:R-:W-:Y:S04]  /*1b7c0*/  LEA R8, -R8, RZ, 0x6 ;  /* 0x000000ff08087211 */ /* 0x004fe800078e31ff */
[----:B------:R-:W-:Y:S02]  /*1b7d0*/  SHF.R.S32.HI R7, RZ, 0x1f, R8 ;  /* 0x0000001fff077819 */ /* 0x000fe40000011408 */
.L_x_4044:
[----:B------:R-:W-:Y:S05]  /*1b7e0*/  BSYNC B0 ;  /* 0x0000000000007941 */ /* 0x000fea0003800000 */
.L_x_4042:
        /* <DEDUP_REMOVED lines=271> */
[C---:B------:R-:W-:Y:S02]  /*1c8e0*/  IADD3 R140, R2.reuse, -0x40, RZ ;  /* 0xffffffc0028c7810 */ /* 0x040fe40007ffe0ff */
[----:B------:R-:W-:Y:S01]  /*1c8f0*/  LOP3.LUT R2, R2, R143, RZ, 0x3c, !PT ;  /* 0x0000008f02027212 */ /* 0x000fe200078e3cff */
        /* <DEDUP_REMOVED lines=49> */
.L_x_4048:
[----:B------:R-:W-:Y:S02]  /*1cc10*/  ULDC.64 UR4, c[0x0][0x118] ;  /* 0x0000460000047ab9 */ /* 0x000fe40000000a00 */
[----:B------:R-:W2:Y:S02]  /*1cc20*/  LD.E R140, [R132.64+0x38] ;  /* 0x00003804848c7980 */ /* 0x000ea4000c101900 */
[----:B--2---:R-:W-:Y:S04]  /*1cc30*/  LEA R140, -R140, RZ, 0x6 ;  /* 0x000000ff8c8c7211 */ /* 0x004fe800078e31ff */
[----:B------:R-:W-:Y:S02]  /*1cc40*/  SHF.R.S32.HI R139, RZ, 0x1f, R140 ;  /* 0x0000001fff8b7819 */ /* 0x000fe4000001148c */
.L_x_4049:
[----:B------:R-:W-:Y:S05]  /*1cc50*/  BSYNC B0 ;  /* 0x0000000000007941 */ /* 0x000fea0003800000 */
.L_x_4047:
        /* <DEDUP_REMOVED lines=90> */
.L_x_4046:
[----:B------:R-:W-:Y:S05]  /*1d200*/  BSYNC B1 ;  /* 0x0000000000017941 */ /* 0x000fea0003800000 */
.L_x_4045:
[----:B------:R-:W-:Y:S01]  /*1d210*/  ULDC.64 UR4, c[0x0][0x118] ;  /* 0x0000460000047ab9 */ /* 0x000fe20000000a00 */
[----:B-1----:R-:W1:Y:S08]  /*1d220*/  S2R R137, SR_TID.X ;  /* 0x0000000000897919 */ /* 0x002e700000002100 */
        /* <DEDUP_REMOVED lines=38> */
[----:B------:R-:W-:Y:S03]  /*1d490*/  IADD3 R142, R2, 0x38, RZ ;  /* 0x00000038028e7810 */ /* 0x000fe60007ffe0ff */
[----:B------:R-:W1:Y:S01]  /*1d4a0*/  I2F R143, R143 ;  /* 0x0000008f008f7306 */ /* 0x000e620000201400 */
[CC--:B----4-:R-:W-:Y:S02]  /*1d4b0*/  FFMA.FTZ R18, R0.reuse, R139.reuse, R18 ;  /* 0x0000008b00127223 */ /* 0x0d0fe40000010012 */
[C---:B------:R-:W-:Y:S07]  /*1d4c0*/  FFMA.FTZ R16, R0.reuse, R139, R16 ;  /* 0x0000008b00107223 */ /* 0x040fee0000010010 */
[----:B------:R-:W4:Y:S01]  /*1d4d0*/  I2F R140, R140 ;  /* 0x0000008c008c7306 */ /* 0x000f220000201400 */
[CC--:B--2---:R-:W-:Y:S02]  /*1d4e0*/  FFMA.FTZ R11, R0.reuse, R138.reuse, R11 ;  /* 0x0000008a000b7223 */ /* 0x0c4fe4000001000b */
[----:B------:R-:W-:Y:S01]  /*1d4f0*/  FFMA.FTZ R9, R0, R138, R9 ;  /* 0x0000008a00097223 */ /* 0x000fe20000010009 */
[C---:B------:R-:W-:Y:S02]  /*1d500*/  IADD3 R138, R2.reuse, 0x31, RZ ;  /* 0x00000031028a7810 */ /* 0x040fe40007ffe0ff */
[----:B------:R-:W-:Y:S04]  /*1d510*/  IADD3 R2, R2, 0x39, RZ ;  /* 0x0000003902027810 */ /* 0x000fe80007ffe0ff */
[----:B------:R-:W2:Y:S01]  /*1d520*/  I2F R141, R141 ;  /* 0x0000008d008d7306 */ /* 0x000ea20000201400 */
[CC--:B-1----:R-:W-:Y:S02]  /*1d530*/  FFMA.FTZ R14, R0.reuse, R143.reuse, R14 ;  /* 0x0000008f000e7223 */ /* 0x0c2fe4000001000e */
[----:B------:R-:W-:Y:S01]  /*1d540*/  FFMA.FTZ R12, R0, R143, R12 ;  /* 0x0000008f000c7223 */ /* 0x000fe2000001000c */
[----:B------:R-:W-:Y:S02]  /*1d550*/  FMNMX.FTZ R143, R11, R146, !PT ;  /* 0x000000920b8f7209 */ /* 0x000fe40007810000 */
[----:B------:R-:W-:Y:S04]  /*1d560*/  FMNMX.FTZ R146, R8, R145, !PT ;  /* 0x0000009108927209 */ /* 0x000fe80007810000 */
[----:B------:R-:W1:Y:S01]  /*1d570*/  I2F R136, R136 ;  /* 0x0000008800887306 */ /* 0x000e620000201400 */
[----:B------:R-:W-:Y:S02]  /*1d580*/  FMNMX.FTZ R144, R14, R143, !PT ;  /* 0x0000008f0e907209 */ /* 0x000fe40007810000 */
[----:B------:R-:W-:Y:S01]  /*1d590*/  FMNMX.FTZ R143, R9, R146, !PT ;  /* 0x00000092098f7209 */ /* 0x000fe20007810000 */
[C---:B----4-:R-:W-:Y:S01]  /*1d5a0*/  FFMA.FTZ R19, R0.reuse, R140, R19 ;  /* 0x0000008c00137223 */ /* 0x050fe20000010013 */
[----:B------:R-:W-:Y:S01]  /*1d5b0*/  FMNMX.FTZ R145, R15, R144, !PT ;  /* 0x000000900f917209 */ /* 0x000fe20007810000 */
[----:B------:R-:W-:Y:S01]  /*1d5c0*/  FFMA.FTZ R17, R0, R140, R17 ;  /* 0x0000008c00117223 */ /* 0x000fe20000010011 */
[----:B------:R-:W-:Y:S02]  /*1d5d0*/  FMNMX.FTZ R140, R12, R143, !PT ;  /* 0x0000008f0c8c7209 */ /* 0x000fe40007810000 */
[----:B------:R-:W-:Y:S01]  /*1d5e0*/  FMNMX.FTZ R144, R18, R145, !PT ;  /* 0x0000009112907209 */ /* 0x000fe20007810000 */
[----:B------:R4:W5:Y:S01]  /*1d5f0*/  I2F R139, R142 ;  /* 0x0000008e008b7306 */ /* 0x0009620000201400 */
[----:B------:R-:W-:Y:S02]  /*1d600*/  FMNMX.FTZ R143, R13, R140, !PT ;  /* 0x0000008c0d8f7209 */ /* 0x000fe40007810000 */
[----:B------:R-:W-:Y:S01]  /*1d610*/  FMNMX.FTZ R145, R19, R144, !PT ;  /* 0x0000009013917209 */ /* 0x000fe20007810000 */
[----:B--2---:R-:W-:Y:S01]  /*1d620*/  FFMA.FTZ R22, R0, R141, R22 ;  /* 0x0000008d00167223 */ /* 0x004fe20000010016 */
[----:B------:R-:W-:Y:S01]  /*1d630*/  FMNMX.FTZ R140, R16, R143, !PT ;  /* 0x0000008f108c7209 */ /* 0x000fe20007810000 */
[C---:B------:R-:W-:Y:S03]  /*1d640*/  FFMA.FTZ R20, R0.reuse, R141, R20 ;  /* 0x0000008d00147223 */ /* 0x040fe60000010014 */
[----:B------:R-:W-:Y:S01]  /*1d650*/  FMNMX.FTZ R141, R17, R140, !PT ;  /* 0x0000008c118d7209 */ /* 0x000fe20007810000 */
[----:B------:R-:W2:Y:S01]  /*1d660*/  I2F R137, R137 ;  /* 0x0000008900897306 */ /* 0x000ea20000201400 */
[CC--:B-1----:R-:W-:Y:S02]  /*1d670*/  FFMA.FTZ R23, R0.reuse, R136.reuse, R23 ;  /* 0x0000008800177223 */ /* 0x0c2fe40000010017 */
[----:B------:R-:W-:Y:S01]  /*1d680*/  FFMA.FTZ R21, R0, R136, R21 ;  /* 0x0000008800157223 */ /* 0x000fe20000010015 */
[----:B------:R-:W-:Y:S06]  /*1d690*/  FMNMX.FTZ R136, R20, R141, !PT ;  /* 0x0000008d14887209 */ /* 0x000fec0007810000 */
[----:B------:R-:W1:Y:S01]  /*1d6a0*/  I2F R132, R132 ;  /* 0x0000008400847306 */ /* 0x000e620000201400 */
[----:B----4-:R-:W-:Y:S01]  /*1d6b0*/  FMNMX.FTZ R142, R22, R145, !PT ;  /* 0x00000091168e7209 */ /* 0x010fe20007810000 */
[CC--:B-----5:R-:W-:Y:S01]  /*1d6c0*/  FFMA.FTZ R34, R0.reuse, R139.reuse, R34 ;  /* 0x0000008b00227223 */ /* 0x0e0fe20000010022 */
[----:B------:R-:W-:Y:S01]  /*1d6d0*/  LDSM.16.MT88.4 R144, [R196+0xc000] ;  /* 0x00c00000c490783b */ /* 0x000fe20000004200 */
[C---:B------:R-:W-:Y:S01]  /*1d6e0*/  FFMA.FTZ R32, R0.reuse, R139, R32 ;  /* 0x0000008b00207223 */ /* 0x040fe20000010020 */
[----:B------:R-:W-:Y:S05]  /*1d6f0*/  FMNMX.FTZ R143, R23, R142, !PT ;  /* 0x0000008e178f7209 */ /* 0x000fea0007810000 */
[----:B------:R-:W4:Y:S01]  /*1d700*/  I2F R133, R133 ;  /* 0x0000008500857306 */ /* 0x000f220000201400 */
[CC--:B--2---:R-:W-:Y:S02]  /*1d710*/  FFMA.FTZ R26, R0.reuse, R137.reuse, R26 ;  /* 0x00000089001a7223 */ /* 0x0c4fe4000001001a */
[----:B------:R-:W-:Y:S01]  /*1d720*/  FFMA.FTZ R24, R0, R137, R24 ;  /* 0x0000008900187223 */ /* 0x000fe20000010018 */
[----:B------:R-:W-:Y:S02]  /*1d730*/  FMNMX.FTZ R137, R21, R136, !PT ;  /* 0x0000008815897209 */ /* 0x000fe40007810000 */
[----:B------:R-:W-:Y:S04]  /*1d740*/  FMNMX.FTZ R140, R26, R143, !PT ;  /* 0x0000008f1a8c7209 */ /* 0x000fe80007810000 */
        /* <DEDUP_REMOVED lines=9> */
[----:B------:R-:W-:Y:S01]  /*1d7e0*/  FMNMX.FTZ R136, R30, R141, !PT ;  /* 0x0000008d1e887209 */ /* 0x000fe20007810000 */
[CC--:B--2---:R-:W-:Y:S02]  /*1d7f0*/  FFMA.FTZ R31, R0.reuse, R138.reuse, R31 ;  /* 0x0000008a001f7223 */ /* 0x0c4fe4000001001f */
[----:B------:R-:W-:Y:S01]  /*1d800*/  FFMA.FTZ R29, R0, R138, R29 ;  /* 0x0000008a001d7223 */ /* 0x000fe2000001001d */
[----:B------:R-:W-:Y:S02]  /*1d810*/  FMNMX.FTZ R138, R28, R137, !PT ;  /* 0x000000891c8a7209 */ /* 0x000fe40007810000 */
[----:B------:R-:W-:Y:S04]  /*1d820*/  FMNMX.FTZ R133, R31, R136, !PT ;  /* 0x000000881f857209 */ /* 0x000fe80007810000 */
        /* <DEDUP_REMOVED lines=12> */
[----:B------:R-:W2:Y:S08]  /*1d8f0*/  SHFL.BFLY PT, R133, R138, 0x1, 0x1f ;  /* 0x0c201f008a857f89 */ /* 0x000eb000000e0000 */
[----:B------:R-:W-:Y:S01]  /*1d900*/  LDSM.16.MT88.4 R140, [R197+0xc000] ;  /* 0x00c00000c58c783b */ /* 0x000fe20000004200 */
        /* <DEDUP_REMOVED lines=16> */
[----:B------:R-:W-:Y:S01]  /*1da10*/  ISETP.GT.AND P0, PT, R214, R203, PT ;  /* 0x000000cbd600720c */ /* 0x000fe20003f04270 */
[-CC-:B------:R-:W-:Y:S02]  /*1da20*/  FFMA.FTZ R168, R4, R134.reuse, -R171.reuse ;  /* 0x0000008604a87223 */ /* 0x180fe400000108ab */
[-CC-:B------:R-:W-:Y:S02]  /*1da30*/  FFMA.FTZ R167, R5, R134.reuse, -R171.reuse ;  /* 0x0000008605a77223 */ /* 0x180fe400000108ab */
[-CC-:B------:R-:W-:Y:S02]  /*1da40*/  FFMA.FTZ R166, R8, R134.reuse, -R171.reuse ;  /* 0x0000008608a67223 */ /* 0x180fe400000108ab */
[-C--:B------:R-:W-:Y:S01]  /*1da50*/  FFMA.FTZ R165, R9, R134.reuse, -R171 ;  /* 0x0000008609a57223 */ /* 0x080fe200000108ab */
[----:B------:R-:W-:Y:S01]  /*1da60*/  MUFU.EX2 R164, R164 ;  /* 0x000000a400a47308 */ /* 0x000fe20000000800 */
[----:B------:R-:W-:Y:S02]  /*1da70*/  FMUL.FTZ R3, R134, R135 ;  /* 0x0000008786037220 */ /* 0x000fe40000410000 */
[-C--:B------:R-:W-:Y:S02]  /*1da80*/  FFMA.FTZ R135, R11, R134.reuse, -R169 ;  /* 0x000000860b877223 */ /* 0x080fe400000108a9 */
[-C--:B------:R-:W-:Y:S02]  /*1da90*/  FFMA.FTZ R220, R32, R134.reuse, -R171 ;  /* 0x0000008620dc7223 */ /* 0x080fe400000108ab */
[-CC-:B------:R-:W-:Y:S02]  /*1daa0*/  FFMA.FTZ R222, R34, R134.reuse, -R169.reuse ;  /* 0x0000008622de7223 */ /* 0x180fe400000108a9 */
[-CC-:B------:R-:W-:Y:S01]  /*1dab0*/  FFMA.FTZ R170, R14, R134.reuse, -R169.reuse ;  /* 0x000000860eaa7223 */ /* 0x180fe200000108a9 */
[----:B------:R-:W3:Y:S01]  /*1dac0*/  MUFU.EX2 R3, R3 ;  /* 0x0000000300037308 */ /* 0x000ee20000000800 */
[-C--:B------:R-:W-:Y:S02]  /*1dad0*/  FFMA.FTZ R173, R15, R134.reuse, -R169 ;  /* 0x000000860fad7223 */ /* 0x080fe400000108a9 */
[--C-:B------:R-:W-:Y:S02]  /*1dae0*/  FFMA.FTZ R174, R12, R134, -R171.reuse ;  /* 0x000000860cae7223 */ /* 0x100fe400000108ab */
        /* <DEDUP_REMOVED lines=11> */
[C---:B------:R-:W-:Y:S02]  /*1dba0*/  FMUL.FTZ R15, R2.reuse, R123 ;  /* 0x0000007b020f7220 */ /* 0x040fe40000410000 */
        /* <DEDUP_REMOVED lines=115> */
[----:B------:R-:W-:Y:S02]  /*1e2e0*/  FFMA.FTZ R219, R13, R134, -R171 ;  /* 0x000000860ddb7223 */ /* 0x000fe400000108ab */
        /* <DEDUP_REMOVED lines=10> */
[-CC-:B------:R-:W-:Y:S02]  /*1e390*/  FFMA.FTZ R172, R18, R134.reuse, -R169.reuse ;  /* 0x0000008612ac7223 */ /* 0x180fe400000108a9 */
[-C--:B------:R-:W-:Y:S02]  /*1e3a0*/  FFMA.FTZ R175, R19, R134.reuse, -R169 ;  /* 0x0000008613af7223 */ /* 0x080fe400000108a9 */
[C---:B-1----:R-:W-:Y:S02]  /*1e3b0*/  HMMA.16816.F32.BF16 R108, R128.reuse, R136, R108 ;  /* 0x00000088806c723c */ /* 0x042fe4000004186c */
[----:B------:R-:W-:Y:S02]  /*1e3c0*/  MUFU.EX2 R172, R172 ;  /* 0x000000ac00ac7308 */ /* 0x000fe40000000800 */
[-CC-:B------:R-:W-:Y:S02]  /*1e3d0*/  FFMA.FTZ R218, R16, R134.reuse, -R171.reuse ;  /* 0x0000008610da7223 */ /* 0x180fe400000108ab */
[----:B------:R-:W-:Y:S02]  /*1e3e0*/  FFMA.FTZ R221, R17, R134, -R171 ;  /* 0x0000008611dd7223 */ /* 0x000fe400000108ab */
        /* <DEDUP_REMOVED lines=15> */
[C---:B------:R-:W-:Y:S02]  /*1e4e0*/  FMUL.FTZ R113, R3.reuse, R113 ;  /* 0x0000007103717220 */ /* 0x040fe40000410000 */
[----:B------:R-:W-:Y:S01]  /*1e4f0*/  FFMA.FTZ R168, R3, R216, R168 ;  /* 0x000000d803a87223 */ /* 0x000fe200000100a8 */
[----:B----4-:R-:W-:Y:S03]  /*1e500*/  F2FP.BF16.PACK_AB R119, R175, R172 ;  /* 0x000000acaf77723e */ /* 0x010fe600000010ff */
[----:B------:R-:W-:Y:S01]  /*1e510*/  MOV R3, R133 ;  /* 0x0000008500037202 */ /* 0x000fe20000000f00 */
[----:B------:R-:W-:Y:S01]  /*1e520*/  HMMA.16816.F32.BF16 R112, R128, R142, R112 ;  /* 0x0000008e8070723c */ /* 0x000fe20000041870 */
[----:B------:R-:W3:Y:S02]  /*1e530*/  LDSM.16.MT88.4 R128, [R195+0xe800] ;  /* 0x00e80000c380783b */ /* 0x000ee40000004200 */
[----:B------:R-:W-:Y:S02]  /*1e540*/  FFMA.FTZ R164, R2, R217, R164 ;  /* 0x000000d902a47223 */ /* 0x000fe400000100a4 */
[----:B------:R-:W-:Y:S02]  /*1e550*/  FADD.FTZ R167, R167, R168 ;  /* 0x000000a8a7a77221 */ /* 0x000fe40000010000 */
[----:B------:R-:W-:Y:S02]  /*1e560*/  FADD.FTZ R163, R163, R164 ;  /* 0x000000a4a3a37221 */ /* 0x000fe40000010000 */
[----:B------:R-:W-:Y:S03]  /*1e570*/  LDSM.16.MT88.4 R140, [R197+0xd000] ;  /* 0x00d00000c58c783b */ /* 0x000fe60000004200 */
[----:B------:R-:W-:Y:S02]  /*1e580*/  FADD.FTZ R166, R166, R167 ;  /* 0x000000a7a6a67221 */ /* 0x000fe40000010000 */
[----:B------:R-:W-:Y:S01]  /*1e590*/  FADD.FTZ R162, R162, R163 ;  /* 0x000000a3a2a27221 */ /* 0x000fe20000010000 */
[----:B--2---:R-:W-:Y:S01]  /*1e5a0*/  F2FP.BF16.PACK_AB R118, R221, R218 ;  /* 0x000000dadd76723e */ /* 0x004fe200000010ff */
[----:B------:R-:W-:Y:S02]  /*1e5b0*/  FADD.FTZ R165, R165, R166 ;  /* 0x000000a6a5a57221 */ /* 0x000fe40000010000 */
[----:B------:R-:W-:Y:S02]  /*1e5c0*/  FADD.FTZ R135, R135, R162 ;  /* 0x000000a287877221 */ /* 0x000fe40000010000 */
[----:B------:R-:W-:Y:S02]  /*1e5d0*/  FADD.FTZ R174, R174, R165 ;  /* 0x000000a5aeae7221 */ /* 0x000fe40000010000 */
[C---:B------:R-:W-:Y:S05]  /*1e5e0*/  HMMA.16816.F32.BF16 R4, R116.reuse, R120, R4 ;  /* 0x000000787404723c */ /* 0x040fea0000041804 */
[----:B------:R-:W-:Y:S01]  /*1e5f0*/  FADD.FTZ R170, R170, R135 ;  /* 0x00000087aaaa7221 */ /* 0x000fe20000010000 */
[----:B------:R-:W-:Y:S01]  /*1e600*/  MOV R135, R132 ;  /* 0x0000008400877202 */ /* 0x000fe20000000f00 */
        /* <DEDUP_REMOVED lines=9> */
[----:B------:R-:W4:Y:S03]  /*1e6a0*/  LDSM.16.MT88.4 R124, [R197+0x10800] ;  /* 0x01080000c57c783b */ /* 0x000f260000004200 */
[----:B------:R-:W-:Y:S04]  /*1e6b0*/  FADD.FTZ R175, R175, R172 ;  /* 0x000000acafaf7221 */ /* 0x000fe80000010000 */
[C---:B-1----:R-:W-:Y:S08]  /*1e6c0*/  HMMA.16816.F32.BF16 R44, R116.reuse, R136, R44 ;  /* 0x00000088742c723c */ /* 0x042ff0000004182c */
        /* <DEDUP_REMOVED lines=12> */
[-C--:B------:R-:W-:Y:S03]  /*1e790*/  FFMA.FTZ R151, R27, R134.reuse, -R169 ;  /* 0x000000861b977223 */ /* 0x080fe600000108a9 */
[-CC-:B------:R-:W-:Y:S01]  /*1e7a0*/  FFMA.FTZ R152, R20, R134.reuse, -R171.reuse ;  /* 0x0000008614987223 */ /* 0x180fe200000108ab */
[C---:B------:R-:W-:Y:S01]  /*1e7b0*/  HMMA.16816.F32.BF16 R72, R116.reuse, R154, R72 ;  /* 0x0000009a7448723c */ /* 0x040fe20000041848 */
[----:B------:R-:W1:Y:S03]  /*1e7c0*/  MUFU.EX2 R149, R149 ;  /* 0x0000009500957308 */ /* 0x000e660000000800 */
[-CC-:B------:R-:W-:Y:S03]  /*1e7d0*/  FFMA.FTZ R153, R21, R134.reuse, -R171.reuse ;  /* 0x0000008615997223 */ /* 0x180fe600000108ab */
        /* <DEDUP_REMOVED lines=8> */
[----:B------:R-:W5:Y:S01]  /*1e860*/  MUFU.EX2 R151, R151 ;  /* 0x0000009700977308 */ /* 0x000f620000000800 */
[-C--:B------:R-:W-:Y:S02]  /*1e870*/  FFMA.FTZ R169, R35, R134.reuse, -R169 ;  /* 0x0000008623a97223 */ /* 0x080fe400000108a9 */
[C---:B---3--:R-:W-:Y:S04]  /*1e880*/  HMMA.16816.F32.BF16 R84, R116.reuse, R128, R84 ;  /* 0x000000807454723c */ /* 0x048fe80000041854 */
[--C-:B------:R-:W-:Y:S01]  /*1e890*/  FFMA.FTZ R158, R28, R134, -R171.reuse ;  /* 0x000000861c9e7223 */ /* 0x100fe200000108ab */
[----:B-1----:R-:W-:Y:S01]  /*1e8a0*/  F2FP.BF16.PACK_AB R21, R149, R148 ;  /* 0x000000949515723e */ /* 0x002fe200000010ff */
[-CC-:B------:R-:W-:Y:S01]  /*1e8b0*/  FFMA.FTZ R159, R29, R134.reuse, -R171.reuse ;  /* 0x000000861d9f7223 */ /* 0x180fe200000108ab */
[----:B------:R-:W-:Y:S01]  /*1e8c0*/  MUFU.EX2 R152, R152 ;  /* 0x0000009800987308 */ /* 0x000fe20000000800 */
[C---:B------:R-:W-:Y:S01]  /*1e8d0*/  HMMA.16816.F32.BF16 R88, R116.reuse, R130, R88 ;  /* 0x000000827458723c */ /* 0x040fe20000041858 */
[----:B------:R-:W1:Y:S03]  /*1e8e0*/  LDSM.16.MT88.4 R128, [R196+0x10800] ;  /* 0x01080000c480783b */ /* 0x000e660000004200 */
[----:B------:R-:W-:Y:S02]  /*1e8f0*/  FFMA.FTZ R171, R33, R134, -R171 ;  /* 0x0000008621ab7223 */ /* 0x000fe400000108ab */
        /* <DEDUP_REMOVED lines=16> */
[C---:B--2---:R-:W-:Y:S01]  /*1ea00*/  F2FP.BF16.PACK_AB R20, R153.reuse, R152 ;  /* 0x000000989914723e */ /* 0x044fe200000010ff */
[----:B------:R-:W-:Y:S03]  /*1ea10*/  FADD.FTZ R152, R152, R221 ;  /* 0x000000dd98987221 */ /* 0x000fe60000010000 */
[----:B------:R-:W-:Y:S01]  /*1ea20*/  MUFU.EX2 R156, R156 ;  /* 0x0000009c009c7308 */ /* 0x000fe20000000800 */
[C---:B-1----:R-:W-:Y:S03]  /*1ea30*/  HMMA.16816.F32.BF16 R108, R116.reuse, R128, R108 ;  /* 0x00000080746c723c */ /* 0x042fe6000004186c */
[----:B------:R-:W-:Y:S05]  /*1ea40*/  FADD.FTZ R153, R153, R152 ;  /* 0x0000009899997221 */ /* 0x000fea0000010000 */
[C---:B------:R-:W-:Y:S01]  /*1ea50*/  HMMA.16816.F32.BF16 R12, R116.reuse, R130, R12 ;  /* 0x00000082740c723c */ /* 0x040fe2000004180c */
[----:B------:R-:W1:Y:S01]  /*1ea60*/  LDSM.16.MT88.4 R128, [R198+0xf000] ;  /* 0x00f00000c680783b */ /* 0x000e620000004200 */
[----:B------:R-:W2:Y:S02]  /*1ea70*/  MUFU.EX2 R157, R157 ;  /* 0x0000009d009d7308 */ /* 0x000ea40000000800 */
[C---:B----4-:R-:W-:Y:S01]  /*1ea80*/  F2FP.BF16.PACK_AB R22, R155.reuse, R154 ;  /* 0x0000009a9b16723e */ /* 0x050fe200000010ff */
[----:B------:R-:W-:Y:S03]  /*1ea90*/  FADD.FTZ R154, R154, R153 ;  /* 0x000000999a9a7221 */ /* 0x000fe60000010000 */
[C---:B------:R-:W-:Y:S04]  /*1eaa0*/  HMMA.16816.F32.BF16 R16, R116.reuse, R136, R16 ;  /* 0x000000887410723c */ /* 0x040fe80000041810 */
[----:B------:R-:W-:Y:S01]  /*1eab0*/  MUFU.EX2 R158, R158 ;  /* 0x0000009e009e7308 */ /* 0x000fe20000000800 */
[----:B------:R-:W-:Y:S03]  /*1eac0*/  FADD.FTZ R155, R155, R154 ;  /* 0x0000009a9b9b7221 */ /* 0x000fe60000010000 */
        /* <DEDUP_REMOVED lines=50> */
[C---:B-----5:R-:W-:Y:S01]  /*1edf0*/  HMMA.16816.F32.BF16 R128, R20.reuse, R124, R4 ;  /* 0x0000007c1480723c */ /* 0x060fe20000041804 */
[----:B------:R-:W2:Y:S02]  /*1ee00*/  LDSM.16.MT88.4 R4, [R197+0x11800] ;  /* 0x01180000c504783b */ /* 0x000ea40000004200 */
        /* <DEDUP_REMOVED lines=26> */
[C---:B------:R-:W-:Y:S08]  /*1efb0*/  HMMA.16816.F32.BF16 R116, R20.reuse, R8, R16 ;  /* 0x000000081474723c */ /* 0x040ff00000041810 */
[----:B------:R-:W-:Y:S01]  /*1efc0*/  HMMA.16816.F32.BF16 R112, R20, R10, R112 ;  /* 0x0000000a1470723c */ /* 0x000fe20000041870 */
[----:B------:R-:W-:-:S07]  /*1efd0*/  @P0 BRA `(.L_x_4050) ;  /* 0xffffc30000000947 */ /* 0x000fce000383ffff */
.L_x_4041:
        /* <DEDUP_REMOVED lines=11> */
.L_x_4069:
[----:B---3--:R-:W-:Y:S01]  /*1f090*/  FADD.FTZ R9, R10, R216 ;  /* 0x000000d80a097221 */ /* 0x008fe20000010000 */
[----:B------:R-:W-:Y:S05]  /*1f0a0*/  BRA.DIV ~URZ, `(.L_x_4052) ;  /* 0x000019327f007947 */ /* 0x000fea000b800000 */
[----:B------:R-:W3:Y:S04]  /*1f0b0*/  SHFL.BFLY PT, R6, R217, 0x2, 0x1f ;  /* 0x0c401f00d9067f89 */ /* 0x000ee800000e0000 */
[----:B------:R-:W4:Y:S01]  /*1f0c0*/  SHFL.BFLY PT, R4, R9, 0x1, 0x1f ;  /* 0x0c201f0009047f89 */ /* 0x000f2200000e0000 */
[----:B---3--:R-:W-:Y:S02]  /*1f0d0*/  FADD.FTZ R11, R6, R217 ;  /* 0x000000d9060b7221 */ /* 0x008fe40000010000 */
[----:B----4-:R-:W-:-:S03]  /*1f0e0*/  FADD.FTZ R4, R9, R4 ;  /* 0x0000000409047221 */ /* 0x010fc60000010000 */
[----:B------:R3:W4:Y:S04]  /*1f0f0*/  SHFL.BFLY PT, R10, R11, 0x1, 0x1f ;  /* 0x0c201f000b0a7f89 */ /* 0x00072800000e0000 */
.L_x_4070:
[----:B------:R-:W1:Y:S01]  /*1f100*/  S2R R8, SR_TID.X ;  /* 0x0000000000087919 */ /* 0x000e620000002100 */
[----:B----4-:R-:W-:-:S03]  /*1f110*/  FADD.FTZ R5, R10, R11 ;  /* 0x0000000b0a057221 */ /* 0x010fc60000010000 */
[----:B------:R-:W-:Y:S01]  /*1f120*/  BAR.SYNC.DEFER_BLOCKING 0x0 ;  /* 0x0000000000007b1d */ /* 0x000fe20000010000 */
[----:B------:R-:W-:Y:S02]  /*1f130*/  FSETP.NE.FTZ.AND P4, PT, R4, RZ, PT ;  /* 0x000000ff0400720b */ /* 0x000fe40003f95000 */
[----:B------:R-:W-:Y:S02]  /*1f140*/  FSETP.NE.FTZ.AND P3, PT, R5, RZ, PT ;  /* 0x000000ff0500720b */ /* 0x000fe40003f75000 */
[----:B------:R-:W-:Y:S01]  /*1f150*/  MOV R7, 0x3f800000 ;  /* 0x3f80000000077802 */ /* 0x000fe20000000f00 */
[----:B------:R-:W-:Y:S01]  /*1f160*/  ULDC.64 UR4, c[0x0][0x118] ;  /* 0x0000460000047ab9 */ /* 0x000fe20000000a00 */
[----:B------:R-:W-:-:S07]  /*1f170*/  MOV R6, 0x3f800000 ;  /* 0x3f80000000067802 */ /* 0x000fce0000000f00 */
[----:B------:R-:W4:Y:S01]  /*1f180*/  @P4 MUFU.RCP R7, R4 ;  /* 0x0000000400074308 */ /* 0x000f220000001000 */
[----:B-1----:R-:W-:-:S07]  /*1f190*/  SHF.R.S32.HI R9, RZ, 0x1f, R8 ;  /* 0x0000001fff097819 */ /* 0x002fce0000011408 */
[----:B------:R-:W1:Y:S01]  /*1f1a0*/  @P3 MUFU.RCP R6, R5 ;  /* 0x0000000500063308 */ /* 0x000e620000001000 */
[----:B------:R-:W-:-:S04]  /*1f1b0*/  LEA.HI R10, R9, R8, RZ, 0x2 ;  /* 0x00000008090a7211 */ /* 0x000fc800078f10ff */
[--C-:B------:R-:W-:Y:S02]  /*1f1c0*/  SHF.R.S32.HI R12, RZ, 0x2, R10.reuse ;  /* 0x00000002ff0c7819 */ /* 0x100fe4000001140a */
[----:B---3--:R-:W-:Y:S01]  /*1f1d0*/  SHF.R.S32.HI R11, RZ, 0x1f, R10 ;  /* 0x0000001fff0b7819 */ /* 0x008fe2000001140a */
[C---:B----4-:R-:W-:Y:S01]  /*1f1e0*/  FMUL.FTZ R128, R7.reuse, R128 ;  /* 0x0000008007807220 */ /* 0x050fe20000410000 */
        /* <DEDUP_REMOVED lines=67> */
[C---:B-1----:R-:W-:Y:S02]  /*1f620*/  FMUL.FTZ R131, R6.reuse, R131 ;  /* 0x0000008306837220 */ /* 0x042fe40000410000 */
[C---:B------:R-:W-:Y:S01]  /*1f630*/  FMUL.FTZ R130, R6.reuse, R130 ;  /* 0x0000008206827220 */ /* 0x040fe20000410000 */
[----:B------:R-:W-:Y:S01]  /*1f640*/  SEL R7, R7, 0xffffffc0, !P1 ;  /* 0xffffffc007077807 */ /* 0x000fe20004800000 */
[----:B------:R-:W-:-:S02]  /*1f650*/  FMUL.FTZ R127, R6, R127 ;  /* 0x0000007f067f7220 */ /* 0x000fc40000410000 */
[----:B------:R-:W-:Y:S01]  /*1f660*/  FMUL.FTZ R126, R6, R126 ;  /* 0x0000007e067e7220 */ /* 0x000fe20000410000 */
[----:B------:R-:W-:Y:S01]  /*1f670*/  IADD3 R15, R12, R7, RZ ;  /* 0x000000070c0f7210 */ /* 0x000fe20007ffe0ff */
[C---:B------:R-:W-:Y:S01]  /*1f680*/  FMUL.FTZ R39, R6.reuse, R39 ;  /* 0x0000002706277220 */ /* 0x040fe20000410000 */
[----:B------:R-:W-:Y:S01]  /*1f690*/  IADD3 R16, R7, R14, RZ ;  /* 0x0000000e07107210 */ /* 0x000fe20007ffe0ff */
[C---:B------:R-:W-:Y:S01]  /*1f6a0*/  FMUL.FTZ R38, R6.reuse, R38 ;  /* 0x0000002606267220 */ /* 0x040fe20000410000 */
[----:B------:R-:W-:Y:S01]  /*1f6b0*/  STS.64 [R13.X4+0x800], R130 ;  /* 0x000800820d007388 */ /* 0x000fe20000004a00 */
[C---:B------:R-:W-:Y:S02]  /*1f6c0*/  FMUL.FTZ R43, R6.reuse, R43 ;  /* 0x0000002b062b7220 */ /* 0x040fe40000410000 */
[C---:B------:R-:W-:Y:S01]  /*1f6d0*/  FMUL.FTZ R42, R6.reuse, R42 ;  /* 0x0000002a062a7220 */ /* 0x040fe20000410000 */
[----:B------:R1:W-:Y:S01]  /*1f6e0*/  STS.64 [R14], R124 ;  /* 0x0000007c0e007388 */ /* 0x0003e20000000a00 */
[----:B------:R-:W-:-:S02]  /*1f6f0*/  FMUL.FTZ R47, R6, R47 ;  /* 0x0000002f062f7220 */ /* 0x000fc40000410000 */
[C---:B------:R-:W-:Y:S01]  /*1f700*/  FMUL.FTZ R46, R6.reuse, R46 ;  /* 0x0000002e062e7220 */ /* 0x040fe20000410000 */
[----:B------:R-:W-:Y:S01]  /*1f710*/  STS.64 [R14+0x800], R126 ;  /* 0x0008007e0e007388 */ /* 0x000fe20000000a00 */
        /* <DEDUP_REMOVED lines=42> */
[----:B------:R-:W-:-:S04]  /*1f9c0*/  MOV R6, 0x80 ;  /* 0x0000008000067802 */ /* 0x000fc80000000f00 */
[----:B------:R-:W-:-:S04]  /*1f9d0*/  SEL R17, R6, 0xffffff80, !P2 ;  /* 0xffffff8006117807 */ /* 0x000fc80005000000 */
[-C--:B------:R-:W-:Y:S02]  /*1f9e0*/  IADD3 R12, R12, R17.reuse, RZ ;  /* 0x000000110c0c7210 */ /* 0x080fe40007ffe0ff */
[----:B------:R-:W-:Y:S02]  /*1f9f0*/  IADD3 R18, R17, R14, RZ ;  /* 0x0000000e11127210 */ /* 0x000fe40007ffe0ff */
[-C--:B------:R-:W-:Y:S01]  /*1fa00*/  IADD3 R19, R15, R17.reuse, RZ ;  /* 0x000000110f137210 */ /* 0x080fe20007ffe0ff */
[----:B------:R-:W-:Y:S01]  /*1fa10*/  STS.64 [R12], R44 ;  /* 0x0000002c0c007388 */ /* 0x000fe20000000a00 */
[----:B------:R-:W-:-:S03]  /*1fa20*/  IADD3 R17, R16, R17, RZ ;  /* 0x0000001110117210 */ /* 0x000fc60007ffe0ff */
        /* <DEDUP_REMOVED lines=33> */
[----:B------:R4:W-:Y:S04]  /*1fc40*/  STS.64 [R18+0x8000], R120 ;  /* 0x0080007812007388 */ /* 0x0009e80000000a00 */
[----:B------:R-:W-:Y:S04]  /*1fc50*/  STS.64 [R18+0x8800], R122 ;  /* 0x0088007a12007388 */ /* 0x000fe80000000a00 */
[----:B------:R-:W-:Y:S04]  /*1fc60*/  STS.64 [R19+0x8000], R116 ;  /* 0x0080007413007388 */ /* 0x000fe80000000a00 */
[----:B------:R-:W-:Y:S04]  /*1fc70*/  STS.64 [R19+0x8800], R118 ;  /* 0x0088007613007388 */ /* 0x000fe80000000a00 */
[----:B------:R4:W-:Y:S04]  /*1fc80*/  STS.64 [R17+0x8000], R112 ;  /* 0x0080007011007388 */ /* 0x0009e80000000a00 */
[----:B------:R-:W-:Y:S04]  /*1fc90*/  STS.64 [R17+0x8800], R114 ;  /* 0x0088007211007388 */ /* 0x000fe80000000a00 */
[----:B------:R-:W2:Y:S04]  /*1fca0*/  LD.E.64 R6, [R2.64+0xb0] ;  /* 0x0000b00402067980 */ /* 0x000ea8000c101b00 */
[----:B-1----:R-:W2:Y:S04]  /*1fcb0*/  LD.E R125, [R2.64+0x60] ;  /* 0x00006004027d7980 */ /* 0x002ea8000c101900 */
[----:B---3--:R-:W1:Y:S01]  /*1fcc0*/  S2R R109, SR_TID.X ;  /* 0x00000000006d7919 */ /* 0x008e620000002100 */
[----:B------:R-:W-:-:S03]  /*1fcd0*/  LEA.HI R13, R9, R8, RZ, 0x4 ;  /* 0x00000008090d7211 */ /* 0x000fc600078f20ff */
[----:B------:R3:W5:Y:S01]  /*1fce0*/  LD.E R124, [R2.64+0xcc] ;  /* 0x0000cc04027c7980 */ /* 0x000762000c101900 */
[----:B------:R-:W-:-:S03]  /*1fcf0*/  LOP3.LUT R13, R13, 0xfffffff0, RZ, 0xc0, !PT ;  /* 0xfffffff00d0d7812 */ /* 0x000fc600078ec0ff */
[----:B------:R3:W5:Y:S01]  /*1fd00*/  LD.E.64 R126, [R2.64+0x78] ;  /* 0x00007804027e7980 */ /* 0x000762000c101b00 */
[----:B----4-:R-:W-:-:S03]  /*1fd10*/  IADD3 R110, -R13, R8, RZ ;  /* 0x000000080d6e7210 */ /* 0x010fc60007ffe1ff */
[----:B------:R3:W5:Y:S01]  /*1fd20*/  LD.E.64 R120, [R2.64+0xa8] ;  /* 0x0000a80402787980 */ /* 0x000762000c101b00 */
[----:B------:R-:W-:Y:S01]  /*1fd30*/  LEA.HI R13, R110, R110, RZ, 0x1 ;  /* 0x0000006e6e0d7211 */ /* 0x000fe200078f08ff */
[----:B------:R-:W4:Y:S01]  /*1fd40*/  @P4 MUFU.LG2 R4, R4 ;  /* 0x0000000400044308 */ /* 0x000f220000000c00 */
[----:B------:R-:W-:Y:S01]  /*1fd50*/  LOP3.LUT R11, R11, 0xffffffe0, RZ, 0xc0, !PT ;  /* 0xffffffe00b0b7812 */ /* 0x000fe200078ec0ff */
[----:B------:R-:W-:Y:S01]  /*1fd60*/  BSSY B0, `(.L_x_4053) ;  /* 0x000004d000007945 */ /* 0x000fe20003800000 */
[C---:B------:R-:W-:Y:S02]  /*1fd70*/  SHF.L.U32 R15, R13.reuse, 0x2, RZ ;  /* 0x000000020d0f7819 */ /* 0x040fe400000006ff */
[----:B------:R-:W-:Y:S02]  /*1fd80*/  LOP3.LUT R13, R13, 0xffffffe, RZ, 0xc0, !PT ;  /* 0x0ffffffe0d0d7812 */ /* 0x000fe400078ec0ff */
[----:B------:R-:W-:Y:S01]  /*1fd90*/  IADD3 R8, -R11, R8, RZ ;  /* 0x000000080b087210 */ /* 0x000fe20007ffe1ff */
[----:B------:R-:W3:Y:S01]  /*1fda0*/  @P3 MUFU.LG2 R5, R5 ;  /* 0x0000000500053308 */ /* 0x000ee20000000c00 */
[----:B------:R-:W-:-:S02]  /*1fdb0*/  SHF.R.S32.HI R111, RZ, 0x1f, R10 ;  /* 0x0000001fff6f7819 */ /* 0x000fc4000001140a */
[----:B-1----:R-:W-:Y:S02]  /*1fdc0*/  SHF.R.S32.HI R108, RZ, 0x1f, R109 ;  /* 0x0000001fff6c7819 */ /* 0x002fe4000001146d */
[----:B------:R-:W-:Y:S02]  /*1fdd0*/  IADD3 R13, R110, -R13, RZ ;  /* 0x8000000d6e0d7210 */ /* 0x000fe40007ffe0ff */
[-C--:B------:R-:W-:Y:S01]  /*1fde0*/  LEA.HI R9, R108, R109.reuse, RZ, 0x4 ;  /* 0x0000006d6c097211 */ /* 0x080fe200078f20ff */
[----:B----4-:R-:W-:Y:S01]  /*1fdf0*/  @P4 FMUL.FTZ R4, R4, 0.69314718246459960938 ;  /* 0x3f31721804044820 */ /* 0x010fe20000410000 */
[----:B------:R-:W-:Y:S02]  /*1fe00*/  LEA.HI R108, R108, R109, RZ, 0x5 ;  /* 0x0000006d6c6c7211 */ /* 0x000fe400078f28ff */
[----:B------:R-:W-:Y:S02]  /*1fe10*/  SHF.R.S32.HI R9, RZ, 0x4, R9 ;  /* 0x00000004ff097819 */ /* 0x000fe40000011409 */
[----:B------:R-:W-:-:S02]  /*1fe20*/  LOP3.LUT R108, R108, 0xffffffe0, RZ, 0xc0, !PT ;  /* 0xffffffe06c6c7812 */ /* 0x000fc400078ec0ff */
[----:B------:R-:W-:Y:S01]  /*1fe30*/  SHF.L.U32 R12, R9, 0x6, RZ ;  /* 0x00000006090c7819 */ /* 0x000fe200000006ff */
[----:B---3--:R-:W-:Y:S01]  /*1fe40*/  @P3 FMUL.FTZ R5, R5, 0.69314718246459960938 ;  /* 0x3f31721805053820 */ /* 0x008fe20000410000 */
[----:B------:R-:W-:Y:S02]  /*1fe50*/  IADD3 R108, -R108, R109, RZ ;  /* 0x0000006d6c6c7210 */ /* 0x000fe40007ffe1ff */
[----:B------:R-:W-:Y:S01]  /*1fe60*/  LOP3.LUT R12, R12, 0x1c0, RZ, 0xc0, !PT ;  /* 0x000001c00c0c7812 */ /* 0x000fe200078ec0ff */
[----:B------:R-:W-:Y:S01]  /*1fe70*/  BAR.SYNC.DEFER_BLOCKING 0x0 ;  /* 0x0000000000007b1d */ /* 0x000fe20000010000 */
[----:B------:R-:W-:Y:S02]  /*1fe80*/  LOP3.LUT P0, RZ, R8, 0x3, RZ, 0xc0, !PT ;  /* 0x0000000308ff7812 */ /* 0x000fe4000780c0ff */
[----:B------:R-:W-:Y:S02]  /*1fe90*/  LOP3.LUT R15, R12, 0x38, R15, 0xf8, !PT ;  /* 0x000000380c0f7812 */ /* 0x000fe400078ef80f */
[----:B------:R-:W-:-:S02]  /*1fea0*/  SHF.R.U32.HI R12, RZ, 0x3, R12 ;  /* 0x00000003ff0c7819 */ /* 0x000fc4000001160c */
[----:B------:R-:W-:Y:S02]  /*1feb0*/  LEA.HI R111, R111, R10, RZ, 0x2 ;  /* 0x0000000a6f6f7211 */ /* 0x000fe400078f10ff */
[----:B------:R-:W-:Y:S02]  /*1fec0*/  LOP3.LUT R12, R15, R12, RZ, 0x3c, !PT ;  /* 0x0000000c0f0c7212 */ /* 0x000fe400078e3cff */
[----:B------:R-:W-:Y:S02]  /*1fed0*/  SHF.R.S32.HI R11, RZ, 0x1f, R108 ;  /* 0x0000001fff0b7819 */ /* 0x000fe4000001146c */
[----:B------:R-:W-:Y:S02]  /*1fee0*/  LEA R112, R13, R12, 0x2 ;  /* 0x0000000c0d707211 */ /* 0x000fe400078e10ff */
[----:B------:R-:W-:Y:S02]  /*1fef0*/  LOP3.LUT R111, R111, 0xffffffc, RZ, 0xc0, !PT ;  /* 0x0ffffffc6f6f7812 */ /* 0x000fe400078ec0ff */
[----:B------:R-:W-:-:S02]  /*1ff00*/  LEA.HI R11, R11, R108, RZ, 0x2 ;  /* 0x0000006c0b0b7211 */ /* 0x000fc400078f10ff */
[----:B------:R-:W-:Y:S02]  /*1ff10*/  SHF.L.U32 R8, R207, 0x6, RZ ;  /* 0x00000006cf087819 */ /* 0x000fe400000006ff */
[----:B------:R-:W-:Y:S02]  /*1ff20*/  IADD3 R111, R10, -R111, RZ ;  /* 0x8000006f0a6f7210 */ /* 0x000fe40007ffe0ff */
[----:B------:R-:W-:Y:S01]  /*1ff30*/  MOV R10, 0xff800000 ;  /* 0xff800000000a7802 */ /* 0x000fe20000000f00 */
[----:B------:R-:W1:Y:S01]  /*1ff40*/  LDS.128 R104, [R112.X4] ;  /* 0x0000000070687984 */ /* 0x000e620000004c00 */
[----:B------:R-:W-:Y:S01]  /*1ff50*/  MOV R108, 0xff800000 ;  /* 0xff800000006c7802 */ /* 0x000fe20000000f00 */
[-C--:B-----5:R-:W-:Y:S02]  /*1ff60*/  @P4 FFMA.FTZ R10, R133, R0.reuse, R4 ;  /* 0x00000000850a4223 */ /* 0x0a0fe40000010004 */
[----:B------:R-:W3:Y:S01]  /*1ff70*/  LDS.128 R100, [R112.X4+0x800] ;  /* 0x0008000070647984 */ /* 0x000ee20000004c00 */
[----:B------:R-:W-:-:S03]  /*1ff80*/  @P3 FFMA.FTZ R108, R132, R0, R5 ;  /* 0x00000000846c3223 */ /* 0x000fc60000010005 */
        /* <DEDUP_REMOVED lines=22> */
[----:B---3--:R-:W-:-:S02]  /*200f0*/  SHF.L.U32 R112, R110, 0x2, RZ ;  /* 0x000000026e707819 */ /* 0x008fc400000006ff */
[----:B------:R-:W-:Y:S02]  /*20100*/  SHF.R.S32.HI R110, RZ, 0x2, R11 ;  /* 0x00000002ff6e7819 */ /* 0x000fe4000001140b */
[----:B------:R-:W-:Y:S02]  /*20110*/  SHF.R.S32.HI R113, RZ, 0x1f, R112 ;  /* 0x0000001fff717819 */ /* 0x000fe40000011470 */
[----:B------:R-:W-:Y:S01]  /*20120*/  LEA R110, R111, R110, 0x4 ;  /* 0x0000006e6f6e7211 */ /* 0x000fe200078e20ff */
[----:B--2---:R-:W-:-:S04]  /*20130*/  IMAD R6, R6, UR8, R209 ;  /* 0x0000000806067c24 */ /* 0x004fc8000f8e02d1 */
[----:B------:R-:W-:-:S04]  /*20140*/  IMAD R6, R6, R125, R210 ;  /* 0x0000007d06067224 */ /* 0x000fc800078e02d2 */
[----:B------:R-:W-:Y:S01]  /*20150*/  IMAD R11, R7, R6, R8 ;  /* 0x00000006070b7224 */ /* 0x000fe200078e0208 */
[----:B------:R-:W-:Y:S05]  /*20160*/  @P0 BRA `(.L_x_4054) ;  /* 0x000000c000000947 */ /* 0x000fea0003800000 */
[----:B-1--4-:R-:W-:Y:S01]  /*20170*/  IMAD R5, R207, -0x40, R208 ;  /* 0xffffffc0cf057824 */ /* 0x012fe200078e02d0 */
        /* <DEDUP_REMOVED lines=11> */
.L_x_4054:
[----:B-1--4-:R-:W-:Y:S05]  /*20230*/  BSYNC B0 ;  /* 0x0000000000007941 */ /* 0x012fea0003800000 */
.L_x_4053:
        /* <DEDUP_REMOVED lines=9> */
[----:B------:R-:W-:-:S04]  /*202d0*/  LEA R6, P0, R0, R126, 0x2 ;  /* 0x0000007e00067211 */ /* 0x000fc800078010ff */
[----:B------:R-:W-:Y:S02]  /*202e0*/  LEA.HI.X R7, R0, R127, R5, 0x2, P0 ;  /* 0x0000007f00077211 */ /* 0x000fe400000f1405 */
[----:B------:R-:W-:Y:S01]  /*202f0*/  IADD3 R5, R112, 0x40, RZ ;  /* 0x0000004070057810 */ /* 0x000fe20007ffe0ff */
[----:B------:R-:W-:Y:S05]  /*20300*/  @P1 BRA `(.L_x_4056) ;  /* 0x0000009000001947 */ /* 0x000fea0003800000 */
[C---:B-1----:R-:W-:Y:S01]  /*20310*/  IADD3 R3, R5.reuse, 0x40, RZ ;  /* 0x0000004005037810 */ /* 0x042fe20007ffe0ff */
[----:B------:R-:W-:Y:S01]  /*20320*/  ULDC.64 UR4, c[0x0][0x118] ;  /* 0x0000460000047ab9 */ /* 0x000fe20000000a00 */
[-C--:B-----5:R-:W-:Y:S02]  /*20330*/  ISETP.GE.AND P1, PT, R5, R2.reuse, PT ;  /* 0x000000020500720c */ /* 0x0a0fe40003f26270 */
[-C--:B------:R-:W-:Y:S02]  /*20340*/  ISETP.GE.AND P2, PT, R112, R2.reuse, PT ;  /* 0x000000027000720c */ /* 0x080fe40003f46270 */
[----:B------:R-:W-:-:S09]  /*20350*/  ISETP.GE.AND P0, PT, R3, R2, PT ;  /* 0x000000020300720c */ /* 0x000fd20003f06270 */
[----:B------:R1:W-:Y:S04]  /*20360*/  @!P1 ST.E.128 [R6.64+0x100], R72 ;  /* 0x0001004806009985 */ /* 0x0003e8000c101d04 */
[----:B------:R1:W-:Y:S04]  /*20370*/  @!P2 ST.E.64 [R6.64], R104 ;  /* 0x000000680600a985 */ /* 0x0003e8000c101b04 */
[----:B------:R1:W-:Y:S04]  /*20380*/  @!P2 ST.E.64 [R6.64+0x8], R106 ;  /* 0x0000086a0600a985 */ /* 0x0003e8000c101b04 */
[----:B------:R1:W-:Y:S02]  /*20390*/  @!P0 ST.E.128 [R6.64+0x200], R40 ;  /* 0x0002002806008985 */ /* 0x0003e4000c101d04 */
.L_x_4056:
[----:B------:R-:W-:Y:S05]  /*203a0*/  BSYNC B0 ;  /* 0x0000000000007941 */ /* 0x000fea0003800000 */
.L_x_4055:
[----:B-1----:R-:W-:Y:S01]  /*203b0*/  IADD3 R3, R9, 0x8, RZ ;  /* 0x0000000809037810 */ /* 0x002fe20007ffe0ff */
[----:B------:R-:W-:Y:S03]  /*203c0*/  BSSY B0, `(.L_x_4057) ;  /* 0x000000b000007945 */ /* 0x000fe60003800000 */
[----:B------:R-:W-:-:S13]  /*203d0*/  ISETP.GE.AND P0, PT, R3, R208, PT ;  /* 0x000000d00300720c */ /* 0x000fda0003f06270 */
[----:B------:R-:W-:Y:S05]  /*203e0*/  @P0 BRA `(.L_x_4058) ;  /* 0x0000008000000947 */ /* 0x000fea0003800000 */
[C---:B------:R-:W-:Y:S01]  /*203f0*/  IADD3 R3, R5.reuse, 0x40, RZ ;  /* 0x0000004005037810 */ /* 0x040fe20007ffe0ff */
[----:B------:R-:W-:Y:S01]  /*20400*/  ULDC.64 UR4, c[0x0][0x118] ;  /* 0x0000460000047ab9 */ /* 0x000fe20000000a00 */
[-C--:B-----5:R-:W-:Y:S02]  /*20410*/  ISETP.GE.AND P2, PT, R112, R2.reuse, PT ;  /* 0x000000027000720c */ /* 0x0a0fe40003f46270 */
[-C--:B------:R-:W-:Y:S02]  /*20420*/  ISETP.GE.AND P1, PT, R5, R2.reuse, PT ;  /* 0x000000020500720c */ /* 0x080fe40003f26270 */
[----:B------:R-:W-:-:S09]  /*20430*/  ISETP.GE.AND P0, PT, R3, R2, PT ;  /* 0x000000020300720c */ /* 0x000fd20003f06270 */
[----:B------:R1:W-:Y:S04]  /*20440*/  @!P2 ST.E.128 [R6.64+0x1800], R100 ;  /* 0x001800640600a985 */ /* 0x0003e8000c101d04 */
[----:B------:R1:W-:Y:S04]  /*20450*/  @!P1 ST.E.128 [R6.64+0x1900], R68 ;  /* 0x0019004406009985 */ /* 0x0003e8000c101d04 */
[----:B------:R1:W-:Y:S02]  /*20460*/  @!P0 ST.E.128 [R6.64+0x1a00], R36 ;  /* 0x001a002406008985 */ /* 0x0003e4000c101d04 */
.L_x_4058:
[----:B------:R-:W-:Y:S05]  /*20470*/  BSYNC B0 ;  /* 0x0000000000007941 */ /* 0x000fea0003800000 */
.L_x_4057:
[----:B------:R-:W-:Y:S01]  /*20480*/  IADD3 R3, R9, 0x10, RZ ;  /* 0x0000001009037810 */ /* 0x000fe20007ffe0ff */
        /* <DEDUP_REMOVED lines=11> */
.L_x_4060:
[----:B------:R-:W-:Y:S05]  /*20540*/  BSYNC B0 ;  /* 0x0000000000007941 */ /* 0x000fea0003800000 */
.L_x_4059:
        /* <DEDUP_REMOVED lines=12> */
.L_x_4062:
[----:B------:R-:W-:Y:S05]  /*20610*/  BSYNC B0 ;  /* 0x0000000000007941 */ /* 0x000fea0003800000 */
.L_x_4061:
        /* <DEDUP_REMOVED lines=12> */
.L_x_4064:
[----:B------:R-:W-:Y:S05]  /*206e0*/  BSYNC B0 ;  /* 0x0000000000007941 */ /* 0x000fea0003800000 */
.L_x_4063:
        /* <DEDUP_REMOVED lines=12> */
.L_x_4066:
[----:B------:R-:W-:Y:S05]  /*207b0*/  BSYNC B0 ;  /* 0x0000000000007941 */ /* 0x000fea0003800000 */
.L_x_4065:
        /* <DEDUP_REMOVED lines=12> */
.L_x_4068:
[----:B------:R-:W-:Y:S05]  /*20880*/  BSYNC B0 ;  /* 0x0000000000007941 */ /* 0x000fea0003800000 */
.L_x_4067:
[----:B------:R-:W-:Y:S01]  /*20890*/  IADD3 R9, R9, 0x38, RZ ;  /* 0x0000003809097810 */ /* 0x000fe20007ffe0ff */
[----:B------:R-:W-:-:S03]  /*208a0*/  IMAD.MOV.U32 R207, RZ, RZ, 0x0 ;  /* 0x00000000ffcf7424 */ /* 0x000fc600078e00ff */
[----:B------:R-:W-:-:S13]  /*208b0*/  ISETP.GE.AND P0, PT, R9, R208, PT ;  /* 0x000000d00900720c */ /* 0x000fda0003f06270 */
[----:B------:R-:W-:Y:S05]  /*208c0*/  @P0 RET.REL.NODEC R206 `(_ZN5flash24flash_fwd_splitkv_kernelI23Flash_fwd_kernel_traitsILi192ELi64ELi64ELi4ELb0ELb0EN7cutlass10bfloat16_tE19Flash_kernel_traitsILi192ELi64ELi64ELi4ES3_EELb1ELb0ELb1ELb0ELb0ELb0ELb1ELb1EEEvNS_16Flash_fwd_paramsE) ;  /* 0xfffdf730ce000950 */ /* 0x000fea0003c3ffff */
        /* <DEDUP_REMOVED lines=8> */
[----:B------:R-:W-:Y:S05]  /*20950*/  @P0 RET.REL.NODEC R206 `(_ZN5flash24flash_fwd_splitkv_kernelI23Flash_fwd_kernel_traitsILi192ELi64ELi64ELi4ELb0ELb0EN7cutlass10bfloat16_tE19Flash_kernel_traitsILi192ELi64ELi64ELi4ES3_EELb1ELb0ELb1ELb0ELb0ELb0ELb1ELb1EEEvNS_16Flash_fwd_paramsE) ;  /* 0xfffdf6a0ce000950 */ /* 0x000fea0003c3ffff */
[----:B------:R-:W-:Y:S01]  /*20960*/  MOV R207, 0x0 ;  /* 0x0000000000cf7802 */ /* 0x000fe20000000f00 */
[----:B------:R-:W-:-:S02]  /*20970*/  ULDC.64 UR4, c[0x0][0x118] ;  /* 0x0000460000047ab9 */ /* 0x000fc40000000a00 */
[----:B------:R1:W-:Y:S01]  /*20980*/  ST.E.128 [R6.64+0xaa00], R12 ;  /* 0x00aa000c06007985 */ /* 0x0003e2000c101d04 */
[----:B------:R-:W-:Y:S05]  /*20990*/  RET.REL.NODEC R206 `(_ZN5flash24flash_fwd_splitkv_kernelI23Flash_fwd_kernel_traitsILi192ELi64ELi64ELi4ELb0ELb0EN7cutlass10bfloat16_tE19Flash_kernel_traitsILi192ELi64ELi64ELi4ES3_EELb1ELb0ELb1ELb0ELb0ELb0ELb1ELb1EEEvNS_16Flash_fwd_paramsE) ;  /* 0xfffdf660ce007950 */ /* 0x000fea0003c3ffff */
.L_x_4051:
[----:B------:R-:W-:Y:S02]  /*209a0*/  MOV R7, 0x2 ;  /* 0x0000000200077802 */ /* 0x000fe40000000f00 */
[----:B------:R-:W-:Y:S02]  /*209b0*/  MOV R6, 0x209d0 ;  /* 0x000209d000067802 */ /* 0x000fe40000000f00 */
[----:B-1---5:R-:W-:Y:S05]  /*209c0*/  CALL.REL.NOINC `($__internal_24_$__cuda_sm70_shflsync_bfly_p) ;  /* 0x0000010000007944 */ /* 0x022fea0003c00000 */
[----:B-12---:R-:W-:Y:S05]  /*209d0*/  BRA `(.L_x_4069) ;  /* 0xffffe6b000007947 */ /* 0x006fea000383ffff */
.L_x_4052:
[----:B--2---:R-:W-:Y:S01]  /*209e0*/  IMAD.MOV.U32 R216, RZ, RZ, R9 ;  /* 0x000000ffffd87224 */ /* 0x004fe200078e0009 */
[----:B------:R-:W-:Y:S02]  /*209f0*/  MOV R7, 0x1 ;  /* 0x0000000100077802 */ /* 0x000fe40000000f00 */
[----:B------:R-:W-:Y:S02]  /*20a00*/  MOV R6, 0x20a20 ;  /* 0x00020a2000067802 */ /* 0x000fe40000000f00 */
[----:B-1---5:R-:W-:Y:S05]  /*20a10*/  CALL.REL.NOINC `($__internal_24_$__cuda_sm70_shflsync_bfly_p) ;  /* 0x000000b000007944 */ /* 0x022fea0003c00000 */
[----:B--2---:R-:W-:Y:S01]  /*20a20*/  FADD.FTZ R4, R9, R10 ;  /* 0x0000000a09047221 */ /* 0x004fe20000010000 */
[----:B-1----:R-:W-:Y:S02]  /*20a30*/  MOV R216, R217 ;  /* 0x000000d900d87202 */ /* 0x002fe40000000f00 */
[----:B------:R-:W-:Y:S02]  /*20a40*/  MOV R7, 0x2 ;  /* 0x0000000200077802 */ /* 0x000fe40000000f00 */
[----:B------:R-:W-:-:S02]  /*20a50*/  MOV R6, 0x20a70 ;  /* 0x00020a7000067802 */ /* 0x000fc40000000f00 */
[----:B------:R-:W-:Y:S05]  /*20a60*/  CALL.REL.NOINC `($__internal_24_$__cuda_sm70_shflsync_bfly_p) ;  /* 0x0000006000007944 */ /* 0x000fea0003c00000 */
[----:B--2---:R-:W-:Y:S01]  /*20a70*/  FADD.FTZ R11, R217, R10 ;  /* 0x0000000ad90b7221 */ /* 0x004fe20000010000 */
[----:B-1----:R-:W-:-:S02]  /*20a80*/  MOV R7, 0x1 ;  /* 0x0000000100077802 */ /* 0x002fc40000000f00 */
[----:B------:R-:W-:Y:S02]  /*20a90*/  MOV R6, 0x20ac0 ;  /* 0x00020ac000067802 */ /* 0x000fe40000000f00 */
[----:B------:R-:W-:Y:S02]  /*20aa0*/  MOV R216, R11 ;  /* 0x0000000b00d87202 */ /* 0x000fe40000000f00 */
[----:B------:R-:W-:Y:S05]  /*20ab0*/  CALL.REL.NOINC `($__internal_24_$__cuda_sm70_shflsync_bfly_p) ;  /* 0x0000001000007944 */ /* 0x000fea0003c00000 */
[----:B-12---:R-:W-:Y:S05]  /*20ac0*/  BRA `(.L_x_4070) ;  /* 0xffffe63000007947 */ /* 0x006fea000383ffff */
        .weak           $__internal_24_$__cuda_sm70_shflsync_bfly_p
        .type           $__internal_24_$__cuda_sm70_shflsync_bfly_p,@function
        .size           $__internal_24_$__cuda_sm70_shflsync_bfly_p,(.L_x_4403 - $__internal_24_$__cuda_sm70_shflsync_bfly_p)
$__internal_24_$__cuda_sm70_shflsync_bfly_p:
[----:B------:R-:W-:Y:S01]  /*20ad0*/  MOV R12, R6 ;  /* 0x00000006000c7202 */ /* 0x000fe20000000f00 */
[----:B------:R-:W-:Y:S04]  /*20ae0*/  WARPSYNC R5 ;  /* 0x0000000500007348 */ /* 0x000fe80003800000 */
[----:B------:R-:W-:Y:S01]  /*20af0*/  MOV R13, 0x0 ;  /* 0x00000000000d7802 */ /* 0x000fe20000000f00 */
[----:B------:R1:W2:Y:S03]  /*20b00*/  SHFL.BFLY PT, R10, R216, R7, R8 ;  /* 0x0c000007d80a7389 */ /* 0x0002a600000e0008 */
[----:B------:R-:W-:Y:S05]  /*20b10*/  RET.REL.NODEC R12 `(_ZN5flash24flash_fwd_splitkv_kernelI23Flash_fwd_kernel_traitsILi192ELi64ELi64ELi4ELb0ELb0EN7cutlass10bfloat16_tE19Flash_kernel_traitsILi192ELi64ELi64ELi4ES3_EELb1ELb0ELb1ELb0ELb0ELb0ELb1ELb1EEEvNS_16Flash_fwd_paramsE) ;  /* 0xfffdf4e00c007950 */ /* 0x000fea0003c3ffff */
.L_x_4071:
        /* <DEDUP_REMOVED lines=14> */
.L_x_4403:


//--------------------- .text._ZN5flash24flash_fwd_splitkv_kernelI23Flash_fwd_kernel_traitsILi192ELi64ELi64ELi4ELb0ELb0EN7cutlass10bfloat16_tE19Flash_kernel_traitsILi192ELi64ELi64ELi4ES3_EELb1ELb0ELb1ELb0ELb0ELb1ELb1ELb1EEEvNS_16Flash_fwd_paramsE --------------------------
	.section	.text._ZN5flash24flash_fwd_splitkv_kernelI23Flash_fwd_kernel_traitsILi192ELi64ELi64ELi4ELb0ELb0EN7cutlass10bfloat16_tE19Flash_kernel_traitsILi192ELi64ELi64ELi4ES3_EELb1ELb0ELb1ELb0ELb0ELb1ELb1ELb1EEEvNS_16Flash_fwd_paramsE,"ax",@progbits
	.sectioninfo	@"SHI_REGISTERS=242"
	.align	128
        .global         _ZN5flash24flash_fwd_splitkv_kernelI23Flash_fwd_kernel_traitsILi192ELi64ELi64ELi4ELb0ELb0EN7cutlass10bfloat16_tE19Flash_kernel_traitsILi192ELi64ELi64ELi4ES3_EELb1ELb0ELb1ELb0ELb0ELb1ELb1ELb1EEEvNS_16Flash_fwd_paramsE
        .type           _ZN5flash24flash_fwd_splitkv_kernelI23Flash_fwd_kernel_traitsILi192ELi64ELi64ELi4ELb0ELb0EN7cutlass10bfloat16_tE19Flash_kernel_traitsILi192ELi64ELi64ELi4ES3_EELb1ELb0ELb1ELb0ELb0ELb1ELb1ELb1EEEvNS_16Flash_fwd_paramsE,@function
        .size           _ZN5flash24flash_fwd_splitkv_kernelI23Flash_fwd_kernel_traitsILi192ELi64ELi64ELi4ELb0ELb0EN7cutlass10bfloat16_tE19Flash_kernel_traitsILi192ELi64ELi64ELi4ES3_EELb1ELb0ELb1ELb0ELb0ELb1ELb1ELb1EEEvNS_16Flash_fwd_paramsE,(.L_x_4405 - _ZN5flash24flash_fwd_splitkv_kernelI23Flash_fwd_kernel_traitsILi192ELi64ELi64ELi4ELb0ELb0EN7cutlass10bfloat16_tE19Flash_kernel_traitsILi192ELi64ELi64ELi4ES3_EELb1ELb0ELb1ELb0ELb0ELb1ELb1ELb1EEEvNS_16Flash_fwd_paramsE)
        .other          _ZN5flash24flash_fwd_splitkv_kernelI23Flash_fwd_kernel_traitsILi192ELi64ELi64ELi4ELb0ELb0EN7cutlass10bfloat16_tE19Flash_kernel_traitsILi192ELi64ELi64ELi4ES3_EELb1ELb0ELb1ELb0ELb0ELb1ELb1ELb1EEEvNS_16Flash_fwd_paramsE,@"STO_CUDA_ENTRY STV_DEFAULT"
_ZN5flash24flash_fwd_splitkv_kernelI23Flash_fwd_kernel_traitsILi192ELi64ELi64ELi4ELb0ELb0EN7cutlass10bfloat16_tE19Flash_kernel_traitsILi192ELi64ELi64ELi4ES3_EELb1ELb0ELb1ELb0ELb0ELb1ELb1ELb1EEEvNS_16Flash_fwd_paramsE:
.text._ZN5flash24flash_fwd_splitkv_kernelI23Flash_fwd_kernel_traitsILi192ELi64ELi64ELi4ELb0ELb0EN7cutlass10bfloat16_tE19Flash_kernel_traitsILi192ELi64ELi64ELi4ES3_EELb1ELb0ELb1ELb0ELb0ELb1ELb1ELb1EEEvNS_16Flash_fwd_paramsE:
        /* <DEDUP_REMOVED lines=29> */
[----:B---34-:R-:W-:Y:S05]  /*01d0*/  CALL.REL.NOINC `($_ZN5flash24flash_fwd_splitkv_kernelI23Flash_fwd_kernel_traitsILi192ELi64ELi64ELi4ELb0ELb0EN7cutlass10bfloat16_tE19Flash_kernel_traitsILi192ELi64ELi64ELi4ES3_EELb1ELb0ELb1ELb0ELb0ELb1ELb1ELb1EEEvNS_16Flash_fwd_paramsE$_ZN5flash30compute_attn_1rowblock_splitkvI23Flash_fwd_kernel_traitsILi192ELi64ELi64ELi4ELb0ELb0EN7cutlass10bfloat16_tE19Flash_kernel_traitsILi192ELi64ELi64ELi4ES3_EELb1ELb0ELb1ELb0ELb0ELb1ELb1ELb1ENS_16Flash_fwd_paramsEEEvRKT8_iiiii) ;  /* 0x0000002000007944 */ /* 0x018fea0003c00000 */
[----:B------:R-:W-:Y:S05]  /*01e0*/  BSYNC B4 ;  /* 0x0000000000047941 */ /* 0x000fea0003800000 */
.L_x_4072:
[----:B------:R-:W-:Y:S05]  /*01f0*/  EXIT ;  /* 0x000000000000794d */ /* 0x000fea0003800000 */
        .type           $_ZN5flash24flash_fwd_splitkv_kernelI23Flash_fwd_kernel_traitsILi192ELi64ELi64ELi4ELb0ELb0EN7cutlass10bfloat16_tE19Flash_kernel_traitsILi192ELi64ELi64ELi4ES3_EELb1ELb0ELb1ELb0ELb0ELb1ELb1ELb1EEEvNS_16Flash_fwd_paramsE$_ZN5flash30compute_attn_1rowblock_splitkvI23Flash_fwd_kernel_traitsILi192ELi64ELi64ELi4ELb0ELb0EN7cutlass10bfloat16_tE19Flash_kernel_traitsILi192ELi64ELi64ELi4ES3_EELb1ELb0ELb1ELb0ELb0ELb1ELb1ELb1ENS_16Flash_fwd_paramsEEEvRKT8_iiiii,@function
        .size           $_ZN5flash24flash_fwd_splitkv_kernelI23Flash_fwd_kernel_traitsILi192ELi64ELi64ELi4ELb0ELb0EN7cutlass10bfloat16_tE19Flash_kernel_traitsILi192ELi64ELi64ELi4ES3_EELb1ELb0ELb1ELb0ELb0ELb1ELb1ELb1EEEvNS_16Flash_fwd_paramsE$_ZN5flash30compute_attn_1rowblock_splitkvI23Flash_fwd_kernel_traitsILi192ELi64ELi64ELi4ELb0ELb0EN7cutlass10bfloat16_tE19Flash_kernel_traitsILi192ELi64ELi64ELi4ES3_EELb1ELb0ELb1ELb0ELb0ELb1ELb1ELb1ENS_16Flash_fwd_paramsEEEvRKT8_iiiii,($__internal_25_$__cuda_sm70_shflsync_bfly_p - $_ZN5flash24flash_fwd_splitkv_kernelI23Flash_fwd_kernel_traitsILi192ELi64ELi64ELi4ELb0ELb0EN7cutlass10bfloat16_tE19Flash_kernel_traitsILi192ELi64ELi64ELi4ES3_EELb1ELb0ELb1ELb0ELb0ELb1ELb1ELb1EEEvNS_16Flash_fwd_paramsE$_ZN5flash30compute_attn_1rowblock_splitkvI23Flash_fwd_kernel_traitsILi192ELi64ELi64ELi4ELb0ELb0EN7cutlass10bfloat16_tE19Flash_kernel_traitsILi192ELi64ELi64ELi4ES3_EELb1ELb0ELb1ELb0ELb0ELb1ELb1ELb1ENS_16Flash_fwd_paramsEEEvRKT8_iiiii)
$_ZN5flash24flash_fwd_splitkv_kernelI23Flash_fwd_kernel_traitsILi192ELi64ELi64ELi4ELb0ELb0EN7cutlass10bfloat16_tE19Flash_kernel_traitsILi192ELi64ELi64ELi4ES3_EELb1ELb0ELb1ELb0ELb0ELb1ELb1ELb1EEEvNS_16Flash_fwd_paramsE$_ZN5flash30compute_attn_1rowblock_splitkvI23Flash_fwd_kernel_traitsILi192ELi64ELi64ELi4ELb0ELb0EN7cutlass10bfloat16_tE19Flash_kernel_traitsILi192ELi64ELi64ELi4ES3_EELb1ELb0ELb1ELb0ELb0ELb1ELb1ELb1ENS_16Flash_fwd_paramsEEEvRKT8_iiiii:
        /* <DEDUP_REMOVED lines=20> */
.L_x_4074:
[----:B------:R-:W-:Y:S05]  /*0340*/  BSYNC B0 ;  /* 0x0000000000007941 */ /* 0x000fea0003800000 */
.L_x_4073:
        /* <DEDUP_REMOVED lines=17> */
.L_x_4076:
[----:B-1----:R1:W5:Y:S02]  /*0460*/  LD.E R3, [R12.64+0xb8] ;  /* 0x0000b8060c037980 */ /* 0x002364000c101900 */
.L_x_4077:
[----:B------:R-:W-:Y:S05]  /*0470*/  BSYNC B0 ;  /* 0x0000000000007941 */ /* 0x000fea0003800000 */
.L_x_4075:
        /* <DEDUP_REMOVED lines=10> */
.L_x_4079:
[----:B------:R-:W2:Y:S01]  /*0520*/  LD.E.64 R2, [R12.64+0x108] ;  /* 0x000108060c027980 */ /* 0x000ea2000c101b00 */
[----:B------:R-:W-:Y:S01]  /*0530*/  BSSY B0, `(.L_x_4081) ;  /* 0x0000006000007945 */ /* 0x000fe20003800000 */
[----:B------:R-:W-:Y:S01]  /*0540*/  IMAD.MOV.U32 R73, RZ, RZ, RZ ;  /* 0x000000ffff497224 */ /* 0x000fe200078e00ff */
[----:B--2---:R-:W-:-:S04]  /*0550*/  ISETP.NE.U32.AND P0, PT, R2, RZ, PT ;  /* 0x000000ff0200720c */ /* 0x004fc80003f05070 */
[----:B------:R-:W-:-:S13]  /*0560*/  ISETP.NE.AND.EX P0, PT, R3, RZ, PT, P0 ;  /* 0x000000ff0300720c */ /* 0x000fda0003f05300 */
[----:B------:R-:W-:Y:S05]  /*0570*/  @!P0 BRA `(.L_x_4082) ;  /* 0x0000001000008947 */ /* 0x000fea0003800000 */
[----:B------:R1:W5:Y:S02]  /*0580*/  LD.E R73, [R12.64+0xbc] ;  /* 0x0000bc060c497980 */ /* 0x000364000c101900 */
.L_x_4082:
[----:B------:R-:W-:Y:S05]  /*0590*/  BSYNC B0 ;  /* 0x0000000000007941 */ /* 0x000fea0003800000 */
.L_x_4081:
[----:B-----5:R-:W-:Y:S02]  /*05a0*/  IADD3 R73, R76, R73, RZ ;  /* 0x000000494c497210 */ /* 0x020fe40007ffe0ff */
.L_x_4080:
[----:B------:R-:W-:Y:S05]  /*05b0*/  BSYNC B1 ;  /* 0x0000000000017941 */ /* 0x000fea0003800000 */
.L_x_4078:
[----:B------:R-:W-:Y:S01]  /*05c0*/  IMAD.SHL.U32 R71, R219, 0x40, RZ ;  /* 0x00000040db477824 */ /* 0x000fe200078e00ff */
[----:B------:R-:W-:Y:S01]  /*05d0*/  MOV R2, R218 ;  /* 0x000000da00027202 */ /* 0x000fe20000000f00 */
[----:B------:R-:W-:-:S03]  /*05e0*/  IMAD.MOV.U32 R3, RZ, RZ, 0x0 ;  /* 0x00000000ff037424 */ /* 0x000fc600078e00ff */
[----:B------:R-:W-:-:S13]  /*05f0*/  ISETP.GT.AND P0, PT, R220, R71, PT ;  /* 0x00000047dc00720c */ /* 0x000fda0003f04270 */
[----:B------:R-:W-:Y:S05]  /*0600*/  @!P0 RET.REL.NODEC R2 `(_ZN5flash24flash_fwd_splitkv_kernelI23Flash_fwd_kernel_traitsILi192ELi64ELi64ELi4ELb0ELb0EN7cutlass10bfloat16_tE19Flash_kernel_traitsILi192ELi64ELi64ELi4ES3_EELb1ELb0ELb1ELb0ELb0ELb1ELb1ELb1EEEvNS_16Flash_fwd_paramsE) ;  /* 0xfffff9f002008950 */ /* 0x000fea0003c3ffff */
        /* <DEDUP_REMOVED lines=81> */
.L_x_4085:
[----:B------:R-:W-:Y:S05]  /*0b20*/  BSYNC B0 ;  /* 0x0000000000007941 */ /* 0x000fea0003800000 */
.L_x_4084:
        /* <DEDUP_REMOVED lines=10> */
.L_x_4087:
[----:B------:R-:W-:Y:S05]  /*0bd0*/  BSYNC B0 ;  /* 0x0000000000007941 */ /* 0x000fea0003800000 */
.L_x_4086:
        /* <DEDUP_REMOVED lines=10> */
.L_x_4089:
[----:B------:R-:W-:Y:S05]  /*0c80*/  BSYNC B0 ;  /* 0x0000000000007941 */ /* 0x000fea0003800000 */
.L_x_4088:
        /* <DEDUP_REMOVED lines=10> */
.L_x_4091:
[----:B------:R-:W-:Y:S05]  /*0d30*/  BSYNC B0 ;  /* 0x0000000000007941 */ /* 0x000fea0003800000 */
.L_x_4090:
        /* <DEDUP_REMOVED lines=10> */
.L_x_4093:
[----:B------:R-:W-:Y:S05]  /*0de0*/  BSYNC B0 ;  /* 0x0000000000007941 */ /* 0x000fea0003800000 */
.L_x_4092:
        /* <DEDUP_REMOVED lines=10> */
.L_x_4095:
[----:B------:R-:W-:Y:S05]  /*0e90*/  BSYNC B0 ;  /* 0x0000000000007941 */ /* 0x000fea0003800000 */
.L_x_4094:
        /* <DEDUP_REMOVED lines=10> */
.L_x_4097:
[----:B------:R-:W-:Y:S05]  /*0f40*/  BSYNC B0 ;  /* 0x0000000000007941 */ /* 0x000fea0003800000 */
.L_x_4096:
        /* <DEDUP_REMOVED lines=10> */
.L_x_4099:
[----:B------:R-:W-:Y:S05]  /*0ff0*/  BSYNC B0 ;  /* 0x0000000000007941 */ /* 0x000fea0003800000 */
.L_x_4098:
        /* <DEDUP_REMOVED lines=29> */
[----:B------:R-:W-:Y:S05]  /*11d0*/  @P6 RET.REL.NODEC R218 `(_ZN5flash24flash_fwd_splitkv_kernelI23Flash_fwd_kernel_traitsILi192ELi64ELi64ELi4ELb0ELb0EN7cutlass10bfloat16_tE19Flash_kernel_traitsILi192ELi64ELi64ELi4ES3_EELb1ELb0ELb1ELb0ELb0ELb1ELb1ELb1EEEvNS_16Flash_fwd_paramsE) ;  /* 0xffffee20da006950 */ /* 0x000fea0003c3ffff */
[----:B-1----:R-:W-:Y:S02]  /*11e0*/  MOV R5, 0xff800000 ;  /* 0xff80000000057802 */ /* 0x002fe40000000f00 */
[----:B------:R-:W-:-:S03]  /*11f0*/  MOV R219, 0x0 ;  /* 0x0000000000db7802 */ /* 0x000fc60000000f00 */
[----:B------:R1:W-:Y:S01]  /*1200*/  ST.E [R2.64+0xe0], R5 ;  /* 0x0000e00502007985 */ /* 0x0003e2000c101906 */
[----:B------:R-:W-:Y:S05]  /*1210*/  RET.REL.NODEC R218 `(_ZN5flash24flash_fwd_splitkv_kernelI23Flash_fwd_kernel_traitsILi192ELi64ELi64ELi4ELb0ELb0EN7cutlass10bfloat16_tE19Flash_kernel_traitsILi192ELi64ELi64ELi4ES3_EELb1ELb0ELb1ELb0ELb0ELb1ELb1ELb1EEEvNS_16Flash_fwd_paramsE) ;  /* 0xffffede0da007950 */ /* 0x000fea0003c3ffff */
.L_x_4083:
        /* <DEDUP_REMOVED lines=105> */
.L_x_4101:
        /* <DEDUP_REMOVED lines=79> */
.L_x_4102:
[----:B-1----:R-:W-:Y:S05]  /*1da0*/  BSYNC B0 ;  /* 0x0000000000007941 */ /* 0x002fea0003800000 */
.L_x_4100:
        /* <DEDUP_REMOVED lines=275> */
.L_x_4197:
        /* <DEDUP_REMOVED lines=18> */
.L_x_4105:
[----:B------:R-:W-:Y:S05]  /*3000*/  BSYNC B0 ;  /* 0x0000000000007941 */ /* 0x000fea0003800000 */
.L_x_4104:
        /* <DEDUP_REMOVED lines=18> */
.L_x_4107:
[----:B------:R-:W-:Y:S05]  /*3130*/  BSYNC B0 ;  /* 0x0000000000007941 */ /* 0x000fea0003800000 */
.L_x_4106:
        /* <DEDUP_REMOVED lines=18> */
.L_x_4109:
[----:B------:R-:W-:Y:S05]  /*3260*/  BSYNC B0 ;  /* 0x0000000000007941 */ /* 0x000fea0003800000 */
.L_x_4108:
        /* <DEDUP_REMOVED lines=18> */
.L_x_4111:
[----:B------:R-:W-:Y:S05]  /*3390*/  BSYNC B0 ;  /* 0x0000000000007941 */ /* 0x000fea0003800000 */
.L_x_4110:
        /* <DEDUP_REMOVED lines=65> */
.L_x_4118:
[----:B------:R-:W-:Y:S05]  /*37b0*/  BSYNC B0 ;  /* 0x0000000000007941 */ /* 0x000fea0003800000 */
.L_x_4117:
        /* <DEDUP_REMOVED lines=50> */
.L_x_4120:
[----:B------:R-:W-:Y:S05]  /*3ae0*/  BSYNC B0 ;  /* 0x0000000000007941 */ /* 0x000fea0003800000 */
.L_x_4119:
        /* <DEDUP_REMOVED lines=49> */
.L_x_4116:
[----:B------:R-:W-:Y:S05]  /*3e00*/  BSYNC B1 ;  /* 0x0000000000017941 */ /* 0x000fea0003800000 */
.L_x_4115:
        /* <DEDUP_REMOVED lines=63> */
.L_x_4124:
[----:B------:R-:W-:Y:S05]  /*4200*/  BSYNC B0 ;  /* 0x0000000000007941 */ /* 0x000fea0003800000 */
.L_x_4123:
        /* <DEDUP_REMOVED lines=53> */
.L_x_4126:
[----:B------:R-:W-:Y:S05]  /*4560*/  BSYNC B0 ;  /* 0x0000000000007941 */ /* 0x000fea0003800000 */
.L_x_4125:
        /* <DEDUP_REMOVED lines=52> */
.L_x_4122:
[----:B------:R-:W-:Y:S05]  /*48b0*/  BSYNC B1 ;  /* 0x0000000000017941 */ /* 0x000fea0003800000 */
.L_x_4121:
        /* <DEDUP_REMOVED lines=63> */
.L_x_4130:
[----:B------:R-:W-:Y:S05]  /*4cb0*/  BSYNC B0 ;  /* 0x0000000000007941 */ /* 0x000fea0003800000 */
.L_x_4129:
        /* <DEDUP_REMOVED lines=53> */
.L_x_4132:
[----:B------:R-:W-:Y:S05]  /*5010*/  BSYNC B0 ;  /* 0x0000000000007941 */ /* 0x000fea0003800000 */
.L_x_4131:
        /* <DEDUP_REMOVED lines=52> */
.L_x_4128:
[----:B------:R-:W-:Y:S05]  /*5360*/  BSYNC B1 ;  /* 0x0000000000017941 */ /* 0x000fea0003800000 */
.L_x_4127:
        /* <DEDUP_REMOVED lines=65> */
.L_x_4136:
[----:B------:R-:W-:Y:S05]  /*5780*/  BSYNC B0 ;  /* 0x0000000000007941 */ /* 0x000fea0003800000 */
.L_x_4135:
        /* <DEDUP_REMOVED lines=53> */
.L_x_4138:
[----:B------:R-:W-:Y:S05]  /*5ae0*/  BSYNC B0 ;  /* 0x0000000000007941 */ /* 0x000fea0003800000 */
.L_x_4137:
        /* <DEDUP_REMOVED lines=52> */
.L_x_4134:
[----:B------:R-:W-:Y:S05]  /*5e30*/  BSYNC B1 ;  /* 0x0000000000017941 */ /* 0x000fea0003800000 */
.L_x_4133:
[----:B------:R-:W2:Y:S02]  /*5e40*/  LD.E R3, [R12.64+0xd0] ;  /* 0x0000d0060c037980 */ /* 0x000ea4000c101900 */
[----:B--2---:R-:W-:Y:S05]  /*5e50*/  IMAD.U32 R3, R3, -0x20, RZ ;  /* 0xffffffe003037824 */ /* 0x004fea00078e00ff */
[C---:B------:R-:W-:Y:S02]  /*5e60*/  LEA R18, P1, R3.reuse, R18, 0x1 ;  /* 0x0000001203127211 */ /* 0x040fe400078208ff */
[C---:B------:R-:W-:Y:S02]  /*5e70*/  LEA R58, P0, R3.reuse, R58, 0x1 ;  /* 0x0000003a033a7211 */ /* 0x040fe400078008ff */
[C---:B------:R-:W-:Y:S02]  /*5e80*/  LEA.HI.X.SX32 R19, R3.reuse, R19, 0x1, P1 ;  /* 0x0000001303137211 */ /* 0x040fe400008f0eff */
[----:B------:R-:W-:Y:S01]  /*5e90*/  LEA.HI.X.SX32 R59, R3, R59, 0x1, P0 ;  /* 0x0000003b033b7211 */ /* 0x000fe200000f0eff */
[----:B------:R-:W-:-:S05]  /*5ea0*/  BRA `(.L_x_4139) ;  /* 0x00004ec000007947 */ /* 0x000fca0003800000 */
.L_x_4114:
        /* <DEDUP_REMOVED lines=89> */
.L_x_4145:
[----:B------:R-:W-:Y:S05]  /*6440*/  BSYNC B0 ;  /* 0x0000000000007941 */ /* 0x000fea0003800000 */
.L_x_4144:
[----:B-----5:R2:W-:Y:S02]  /*6450*/  ST.E.128 [R126.64], R48 ;  /* 0x000000307e007985 */ /* 0x0205e4000c101d06 */
.L_x_4143:
[----:B------:R-:W-:Y:S05]  /*6460*/  BSYNC B1 ;  /* 0x0000000000017941 */ /* 0x000fea0003800000 */
.L_x_4142:
        /* <DEDUP_REMOVED lines=87> */
.L_x_4149:
[----:B------:R-:W-:Y:S05]  /*69e0*/  BSYNC B0 ;  /* 0x0000000000007941 */ /* 0x000fea0003800000 */
.L_x_4148:
[----:B-----5:R3:W-:Y:S02]  /*69f0*/  ST.E.128 [R126.64+0x80], R48 ;  /* 0x000080307e007985 */ /* 0x0207e4000c101d06 */
.L_x_4147:
[----:B------:R-:W-:Y:S05]  /*6a00*/  BSYNC B1 ;  /* 0x0000000000017941 */ /* 0x000fea0003800000 */
.L_x_4146:
        /* <DEDUP_REMOVED lines=86> */
.L_x_4151:
[----:B------:R-:W-:Y:S05]  /*6f70*/  BSYNC B0 ;  /* 0x0000000000007941 */ /* 0x000fea0003800000 */
.L_x_4150:
[----:B-----5:R3:W-:Y:S02]  /*6f80*/  ST.E.128 [R126.64+0x100], R48 ;  /* 0x000100307e007985 */ /* 0x0207e4000c101d06 */
.L_x_4141:
[----:B------:R-:W-:Y:S05]  /*6f90*/  BSYNC B2 ;  /* 0x0000000000027941 */ /* 0x000fea0003800000 */
.L_x_4140:
        /* <DEDUP_REMOVED lines=97> */
.L_x_4157:
[----:B------:R-:W-:Y:S05]  /*75b0*/  BSYNC B0 ;  /* 0x0000000000007941 */ /* 0x000fea0003800000 */
.L_x_4156:
[C---:B------:R-:W-:Y:S04]  /*75c0*/  LEA R2, P0, R213.reuse, R126, 0x1 ;  /* 0x0000007ed5027211 */ /* 0x040fe800078008ff */
[----:B------:R-:W-:Y:S05]  /*75d0*/  LEA.HI.X R3, R213, R127, R214, 0x1, P0 ;  /* 0x0000007fd5037211 */ /* 0x000fea00000f0cd6 */
[----:B-----5:R3:W-:Y:S04]  /*75e0*/  ST.E.128 [R2.64], R48 ;  /* 0x0000003002007985 */ /* 0x0207e8000c101d06 */
.L_x_4155:
[----:B------:R-:W-:Y:S05]  /*75f0*/  BSYNC B1 ;  /* 0x0000000000017941 */ /* 0x000fea0003800000 */
.L_x_4154:
        /* <DEDUP_REMOVED lines=92> */
.L_x_4161:
[----:B------:R-:W-:Y:S05]  /*7bc0*/  BSYNC B0 ;  /* 0x0000000000007941 */ /* 0x000fea0003800000 */
.L_x_4160:
[C---:B------:R-:W-:Y:S04]  /*7bd0*/  LEA R2, P0, R92.reuse, R126, 0x1 ;  /* 0x0000007e5c027211 */ /* 0x040fe800078008ff */
[----:B------:R-:W-:Y:S05]  /*7be0*/  LEA.HI.X R3, R92, R127, R93, 0x1, P0 ;  /* 0x0000007f5c037211 */ /* 0x000fea00000f0c5d */
[----:B-----5:R3:W-:Y:S04]  /*7bf0*/  ST.E.128 [R2.64], R48 ;  /* 0x0000003002007985 */ /* 0x0207e8000c101d06 */
.L_x_4159:
[----:B------:R-:W-:Y:S05]  /*7c00*/  BSYNC B1 ;  /* 0x0000000000017941 */ /* 0x000fea0003800000 */
.L_x_4158:
        /* <DEDUP_REMOVED lines=91> */
.L_x_4163:
[----:B------:R-:W-:Y:S05]  /*81c0*/  BSYNC B0 ;  /* 0x0000000000007941 */ /* 0x000fea0003800000 */
.L_x_4162:
[C---:B------:R-:W-:Y:S04]  /*81d0*/  LEA R2, P0, R88.reuse, R126, 0x1 ;  /* 0x0000007e58027211 */ /* 0x040fe800078008ff */
[----:B------:R-:W-:Y:S05]  /*81e0*/  LEA.HI.X R3, R88, R127, R89, 0x1, P0 ;  /* 0x0000007f58037211 */ /* 0x000fea00000f0c59 */
[----:B-----5:R3:W-:Y:S04]  /*81f0*/  ST.E.128 [R2.64], R48 ;  /* 0x0000003002007985 */ /* 0x0207e8000c101d06 */
.L_x_4153:
[----:B------:R-:W-:Y:S05]  /*8200*/  BSYNC B2 ;  /* 0x0000000000027941 */ /* 0x000fea0003800000 */
.L_x_4152:
        /* <DEDUP_REMOVED lines=97> */
.L_x_4169:
[----:B------:R-:W-:Y:S05]  /*8820*/  BSYNC B0 ;  /* 0x0000000000007941 */ /* 0x000fea0003800000 */
.L_x_4168:
[C---:B------:R-:W-:Y:S04]  /*8830*/  LEA R2, P0, R94.reuse, R126, 0x1 ;  /* 0x0000007e5e027211 */ /* 0x040fe800078008ff */
[----:B------:R-:W-:Y:S05]  /*8840*/  LEA.HI.X R3, R94, R127, R95, 0x1, P0 ;  /* 0x0000007f5e037211 */ /* 0x000fea00000f0c5f */
[----:B-----5:R3:W-:Y:S04]  /*8850*/  ST.E.128 [R2.64], R48 ;  /* 0x0000003002007985 */ /* 0x0207e8000c101d06 */
.L_x_4167:
[----:B------:R-:W-:Y:S05]  /*8860*/  BSYNC B1 ;  /* 0x0000000000017941 */ /* 0x000fea0003800000 */
.L_x_4166:
        /* <DEDUP_REMOVED lines=92> */
.L_x_4173:
[----:B------:R-:W-:Y:S05]  /*8e30*/  BSYNC B0 ;  /* 0x0000000000007941 */ /* 0x000fea0003800000 */
.L_x_4172:
[C---:B------:R-:W-:Y:S04]  /*8e40*/  LEA R2, P0, R90.reuse, R126, 0x1 ;  /* 0x0000007e5a027211 */ /* 0x040fe800078008ff */
[----:B------:R-:W-:Y:S05]  /*8e50*/  LEA.HI.X R3, R90, R127, R91, 0x1, P0 ;  /* 0x0000007f5a037211 */ /* 0x000fea00000f0c5b */
[----:B-----5:R3:W-:Y:S04]  /*8e60*/  ST.E.128 [R2.64], R48 ;  /* 0x0000003002007985 */ /* 0x0207e8000c101d06 */
.L_x_4171:
[----:B------:R-:W-:Y:S05]  /*8e70*/  BSYNC B1 ;  /* 0x0000000000017941 */ /* 0x000fea0003800000 */
.L_x_4170:
        /* <DEDUP_REMOVED lines=91> */
.L_x_4175:
[----:B------:R-:W-:Y:S05]  /*9430*/  BSYNC B0 ;  /* 0x0000000000007941 */ /* 0x000fea0003800000 */
.L_x_4174:
[C---:B------:R-:W-:Y:S04]  /*9440*/  LEA R2, P0, R86.reuse, R126, 0x1 ;  /* 0x0000007e56027211 */ /* 0x040fe800078008ff */
[----:B------:R-:W-:Y:S05]  /*9450*/  LEA.HI.X R3, R86, R127, R87, 0x1, P0 ;  /* 0x0000007f56037211 */ /* 0x000fea00000f0c57 */
[----:B-----5:R3:W-:Y:S04]  /*9460*/  ST.E.128 [R2.64], R48 ;  /* 0x0000003002007985 */ /* 0x0207e8000c101d06 */
.L_x_4165:
[----:B------:R-:W-:Y:S05]  /*9470*/  BSYNC B2 ;  /* 0x0000000000027941 */ /* 0x000fea0003800000 */
.L_x_4164:
        /* <DEDUP_REMOVED lines=98> */
.L_x_4181:
[----:B------:R-:W-:Y:S05]  /*9aa0*/  BSYNC B0 ;  /* 0x0000000000007941 */ /* 0x000fea0003800000 */
.L_x_4180:
[----:B------:R-:W-:Y:S02]  /*9ab0*/  IMAD R0, R67, 0x60, RZ ;  /* 0x0000006043007824 */ /* 0x000fe400078e02ff */
[----:B------:R-:W-:Y:S05]  /*9ac0*/  IMAD.WIDE.U32 R2, R66, 0x60, R126 ;  /* 0x0000006042027825 */ /* 0x000fea00078e007e */
[----:B------:R-:W-:Y:S05]  /*9ad0*/  IADD3 R3, R3, R0, RZ ;  /* 0x0000000003037210 */ /* 0x000fea0007ffe0ff */
[----:B-----5:R3:W-:Y:S02]  /*9ae0*/  ST.E.128 [R2.64], R48 ;  /* 0x0000003002007985 */ /* 0x0207e4000c101d06 */
.L_x_4179:
[----:B------:R-:W-:Y:S05]  /*9af0*/  BSYNC B1 ;  /* 0x0000000000017941 */ /* 0x000fea0003800000 */
.L_x_4178:
        /* <DEDUP_REMOVED lines=92> */
.L_x_4185:
[----:B------:R-:W-:Y:S05]  /*a0c0*/  BSYNC B0 ;  /* 0x0000000000007941 */ /* 0x000fea0003800000 */
.L_x_4184:
[C---:B------:R-:W-:Y:S04]  /*a0d0*/  LEA R2, P0, R85.reuse, R126, 0x1 ;  /* 0x0000007e55027211 */ /* 0x040fe800078008ff */
[----:B------:R-:W-:Y:S05]  /*a0e0*/  LEA.HI.X R3, R85, R127, R84, 0x1, P0 ;  /* 0x0000007f55037211 */ /* 0x000fea00000f0c54 */
[----:B-----5:R3:W-:Y:S04]  /*a0f0*/  ST.E.128 [R2.64], R48 ;  /* 0x0000003002007985 */ /* 0x0207e8000c101d06 */
.L_x_4183:
[----:B------:R-:W-:Y:S05]  /*a100*/  BSYNC B1 ;  /* 0x0000000000017941 */ /* 0x000fea0003800000 */
.L_x_4182:
        /* <DEDUP_REMOVED lines=91> */
.L_x_4187:
[----:B------:R-:W-:Y:S05]  /*a6c0*/  BSYNC B0 ;  /* 0x0000000000007941 */ /* 0x000fea0003800000 */
.L_x_4186:
[C---:B------:R-:W-:Y:S04]  /*a6d0*/  LEA R2, P0, R83.reuse, R126, 0x1 ;  /* 0x0000007e53027211 */ /* 0x040fe800078008ff */
[----:B------:R-:W-:Y:S05]  /*a6e0*/  LEA.HI.X R3, R83, R127, R82, 0x1, P0 ;  /* 0x0000007f53037211 */ /* 0x000fea00000f0c52 */
[----:B-----5:R3:W-:Y:S04]  /*a6f0*/  ST.E.128 [R2.64], R48 ;  /* 0x0000003002007985 */ /* 0x0207e8000c101d06 */
.L_x_4177:
[----:B------:R-:W-:Y:S05]  /*a700*/  BSYNC B2 ;  /* 0x0000000000027941 */ /* 0x000fea0003800000 */
.L_x_4176:
[----:B---3--:R-:W3:Y:S02]  /*a710*/  LD.E R3, [R12.64+0xd0] ;  /* 0x0000d0060c037980 */ /* 0x008ee4000c101900 */
[----:B---3--:R-:W-:Y:S05]  /*a720*/  IMAD.U32 R3, R3, -0x20, RZ ;  /* 0xffffffe003037824 */ /* 0x008fea00078e00ff */
[C---:B------:R-:W-:Y:S02]  /*a730*/  LEA R124, P1, R3.reuse, R124, 0x1 ;  /* 0x0000007c037c7211 */ /* 0x040fe400078208ff */
[C---:B------:R-:W-:Y:S02]  /*a740*/  LEA R122, P0, R3.reuse, R122, 0x1 ;  /* 0x0000007a037a7211 */ /* 0x040fe400078008ff */
[C---:B------:R-:W-:Y:S02]  /*a750*/  LEA.HI.X.SX32 R125, R3.reuse, R125, 0x1, P1 ;  /* 0x0000007d037d7211 */ /* 0x040fe400008f0eff */
[----:B------:R-:W-:Y:S01]  /*a760*/  LEA.HI.X.SX32 R123, R3, R123, 0x1, P0 ;  /* 0x0000007b037b7211 */ /* 0x000fe200000f0eff */
[----:B------:R-:W-:-:S05]  /*a770*/  BRA `(.L_x_4139) ;  /* 0x000005f000007947 */ /* 0x000fca0003800000 */
.L_x_4113:
        /* <DEDUP_REMOVED lines=11> */
.L_x_4189:
[----:B------:R-:W-:Y:S05]  /*a830*/  BSYNC B0 ;  /* 0x0000000000007941 */ /* 0x000fea0003800000 */
.L_x_4188:
        /* <DEDUP_REMOVED lines=27> */
.L_x_4191:
[----:B------:R-:W-:Y:S05]  /*a9f0*/  BSYNC B0 ;  /* 0x0000000000007941 */ /* 0x000fea0003800000 */
.L_x_4190:
        /* <DEDUP_REMOVED lines=27> */
.L_x_4193:
[----:B------:R-:W-:Y:S05]  /*abb0*/  BSYNC B0 ;  /* 0x0000000000007941 */ /* 0x000fea0003800000 */
.L_x_4192:
        /* <DEDUP_REMOVED lines=27> */
.L_x_4139:
[----:B------:R-:W-:Y:S05]  /*ad70*/  BSYNC B3 ;  /* 0x0000000000037941 */ /* 0x000fea0003800000 */
.L_x_4112:
        /* <DEDUP_REMOVED lines=89> */
.L_x_4195:
        /* <DEDUP_REMOVED lines=8> */
.L_x_4196:
[----:B------:R-:W-:Y:S05]  /*b390*/  BSYNC B0 ;  /* 0x0000000000007941 */ /* 0x000fea0003800000 */
.L_x_4194:
[----:B------:R-:W-:Y:S04]  /*b3a0*/  IADD3 R9, R9, -0x1, RZ ;  /* 0xffffffff09097810 */ /* 0x000fe80007ffe0ff */
[----:B------:R-:W-:Y:S11]  /*b3b0*/  ISETP.GT.AND P0, PT, R9, R96, PT ;  /* 0x000000600900720c */ /* 0x000ff60003f04270 */
[----:B------:R-:W-:Y:S02]  /*b3c0*/  @!UPT UIADD3 URZ, URZ, URZ, URZ ;  /* 0x0000003f3f3ff290 */ /* 0x000fe4000fffe03f */
[----:B------:R-:W-:-:S05]  /*b3d0*/  @P0 BRA `(.L_x_4197) ;  /* 0xffff7b0000000947 */ /* 0x000fca000383ffff */
.L_x_4103:
        /* <DEDUP_REMOVED lines=108> */
.L_x_4206:
[----:B------:R-:W-:Y:S05]  /*baa0*/  BSYNC B0 ;  /* 0x0000000000007941 */ /* 0x000fea0003800000 */
.L_x_4205:
[----:B-----5:R3:W-:Y:S02]  /*bab0*/  STS.128 [R223], R20 ;  /* 0x00000014df007388 */ /* 0x0207e40000000c00 */
.L_x_4204:
[----:B------:R-:W-:Y:S05]  /*bac0*/  BSYNC B1 ;  /* 0x0000000000017941 */ /* 0x000fea0003800000 */
.L_x_4203:
        /* <DEDUP_REMOVED lines=47> */
.L_x_4210:
[----:B------:R-:W-:Y:S05]  /*bdc0*/  BSYNC B0 ;  /* 0x0000000000007941 */ /* 0x000fea0003800000 */
.L_x_4209:
[----:B-----5:R1:W-:Y:S02]  /*bdd0*/  STS.128 [R223+0x2000], R20 ;  /* 0x00200014df007388 */ /* 0x0203e40000000c00 */
.L_x_4208:
[----:B------:R-:W-:Y:S05]  /*bde0*/  BSYNC B1 ;  /* 0x0000000000017941 */ /* 0x000fea0003800000 */
.L_x_4207:
        /* <DEDUP_REMOVED lines=46> */
.L_x_4212:
[----:B------:R-:W-:Y:S05]  /*c0d0*/  BSYNC B0 ;  /* 0x0000000000007941 */ /* 0x000fea0003800000 */
.L_x_4211:
[----:B-----5:R3:W-:Y:S02]  /*c0e0*/  STS.128 [R223+0x4000], R20 ;  /* 0x00400014df007388 */ /* 0x0207e40000000c00 */
.L_x_4202:
[----:B------:R-:W-:Y:S05]  /*c0f0*/  BSYNC B2 ;  /* 0x0000000000027941 */ /* 0x000fea0003800000 */
.L_x_4201:
        /* <DEDUP_REMOVED lines=61> */
.L_x_4218:
[----:B------:R-:W-:Y:S05]  /*c4d0*/  BSYNC B0 ;  /* 0x0000000000007941 */ /* 0x000fea0003800000 */
.L_x_4217:
[----:B-----5:R3:W-:Y:S02]  /*c4e0*/  STS.128 [R223+0x800], R20 ;  /* 0x00080014df007388 */ /* 0x0207e40000000c00 */
.L_x_4216:
[----:B------:R-:W-:Y:S05]  /*c4f0*/  BSYNC B1 ;  /* 0x0000000000017941 */ /* 0x000fea0003800000 */
.L_x_4215:
        /* <DEDUP_REMOVED lines=48> */
.L_x_4222:
[----:B------:R-:W-:Y:S05]  /*c800*/  BSYNC B0 ;  /* 0x0000000000007941 */ /* 0x000fea0003800000 */
.L_x_4221:
[----:B-----5:R3:W-:Y:S02]  /*c810*/  STS.128 [R223+0x2800], R20 ;  /* 0x00280014df007388 */ /* 0x0207e40000000c00 */
.L_x_4220:
[----:B------:R-:W-:Y:S05]  /*c820*/  BSYNC B1 ;  /* 0x0000000000017941 */ /* 0x000fea0003800000 */
.L_x_4219:
        /* <DEDUP_REMOVED lines=45> */
.L_x_4224:
[----:B------:R-:W-:Y:S05]  /*cb00*/  BSYNC B0 ;  /* 0x0000000000007941 */ /* 0x000fea0003800000 */
.L_x_4223:
[----:B-----5:R1:W-:Y:S02]  /*cb10*/  STS.128 [R223+0x4800], R44 ;  /* 0x0048002cdf007388 */ /* 0x0203e40000000c00 */
.L_x_4214:
[----:B------:R-:W-:Y:S05]  /*cb20*/  BSYNC B2 ;  /* 0x0000000000027941 */ /* 0x000fea0003800000 */
.L_x_4213:
        /* <DEDUP_REMOVED lines=61> */
.L_x_4230:
[----:B------:R-:W-:Y:S05]  /*cf00*/  BSYNC B0 ;  /* 0x0000000000007941 */ /* 0x000fea0003800000 */
.L_x_4229:
[----:B-----5:R1:W-:Y:S02]  /*cf10*/  STS.128 [R223+0x1000], R20 ;  /* 0x00100014df007388 */ /* 0x0203e40000000c00 */
.L_x_4228:
[----:B------:R-:W-:Y:S05]  /*cf20*/  BSYNC B1 ;  /* 0x0000000000017941 */ /* 0x000fea0003800000 */
.L_x_4227:
        /* <DEDUP_REMOVED lines=47> */
.L_x_4234:
[----:B------:R-:W-:Y:S05]  /*d220*/  BSYNC B0 ;  /* 0x0000000000007941 */ /* 0x000fea0003800000 */
.L_x_4233:
[----:B-----5:R3:W-:Y:S02]  /*d230*/  STS.128 [R223+0x3000], R20 ;  /* 0x00300014df007388 */ /* 0x0207e40000000c00 */
.L_x_4232:
[----:B------:R-:W-:Y:S05]  /*d240*/  BSYNC B1 ;  /* 0x0000000000017941 */ /* 0x000fea0003800000 */
.L_x_4231:
        /* <DEDUP_REMOVED lines=46> */
.L_x_4236:
[----:B------:R-:W-:Y:S05]  /*d530*/  BSYNC B0 ;  /* 0x0000000000007941 */ /* 0x000fea0003800000 */
.L_x_4235:
[----:B-----5:R3:W-:Y:S02]  /*d540*/  STS.128 [R223+0x5000], R20 ;  /* 0x00500014df007388 */ /* 0x0207e40000000c00 */
.L_x_4226:
[----:B------:R-:W-:Y:S05]  /*d550*/  BSYNC B2 ;  /* 0x0000000000027941 */ /* 0x000fea0003800000 */
.L_x_4225:
        /* <DEDUP_REMOVED lines=59> */
.L_x_4241:
[----:B------:R-:W-:Y:S05]  /*d910*/  BSYNC B0 ;  /* 0x0000000000007941 */ /* 0x000fea0003800000 */
.L_x_4240:
[----:B-----5:R3:W-:Y:S02]  /*d920*/  STS.128 [R223+0x1800], R20 ;  /* 0x00180014df007388 */ /* 0x0207e40000000c00 */
.L_x_4239:
[----:B------:R-:W-:Y:S05]  /*d930*/  BSYNC B1 ;  /* 0x0000000000017941 */ /* 0x000fea0003800000 */
.L_x_4238:
        /* <DEDUP_REMOVED lines=48> */
.L_x_4245:
[----:B------:R-:W-:Y:S05]  /*dc40*/  BSYNC B0 ;  /* 0x0000000000007941 */ /* 0x000fea0003800000 */
.L_x_4244:
[----:B-----5:R1:W-:Y:S02]  /*dc50*/  STS.128 [R223+0x3800], R16 ;  /* 0x00380010df007388 */ /* 0x0203e40000000c00 */
.L_x_4243:
[----:B------:R-:W-:Y:S05]  /*dc60*/  BSYNC B1 ;  /* 0x0000000000017941 */ /* 0x000fea0003800000 */
.L_x_4242:
        /* <DEDUP_REMOVED lines=45> */
.L_x_4247:
[----:B------:R-:W-:Y:S05]  /*df40*/  BSYNC B0 ;  /* 0x0000000000007941 */ /* 0x000fea0003800000 */
.L_x_4246:
[----:B-----5:R1:W-:Y:S01]  /*df50*/  STS.128 [R223+0x5800], R40 ;  /* 0x00580028df007388 */ /* 0x0203e20000000c00 */
[----:B------:R-:W-:Y:S05]  /*df60*/  BRA `(.L_x_4237) ;  /* 0x00004de000007947 */ /* 0x000fea0003800000 */
.L_x_4200:
        /* <DEDUP_REMOVED lines=89> */
.L_x_4253:
[----:B------:R-:W-:Y:S05]  /*e500*/  BSYNC B0 ;  /* 0x0000000000007941 */ /* 0x000fea0003800000 */
.L_x_4252:
[----:B-----5:R3:W-:Y:S02]  /*e510*/  STS.128 [R223], R32 ;  /* 0x00000020df007388 */ /* 0x0207e40000000c00 */
.L_x_4251:
[----:B------:R-:W-:Y:S05]  /*e520*/  BSYNC B1 ;  /* 0x0000000000017941 */ /* 0x000fea0003800000 */
.L_x_4250:
        /* <DEDUP_REMOVED lines=87> */
.L_x_4257:
[----:B------:R-:W-:Y:S05]  /*eaa0*/  BSYNC B0 ;  /* 0x0000000000007941 */ /* 0x000fea0003800000 */
.L_x_4256:
[----:B-----5:R1:W-:Y:S02]  /*eab0*/  STS.128 [R223+0x2000], R32 ;  /* 0x00200020df007388 */ /* 0x0203e40000000c00 */
.L_x_4255:
[----:B------:R-:W-:Y:S05]  /*eac0*/  BSYNC B1 ;  /* 0x0000000000017941 */ /* 0x000fea0003800000 */
.L_x_4254:
        /* <DEDUP_REMOVED lines=86> */
.L_x_4259:
[----:B------:R-:W-:Y:S05]  /*f030*/  BSYNC B0 ;  /* 0x0000000000007941 */ /* 0x000fea0003800000 */
.L_x_4258:
[----:B-----5:R3:W-:Y:S02]  /*f040*/  STS.128 [R223+0x4000], R32 ;  /* 0x00400020df007388 */ /* 0x0207e40000000c00 */
.L_x_4249:
[----:B------:R-:W-:Y:S05]  /*f050*/  BSYNC B2 ;  /* 0x0000000000027941 */ /* 0x000fea0003800000 */
.L_x_4248:
        /* <DEDUP_REMOVED lines=94> */
.L_x_4265:
[----:B------:R-:W-:Y:S05]  /*f640*/  BSYNC B0 ;  /* 0x0000000000007941 */ /* 0x000fea0003800000 */
.L_x_4264:
[----:B-----5:R3:W-:Y:S02]  /*f650*/  STS.128 [R223+0x800], R32 ;  /* 0x00080020df007388 */ /* 0x0207e40000000c00 */
.L_x_4263:
[----:B------:R-:W-:Y:S05]  /*f660*/  BSYNC B1 ;  /* 0x0000000000017941 */ /* 0x000fea0003800000 */
.L_x_4262:
        /* <DEDUP_REMOVED lines=90> */
.L_x_4269:
[----:B------:R-:W-:Y:S05]  /*fc10*/  BSYNC B0 ;  /* 0x0000000000007941 */ /* 0x000fea0003800000 */
.L_x_4268:
[----:B-----5:R3:W-:Y:S02]  /*fc20*/  STS.128 [R223+0x2800], R32 ;  /* 0x00280020df007388 */ /* 0x0207e40000000c00 */
.L_x_4267:
[----:B------:R-:W-:Y:S05]  /*fc30*/  BSYNC B1 ;  /* 0x0000000000017941 */ /* 0x000fea0003800000 */
.L_x_4266:
        /* <DEDUP_REMOVED lines=90> */
.L_x_4271:
[----:B------:R-:W-:Y:S05]  /*101e0*/  BSYNC B0 ;  /* 0x0000000000007941 */ /* 0x000fea0003800000 */
.L_x_4270:
[----:B-----5:R1:W-:Y:S02]  /*101f0*/  STS.128 [R223+0x4800], R20 ;  /* 0x00480014df007388 */ /* 0x0203e40000000c00 */
.L_x_4261:
[----:B------:R-:W-:Y:S05]  /*10200*/  BSYNC B2 ;  /* 0x0000000000027941 */ /* 0x000fea0003800000 */
.L_x_4260:
        /* <DEDUP_REMOVED lines=95> */
.L_x_4277:
[----:B------:R-:W-:Y:S05]  /*10800*/  BSYNC B0 ;  /* 0x0000000000007941 */ /* 0x000fea0003800000 */
.L_x_4276:
[----:B-----5:R3:W-:Y:S02]  /*10810*/  STS.128 [R223+0x1000], R32 ;  /* 0x00100020df007388 */ /* 0x0207e40000000c00 */
.L_x_4275:
[----:B------:R-:W-:Y:S05]  /*10820*/  BSYNC B1 ;  /* 0x0000000000017941 */ /* 0x000fea0003800000 */
.L_x_4274:
        /* <DEDUP_REMOVED lines=90> */
.L_x_4281:
[----:B------:R-:W-:Y:S05]  /*10dd0*/  BSYNC B0 ;  /* 0x0000000000007941 */ /* 0x000fea0003800000 */
.L_x_4280:
[----:B-----5:R3:W-:Y:S02]  /*10de0*/  STS.128 [R223+0x3000], R32 ;  /* 0x00300020df007388 */ /* 0x0207e40000000c00 */
.L_x_4279:
[----:B------:R-:W-:Y:S05]  /*10df0*/  BSYNC B1 ;  /* 0x0000000000017941 */ /* 0x000fea0003800000 */
.L_x_4278:
        /* <DEDUP_REMOVED lines=89> */
.L_x_4283:
[----:B------:R-:W-:Y:S05]  /*11390*/  BSYNC B0 ;  /* 0x0000000000007941 */ /* 0x000fea0003800000 */
.L_x_4282:
[----:B-----5:R3:W-:Y:S02]  /*113a0*/  STS.128 [R223+0x5000], R32 ;  /* 0x00500020df007388 */ /* 0x0207e40000000c00 */
.L_x_4273:
[----:B------:R-:W-:Y:S05]  /*113b0*/  BSYNC B2 ;  /* 0x0000000000027941 */ /* 0x000fea0003800000 */
.L_x_4272:
        /* <DEDUP_REMOVED lines=95> */
.L_x_4287:
[----:B------:R-:W-:Y:S05]  /*119b0*/  BSYNC B0 ;  /* 0x0000000000007941 */ /* 0x000fea0003800000 */
.L_x_4286:
[----:B-----5:R1:W-:Y:S02]  /*119c0*/  STS.128 [R223+0x1800], R20 ;  /* 0x00180014df007388 */ /* 0x0203e40000000c00 */
.L_x_4285:
[----:B------:R-:W-:Y:S05]  /*119d0*/  BSYNC B1 ;  /* 0x0000000000017941 */ /* 0x000fea0003800000 */
.L_x_4284:
        /* <DEDUP_REMOVED lines=93> */
.L_x_4291:
[----:B------:R-:W-:Y:S05]  /*11fb0*/  BSYNC B0 ;  /* 0x0000000000007941 */ /* 0x000fea0003800000 */
.L_x_4290:
[----:B-----5:R1:W-:Y:S02]  /*11fc0*/  STS.128 [R223+0x3800], R16 ;  /* 0x00380010df007388 */ /* 0x0203e40000000c00 */
.L_x_4289:
[----:B------:R-:W-:Y:S05]  /*11fd0*/  BSYNC B1 ;  /* 0x0000000000017941 */ /* 0x000fea0003800000 */
.L_x_4288:
        /* <DEDUP_REMOVED lines=92> */
.L_x_4293:
[----:B------:R-:W-:Y:S05]  /*125a0*/  BSYNC B0 ;  /* 0x0000000000007941 */ /* 0x000fea0003800000 */
.L_x_4292:
[----:B-----5:R1:W-:Y:S01]  /*125b0*/  STS.128 [R223+0x5800], R16 ;  /* 0x00580010df007388 */ /* 0x0203e20000000c00 */
[----:B------:R-:W-:Y:S05]  /*125c0*/  BRA `(.L_x_4237) ;  /* 0x0000078000007947 */ /* 0x000fea0003800000 */
.L_x_4199:
        /* <DEDUP_REMOVED lines=29> */
.L_x_4295:
[----:B------:R-:W-:Y:S05]  /*127a0*/  BSYNC B0 ;  /* 0x0000000000007941 */ /* 0x000fea0003800000 */
.L_x_4294:
        /* <DEDUP_REMOVED lines=29> */
.L_x_4297:
[----:B------:R-:W-:Y:S05]  /*12980*/  BSYNC B0 ;  /* 0x0000000000007941 */ /* 0x000fea0003800000 */
.L_x_4296:
        /* <DEDUP_REMOVED lines=29> */
.L_x_4299:
[----:B------:R-:W-:Y:S05]  /*12b60*/  BSYNC B0 ;  /* 0x0000000000007941 */ /* 0x000fea0003800000 */
.L_x_4298:
        /* <DEDUP_REMOVED lines=30> */
.L_x_4237:
[----:B------:R-:W-:Y:S05]  /*12d50*/  BSYNC B3 ;  /* 0x0000000000037941 */ /* 0x000fea0003800000 */
.L_x_4198:
        /* <DEDUP_REMOVED lines=28> */
.L_x_4302:
[----:B------:R2:W-:Y:S02]  /*12f20*/  STS.128 [R223+0xa000], RZ ;  /* 0x00a000ffdf007388 */ /* 0x0005e40000000c00 */
.L_x_4301:
[----:B------:R-:W-:Y:S05]  /*12f30*/  BSYNC B0 ;  /* 0x0000000000007941 */ /* 0x000fea0003800000 */
.L_x_4300:
        /* <DEDUP_REMOVED lines=31> */
.L_x_4305:
[----:B------:R2:W-:Y:S02]  /*13130*/  STS.128 [R223+0xa800], RZ ;  /* 0x00a800ffdf007388 */ /* 0x0005e40000000c00 */
.L_x_4304:
[----:B------:R-:W-:Y:S05]  /*13140*/  BSYNC B0 ;  /* 0x0000000000007941 */ /* 0x000fea0003800000 */
.L_x_4303:
        /* <DEDUP_REMOVED lines=33> */
.L_x_4308:
[----:B------:R2:W-:Y:S02]  /*13360*/  STS.128 [R223+0xb000], RZ ;  /* 0x00b000ffdf007388 */ /* 0x0005e40000000c00 */
.L_x_4307:
[----:B------:R-:W-:Y:S05]  /*13370*/  BSYNC B0 ;  /* 0x0000000000007941 */ /* 0x000fea0003800000 */
.L_x_4306:
        /* <DEDUP_REMOVED lines=33> */
.L_x_4310:
[----:B------:R-:W-:Y:S05]  /*13590*/  BSYNC B0 ;  /* 0x0000000000007941 */ /* 0x000fea0003800000 */
.L_x_4309:
        /* <DEDUP_REMOVED lines=49> */
.L_x_4313:
[----:B------:R2:W-:Y:S02]  /*138b0*/  STS.128 [R223+0x10000], RZ ;  /* 0x010000ffdf007388 */ /* 0x0005e40000000c00 */
.L_x_4312:
[----:B-1----:R-:W-:Y:S05]  /*138c0*/  BSYNC B0 ;  /* 0x0000000000007941 */ /* 0x002fea0003800000 */
.L_x_4311:
        /* <DEDUP_REMOVED lines=32> */
.L_x_4316:
[----:B------:R4:W-:Y:S02]  /*13ad0*/  STS.128 [R223+0x10800], RZ ;  /* 0x010800ffdf007388 */ /* 0x0009e40000000c00 */
.L_x_4315:
[----:B------:R-:W-:Y:S05]  /*13ae0*/  BSYNC B0 ;  /* 0x0000000000007941 */ /* 0x000fea0003800000 */
.L_x_4314:
        /* <DEDUP_REMOVED lines=34> */
.L_x_4319:
[----:B------:R1:W-:Y:S02]  /*13d10*/  STS.128 [R223+0x11000], RZ ;  /* 0x011000ffdf007388 */ /* 0x0003e40000000c00 */
.L_x_4318:
[----:B------:R-:W-:Y:S05]  /*13d20*/  BSYNC B0 ;  /* 0x0000000000007941 */ /* 0x000fea0003800000 */
.L_x_4317:
        /* <DEDUP_REMOVED lines=35> */
.L_x_4322:
[----:B------:R1:W-:Y:S02]  /*13f60*/  STS.128 [R223+0x11800], RZ ;  /* 0x011800ffdf007388 */ /* 0x0003e40000000c00 */
.L_x_4321:
[----:B------:R-:W-:Y:S05]  /*13f70*/  BSYNC B0 ;  /* 0x0000000000007941 */ /* 0x000fea0003800000 */
.L_x_4320:
        /* <DEDUP_REMOVED lines=333> */
[----:B------:R-:W-:Y:S02]  /*15450*/  ISETP.GE.AND P2, PT, R108, R3, PT ;  /* 0x000000036c00720c */ /* 0x000fe40003f46270 */
[----:B------:R-:W-:Y:S02]  /*15460*/  FSEL R9, R9, -INF , !P0 ;  /* 0xff80000009097808 */ /* 0x000fe40004000000 */
[----:B------:R-:W-:Y:S02]  /*15470*/  ISETP.GT.AND P1, PT, R226, R215, PT ;  /* 0x000000d7e200720c */ /* 0x000fe40003f24270 */
        /* <DEDUP_REMOVED lines=121> */
.L_x_4326:
[----:B------:R-:W2:Y:S02]  /*15c10*/  LD.E R26, [R12.64+0x38] ;  /* 0x000038060c1a7980 */ /* 0x000ea4000c101900 */
[----:B--2---:R-:W-:-:S04]  /*15c20*/  LEA R26, -R26, RZ, 0x6 ;  /* 0x000000ff1a1a7211 */ /* 0x004fc800078e31ff */
[----:B------:R-:W-:Y:S02]  /*15c30*/  SHF.R.S32.HI R14, RZ, 0x1f, R26 ;  /* 0x0000001fff0e7819 */ /* 0x000fe4000001141a */
.L_x_4327:
[----:B------:R-:W-:Y:S05]  /*15c40*/  BSYNC B0 ;  /* 0x0000000000007941 */ /* 0x000fea0003800000 */
.L_x_4325:
        /* <DEDUP_REMOVED lines=96> */
.L_x_4324:
[----:B------:R-:W-:Y:S05]  /*16250*/  BSYNC B1 ;  /* 0x0000000000017941 */ /* 0x000fea0003800000 */
.L_x_4323:
        /* <DEDUP_REMOVED lines=377> */
.L_x_4330:
[----:B------:R-:W-:Y:S02]  /*179f0*/  ULDC.64 UR4, c[0x0][0x118] ;  /* 0x0000460000047ab9 */ /* 0x000fe40000000a00 */
[----:B------:R-:W2:Y:S02]  /*17a00*/  LD.E R8, [R176.64+0x40] ;  /* 0x00004004b0087980 */ /* 0x000ea4000c101900 */
[----:B--2---:R-:W-:-:S04]  /*17a10*/  LEA R8, -R8, RZ, 0x6 ;  /* 0x000000ff08087211 */ /* 0x004fc800078e31ff */
[----:B------:R-:W-:Y:S02]  /*17a20*/  SHF.R.S32.HI R4, RZ, 0x1f, R8 ;  /* 0x0000001fff047819 */ /* 0x000fe40000011408 */
.L_x_4331:
[----:B------:R-:W-:Y:S05]  /*17a30*/  BSYNC B0 ;  /* 0x0000000000007941 */ /* 0x000fea0003800000 */
.L_x_4329:
        /* <DEDUP_REMOVED lines=96> */
[----:B------:R-:W5:Y:S04]  /*18040*/  LDSM.16.M88.4 R28, [R205+0x6800] ;  /* 0x00680000cd1c783b */ /* 0x000f680000000200 */
[----:B------:R-:W5:Y:S04]  /*18050*/  LDSM.16.M88.4 R20, [R205+0x7000] ;  /* 0x00700000cd14783b */ /* 0x000f680000000200 */
[----:B--2---:R-:W2:Y:S04]  /*18060*/  LDSM.16.M88.4 R4, [R205+0x7800] ;  /* 0x00780000cd04783b */ /* 0x004ea80000000200 */
[----:B------:R-:W-:Y:S04]  /*18070*/  LDSM.16.M88.4 R148, [R204] ;  /* 0x00000000cc94783b */ /* 0x000fe80000000200 */
[----:B---3--:R-:W3:Y:S04]  /*18080*/  LDSM.16.M88.4 R12, [R203] ;  /* 0x00000000cb0c783b */ /* 0x008ee80000000200 */
[----:B------:R-:W2:Y:S04]  /*18090*/  LDSM.16.M88.4 R160, [R199] ;  /* 0x00000000c7a0783b */ /* 0x000ea80000000200 */
[----:B----4-:R-:W-:Y:S04]  /*180a0*/  LDSM.16.M88.4 R8, [R202] ;  /* 0x00000000ca08783b */ /* 0x010fe80000000200 */
[----:B------:R-:W4:Y:S04]  /*180b0*/  LDSM.16.M88.4 R144, [R200+0x6000] ;  /* 0x00600000c890783b */ /* 0x000f280000000200 */
[----:B------:R-:W-:Y:S01]  /*180c0*/  LDSM.16.M88.4 R156, [R198] ;  /* 0x00000000c69c783b */ /* 0x000fe20000000200 */
[C---:B-1----:R-:W-:Y:S03]  /*180d0*/  HMMA.16816.F32.BF16 R140, R164.reuse, R136, RZ ;  /* 0x00000088a48c723c */ /* 0x042fe600000418ff */
[----:B------:R-:W-:Y:S04]  /*180e0*/  LDSM.16.M88.4 R152, [R197] ;  /* 0x00000000c598783b */ /* 0x000fe80000000200 */
[----:B------:R-:W-:Y:S01]  /*180f0*/  LDSM.16.M88.4 R168, [R206+0x2000] ;  /* 0x00200000cea8783b */ /* 0x000fe20000000200 */
[C---:B-----5:R-:W-:Y:S03]  /*18100*/  HMMA.16816.F32.BF16 R32, R164.reuse, R28, RZ ;  /* 0x0000001ca420723c */ /* 0x060fe600000418ff */
[----:B------:R-:W5:Y:S04]  /*18110*/  LD.E R178, [R176.64+0x18c] ;  /* 0x00018c04b0b27980 */ /* 0x000f68000c101900 */
[----:B------:R-:W-:Y:S01]  /*18120*/  LDSM.16.M88.4 R172, [R205+0x9800] ;  /* 0x00980000cdac783b */ /* 0x000fe20000000200 */
[C---:B------:R-:W-:Y:S03]  /*18130*/  HMMA.16816.F32.BF16 R136, R164.reuse, R138, RZ ;  /* 0x0000008aa488723c */ /* 0x040fe600000418ff */
[----:B------:R-:W0:Y:S05]  /*18140*/  LDGDEPBAR ;  /* 0x00000000000079af */ /* 0x000e2a0000000000 */
[C---:B------:R-:W-:Y:S08]  /*18150*/  HMMA.16816.F32.BF16 R28, R164.reuse, R30, RZ ;  /* 0x0000001ea41c723c */ /* 0x040ff000000418ff */
[C---:B------:R-:W-:Y:S08]  /*18160*/  HMMA.16816.F32.BF16 R24, R164.reuse, R20, RZ ;  /* 0x00000014a418723c */ /* 0x040ff000000418ff */
[C---:B------:R-:W-:Y:S08]  /*18170*/  HMMA.16816.F32.BF16 R20, R164.reuse, R22, RZ ;  /* 0x00000016a414723c */ /* 0x040ff000000418ff */
[C---:B--2---:R-:W-:Y:S08]  /*18180*/  HMMA.16816.F32.BF16 R16, R164.reuse, R4, RZ ;  /* 0x00000004a410723c */ /* 0x044ff000000418ff */
[----:B------:R-:W-:Y:S01]  /*18190*/  HMMA.16816.F32.BF16 R164, R164, R6, RZ ;  /* 0x00000006a4a4723c */ /* 0x000fe200000418ff */
[----:B------:R-:W1:Y:S07]  /*181a0*/  LDSM.16.M88.4 R4, [R200+0x6800] ;  /* 0x00680000c804783b */ /* 0x000e6e0000000200 */
[C---:B---3--:R-:W-:Y:S08]  /*181b0*/  HMMA.16816.F32.BF16 R140, R148.reuse, R12, R140 ;  /* 0x0000000c948c723c */ /* 0x048ff0000004188c */
[C---:B------:R-:W-:Y:S01]  /*181c0*/  HMMA.16816.F32.BF16 R136, R148.reuse, R14, R136 ;  /* 0x0000000e9488723c */ /* 0x040fe20000041888 */
[----:B------:R-:W2:Y:S07]  /*181d0*/  LDSM.16.M88.4 R12, [R200+0x7000] ;  /* 0x00700000c80c783b */ /* 0x000eae0000000200 */
[C---:B------:R-:W-:Y:S08]  /*181e0*/  HMMA.16816.F32.BF16 R32, R148.reuse, R160, R32 ;  /* 0x000000a09420723c */ /* 0x040ff00000041820 */
[----:B------:R-:W-:Y:S01]  /*181f0*/  HMMA.16816.F32.BF16 R28, R148, R162, R28 ;  /* 0x000000a2941c723c */ /* 0x000fe2000004181c */
[----:B------:R-:W3:Y:S07]  /*18200*/  LDSM.16.M88.4 R160, [R200+0x7800] ;  /* 0x00780000c8a0783b */ /* 0x000eee0000000200 */
[C---:B----4-:R-:W-:Y:S08]  /*18210*/  HMMA.16816.F32.BF16 R140, R8.reuse, R144, R140 ;  /* 0x00000090088c723c */ /* 0x050ff0000004188c */
[C---:B------:R-:W-:Y:S01]  /*18220*/  HMMA.16816.F32.BF16 R136, R8.reuse, R146, R136 ;  /* 0x000000920888723c */ /* 0x040fe20000041888 */
[----:B------:R-:W-:Y:S07]  /*18230*/  LDSM.16.M88.4 R144, [R201] ;  /* 0x00000000c990783b */ /* 0x000fee0000000200 */
[C---:B-1----:R-:W-:Y:S08]  /*18240*/  HMMA.16816.F32.BF16 R32, R8.reuse, R4, R32 ;  /* 0x000000040820723c */ /* 0x042ff00000041820 */
[----:B------:R-:W-:Y:S01]  /*18250*/  HMMA.16816.F32.BF16 R28, R8, R6, R28 ;  /* 0x00000006081c723c */ /* 0x000fe2000004181c */
[----:B------:R-:W1:Y:S07]  /*18260*/  LDSM.16.M88.4 R4, [R196] ;  /* 0x00000000c404783b */ /* 0x000e6e0000000200 */
[C---:B------:R-:W-:Y:S08]  /*18270*/  HMMA.16816.F32.BF16 R24, R148.reuse, R156, R24 ;  /* 0x0000009c9418723c */ /* 0x040ff00000041818 */
[C---:B------:R-:W-:Y:S01]  /*18280*/  HMMA.16816.F32.BF16 R20, R148.reuse, R158, R20 ;  /* 0x0000009e9414723c */ /* 0x040fe20000041814 */
[----:B------:R-:W4:Y:S07]  /*18290*/  LDSM.16.M88.4 R156, [R196+0x800] ;  /* 0x00080000c49c783b */ /* 0x000f2e0000000200 */
[C---:B------:R-:W-:Y:S08]  /*182a0*/  HMMA.16816.F32.BF16 R16, R148.reuse, R152, R16 ;  /* 0x000000989410723c */ /* 0x040ff00000041810 */
[----:B------:R-:W-:Y:S01]  /*182b0*/  HMMA.16816.F32.BF16 R164, R148, R154, R164 ;  /* 0x0000009a94a4723c */ /* 0x000fe200000418a4 */
[----:B------:R-:W4:Y:S04]  /*182c0*/  LDSM.16.M88.4 R152, [R196+0x1000] ;  /* 0x00100000c498783b */ /* 0x000f280000000200 */
[----:B------:R-:W4:Y:S03]  /*182d0*/  LDSM.16.M88.4 R148, [R196+0x1800] ;  /* 0x00180000c494783b */ /* 0x000f260000000200 */
        /* <DEDUP_REMOVED lines=9> */
[----:B------:R-:W1:Y:S07]  /*18370*/  LDSM.16.M88.4 R4, [R205+0x9000] ;  /* 0x00900000cd04783b */ /* 0x000e6e0000000200 */
[C---:B----4-:R-:W-:Y:S08]  /*18380*/  HMMA.16816.F32.BF16 R32, R144.reuse, R156, R32 ;  /* 0x0000009c9020723c */ /* 0x050ff00000041820 */
[C---:B------:R-:W-:Y:S01]  /*18390*/  HMMA.16816.F32.BF16 R28, R144.reuse, R158, R28 ;  /* 0x0000009e901c723c */ /* 0x040fe2000004181c */
[----:B------:R-:W4:Y:S07]  /*183a0*/  LDSM.16.M88.4 R156, [R195] ;  /* 0x00000000c39c783b */ /* 0x000f2e0000000200 */
[C---:B------:R-:W-:Y:S08]  /*183b0*/  HMMA.16816.F32.BF16 R24, R144.reuse, R152, R24 ;  /* 0x000000989018723c */ /* 0x040ff00000041818 */
[C---:B------:R-:W-:Y:S01]  /*183c0*/  HMMA.16816.F32.BF16 R20, R144.reuse, R154, R20 ;  /* 0x0000009a9014723c */ /* 0x040fe20000041814 */
[----:B------:R-:W1:Y:S07]  /*183d0*/  LDSM.16.M88.4 R152, [R194] ;  /* 0x00000000c298783b */ /* 0x000e6e0000000200 */
[C---:B------:R-:W-:Y:S08]  /*183e0*/  HMMA.16816.F32.BF16 R16, R144.reuse, R148, R16 ;  /* 0x000000949010723c */ /* 0x040ff00000041810 */
[----:B------:R-:W-:Y:S01]  /*183f0*/  HMMA.16816.F32.BF16 R164, R144, R150, R164 ;  /* 0x0000009690a4723c */ /* 0x000fe200000418a4 */
[----:B------:R-:W4:Y:S04]  /*18400*/  LDSM.16.M88.4 R148, [R193] ;  /* 0x00000000c194783b */ /* 0x000f280000000200 */
[----:B------:R-:W4:Y:S03]  /*18410*/  LDSM.16.M88.4 R144, [R192] ;  /* 0x00000000c090783b */ /* 0x000f260000000200 */
[C---:B--2---:R-:W-:Y:S08]  /*18420*/  HMMA.16816.F32.BF16 R140, R168.reuse, R12, R140 ;  /* 0x0000000ca88c723c */ /* 0x044ff0000004188c */
[C---:B------:R-:W-:Y:S01]  /*18430*/  HMMA.16816.F32.BF16 R136, R168.reuse, R14, R136 ;  /* 0x0000000ea888723c */ /* 0x040fe20000041888 */
[----:B------:R-:W-:Y:S07]  /*18440*/  LDSM.16.M88.4 R12, [R202+0x2000] ;  /* 0x00200000ca0c783b */ /* 0x000fee0000000200 */
[C---:B---3--:R-:W-:Y:S08]  /*18450*/  HMMA.16816.F32.BF16 R32, R168.reuse, R8, R32 ;  /* 0x00000008a820723c */ /* 0x048ff00000041820 */
[C---:B------:R-:W-:Y:S01]  /*18460*/  HMMA.16816.F32.BF16 R28, R168.reuse, R10, R28 ;  /* 0x0000000aa81c723c */ /* 0x040fe2000004181c */
[----:B------:R-:W2:Y:S07]  /*18470*/  LDSM.16.M88.4 R8, [R200+0x8000] ;  /* 0x00800000c808783b */ /* 0x000eae0000000200 */
[C---:B-1----:R-:W-:Y:S08]  /*18480*/  HMMA.16816.F32.BF16 R24, R168.reuse, R4, R24 ;  /* 0x00000004a818723c */ /* 0x042ff00000041818 */
[C---:B------:R-:W-:Y:S01]  /*18490*/  HMMA.16816.F32.BF16 R20, R168.reuse, R6, R20 ;  /* 0x00000006a814723c */ /* 0x040fe20000041814 */
[----:B------:R-:W1:Y:S07]  /*184a0*/  LDSM.16.M88.4 R4, [R200+0x8800] ;  /* 0x00880000c804783b */ /* 0x000e6e0000000200 */
[C---:B------:R-:W-:Y:S08]  /*184b0*/  HMMA.16816.F32.BF16 R16, R168.reuse, R172, R16 ;  /* 0x000000aca810723c */ /* 0x040ff00000041810 */
[----:B------:R-:W-:Y:S01]  /*184c0*/  HMMA.16816.F32.BF16 R164, R168, R174, R164 ;  /* 0x000000aea8a4723c */ /* 0x000fe200000418a4 */
[----:B------:R-:W-:Y:S07]  /*184d0*/  LDSM.16.M88.4 R168, [R200+0x9800] ;  /* 0x00980000c8a8783b */ /* 0x000fee0000000200 */
[C---:B----4-:R-:W-:Y:S08]  /*184e0*/  HMMA.16816.F32.BF16 R140, R160.reuse, R156, R140 ;  /* 0x0000009ca08c723c */ /* 0x050ff0000004188c */
[C---:B------:R-:W-:Y:S08]  /*184f0*/  HMMA.16816.F32.BF16 R136, R160.reuse, R158, R136 ;  /* 0x0000009ea088723c */ /* 0x040ff00000041888 */
[C---:B------:R-:W-:Y:S08]  /*18500*/  HMMA.16816.F32.BF16 R32, R160.reuse, R152, R32 ;  /* 0x00000098a020723c */ /* 0x040ff00000041820 */
[C---:B------:R-:W-:Y:S01]  /*18510*/  HMMA.16816.F32.BF16 R28, R160.reuse, R154, R28 ;  /* 0x0000009aa01c723c */ /* 0x040fe2000004181c */
[----:B------:R-:W-:Y:S07]  /*18520*/  LDSM.16.M88.4 R152, [R201+0x2000] ;  /* 0x00200000c998783b */ /* 0x000fee0000000200 */
[C---:B------:R-:W-:Y:S08]  /*18530*/  HMMA.16816.F32.BF16 R24, R160.reuse, R148, R24 ;  /* 0x00000094a018723c */ /* 0x040ff00000041818 */
[C---:B------:R-:W-:Y:S01]  /*18540*/  HMMA.16816.F32.BF16 R20, R160.reuse, R150, R20 ;  /* 0x00000096a014723c */ /* 0x040fe20000041814 */
[----:B------:R-:W3:Y:S07]  /*18550*/  LDSM.16.M88.4 R148, [R200+0x9000] ;  /* 0x00900000c894783b */ /* 0x000eee0000000200 */
[C---:B------:R-:W-:Y:S01]  /*18560*/  HMMA.16816.F32.BF16 R156, R160.reuse, R144, R16 ;  /* 0x00000090a09c723c */ /* 0x040fe20000041810 */
[----:B------:R-:W4:Y:S07]  /*18570*/  LDSM.16.M88.4 R16, [R196+0x2000] ;  /* 0x00200000c410783b */ /* 0x000f2e0000000200 */
[----:B------:R-:W-:Y:S01]  /*18580*/  HMMA.16816.F32.BF16 R164, R160, R146, R164 ;  /* 0x00000092a0a4723c */ /* 0x000fe200000418a4 */
[----:B------:R-:W4:Y:S07]  /*18590*/  LDSM.16.M88.4 R144, [R196+0x2800] ;  /* 0x00280000c490783b */ /* 0x000f2e0000000200 */
[C---:B--2---:R-:W-:Y:S08]  /*185a0*/  HMMA.16816.F32.BF16 R140, R12.reuse, R8, R140 ;  /* 0x000000080c8c723c */ /* 0x044ff0000004188c */
[C---:B------:R-:W-:Y:S01]  /*185b0*/  HMMA.16816.F32.BF16 R136, R12.reuse, R10, R136 ;  /* 0x0000000a0c88723c */ /* 0x040fe20000041888 */
[----:B------:R-:W2:Y:S07]  /*185c0*/  LDSM.16.M88.4 R8, [R196+0x3000] ;  /* 0x00300000c408783b */ /* 0x000eae0000000200 */
[C---:B-1----:R-:W-:Y:S08]  /*185d0*/  HMMA.16816.F32.BF16 R32, R12.reuse, R4, R32 ;  /* 0x000000040c20723c */ /* 0x042ff00000041820 */
[C---:B------:R-:W-:Y:S01]  /*185e0*/  HMMA.16816.F32.BF16 R28, R12.reuse, R6, R28 ;  /* 0x000000060c1c723c */ /* 0x040fe2000004181c */
[----:B------:R-:W1:Y:S07]  /*185f0*/  LDSM.16.M88.4 R4, [R196+0x3800] ;  /* 0x00380000c404783b */ /* 0x000e6e0000000200 */
[C---:B---3--:R-:W-:Y:S08]  /*18600*/  HMMA.16816.F32.BF16 R24, R12.reuse, R148, R24 ;  /* 0x000000940c18723c */ /* 0x048ff00000041818 */
[C---:B------:R-:W-:Y:S08]  /*18610*/  HMMA.16816.F32.BF16 R20, R12.reuse, R150, R20 ;  /* 0x000000960c14723c */ /* 0x040ff00000041814 */
[C---:B------:R-:W-:Y:S01]  /*18620*/  HMMA.16816.F32.BF16 R156, R12.reuse, R168, R156 ;  /* 0x000000a80c9c723c */ /* 0x040fe2000004189c */
[----:B------:R-:W3:Y:S04]  /*18630*/  S2R R160, SR_TID.X ;  /* 0x0000000000a07919 */ /* 0x000ee80000002100 */
[----:B------:R-:W-:Y:S03]  /*18640*/  LDSM.16.M88.4 R148, [R204+0x4000] ;  /* 0x00400000cc94783b */ /* 0x000fe60000000200 */
[----:B------:R-:W-:Y:S01]  /*18650*/  HMMA.16816.F32.BF16 R164, R12, R170, R164 ;  /* 0x000000aa0ca4723c */ /* 0x000fe200000418a4 */
[----:B------:R-:W-:Y:S07]  /*18660*/  LDSM.16.M88.4 R12, [R205+0xa000] ;  /* 0x00a00000cd0c783b */ /* 0x000fee0000000200 */
[C---:B----4-:R-:W-:Y:S08]  /*18670*/  HMMA.16816.F32.BF16 R140, R152.reuse, R16, R140 ;  /* 0x00000010988c723c */ /* 0x050ff0000004188c */
[C---:B------:R-:W-:Y:S01]  /*18680*/  HMMA.16816.F32.BF16 R136, R152.reuse, R18, R136 ;  /* 0x000000129888723c */ /* 0x040fe20000041888 */
[----:B------:R-:W4:Y:S07]  /*18690*/  LDSM.16.M88.4 R16, [R206+0x4000] ;  /* 0x00400000ce10783b */ /* 0x000f2e0000000200 */
[C---:B------:R-:W-:Y:S08]  /*186a0*/  HMMA.16816.F32.BF16 R32, R152.reuse, R144, R32 ;  /* 0x000000909820723c */ /* 0x040ff00000041820 */
[C---:B------:R-:W-:Y:S01]  /*186b0*/  HMMA.16816.F32.BF16 R28, R152.reuse, R146, R28 ;  /* 0x00000092981c723c */ /* 0x040fe2000004181c */
[----:B------:R-:W3:Y:S07]  /*186c0*/  LDSM.16.M88.4 R144, [R205+0xa800] ;  /* 0x00a80000cd90783b */ /* 0x000eee0000000200 */
[C---:B--2---:R-:W-:Y:S08]  /*186d0*/  HMMA.16816.F32.BF16 R24, R152.reuse, R8, R24 ;  /* 0x000000089818723c */ /* 0x044ff00000041818 */
[C---:B------:R-:W-:Y:S01]  /*186e0*/  HMMA.16816.F32.BF16 R20, R152.reuse, R10, R20 ;  /* 0x0000000a9814723c */ /* 0x040fe20000041814 */
[----:B------:R-:W2:Y:S07]  /*186f0*/  LDSM.16.M88.4 R8, [R191] ;  /* 0x00000000bf08783b */ /* 0x000eae0000000200 */
[C---:B-1----:R-:W-:Y:S08]  /*18700*/  HMMA.16816.F32.BF16 R156, R152.reuse, R4, R156 ;  /* 0x00000004989c723c */ /* 0x042ff0000004189c */
[----:B------:R-:W-:Y:S01]  /*18710*/  HMMA.16816.F32.BF16 R164, R152, R6, R164 ;  /* 0x0000000698a4723c */ /* 0x000fe200000418a4 */
[----:B------:R-:W1:Y:S07]  /*18720*/  LDSM.16.M88.4 R4, [R205+0xb000] ;  /* 0x00b00000cd04783b */ /* 0x000e6e0000000200 */
[C---:B----4-:R-:W-:Y:S07]  /*18730*/  HMMA.16816.F32.BF16 R140, R16.reuse, R12, R140 ;  /* 0x0000000c108c723c */ /* 0x050fee000004188c */
[----:B---3--:R-:W-:Y:S01]  /*18740*/  IMAD.SHL.U32 R13, R160, 0x2, RZ ;  /* 0x00000002a00d7824 */ /* 0x008fe200078e00ff */
[----:B------:R-:W-:Y:S01]  /*18750*/  HMMA.16816.F32.BF16 R136, R16, R14, R136 ;  /* 0x0000000e1088723c */ /* 0x000fe20000041888 */
[----:B------:R-:W-:Y:S03]  /*18760*/  LDSM.16.M88.4 R160, [R190] ;  /* 0x00000000bea0783b */ /* 0x000fe60000000200 */
[----:B------:R-:W-:-:S04]  /*18770*/  LOP3.LUT R13, R13, 0x6, RZ, 0xc0, !PT ;  /* 0x000000060d0d7812 */ /* 0x000fc800078ec0ff */
[----:B------:R-:W-:Y:S01]  /*18780*/  HMMA.16816.F32.BF16 R152, R16, R144, R32 ;  /* 0x000000901098723c */ /* 0x000fe20000041820 */
[----:B------:R-:W-:Y:S01]  /*18790*/  IMAD R172, R226, 0x40, R13 ;  /* 0x00000040e2ac7824 */ /* 0x000fe200078e020d */
[----:B------:R-:W-:Y:S04]  /*187a0*/  LDSM.16.M88.4 R32, [R202+0x4000] ;  /* 0x00400000ca20783b */ /* 0x000fe80000000200 */
[----:B------:R-:W3:Y:S02]  /*187b0*/  LDSM.16.M88.4 R12, [R200+0xa000] ;  /* 0x00a00000c80c783b */ /* 0x000ee40000000200 */
[C---:B--2---:R-:W-:Y:S08]  /*187c0*/  HMMA.16816.F32.BF16 R140, R148.reuse, R8, R140 ;  /* 0x00000008948c723c */ /* 0x044ff0000004188c */
[----:B------:R-:W-:Y:S01]  /*187d0*/  HMMA.16816.F32.BF16 R136, R148, R10, R136 ;  /* 0x0000000a9488723c */ /* 0x000fe20000041888 */
[----:B------:R-:W-:Y:S07]  /*187e0*/  LDSM.16.M88.4 R8, [R200+0xa800] ;  /* 0x00a80000c808783b */ /* 0x000fee0000000200 */
[C---:B-1----:R-:W-:Y:S08]  /*187f0*/  HMMA.16816.F32.BF16 R24, R16.reuse, R4, R24 ;  /* 0x000000041018723c */ /* 0x042ff00000041818 */
[C---:B------:R-:W-:Y:S01]  /*18800*/  HMMA.16816.F32.BF16 R168, R16.reuse, R6, R20 ;  /* 0x0000000610a8723c */ /* 0x040fe20000041814 */
[----:B------:R-:W-:Y:S04]  /*18810*/  LDSM.16.M88.4 R20, [R201+0x4000] ;  /* 0x00400000c914783b */ /* 0x000fe80000000200 */
[----:B------:R-:W1:Y:S03]  /*18820*/  LDSM.16.M88.4 R4, [R196+0x4000] ;  /* 0x00400000c404783b */ /* 0x000e660000000200 */
[----:B------:R-:W-:Y:S01]  /*18830*/  HMMA.16816.F32.BF16 R28, R16, R146, R28 ;  /* 0x00000092101c723c */ /* 0x000fe2000004181c */
[----:B------:R-:W-:Y:S07]  /*18840*/  LDSM.16.M88.4 R144, [R205+0xb800] ;  /* 0x00b80000cd90783b */ /* 0x000fee0000000200 */
[C---:B---3--:R-:W-:Y:S08]  /*18850*/  HMMA.16816.F32.BF16 R140, R32.reuse, R12, R140 ;  /* 0x0000000c208c723c */ /* 0x048ff0000004188c */
[----:B------:R-:W-:Y:S01]  /*18860*/  HMMA.16816.F32.BF16 R136, R32, R14, R136 ;  /* 0x0000000e2088723c */ /* 0x000fe20000041888 */
[----:B------:R-:W2:Y:S07]  /*18870*/  LDSM.16.M88.4 R12, [R189] ;  /* 0x00000000bd0c783b */ /* 0x000eae0000000200 */
[C---:B------:R-:W-:Y:S08]  /*18880*/  HMMA.16816.F32.BF16 R152, R148.reuse, R160, R152 ;  /* 0x000000a09498723c */ /* 0x040ff00000041898 */
[----:B------:R-:W-:Y:S08]  /*18890*/  HMMA.16816.F32.BF16 R28, R148, R162, R28 ;  /* 0x000000a2941c723c */ /* 0x000ff0000004181c */
[C---:B-1----:R-:W-:Y:S08]  /*188a0*/  HMMA.16816.F32.BF16 R140, R20.reuse, R4, R140 ;  /* 0x00000004148c723c */ /* 0x042ff0000004188c */
[----:B------:R-:W-:Y:S01]  /*188b0*/  HMMA.16816.F32.BF16 R136, R20, R6, R136 ;  /* 0x000000061488723c */ /* 0x000fe20000041888 */
[----:B------:R-:W1:Y:S07]  /*188c0*/  LDSM.16.M88.4 R4, [R200+0xb000] ;  /* 0x00b00000c804783b */ /* 0x000e6e0000000200 */
[C---:B--2---:R-:W-:Y:S08]  /*188d0*/  HMMA.16816.F32.BF16 R24, R148.reuse, R12, R24 ;  /* 0x0000000c9418723c */ /* 0x044ff00000041818 */
[----:B------:R-:W-:Y:S01]  /*188e0*/  HMMA.16816.F32.BF16 R168, R148, R14, R168 ;  /* 0x0000000e94a8723c */ /* 0x000fe200000418a8 */
[----:B------:R-:W2:Y:S07]  /*188f0*/  LDSM.16.M88.4 R12, [R188] ;  /* 0x00000000bc0c783b */ /* 0x000eae0000000200 */
[C---:B------:R-:W-:Y:S08]  /*18900*/  HMMA.16816.F32.BF16 R152, R32.reuse, R8, R152 ;  /* 0x000000082098723c */ /* 0x040ff00000041898 */
[----:B------:R-:W-:Y:S01]  /*18910*/  HMMA.16816.F32.BF16 R28, R32, R10, R28 ;  /* 0x0000000a201c723c */ /* 0x000fe2000004181c */
[----:B------:R-:W3:Y:S07]  /*18920*/  LDSM.16.M88.4 R8, [R196+0x5000] ;  /* 0x00500000c408783b */ /* 0x000eee0000000200 */
[C---:B------:R-:W-:Y:S08]  /*18930*/  HMMA.16816.F32.BF16 R156, R16.reuse, R144, R156 ;  /* 0x00000090109c723c */ /* 0x040ff0000004189c */
[----:B------:R-:W-:Y:S01]  /*18940*/  HMMA.16816.F32.BF16 R164, R16, R146, R164 ;  /* 0x0000009210a4723c */ /* 0x000fe200000418a4 */
[----:B------:R-:W4:Y:S07]  /*18950*/  LDSM.16.M88.4 R16, [R196+0x4800] ;  /* 0x00480000c410783b */ /* 0x000f2e0000000200 */
[C---:B-1----:R-:W-:Y:S08]  /*18960*/  HMMA.16816.F32.BF16 R24, R32.reuse, R4, R24 ;  /* 0x000000042018723c */ /* 0x042ff00000041818 */
[----:B------:R-:W-:Y:S01]  /*18970*/  HMMA.16816.F32.BF16 R168, R32, R6, R168 ;  /* 0x0000000620a8723c */ /* 0x000fe200000418a8 */
[----:B------:R-:W1:Y:S07]  /*18980*/  LDSM.16.M88.4 R4, [R200+0xb800] ;  /* 0x00b80000c804783b */ /* 0x000e6e0000000200 */
[----:B--2---:R-:W-:Y:S08]  /*18990*/  HMMA.16816.F32.BF16 R156, R148, R12, R156 ;  /* 0x0000000c949c723c */ /* 0x004ff0000004189c */
[C---:B---3--:R-:W-:Y:S08]  /*189a0*/  HMMA.16816.F32.BF16 R24, R20.reuse, R8, R24 ;  /* 0x000000081418723c */ /* 0x048ff00000041818 */
[----:B------:R-:W-:Y:S01]  /*189b0*/  HMMA.16816.F32.BF16 R168, R20, R10, R168 ;  /* 0x0000000a14a8723c */ /* 0x000fe200000418a8 */
[----:B------:R-:W2:Y:S01]  /*189c0*/  LDSM.16.M88.4 R8, [R196+0x5800] ;  /* 0x00580000c408783b */ /* 0x000ea20000000200 */
[-C--:B-----5:R-:W-:Y:S01]  /*189d0*/  FMUL.FTZ R141, R141, R178.reuse ;  /* 0x000000b28d8d7220 */ /* 0x0a0fe20000410000 */
[C---:B------:R-:W-:Y:S01]  /*189e0*/  IADD3 R174, R172.reuse, 0x1, RZ ;  /* 0x00000001acae7810 */ /* 0x040fe20007ffe0ff */
[----:B------:R-:W-:Y:S01]  /*189f0*/  FMUL.FTZ R143, R143, R178 ;  /* 0x000000b28f8f7220 */ /* 0x000fe20000410000 */
[----:B------:R-:W-:-:S02]  /*18a00*/  IADD3 R180, R172, 0x8, RZ ;  /* 0x00000008acb47810 */ /* 0x000fc40007ffe0ff */
[----:B------:R-:W-:Y:S01]  /*18a10*/  IADD3 R182, R172, 0x9, RZ ;  /* 0x00000009acb67810 */ /* 0x000fe20007ffe0ff */
[----:B----4-:R-:W-:Y:S08]  /*18a20*/  HMMA.16816.F32.BF16 R152, R20, R16, R152 ;  /* 0x000000101498723c */ /* 0x010ff00000041898 */
[----:B------:R-:W-:Y:S01]  /*18a30*/  HMMA.16816.F32.BF16 R164, R148, R14, R164 ;  /* 0x0000000e94a4723c */ /* 0x000fe200000418a4 */
[-C--:B------:R-:W-:Y:S01]  /*18a40*/  FMUL.FTZ R16, R136, R178.reuse ;  /* 0x000000b288107220 */ /* 0x080fe20000410000 */
[----:B------:R-:W-:Y:S06]  /*18a50*/  I2F R173, R174 ;  /* 0x000000ae00ad7306 */ /* 0x000fec0000201400 */
[----:B------:R-:W-:Y:S08]  /*18a60*/  HMMA.16816.F32.BF16 R28, R20, R18, R28 ;  /* 0x00000012141c723c */ /* 0x000ff0000004181c */
[----:B-1----:R-:W-:Y:S01]  /*18a70*/  HMMA.16816.F32.BF16 R156, R32, R4, R156 ;  /* 0x00000004209c723c */ /* 0x002fe2000004189c */
[----:B------:R-:W1:Y:S01]  /*18a80*/  MUFU.TANH R141, R141 ;  /* 0x0000008d008d7308 */ /* 0x000e620000002400 */
[-C--:B------:R-:W-:Y:S01]  /*18a90*/  FMUL.FTZ R136, R137, R178.reuse ;  /* 0x000000b289887220 */ /* 0x080fe20000410000 */
[----:B------:R-:W-:Y:S01]  /*18aa0*/  IADD3 R184, R172, 0x10, RZ ;  /* 0x00000010acb87810 */ /* 0x000fe20007ffe0ff */
[-C--:B------:R-:W-:Y:S01]  /*18ab0*/  FMUL.FTZ R137, R138, R178.reuse ;  /* 0x000000b28a897220 */ /* 0x080fe20000410000 */
[C---:B------:R-:W-:Y:S01]  /*18ac0*/  IADD3 R185, R172.reuse, 0x11, RZ ;  /* 0x00000011acb97810 */ /* 0x040fe20007ffe0ff */
[----:B------:R-:W-:Y:S01]  /*18ad0*/  FMUL.FTZ R138, R139, R178 ;  /* 0x000000b28b8a7220 */ /* 0x000fe20000410000 */
[----:B------:R-:W-:-:S02]  /*18ae0*/  IADD3 R186, R172, 0x18, RZ ;  /* 0x00000018acba7810 */ /* 0x000fc40007ffe0ff */
[----:B------:R-:W-:Y:S01]  /*18af0*/  IADD3 R144, R172, 0x19, RZ ;  /* 0x00000019ac907810 */ /* 0x000fe20007ffe0ff */
[----:B------:R-:W-:Y:S01]  /*18b00*/  I2F R175, R180 ;  /* 0x000000b400af7306 */ /* 0x000fe20000201400 */
[-C--:B------:R-:W-:Y:S01]  /*18b10*/  FMUL.FTZ R139, R152, R178.reuse ;  /* 0x000000b2988b7220 */ /* 0x080fe20000410000 */
[----:B------:R-:W-:Y:S01]  /*18b20*/  IADD3 R160, R172, 0x20, RZ ;  /* 0x00000020aca07810 */ /* 0x000fe20007ffe0ff */
[-C--:B------:R-:W-:Y:S01]  /*18b30*/  FMUL.FTZ R24, R24, R178.reuse ;  /* 0x000000b218187220 */ /* 0x080fe20000410000 */
[----:B------:R-:W-:Y:S01]  /*18b40*/  IADD3 R230, R172, 0x21, RZ ;  /* 0x00000021ace67810 */ /* 0x000fe20007ffe0ff */
[-C--:B------:R-:W-:Y:S01]  /*18b50*/  FMUL.FTZ R26, R26, R178.reuse ;  /* 0x000000b21a1a7220 */ /* 0x080fe20000410000 */
[C---:B------:R-:W-:Y:S01]  /*18b60*/  IADD3 R232, R172.reuse, 0x28, RZ ;  /* 0x00000028ace87810 */ /* 0x040fe20007ffe0ff */
[-C--:B------:R-:W-:Y:S01]  /*18b70*/  FMUL.FTZ R12, R25, R178.reuse ;  /* 0x000000b2190c7220 */ /* 0x080fe20000410000 */
[----:B------:R-:W3:Y:S01]  /*18b80*/  MUFU.TANH R16, R16 ;  /* 0x0000001000107308 */ /* 0x000ee20000002400 */
[----:B------:R-:W-:Y:S01]  /*18b90*/  HMMA.16816.F32.BF16 R164, R32, R6, R164 ;  /* 0x0000000620a4723c */ /* 0x000fe200000418a4 */
[----:B------:R-:W-:Y:S01]  /*18ba0*/  FMUL.FTZ R19, R153, R178 ;  /* 0x000000b299137220 */ /* 0x000fe20000410000 */
[----:B------:R-:W-:-:S02]  /*18bb0*/  IADD3 R234, R172, 0x29, RZ ;  /* 0x00000029acea7810 */ /* 0x000fc40007ffe0ff */
[C---:B------:R-:W-:Y:S01]  /*18bc0*/  IADD3 R146, R172.reuse, 0x30, RZ ;  /* 0x00000030ac927810 */ /* 0x040fe20007ffe0ff */
[-C--:B------:R-:W-:Y:S01]  /*18bd0*/  FMUL.FTZ R171, R171, R178.reuse ;  /* 0x000000b2abab7220 */ /* 0x080fe20000410000 */
[----:B------:R-:W-:Y:S01]  /*18be0*/  IADD3 R236, R172, 0x31, RZ ;  /* 0x00000031acec7810 */ /* 0x000fe20007ffe0ff */
[----:B------:R-:W4:Y:S01]  /*18bf0*/  MUFU.TANH R143, R143 ;  /* 0x0000008f008f7308 */ /* 0x000f220000002400 */
[----:B-1----:R-:W-:Y:S01]  /*18c00*/  FFMA.FTZ R5, R0, R173, R141 ;  /* 0x000000ad00057223 */ /* 0x002fe2000001008d */
[----:B------:R-:W-:Y:S01]  /*18c10*/  IADD3 R162, R172, 0x38, RZ ;  /* 0x00000038aca27810 */ /* 0x000fe20007ffe0ff */
[----:B------:R-:W-:Y:S01]  /*18c20*/  FMUL.FTZ R140, R140, R178 ;  /* 0x000000b28c8c7220 */ /* 0x000fe20000410000 */
[----:B------:R-:W-:-:S04]  /*18c30*/  ISETP.GE.AND P1, PT, R172, R2, PT ;  /* 0x00000002ac00720c */ /* 0x000fc80003f26270 */
[----:B------:R-:W-:Y:S01]  /*18c40*/  I2F R179, R172 ;  /* 0x000000ac00b37306 */ /* 0x000fe20000201400 */
[-C--:B------:R-:W-:Y:S01]  /*18c50*/  FMUL.FTZ R152, R154, R178.reuse ;  /* 0x000000b29a987220 */ /* 0x080fe20000410000 */
[----:B------:R-:W-:Y:S01]  /*18c60*/  ISETP.GE.AND P5, PT, R172, R3, PT ;  /* 0x00000003ac00720c */ /* 0x000fe20003fa6270 */
[----:B------:R-:W-:Y:S01]  /*18c70*/  FMUL.FTZ R142, R142, R178 ;  /* 0x000000b28e8e7220 */ /* 0x000fe20000410000 */
[----:B------:R-:W-:-:S04]  /*18c80*/  DEPBAR.LE SB0, 0x0 ;  /* 0x000080000000791a */ /* 0x000fc80000000000 */
[----:B------:R-:W-:Y:S01]  /*18c90*/  I2F R181, R182 ;  /* 0x000000b600b57306 */ /* 0x000fe20000201400 */
[----:B------:R-:W-:-:S07]  /*18ca0*/  ISETP.GE.AND P6, PT, R174, R2, PT ;  /* 0x00000002ae00720c */ /* 0x000fce0003fc6270 */
[----:B------:R-:W1:Y:S01]  /*18cb0*/  MUFU.TANH R136, R136 ;  /* 0x0000008800887308 */ /* 0x000e620000002400 */
[----:B------:R-:W-:-:S07]  /*18cc0*/  FMUL.FTZ R154, R28, R178 ;  /* 0x000000b21c9a7220 */ /* 0x000fce0000410000 */
[----:B------:R-:W5:Y:S01]  /*18cd0*/  MUFU.TANH R137, R137 ;  /* 0x0000008900897308 */ /* 0x000f620000002400 */
[----:B------:R-:W-:Y:S01]  /*18ce0*/  FSEL R5, R5, -INF , !P6 ;  /* 0xff80000005057808 */ /* 0x000fe20007000000 */
[----:B---3--:R-:W-:-:S06]  /*18cf0*/  FFMA.FTZ R16, R0, R175, R16 ;  /* 0x000000af00107223 */ /* 0x008fcc0000010010 */
[----:B------:R-:W-:Y:S01]  /*18d00*/  I2F R183, R184 ;  /* 0x000000b800b77306 */ /* 0x000fe20000201400 */
[----:B------:R-:W-:-:S07]  /*18d10*/  FMUL.FTZ R153, R155, R178 ;  /* 0x000000b29b997220 */ /* 0x000fce0000410000 */
[----:B------:R-:W3:Y:S01]  /*18d20*/  MUFU.TANH R139, R139 ;  /* 0x0000008b008b7308 */ /* 0x000ee20000002400 */
[----:B------:R-:W-:Y:S01]  /*18d30*/  ISETP.GE.AND P6, PT, R180, R2, PT ;  /* 0x00000002b400720c */ /* 0x000fe20003fc6270 */
[----:B------:R-:W-:-:S06]  /*18d40*/  FMUL.FTZ R28, R29, R178 ;  /* 0x000000b21d1c7220 */ /* 0x000fcc0000410000 */
[----:B------:R-:W3:Y:S01]  /*18d50*/  MUFU.TANH R138, R138 ;  /* 0x0000008a008a7308 */ /* 0x000ee20000002400 */
[----:B----4-:R-:W-:Y:S01]  /*18d60*/  FFMA.FTZ R4, R0, R173, R143 ;  /* 0x000000ad00047223 */ /* 0x010fe2000001008f */
[----:B------:R-:W-:Y:S01]  /*18d70*/  ISETP.GE.AND P4, PT, R174, R3, PT ;  /* 0x00000003ae00720c */ /* 0x000fe20003f86270 */
[----:B--2---:R-:W-:Y:S05]  /*18d80*/  HMMA.16816.F32.BF16 R156, R20, R8, R156 ;  /* 0x00000008149c723c */ /* 0x004fea000004189c */
[----:B------:R-:W-:Y:S01]  /*18d90*/  I2F R187, R185 ;  /* 0x000000b900bb7306 */ /* 0x000fe20000201400 */
[----:B-1----:R-:W-:Y:S01]  /*18da0*/  FFMA.FTZ R136, R0, R181, R136 ;  /* 0x000000b500887223 */ /* 0x002fe20000010088 */
[----:B------:R-:W-:-:S06]  /*18db0*/  FSEL R9, R16, -INF , !P6 ;  /* 0xff80000010097808 */ /* 0x000fcc0007000000 */
[----:B------:R-:W-:Y:S01]  /*18dc0*/  MUFU.TANH R19, R19 ;  /* 0x0000001300137308 */ /* 0x000fe20000002400 */
[----:B------:R-:W-:Y:S01]  /*18dd0*/  FMUL.FTZ R13, R30, R178 ;  /* 0x000000b21e0d7220 */ /* 0x000fe20000410000 */
[----:B------:R-:W-:-:S06]  /*18de0*/  ISETP.GE.AND P6, PT, R182, R2, PT ;  /* 0x00000002b600720c */ /* 0x000fcc0003fc6270 */
[----:B------:R-:W1:Y:S01]  /*18df0*/  MUFU.TANH R152, R152 ;  /* 0x0000009800987308 */ /* 0x000e620000002400 */
[----:B------:R-:W-:Y:S01]  /*18e00*/  FSEL R4, R4, -INF , !P4 ;  /* 0xff80000004047808 */ /* 0x000fe20006000000 */
[----:B-----5:R-:W-:Y:S01]  /*18e10*/  FFMA.FTZ R137, R0, R175, R137 ;  /* 0x000000af00897223 */ /* 0x020fe20000010089 */
[----:B------:R-:W-:-:S05]  /*18e20*/  ISETP.GE.AND P4, PT, R180, R3, PT ;  /* 0x00000003b400720c */ /* 0x000fca0003f86270 */
[----:B------:R-:W-:Y:S01]  /*18e30*/  I2F R231, R186 ;  /* 0x000000ba00e77306 */ /* 0x000fe20000201400 */
[----:B------:R-:W-:Y:S01]  /*18e40*/  FMUL.FTZ R14, R27, R178 ;  /* 0x000000b21b0e7220 */ /* 0x000fe20000410000 */
[----:B------:R-:W-:-:S06]  /*18e50*/  FSEL R7, R136, -INF , !P6 ;  /* 0xff80000088077808 */ /* 0x000fcc0007000000 */
[----:B------:R-:W2:Y:S01]  /*18e60*/  MUFU.TANH R154, R154 ;  /* 0x0000009a009a7308 */ /* 0x000ea20000002400 */
[----:B---3--:R-:W-:Y:S01]  /*18e70*/  FFMA.FTZ R27, R0, R183, R139 ;  /* 0x000000b7001b7223 */ /* 0x008fe2000001008b */
[----:B------:R-:W-:Y:S01]  /*18e80*/  ISETP.GE.AND P6, PT, R184, R2, PT ;  /* 0x00000002b800720c */ /* 0x000fe20003fc6270 */
[----:B------:R-:W-:-:S05]  /*18e90*/  FMUL.FTZ R29, R31, R178 ;  /* 0x000000b21f1d7220 */ /* 0x000fca0000410000 */
[----:B------:R-:W3:Y:S01]  /*18ea0*/  MUFU.TANH R153, R153 ;  /* 0x0000009900997308 */ /* 0x000ee20000002400 */
[----:B------:R-:W-:Y:S01]  /*18eb0*/  FSEL R8, R137, -INF , !P4 ;  /* 0xff80000089087808 */ /* 0x000fe20006000000 */
[----:B------:R-:W-:Y:S01]  /*18ec0*/  FFMA.FTZ R138, R0, R181, R138 ;  /* 0x000000b5008a7223 */ /* 0x000fe2000001008a */
[----:B------:R-:W-:-:S05]  /*18ed0*/  ISETP.GE.AND P4, PT, R182, R3, PT ;  /* 0x00000003b600720c */ /* 0x000fca0003f86270 */
[----:B------:R-:W-:Y:S01]  /*18ee0*/  I2F R145, R144 ;  /* 0x0000009000917306 */ /* 0x000fe20000201400 */
[----:B------:R-:W-:-:S07]  /*18ef0*/  FSEL R27, R27, -INF , !P6 ;  /* 0xff8000001b1b7808 */ /* 0x000fce0007000000 */
[----:B------:R-:W4:Y:S01]  /*18f00*/  MUFU.TANH R28, R28 ;  /* 0x0000001c001c7308 */ /* 0x000f220000002400 */
[----:B------:R-:W-:Y:S01]  /*18f10*/  ISETP.GE.AND P6, PT, R185, R2, PT ;  /* 0x00000002b900720c */ /* 0x000fe20003fc6270 */
[----:B------:R-:W-:Y:S06]  /*18f20*/  HMMA.16816.F32.BF16 R164, R20, R10, R164 ;  /* 0x0000000a14a4723c */ /* 0x000fec00000418a4 */
[----:B------:R-:W5:Y:S01]  /*18f30*/  MUFU.TANH R13, R13 ;  /* 0x0000000d000d7308 */ /* 0x000f620000002400 */
[----:B------:R-:W-:Y:S01]  /*18f40*/  FMUL.FTZ R15, R168, R178 ;  /* 0x000000b2a80f7220 */ /* 0x000fe20000410000 */
[----:B------:R-:W-:Y:S01]  /*18f50*/  FSEL R6, R138, -INF , !P4 ;  /* 0xff8000008a067808 */ /* 0x000fe20006000000 */
[----:B-1----:R-:W-:-:S05]  /*18f60*/  FFMA.FTZ R25, R0, R183, R152 ;  /* 0x000000b700197223 */ /* 0x002fca0000010098 */
[----:B------:R-:W-:Y:S01]  /*18f70*/  I2F R161, R160 ;  /* 0x000000a000a17306 */ /* 0x000fe20000201400 */
[----:B------:R-:W-:Y:S01]  /*18f80*/  ISETP.GE.AND P4, PT, R184, R3, PT ;  /* 0x00000003b800720c */ /* 0x000fe20003f86270 */
[----:B--2---:R-:W-:-:S06]  /*18f90*/  FFMA.FTZ R154, R0, R231, R154 ;  /* 0x000000e7009a7223 */ /* 0x004fcc000001009a */
[----:B------:R-:W1:Y:S08]  /*18fa0*/  MUFU.TANH R30, R24 ;  /* 0x00000018001e7308 */ /* 0x000e700000002400 */
[----:B------:R2:W-:Y:S01]  /*18fb0*/  MUFU.TANH R31, R26 ;  /* 0x0000001a001f7308 */ /* 0x0005e20000002400 */
[----:B------:R-:W-:Y:S01]  /*18fc0*/  FMUL.FTZ R16, R169, R178 ;  /* 0x000000b2a9107220 */ /* 0x000fe20000410000 */
[----:B------:R-:W-:-:S06]  /*18fd0*/  FSEL R25, R25, -INF , !P4 ;  /* 0xff80000019197808 */ /* 0x000fcc0006000000 */
[----:B------:R-:W1:Y:S01]  /*18fe0*/  MUFU.TANH R29, R29 ;  /* 0x0000001d001d7308 */ /* 0x000e620000002400 */
[----:B--2---:R-:W-:-:S07]  /*18ff0*/  FFMA.FTZ R26, R0, R187, R19 ;  /* 0x000000bb001a7223 */ /* 0x004fce0000010013 */
[----:B------:R-:W-:Y:S01]  /*19000*/  I2F R233, R230 ;  /* 0x000000e600e97306 */ /* 0x000fe20000201400 */
[----:B---3--:R-:W-:Y:S01]  /*19010*/  FFMA.FTZ R24, R0, R187, R153 ;  /* 0x000000bb00187223 */ /* 0x008fe20000010099 */
[----:B------:R-:W-:Y:S02]  /*19020*/  FSEL R26, R26, -INF , !P6 ;  /* 0xff8000001a1a7808 */ /* 0x000fe40007000000 */
[----:B------:R-:W-:-:S04]  /*19030*/  ISETP.GE.AND P6, PT, R186, R2, PT ;  /* 0x00000002ba00720c */ /* 0x000fc80003fc6270 */
[----:B------:R-:W2:Y:S01]  /*19040*/  MUFU.TANH R12, R12 ;  /* 0x0000000c000c7308 */ /* 0x000ea20000002400 */
[----:B------:R-:W-:Y:S01]  /*19050*/  ISETP.GE.AND P4, PT, R185, R3, PT ;  /* 0x00000003b900720c */ /* 0x000fe20003f86270 */
[----:B----4-:R-:W-:Y:S01]  /*19060*/  FFMA.FTZ R22, R0, R145, R28 ;  /* 0x0000009100167223 */ /* 0x010fe2000001001c */
[----:B------:R-:W-:Y:S02]  /*19070*/  FSEL R23, R154, -INF , !P6 ;  /* 0xff8000009a177808 */ /* 0x000fe40007000000 */
[----:B------:R-:W-:-:S03]  /*19080*/  ISETP.GE.AND P6, PT, R144, R2, PT ;  /* 0x000000029000720c */ /* 0x000fc60003fc6270 */
[----:B------:R-:W-:Y:S01]  /*19090*/  I2F R235, R232 ;  /* 0x000000e800eb7306 */ /* 0x000fe20000201400 */
[----:B------:R-:W-:Y:S01]  /*190a0*/  FMUL.FTZ R33, R156, R178 ;  /* 0x000000b29c217220 */ /* 0x000fe20000410000 */
[----:B------:R-:W-:Y:S01]  /*190b0*/  FSEL R24, R24, -INF , !P4 ;  /* 0xff80000018187808 */ /* 0x000fe20006000000 */
[----:B-----5:R-:W-:-:S05]  /*190c0*/  FFMA.FTZ R13, R0, R231, R13 ;  /* 0x000000e7000d7223 */ /* 0x020fca000001000d */
[----:B------:R-:W3:Y:S01]  /*190d0*/  MUFU.TANH R15, R15 ;  /* 0x0000000f000f7308 */ /* 0x000ee20000002400 */
[----:B------:R-:W-:Y:S01]  /*190e0*/  FMUL.FTZ R32, R170, R178 ;  /* 0x000000b2aa207220 */ /* 0x000fe20000410000 */
[----:B------:R-:W-:Y:S01]  /*190f0*/  ISETP.GE.AND P4, PT, R186, R3, PT ;  /* 0x00000003ba00720c */ /* 0x000fe20003f86270 */
[----:B-1----:R-:W-:Y:S01]  /*19100*/  FFMA.FTZ R30, R0, R161, R30 ;  /* 0x000000a1001e7223 */ /* 0x002fe2000001001e */
[----:B------:R-:W-:-:S04]  /*19110*/  FSEL R22, R22, -INF , !P6 ;  /* 0xff80000016167808 */ /* 0x000fc80007000000 */
[----:B------:R-:W1:Y:S01]  /*19120*/  MUFU.TANH R14, R14 ;  /* 0x0000000e000e7308 */ /* 0x000e620000002400 */
[----:B------:R-:W-:Y:S01]  /*19130*/  ISETP.GE.AND P6, PT, R160, R2, PT ;  /* 0x00000002a000720c */ /* 0x000fe20003fc6270 */
[----:B------:R-:W-:Y:S01]  /*19140*/  FMUL.FTZ R10, R157, R178 ;  /* 0x000000b29d0a7220 */ /* 0x000fe20000410000 */
[----:B------:R-:W-:Y:S01]  /*19150*/  FSEL R21, R13, -INF , !P4 ;  /* 0xff8000000d157808 */ /* 0x000fe20006000000 */
[----:B------:R-:W-:-:S04]  /*19160*/  FFMA.FTZ R20, R0, R145, R29 ;  /* 0x0000009100147223 */ /* 0x000fc8000001001d */
[----:B------:R-:W-:Y:S01]  /*19170*/  I2F R237, R234 ;  /* 0x000000ea00ed7306 */ /* 0x000fe20000201400 */
[----:B------:R-:W-:Y:S01]  /*19180*/  ISETP.GE.AND P4, PT, R144, R3, PT ;  /* 0x000000039000720c */ /* 0x000fe20003f86270 */
[----:B--2---:R-:W-:-:S06]  /*19190*/  FFMA.FTZ R12, R0, R233, R12 ;  /* 0x000000e9000c7223 */ /* 0x004fcc000001000c */
[----:B------:R-:W2:Y:S01]  /*191a0*/  MUFU.TANH R16, R16 ;  /* 0x0000001000107308 */ /* 0x000ea20000002400 */
[----:B------:R-:W-:Y:S02]  /*191b0*/  FSEL R174, R30, -INF , !P6 ;  /* 0xff8000001eae7808 */ /* 0x000fe40007000000 */
[----:B------:R-:W-:Y:S01]  /*191c0*/  ISETP.GE.AND P6, PT, R230, R2, PT ;  /* 0x00000002e600720c */ /* 0x000fe20003fc6270 */
[----:B------:R-:W-:-:S04]  /*191d0*/  FFMA.FTZ R31, R0, R161, R31 ;  /* 0x000000a1001f7223 */ /* 0x000fc8000001001f */
[----:B------:R-:W-:Y:S01]  /*191e0*/  I2F R147, R146 ;  /* 0x0000009200937306 */ /* 0x000fe20000201400 */
[----:B------:R-:W-:Y:S01]  /*191f0*/  FSEL R20, R20, -INF , !P4 ;  /* 0xff80000014147808 */ /* 0x000fe20006000000 */
[----:B------:R-:W-:Y:S01]  /*19200*/  FMUL.FTZ R13, R158, R178 ;  /* 0x000000b29e0d7220 */ /* 0x000fe20000410000 */
[----:B------:R-:W-:-:S05]  /*19210*/  ISETP.GE.AND P4, PT, R160, R3, PT ;  /* 0x00000003a000720c */ /* 0x000fca0003f86270 */
[----:B------:R-:W4:Y:S01]  /*19220*/  MUFU.TANH R33, R33 ;  /* 0x0000002100217308 */ /* 0x000f220000002400 */
[----:B------:R-:W-:Y:S01]  /*19230*/  FMUL.FTZ R164, R164, R178 ;  /* 0x000000b2a4a47220 */ /* 0x000fe20000410000 */
[----:B------:R-:W-:Y:S01]  /*19240*/  FSEL R175, R12, -INF , !P6 ;  /* 0xff8000000caf7808 */ /* 0x000fe20007000000 */
[----:B---3--:R-:W-:-:S05]  /*19250*/  FFMA.FTZ R15, R0, R235, R15 ;  /* 0x000000eb000f7223 */ /* 0x008fca000001000f */
[----:B------:R-:W3:Y:S01]  /*19260*/  MUFU.TANH R32, R32 ;  /* 0x0000002000207308 */ /* 0x000ee20000002400 */
[----:B------:R-:W-:Y:S01]  /*19270*/  ISETP.GE.AND P6, PT, R232, R2, PT ;  /* 0x00000002e800720c */ /* 0x000fe20003fc6270 */
[----:B-1----:R-:W-:-:S06]  /*19280*/  FFMA.FTZ R14, R0, R233, R14 ;  /* 0x000000e9000e7223 */ /* 0x002fcc000001000e */
[----:B------:R-:W-:Y:S01]  /*19290*/  I2F R239, R236 ;  /* 0x000000ec00ef7306 */ /* 0x000fe20000201400 */
[----:B------:R-:W-:Y:S01]  /*192a0*/  FMUL.FTZ R11, R159, R178 ;  /* 0x000000b29f0b7220 */ /* 0x000fe20000410000 */
[----:B------:R-:W-:-:S06]  /*192b0*/  FSEL R173, R15, -INF , !P6 ;  /* 0xff8000000fad7808 */ /* 0x000fcc0007000000 */
[----:B------:R-:W1:Y:S01]  /*192c0*/  MUFU.TANH R10, R10 ;  /* 0x0000000a000a7308 */ /* 0x000e620000002400 */
[----:B--2---:R-:W-:Y:S01]  /*192d0*/  FFMA.FTZ R16, R0, R237, R16 ;  /* 0x000000ed00107223 */ /* 0x004fe20000010010 */
[----:B------:R-:W-:-:S06]  /*192e0*/  ISETP.GE.AND P6, PT, R234, R2, PT ;  /* 0x00000002ea00720c */ /* 0x000fcc0003fc6270 */
[----:B------:R2:W5:Y:S01]  /*192f0*/  MUFU.TANH R19, R171 ;  /* 0x000000ab00137308 */ /* 0x0005620000002400 */
[----:B------:R-:W-:Y:S01]  /*19300*/  IADD3 R18, R172, 0x39, RZ ;  /* 0x00000039ac127810 */ /* 0x000fe20007ffe0ff */
[----:B----4-:R-:W-:-:S06]  /*19310*/  FFMA.FTZ R33, R0, R147, R33 ;  /* 0x0000009300217223 */ /* 0x010fcc0000010021 */
[----:B------:R-:W-:Y:S01]  /*19320*/  I2F R163, R162 ;  /* 0x000000a200a37306 */ /* 0x000fe20000201400 */
[----:B------:R-:W-:Y:S02]  /*19330*/  FSEL R172, R16, -INF , !P6 ;  /* 0xff80000010ac7808 */ /* 0x000fe40007000000 */
[----:B--2---:R-:W-:-:S05]  /*19340*/  FSEL R171, R31, -INF , !P4 ;  /* 0xff8000001fab7808 */ /* 0x004fca0006000000 */
[----:B------:R-:W2:Y:S01]  /*19350*/  MUFU.TANH R12, R164 ;  /* 0x000000a4000c7308 */ /* 0x000ea20000002400 */
[----:B------:R-:W-:Y:S01]  /*19360*/  ISETP.GE.AND P4, PT, R230, R3, PT ;  /* 0x00000003e600720c */ /* 0x000fe20003f86270 */
[----:B---3--:R-:W-:-:S03]  /*19370*/  FFMA.FTZ R32, R0, R235, R32 ;  /* 0x000000eb00207223 */ /* 0x008fc60000010020 */
[----:B------:R-:W-:-:S03]  /*19380*/  FSEL R170, R14, -INF , !P4 ;  /* 0xff8000000eaa7808 */ /* 0x000fc60006000000 */
[----:B------:R-:W3:Y:S01]  /*19390*/  MUFU.TANH R13, R13 ;  /* 0x0000000d000d7308 */ /* 0x000ee20000002400 */
[----:B------:R-:W-:Y:S01]  /*193a0*/  FMUL.FTZ R14, R166, R178 ;  /* 0x000000b2a60e7220 */ /* 0x000fe20000410000 */
[----:B------:R-:W-:-:S06]  /*193b0*/  ISETP.GE.AND P6, PT, R146, R2, PT ;  /* 0x000000029200720c */ /* 0x000fcc0003fc6270 */
[----:B------:R-:W4:Y:S01]  /*193c0*/  MUFU.TANH R140, R140 ;  /* 0x0000008c008c7308 */ /* 0x000f220000002400 */
[----:B------:R-:W-:Y:S01]  /*193d0*/  ISETP.GE.AND P4, PT, R232, R3, PT ;  /* 0x00000003e800720c */ /* 0x000fe20003f86270 */
[----:B-1----:R-:W-:Y:S01]  /*193e0*/  FFMA.FTZ R10, R0, R239, R10 ;  /* 0x000000ef000a7223 */ /* 0x002fe2000001000a */
[----:B------:R-:W-:-:S05]  /*193f0*/  FSEL R156, R33, -INF , !P6 ;  /* 0xff800000219c7808 */ /* 0x000fca0007000000 */
[----:B------:R-:W1:Y:S01]  /*19400*/  MUFU.TANH R11, R11 ;  /* 0x0000000b000b7308 */ /* 0x000e620000002400 */
[----:B------:R-:W-:Y:S01]  /*19410*/  FSEL R169, R32, -INF , !P4 ;  /* 0xff80000020a97808 */ /* 0x000fe20006000000 */
[----:B-----5:R-:W-:Y:S01]  /*19420*/  FFMA.FTZ R19, R0, R237, R19 ;  /* 0x000000ed00137223 */ /* 0x020fe20000010013 */
[----:B------:R-:W-:Y:S01]  /*19430*/  ISETP.GE.AND P6, PT, R236, R2, PT ;  /* 0x00000002ec00720c */ /* 0x000fe20003fc6270 */
[-C--:B------:R-:W-:Y:S01]  /*19440*/  FMUL.FTZ R15, R165, R178.reuse ;  /* 0x000000b2a50f7220 */ /* 0x080fe20000410000 */
[----:B------:R-:W-:Y:S01]  /*19450*/  ISETP.GE.AND P4, PT, R234, R3, PT ;  /* 0x00000003ea00720c */ /* 0x000fe20003f86270 */
[----:B------:R-:W-:Y:S02]  /*19460*/  FMUL.FTZ R167, R167, R178 ;  /* 0x000000b2a7a77220 */ /* 0x000fe40000410000 */
[----:B------:R-:W5:Y:S01]  /*19470*/  MUFU.TANH R14, R14 ;  /* 0x0000000e000e7308 */ /* 0x000f620000002400 */
[----:B--2---:R-:W-:Y:S01]  /*19480*/  FFMA.FTZ R12, R0, R163, R12 ;  /* 0x000000a3000c7223 */ /* 0x004fe2000001000c */
[----:B------:R-:W-:Y:S01]  /*19490*/  FSEL R154, R10, -INF , !P6 ;  /* 0xff8000000a9a7808 */ /* 0x000fe20007000000 */
[C---:B---3--:R-:W-:Y:S01]  /*194a0*/  FFMA.FTZ R138, R0.reuse, R147, R13 ;  /* 0x00000093008a7223 */ /* 0x048fe2000001000d */
[----:B------:R-:W-:Y:S01]  /*194b0*/  FSEL R168, R19, -INF , !P4 ;  /* 0xff80000013a87808 */ /* 0x000fe20006000000 */
[----:B----4-:R-:W-:Y:S01]  /*194c0*/  FFMA.FTZ R140, R0, R179, R140 ;  /* 0x000000b3008c7223 */ /* 0x010fe2000001008c */
[----:B------:R-:W-:-:S02]  /*194d0*/  ISETP.GE.AND P6, PT, R162, R2, PT ;  /* 0x00000002a200720c */ /* 0x000fc40003fc6270 */
[----:B------:R-:W-:Y:S01]  /*194e0*/  I2F R17, R18 ;  /* 0x0000001200117306 */ /* 0x000fe20000201400 */
[----:B------:R-:W-:Y:S01]  /*194f0*/  ISETP.GE.AND P4, PT, R146, R3, PT ;  /* 0x000000039200720c */ /* 0x000fe20003f86270 */
[----:B-1----:R-:W-:Y:S01]  /*19500*/  FFMA.FTZ R11, R0, R239, R11 ;  /* 0x000000ef000b7223 */ /* 0x002fe2000001000b */
[----:B------:R-:W-:-:S05]  /*19510*/  FSEL R153, R12, -INF , !P6 ;  /* 0xff8000000c997808 */ /* 0x000fca0007000000 */
[----:B------:R-:W-:Y:S01]  /*19520*/  MUFU.TANH R13, R142 ;  /* 0x0000008e000d7308 */ /* 0x000fe20000002400 */
[----:B------:R-:W-:Y:S02]  /*19530*/  FSEL R138, R138, -INF , !P4 ;  /* 0xff8000008a8a7808 */ /* 0x000fe40006000000 */
[----:B------:R-:W-:-:S05]  /*19540*/  ISETP.GE.AND P6, PT, R18, R2, PT ;  /* 0x000000021200720c */ /* 0x000fca0003fc6270 */
[----:B------:R-:W1:Y:S01]  /*19550*/  MUFU.TANH R15, R15 ;  /* 0x0000000f000f7308 */ /* 0x000e620000002400 */
[----:B------:R-:W-:Y:S02]  /*19560*/  ISETP.GE.AND P4, PT, R236, R3, PT ;  /* 0x00000003ec00720c */ /* 0x000fe40003f86270 */
[----:B------:R-:W-:-:S05]  /*19570*/  FSEL R2, R140, -INF , !P1 ;  /* 0xff8000008c027808 */ /* 0x000fca0004800000 */
[----:B------:R-:W2:Y:S01]  /*19580*/  MUFU.TANH R167, R167 ;  /* 0x000000a700a77308 */ /* 0x000ea20000002400 */
[----:B------:R-:W-:Y:S01]  /*19590*/  ISETP.GT.AND P1, PT, R226, R215, PT ;  /* 0x000000d7e200720c */ /* 0x000fe20003f24270 */
[----:B-----5:R-:W-:Y:S01]  /*195a0*/  FFMA.FTZ R14, R0, R163, R14 ;  /* 0x000000a3000e7223 */ /* 0x020fe2000001000e */
[----:B------:R-:W-:Y:S01]  /*195b0*/  FSEL R136, R11, -INF , !P4 ;  /* 0xff8000000b887808 */ /* 0x000fe20006000000 */
[----:B------:R-:W-:Y:S01]  /*195c0*/  BAR.SYNC.DEFER_BLOCKING 0x0 ;  /* 0x0000000000007b1d */ /* 0x000fe20000010000 */
[----:B------:R-:W-:-:S04]  /*195d0*/  ISETP.GE.AND P4, PT, R162, R3, PT ;  /* 0x00000003a200720c */ /* 0x000fc80003f86270 */
[----:B------:R-:W-:Y:S01]  /*195e0*/  FSEL R137, R14, -INF , !P4 ;  /* 0xff8000000e897808 */ /* 0x000fe20006000000 */
[----:B-1----:R-:W-:Y:S01]  /*195f0*/  FFMA.FTZ R15, R0, R17, R15 ;  /* 0x00000011000f7223 */ /* 0x002fe2000001000f */
[----:B------:R-:W-:Y:S01]  /*19600*/  ISETP.GE.AND P4, PT, R18, R3, PT ;  /* 0x000000031200720c */ /* 0x000fe20003f86270 */
[C---:B------:R-:W-:Y:S01]  /*19610*/  FFMA.FTZ R3, R0.reuse, R179, R13 ;  /* 0x000000b300037223 */ /* 0x040fe2000001000d */
[----:B------:R-:W-:Y:S01]  /*19620*/  BSSY B1, `(.L_x_4332) ;  /* 0x00000b0000017945 */ /* 0x000fe20003800000 */
[----:B--2---:R-:W-:-:S03]  /*19630*/  FFMA.FTZ R150, R0, R17, R167 ;  /* 0x0000001100967223 */ /* 0x004fc600000100a7 */
[----:B------:R-:W-:Y:S01]  /*19640*/  FSEL R3, R3, -INF , !P5 ;  /* 0xff80000003037808 */ /* 0x000fe20006800000 */
[----:B------:R-:W-:Y:S01]  /*19650*/  IMAD.MOV.U32 R164, RZ, RZ, R134 ;  /* 0x000000ffffa47224 */ /* 0x000fe200078e0086 */
[----:B------:R-:W-:Y:S01]  /*19660*/  FSEL R139, R15, -INF , !P6 ;  /* 0xff8000000f8b7808 */ /* 0x000fe20007000000 */
[----:B------:R-:W-:Y:S01]  /*19670*/  IMAD.MOV.U32 R165, RZ, RZ, R135 ;  /* 0x000000ffffa57224 */ /* 0x000fe200078e0087 */
        /* <DEDUP_REMOVED lines=65> */
.L_x_4335:
[----:B------:R-:W-:Y:S02]  /*19a90*/  ULDC.64 UR4, c[0x0][0x118] ;  /* 0x0000460000047ab9 */ /* 0x000fe40000000a00 */
[----:B------:R-:W2:Y:S02]  /*19aa0*/  LD.E R14, [R176.64+0x38] ;  /* 0x00003804b00e7980 */ /* 0x000ea4000c101900 */
[----:B--2---:R-:W-:-:S04]  /*19ab0*/  LEA R14, -R14, RZ, 0x6 ;  /* 0x000000ff0e0e7211 */ /* 0x004fc800078e31ff */
[----:B------:R-:W-:Y:S02]  /*19ac0*/  SHF.R.S32.HI R13, RZ, 0x1f, R14 ;  /* 0x0000001fff0d7819 */ /* 0x000fe4000001140e */
.L_x_4336:
[----:B------:R-:W-:Y:S05]  /*19ad0*/  BSYNC B0 ;  /* 0x0000000000007941 */ /* 0x000fea0003800000 */
.L_x_4334:
        /* <DEDUP_REMOVED lines=100> */
.L_x_4333:
[----:B------:R-:W-:Y:S05]  /*1a120*/  BSYNC B1 ;  /* 0x0000000000017941 */ /* 0x000fea0003800000 */
.L_x_4332:
[----:B------:R-:W-:Y:S01]  /*1a130*/  ULDC.64 UR4, c[0x0][0x118] ;  /* 0x0000460000047ab9 */ /* 0x000fe20000000a00 */
[----:B-1----:R-:W-:Y:S01]  /*1a140*/  FMNMX.FTZ R10, R133, R2, !PT ;  /* 0x00000002850a7209 */ /* 0x002fe20007810000 */
[----:B------:R-:W2:Y:S01]  /*1a150*/  LD.E R152, [R176.64+0xdc] ;  /* 0x0000dc04b0987980 */ /* 0x000ea2000c101900 */
        /* <DEDUP_REMOVED lines=9> */
[----:B------:R-:W-:-:S04]  /*1a1f0*/  FMNMX.FTZ R11, R27, R10, !PT ;  /* 0x0000000a1b0b7209 */ /* 0x000fc80007810000 */
[----:B------:R-:W-:-:S04]  /*1a200*/  FMNMX.FTZ R10, R26, R11, !PT ;  /* 0x0000000b1a0a7209 */ /* 0x000fc80007810000 */
        /* <DEDUP_REMOVED lines=38> */
[-C--:B------:R-:W-:Y:S02]  /*1a470*/  FFMA.FTZ R140, R3, R152.reuse, -R151 ;  /* 0x00000098038c7223 */ /* 0x080fe40000010897 */
[-C--:B------:R-:W-:Y:S01]  /*1a480*/  FFMA.FTZ R141, R7, R152.reuse, -R155 ;  /* 0x00000098078d7223 */ /* 0x080fe2000001089b */
[----:B------:R-:W-:Y:S01]  /*1a490*/  FSEL R7, R145, RZ, P0 ;  /* 0x000000ff91077208 */ /* 0x000fe20000000000 */
[-C--:B------:R-:W-:Y:S01]  /*1a4a0*/  FFMA.FTZ R3, R4, R152.reuse, -R151 ;  /* 0x0000009804037223 */ /* 0x080fe20000010897 */
[----:B------:R-:W-:Y:S01]  /*1a4b0*/  FSEL R4, R146, RZ, P2 ;  /* 0x000000ff92047208 */ /* 0x000fe20001000000 */
[----:B------:R-:W-:Y:S01]  /*1a4c0*/  FFMA.FTZ R143, R5, R152, -R155 ;  /* 0x00000098058f7223 */ /* 0x000fe2000001089b */
[----:B------:R-:W-:Y:S01]  /*1a4d0*/  MUFU.EX2 R140, R140 ;  /* 0x0000008c008c7308 */ /* 0x000fe20000000800 */
[----:B------:R-:W-:Y:S02]  /*1a4e0*/  FADD.FTZ R7, R132, -R7 ;  /* 0x8000000784077221 */ /* 0x000fe40000010000 */
[----:B------:R-:W-:-:S02]  /*1a4f0*/  FADD.FTZ R5, R133, -R4 ;  /* 0x8000000485057221 */ /* 0x000fc40000010000 */
[-CC-:B------:R-:W-:Y:S01]  /*1a500*/  FFMA.FTZ R144, R2, R152.reuse, -R155.reuse ;  /* 0x0000009802907223 */ /* 0x180fe2000001089b */
[----:B------:R-:W-:Y:S01]  /*1a510*/  LDSM.16.MT88.4 R132, [R209+0xc800] ;  /* 0x00c80000d184783b */ /* 0x000fe20000004200 */
[-C--:B------:R-:W-:Y:S01]  /*1a520*/  FFMA.FTZ R142, R9, R152.reuse, -R155 ;  /* 0x00000098098e7223 */ /* 0x080fe2000001089b */
[----:B------:R-:W-:Y:S01]  /*1a530*/  MUFU.EX2 R143, R143 ;  /* 0x0000008f008f7308 */ /* 0x000fe20000000800 */
[-CC-:B------:R-:W-:Y:S02]  /*1a540*/  FFMA.FTZ R2, R8, R152.reuse, -R151.reuse ;  /* 0x0000009808027223 */ /* 0x180fe40000010897 */
[-C--:B------:R-:W-:Y:S01]  /*1a550*/  FFMA.FTZ R147, R6, R152.reuse, -R151 ;  /* 0x0000009806937223 */ /* 0x080fe20000010897 */
[----:B------:R-:W1:Y:S01]  /*1a560*/  LDSM.16.MT88.4 R8, [R208+0xc000] ;  /* 0x00c00000d008783b */ /* 0x000e620000004200 */
[C---:B------:R-:W-:Y:S02]  /*1a570*/  FMUL.FTZ R149, R152.reuse, R5 ;  /* 0x0000000598957220 */ /* 0x040fe40000410000 */
[----:B------:R-:W-:Y:S01]  /*1a580*/  FMUL.FTZ R148, R152, R7 ;  /* 0x0000000798947220 */ /* 0x000fe20000410000 */
[----:B------:R-:W2:Y:S01]  /*1a590*/  MUFU.EX2 R144, R144 ;  /* 0x0000009000907308 */ /* 0x000ea20000000800 */
[----:B------:R-:W-:-:S02]  /*1a5a0*/  FFMA.FTZ R157, R27, R152, -R155 ;  /* 0x000000981b9d7223 */ /* 0x000fc4000001089b */
[-CC-:B------:R-:W-:Y:S02]  /*1a5b0*/  FFMA.FTZ R158, R26, R152.reuse, -R155.reuse ;  /* 0x000000981a9e7223 */ /* 0x180fe4000001089b */
[-CC-:B------:R-:W-:Y:S02]  /*1a5c0*/  FFMA.FTZ R159, R23, R152.reuse, -R155.reuse ;  /* 0x00000098179f7223 */ /* 0x180fe4000001089b */
[-C--:B------:R-:W-:Y:S01]  /*1a5d0*/  FFMA.FTZ R160, R22, R152.reuse, -R155 ;  /* 0x0000009816a07223 */ /* 0x080fe2000001089b */
[----:B------:R-:W-:Y:S01]  /*1a5e0*/  MUFU.EX2 R142, R142 ;  /* 0x0000008e008e7308 */ /* 0x000fe20000000800 */
[-CC-:B------:R-:W-:Y:S02]  /*1a5f0*/  FFMA.FTZ R161, R25, R152.reuse, -R151.reuse ;  /* 0x0000009819a17223 */ /* 0x180fe40000010897 */
[-CC-:B------:R-:W-:Y:S02]  /*1a600*/  FFMA.FTZ R166, R24, R152.reuse, -R151.reuse ;  /* 0x0000009818a67223 */ /* 0x180fe40000010897 */
[-CC-:B------:R-:W-:Y:S01]  /*1a610*/  FFMA.FTZ R162, R21, R152.reuse, -R151.reuse ;  /* 0x0000009815a27223 */ /* 0x180fe20000010897 */
[----:B------:R-:W-:Y:S01]  /*1a620*/  LDSM.16.MT88.4 R24, [R210+0xe800] ;  /* 0x00e80000d218783b */ /* 0x000fe20000004200 */
[----:B------:R-:W-:Y:S01]  /*1a630*/  FFMA.FTZ R163, R20, R152, -R151 ;  /* 0x0000009814a37223 */ /* 0x000fe20000010897 */
[----:B------:R-:W3:Y:S01]  /*1a640*/  MUFU.EX2 R141, R141 ;  /* 0x0000008d008d7308 */ /* 0x000ee20000000800 */
[----:B--2---:R-:W-:Y:S01]  /*1a650*/  F2FP.BF16.PACK_AB R4, R143, R144 ;  /* 0x000000908f04723e */ /* 0x004fe200000010ff */
[----:B------:R-:W-:Y:S01]  /*1a660*/  LDSM.16.MT88.4 R20, [R209+0xe800] ;  /* 0x00e80000d114783b */ /* 0x000fe20000004200 */
[----:B------:R-:W-:-:S02]  /*1a670*/  FFMA.FTZ R167, R174, R152, -R155 ;  /* 0x00000098aea77223 */ /* 0x000fc4000001089b */
[-CC-:B------:R-:W-:Y:S02]  /*1a680*/  FFMA.FTZ R174, R175, R152.reuse, -R155.reuse ;  /* 0x00000098afae7223 */ /* 0x180fe4000001089b */
[-CC-:B------:R-:W-:Y:S01]  /*1a690*/  FFMA.FTZ R173, R173, R152.reuse, -R155.reuse ;  /* 0x00000098adad7223 */ /* 0x180fe2000001089b */
[----:B------:R-:W2:Y:S01]  /*1a6a0*/  MUFU.EX2 R3, R3 ;  /* 0x0000000300037308 */ /* 0x000ea20000000800 */
[-C--:B------:R-:W-:Y:S02]  /*1a6b0*/  FFMA.FTZ R172, R172, R152.reuse, -R155 ;  /* 0x00000098acac7223 */ /* 0x080fe4000001089b */
[-CC-:B------:R-:W-:Y:S02]  /*1a6c0*/  FFMA.FTZ R171, R171, R152.reuse, -R151.reuse ;  /* 0x00000098abab7223 */ /* 0x180fe40000010897 */
[-CC-:B------:R-:W-:Y:S02]  /*1a6d0*/  FFMA.FTZ R170, R170, R152.reuse, -R151.reuse ;  /* 0x00000098aaaa7223 */ /* 0x180fe40000010897 */
[--C-:B------:R-:W-:Y:S01]  /*1a6e0*/  FFMA.FTZ R169, R169, R152, -R151.reuse ;  /* 0x00000098a9a97223 */ /* 0x100fe20000010897 */
[----:B------:R-:W-:Y:S01]  /*1a6f0*/  MUFU.EX2 R2, R2 ;  /* 0x0000000200027308 */ /* 0x000fe20000000800 */
[----:B---3--:R-:W-:Y:S01]  /*1a700*/  F2FP.BF16.PACK_AB R6, R141, R142 ;  /* 0x0000008e8d06723e */ /* 0x008fe200000010ff */
[----:B------:R-:W-:-:S02]  /*1a710*/  FFMA.FTZ R168, R168, R152, -R151 ;  /* 0x00000098a8a87223 */ /* 0x000fc40000010897 */
[-CC-:B------:R-:W-:Y:S02]  /*1a720*/  FFMA.FTZ R175, R154, R152.reuse, -R155.reuse ;  /* 0x000000989aaf7223 */ /* 0x180fe4000001089b */
[--C-:B------:R-:W-:Y:S02]  /*1a730*/  FFMA.FTZ R156, R156, R152, -R155.reuse ;  /* 0x000000989c9c7223 */ /* 0x100fe4000001089b */
[----:B------:R-:W3:Y:S01]  /*1a740*/  MUFU.EX2 R147, R147 ;  /* 0x0000009300937308 */ /* 0x000ee20000000800 */
[----:B--2---:R-:W-:Y:S01]  /*1a750*/  F2FP.BF16.PACK_AB R5, R3, R140 ;  /* 0x0000008c0305723e */ /* 0x004fe200000010ff */
[-CC-:B------:R-:W-:Y:S02]  /*1a760*/  FFMA.FTZ R153, R153, R152.reuse, -R155.reuse ;  /* 0x0000009899997223 */ /* 0x180fe4000001089b */
[-C--:B------:R-:W-:Y:S02]  /*1a770*/  FFMA.FTZ R154, R139, R152.reuse, -R155 ;  /* 0x000000988b9a7223 */ /* 0x080fe4000001089b */
[----:B------:R-:W-:-:S02]  /*1a780*/  FFMA.FTZ R155, R138, R152, -R151 ;  /* 0x000000988a9b7223 */ /* 0x000fc40000010897 */
[----:B------:R-:W2:Y:S01]  /*1a790*/  MUFU.EX2 R149, R149 ;  /* 0x0000009500957308 */ /* 0x000ea20000000800 */
[-CC-:B------:R-:W-:Y:S02]  /*1a7a0*/  FFMA.FTZ R176, R136, R152.reuse, -R151.reuse ;  /* 0x0000009888b07223 */ /* 0x180fe40000010897 */
[-CC-:B------:R-:W-:Y:S02]  /*1a7b0*/  FFMA.FTZ R177, R137, R152.reuse, -R151.reuse ;  /* 0x0000009889b17223 */ /* 0x180fe40000010897 */
[----:B------:R-:W-:Y:S01]  /*1a7c0*/  FFMA.FTZ R150, R150, R152, -R151 ;  /* 0x0000009896967223 */ /* 0x000fe20000010897 */
[----:B------:R-:W-:Y:S02]  /*1a7d0*/  LDSM.16.MT88.4 R136, [R209+0xd800] ;  /* 0x00d80000d188783b */ /* 0x000fe40000004200 */
        /* <DEDUP_REMOVED lines=162> */
[----:B------:R-:W-:Y:S06]  /*1b200*/  LDSM.16.MT88.4 R8, [R207+0xe800] ;  /* 0x00e80000cf08783b */ /* 0x000fec0000004200 */
[----:B--2---:R-:W-:-:S02]  /*1b210*/  F2FP.BF16.PACK_AB R4, R158, R157 ;  /* 0x0000009d9e04723e */ /* 0x004fc400000010ff */
[----:B-----5:R-:W-:Y:S02]  /*1b220*/  F2FP.BF16.PACK_AB R5, R166, R161 ;  /* 0x000000a1a605723e */ /* 0x020fe400000010ff */
[----:B------:R-:W-:Y:S02]  /*1b230*/  F2FP.BF16.PACK_AB R6, R160, R159 ;  /* 0x0000009fa006723e */ /* 0x000fe400000010ff */
[----:B------:R-:W-:-:S07]  /*1b240*/  F2FP.BF16.PACK_AB R7, R163, R162 ;  /* 0x000000a2a307723e */ /* 0x000fce00000010ff */
        /* <DEDUP_REMOVED lines=73> */
[C---:B-1----:R-:W-:Y:S08]  /*1b6e0*/  HMMA.16816.F32.BF16 R92, R4.reuse, R12, R92 ;  /* 0x0000000c045c723c */ /* 0x042ff0000004185c */
[----:B------:R-:W-:Y:S01]  /*1b6f0*/  HMMA.16816.F32.BF16 R96, R4, R14, R96 ;  /* 0x0000000e0460723c */ /* 0x000fe20000041860 */
[----:B------:R-:W1:Y:S06]  /*1b700*/  LDSM.16.MT88.4 R12, [R210+0x11800] ;  /* 0x01180000d20c783b */ /* 0x000e6c0000004200 */
[----:B------:R-:W-:-:S02]  /*1b710*/  F2FP.BF16.PACK_AB R4, R175, R156 ;  /* 0x0000009caf04723e */ /* 0x000fc400000010ff */
[----:B------:R-:W-:Y:S02]  /*1b720*/  F2FP.BF16.PACK_AB R5, R176, R155 ;  /* 0x0000009bb005723e */ /* 0x000fe400000010ff */
[----:B------:R-:W-:Y:S02]  /*1b730*/  F2FP.BF16.PACK_AB R6, R154, R153 ;  /* 0x000000999a06723e */ /* 0x000fe400000010ff */
[----:B------:R-:W-:-:S07]  /*1b740*/  F2FP.BF16.PACK_AB R7, R150, R177 ;  /* 0x000000b19607723e */ /* 0x000fce00000010ff */
[C---:B----4-:R-:W-:Y:S08]  /*1b750*/  HMMA.16816.F32.BF16 R128, R4.reuse, R8, R128 ;  /* 0x000000080480723c */ /* 0x050ff00000041880 */
        /* <DEDUP_REMOVED lines=8> */
[C---:B------:R-:W-:Y:S08]  /*1b7e0*/  HMMA.16816.F32.BF16 R120, R4.reuse, R136, R120 ;  /* 0x000000880478723c */ /* 0x040ff00000041878 */
[C---:B---3--:R-:W-:Y:S07]  /*1b7f0*/  HMMA.16816.F32.BF16 R76, R4.reuse, R8, R76 ;  /* 0x00000008044c723c */ /* 0x048fee000004184c */
        /* <DEDUP_REMOVED lines=45> */
.L_x_4328:
[----:B------:R-:W-:Y:S05]  /*1bad0*/  @!P1 BRA `(.L_x_4337) ;  /* 0x0000413000009947 */ /* 0x000fea0003800000 */
[----:B------:R-:W-:Y:S02]  /*1bae0*/  MOV R3, R132 ;  /* 0x0000008400037202 */ /* 0x000fe40000000f00 */
[----:B------:R-:W-:Y:S02]  /*1baf0*/  MOV R136, R133 ;  /* 0x0000008500887202 */ /* 0x000fe40000000f00 */
.L_x_4346:
        /* <DEDUP_REMOVED lines=76> */
.L_x_4339:
[----:B------:R-:W-:Y:S02]  /*1bfc0*/  ULDC.64 UR4, c[0x0][0x118] ;  /* 0x0000460000047ab9 */ /* 0x000fe40000000a00 */
[----:B------:R-:W2:Y:S02]  /*1bfd0*/  LD.E R8, [R132.64+0x40] ;  /* 0x0000400484087980 */ /* 0x000ea4000c101900 */
[----:B--2---:R-:W-:Y:S04]  /*1bfe0*/  LEA R8, -R8, RZ, 0x6 ;  /* 0x000000ff08087211 */ /* 0x004fe800078e31ff */
[----:B------:R-:W-:Y:S02]  /*1bff0*/  SHF.R.S32.HI R7, RZ, 0x1f, R8 ;  /* 0x0000001fff077819 */ /* 0x000fe40000011408 */
.L_x_4340:
[----:B------:R-:W-:Y:S05]  /*1c000*/  BSYNC B0 ;  /* 0x0000000000007941 */ /* 0x000fea0003800000 */
.L_x_4338:
        /* <DEDUP_REMOVED lines=223> */
[C---:B-----5:R-:W-:Y:S08]  /*1ce00*/  HMMA.16816.F32.BF16 R4, R164.reuse, R168, R4 ;  /* 0x000000a8a404723c */ /* 0x060ff00000041804 */
[C---:B------:R-:W-:Y:S08]  /*1ce10*/  HMMA.16816.F32.BF16 R8, R164.reuse, R170, R8 ;  /* 0x000000aaa408723c */ /* 0x040ff00000041808 */
[C---:B-1----:R-:W-:Y:S08]  /*1ce20*/  HMMA.16816.F32.BF16 R12, R164.reuse, R152, R12 ;  /* 0x00000098a40c723c */ /* 0x042ff0000004180c */
[C---:B------:R-:W-:Y:S08]  /*1ce30*/  HMMA.16816.F32.BF16 R16, R164.reuse, R154, R16 ;  /* 0x0000009aa410723c */ /* 0x040ff00000041810 */
[C---:B------:R-:W-:Y:S08]  /*1ce40*/  HMMA.16816.F32.BF16 R20, R164.reuse, R156, R20 ;  /* 0x0000009ca414723c */ /* 0x040ff00000041814 */
[C---:B------:R-:W-:Y:S08]  /*1ce50*/  HMMA.16816.F32.BF16 R24, R164.reuse, R158, R24 ;  /* 0x0000009ea418723c */ /* 0x040ff00000041818 */
[C---:B------:R-:W-:Y:S08]  /*1ce60*/  HMMA.16816.F32.BF16 R28, R164.reuse, R160, R28 ;  /* 0x000000a0a41c723c */ /* 0x040ff0000004181c */
[----:B------:R-:W-:Y:S07]  /*1ce70*/  HMMA.16816.F32.BF16 R32, R164, R162, R32 ;  /* 0x000000a2a420723c */ /* 0x000fee0000041820 */
[----:B------:R-:W-:Y:S01]  /*1ce80*/  MOV R164, R138 ;  /* 0x0000008a00a47202 */ /* 0x000fe20000000f00 */
[C---:B------:R-:W-:Y:S05]  /*1ce90*/  HMMA.16816.F32.BF16 R4, R172.reuse, R176, R4 ;  /* 0x000000b0ac04723c */ /* 0x040fea0000041804 */
[----:B------:R-:W-:Y:S03]  /*1cea0*/  MOV R165, R139 ;  /* 0x0000008b00a57202 */ /* 0x000fe60000000f00 */
        /* <DEDUP_REMOVED lines=54> */
[----:B------:R2:W2:Y:S01]  /*1d210*/  MUFU.TANH R147, R14 ;  /* 0x0000000e00937308 */ /* 0x0004a20000002400 */
[----:B------:R-:W-:Y:S09]  /*1d220*/  HMMA.16816.F32.BF16 R32, R180, R10, R32 ;  /* 0x0000000ab420723c */ /* 0x000ff20000041820 */
[----:B------:R2:W2:Y:S05]  /*1d230*/  MUFU.TANH R146, R15 ;  /* 0x0000000f00927308 */ /* 0x0004aa0000002400 */
[-C--:B-1----:R-:W-:Y:S05]  /*1d240*/  FMUL.FTZ R4, R28, R2.reuse ;  /* 0x000000021c047220 */ /* 0x082fea0000410000 */
[----:B------:R1:W1:Y:S01]  /*1d250*/  MUFU.TANH R141, R12 ;  /* 0x0000000c008d7308 */ /* 0x0002620000002400 */
        /* <DEDUP_REMOVED lines=31> */
[----:B------:R-:W-:Y:S02]  /*1d450*/  ULDC.64 UR4, c[0x0][0x118] ;  /* 0x0000460000047ab9 */ /* 0x000fe40000000a00 */
[----:B------:R-:W2:Y:S04]  /*1d460*/  LD.E R13, [R132.64+0x170] ;  /* 0x00017004840d7980 */ /* 0x000ea8000c101900 */
[----:B-1----:R-:W3:Y:S01]  /*1d470*/  LD.E.64 R16, [R132.64+0x20] ;  /* 0x0000200484107980 */ /* 0x002ee2000c101b00 */
        /* <DEDUP_REMOVED lines=60> */
.L_x_4344:
[----:B------:R-:W-:Y:S02]  /*1d840*/  ULDC.64 UR4, c[0x0][0x118] ;  /* 0x0000460000047ab9 */ /* 0x000fe40000000a00 */
[----:B------:R-:W2:Y:S02]  /*1d850*/  LD.E R10, [R132.64+0x38] ;  /* 0x00003804840a7980 */ /* 0x000ea4000c101900 */
[----:B--2---:R-:W-:Y:S04]  /*1d860*/  LEA R10, -R10, RZ, 0x6 ;  /* 0x000000ff0a0a7211 */ /* 0x004fe800078e31ff */
[----:B------:R-:W-:Y:S02]  /*1d870*/  SHF.R.S32.HI R9, RZ, 0x1f, R10 ;  /* 0x0000001fff097819 */ /* 0x000fe4000001140a */
.L_x_4345:
[----:B------:R-:W-:Y:S05]  /*1d880*/  BSYNC B0 ;  /* 0x0000000000007941 */ /* 0x000fea0003800000 */
.L_x_4343:
        /* <DEDUP_REMOVED lines=90> */
.L_x_4342:
[----:B--234-:R-:W-:Y:S05]  /*1de30*/  BSYNC B1 ;  /* 0x0000000000017941 */ /* 0x01cfea0003800000 */
.L_x_4341:
[----:B------:R-:W-:Y:S01]  /*1de40*/  ULDC.64 UR4, c[0x0][0x118] ;  /* 0x0000460000047ab9 */ /* 0x000fe20000000a00 */
[----:B-1----:R-:W1:Y:S08]  /*1de50*/  S2R R9, SR_TID.X ;  /* 0x0000000000097919 */ /* 0x002e700000002100 */
[----:B------:R2:W3:Y:S04]  /*1de60*/  LD.E R134, [R132.64+0xdc] ;  /* 0x0000dc0484867980 */ /* 0x0004e8000c101900 */
        /* <DEDUP_REMOVED lines=19> */
[C---:B------:R-:W-:Y:S01]  /*1dfa0*/  IADD3 R138, R5.reuse, 0x38, RZ ;  /* 0x00000038058a7810 */ /* 0x040fe20007ffe0ff */
[CC--:B-1----:R-:W-:Y:S02]  /*1dfb0*/  FFMA.FTZ R169, R0.reuse, R15.reuse, R169 ;  /* 0x0000000f00a97223 */ /* 0x0c2fe400000100a9 */
[C---:B------:R-:W-:Y:S01]  /*1dfc0*/  FFMA.FTZ R163, R0.reuse, R15, R163 ;  /* 0x0000000f00a37223 */ /* 0x040fe200000100a3 */
[----:B------:R-:W-:Y:S02]  /*1dfd0*/  IADD3 R15, R5, 0x31, RZ ;  /* 0x00000031050f7810 */ /* 0x000fe40007ffe0ff */
[----:B------:R-:W-:Y:S01]  /*1dfe0*/  FMNMX.FTZ R16, R169, R3, !PT ;  /* 0x00000003a9107209 */ /* 0x000fe20007810000 */
[----:B------:R-:W1:Y:S01]  /*1dff0*/  I2F R14, R14 ;  /* 0x0000000e000e7306 */ /* 0x000e620000201400 */
[----:B------:R-:W-:Y:S02]  /*1e000*/  FMNMX.FTZ R21, R163, R136, !PT ;  /* 0x00000088a3157209 */ /* 0x000fe40007810000 */
[----:B------:R-:W-:Y:S01]  /*1e010*/  IADD3 R5, R5, 0x39, RZ ;  /* 0x0000003905057810 */ /* 0x000fe20007ffe0ff */
[CC--:B----4-:R-:W-:Y:S02]  /*1e020*/  FFMA.FTZ R171, R0.reuse, R6.reuse, R171 ;  /* 0x0000000600ab7223 */ /* 0x0d0fe400000100ab */
[----:B------:R-:W-:Y:S03]  /*1e030*/  FFMA.FTZ R6, R0, R6, R167 ;  /* 0x0000000600067223 */ /* 0x000fe600000100a7 */
[----:B------:R-:W-:Y:S01]  /*1e040*/  FMNMX.FTZ R16, R171, R16, !PT ;  /* 0x00000010ab107209 */ /* 0x000fe20007810000 */
[----:B------:R-:W4:Y:S01]  /*1e050*/  I2F R12, R12 ;  /* 0x0000000c000c7306 */ /* 0x000f220000201400 */
[----:B------:R-:W-:Y:S01]  /*1e060*/  FMNMX.FTZ R21, R6, R21, !PT ;  /* 0x0000001506157209 */ /* 0x000fe20007810000 */
[CC--:B-----5:R-:W-:Y:S02]  /*1e070*/  FFMA.FTZ R177, R0.reuse, R8.reuse, R177 ;  /* 0x0000000800b17223 */ /* 0x0e0fe400000100b1 */
[C---:B------:R-:W-:Y:S03]  /*1e080*/  FFMA.FTZ R8, R0.reuse, R8, R173 ;  /* 0x0000000800087223 */ /* 0x040fe600000100ad */
[----:B------:R-:W-:Y:S03]  /*1e090*/  FMNMX.FTZ R16, R177, R16, !PT ;  /* 0x00000010b1107209 */ /* 0x000fe60007810000 */
[----:B------:R-:W5:Y:S01]  /*1e0a0*/  I2F R19, R19 ;  /* 0x0000001300137306 */ /* 0x000f620000201400 */
[CC--:B-1----:R-:W-:Y:S02]  /*1e0b0*/  FFMA.FTZ R179, R0.reuse, R14.reuse, R179 ;  /* 0x0000000e00b37223 */ /* 0x0c2fe400000100b3 */
[C---:B------:R-:W-:Y:S03]  /*1e0c0*/  FFMA.FTZ R175, R0.reuse, R14, R175 ;  /* 0x0000000e00af7223 */ /* 0x040fe600000100af */
[----:B------:R-:W-:Y:S04]  /*1e0d0*/  FMNMX.FTZ R16, R179, R16, !PT ;  /* 0x00000010b3107209 */ /* 0x000fe80007810000 */
[----:B------:R-:W1:Y:S01]  /*1e0e0*/  I2F R10, R10 ;  /* 0x0000000a000a7306 */ /* 0x000e620000201400 */
[CC--:B----4-:R-:W-:Y:S02]  /*1e0f0*/  FFMA.FTZ R147, R0.reuse, R12.reuse, R147 ;  /* 0x0000000c00937223 */ /* 0x0d0fe40000010093 */
[----:B------:R-:W-:Y:S01]  /*1e100*/  FFMA.FTZ R143, R0, R12, R143 ;  /* 0x0000000c008f7223 */ /* 0x000fe2000001008f */
[----:B------:R-:W-:Y:S02]  /*1e110*/  FMNMX.FTZ R12, R8, R21, !PT ;  /* 0x00000015080c7209 */ /* 0x000fe40007810000 */
[----:B------:R-:W-:Y:S04]  /*1e120*/  LDSM.16.MT88.4 R20, [R209+0xc000] ;  /* 0x00c00000d114783b */ /* 0x000fe80000004200 */
[----:B------:R-:W4:Y:S01]  /*1e130*/  I2F R17, R17 ;  /* 0x0000001100117306 */ /* 0x000f220000201400 */
[----:B------:R-:W-:Y:S01]  /*1e140*/  FMNMX.FTZ R12, R175, R12, !PT ;  /* 0x0000000caf0c7209 */ /* 0x000fe20007810000 */
[CC--:B-----5:R-:W-:Y:S02]  /*1e150*/  FFMA.FTZ R146, R0.reuse, R19.reuse, R146 ;  /* 0x0000001300927223 */ /* 0x0e0fe40000010092 */
[C---:B------:R-:W-:Y:S01]  /*1e160*/  FFMA.FTZ R142, R0.reuse, R19, R142 ;  /* 0x00000013008e7223 */ /* 0x040fe2000001008e */
[----:B------:R-:W-:Y:S05]  /*1e170*/  FMNMX.FTZ R19, R147, R16, !PT ;  /* 0x0000001093137209 */ /* 0x000fea0007810000 */
[----:B------:R-:W5:Y:S01]  /*1e180*/  I2F R4, R4 ;  /* 0x0000000400047306 */ /* 0x000f620000201400 */
[CC--:B-1----:R-:W-:Y:S02]  /*1e190*/  FFMA.FTZ R145, R0.reuse, R10.reuse, R145 ;  /* 0x0000000a00917223 */ /* 0x0c2fe40000010091 */
[----:B------:R-:W-:Y:S01]  /*1e1a0*/  FFMA.FTZ R141, R0, R10, R141 ;  /* 0x0000000a008d7223 */ /* 0x000fe2000001008d */
[----:B------:R-:W-:Y:S06]  /*1e1b0*/  FMNMX.FTZ R10, R146, R19, !PT ;  /* 0x00000013920a7209 */ /* 0x000fec0007810000 */
[----:B------:R-:W1:Y:S01]  /*1e1c0*/  I2F R13, R13 ;  /* 0x0000000d000d7306 */ /* 0x000e620000201400 */
[----:B------:R-:W-:Y:S01]  /*1e1d0*/  FMNMX.FTZ R19, R145, R10, !PT ;  /* 0x0000000a91137209 */ /* 0x000fe20007810000 */
[CC--:B----4-:R-:W-:Y:S02]  /*1e1e0*/  FFMA.FTZ R144, R0.reuse, R17.reuse, R144 ;  /* 0x0000001100907223 */ /* 0x0d0fe40000010090 */
[----:B------:R-:W-:Y:S01]  /*1e1f0*/  FFMA.FTZ R140, R0, R17, R140 ;  /* 0x00000011008c7223 */ /* 0x000fe2000001008c */
[----:B------:R-:W-:Y:S02]  /*1e200*/  FMNMX.FTZ R17, R143, R12, !PT ;  /* 0x0000000c8f117209 */ /* 0x000fe40007810000 */
[----:B------:R-:W-:Y:S03]  /*1e210*/  FMNMX.FTZ R12, R144, R19, !PT ;  /* 0x00000013900c7209 */ /* 0x000fe60007810000 */
[----:B------:R-:W4:Y:S01]  /*1e220*/  I2F R2, R2 ;  /* 0x0000000200027306 */ /* 0x000f220000201400 */
[----:B------:R-:W-:Y:S01]  /*1e230*/  FMNMX.FTZ R10, R142, R17, !PT ;  /* 0x000000118e0a7209 */ /* 0x000fe20007810000 */
[C---:B-----5:R-:W-:Y:S03]  /*1e240*/  FFMA.FTZ R161, R0.reuse, R4, R161 ;  /* 0x0000000400a17223 */ /* 0x060fe600000100a1 */
[----:B------:R-:W-:Y:S01]  /*1e250*/  FMNMX.FTZ R17, R141, R10, !PT ;  /* 0x0000000a8d117209 */ /* 0x000fe20007810000 */
[----:B------:R-:W-:Y:S01]  /*1e260*/  FFMA.FTZ R157, R0, R4, R157 ;  /* 0x00000004009d7223 */ /* 0x000fe2000001009d */
[----:B------:R-:W-:Y:S03]  /*1e270*/  FMNMX.FTZ R19, R161, R12, !PT ;  /* 0x0000000ca1137209 */ /* 0x000fe60007810000 */
[----:B------:R-:W5:Y:S01]  /*1e280*/  I2F R9, R9 ;  /* 0x0000000900097306 */ /* 0x000f620000201400 */
[----:B------:R-:W-:Y:S01]  /*1e290*/  FMNMX.FTZ R4, R140, R17, !PT ;  /* 0x000000118c047209 */ /* 0x000fe20007810000 */
[CC--:B-1----:R-:W-:Y:S02]  /*1e2a0*/  FFMA.FTZ R160, R0.reuse, R13.reuse, R160 ;  /* 0x0000000d00a07223 */ /* 0x0c2fe400000100a0 */
[----:B------:R-:W-:Y:S01]  /*1e2b0*/  FFMA.FTZ R156, R0, R13, R156 ;  /* 0x0000000d009c7223 */ /* 0x000fe2000001009c */
[----:B------:R-:W-:Y:S02]  /*1e2c0*/  FMNMX.FTZ R13, R157, R4, !PT ;  /* 0x000000049d0d7209 */ /* 0x000fe40007810000 */
[----:B------:R-:W-:Y:S03]  /*1e2d0*/  FMNMX.FTZ R10, R160, R19, !PT ;  /* 0x00000013a00a7209 */ /* 0x000fe60007810000 */
[----:B------:R-:W1:Y:S01]  /*1e2e0*/  I2F R11, R11 ;  /* 0x0000000b000b7306 */ /* 0x000e620000201400 */
[CC--:B----4-:R-:W-:Y:S02]  /*1e2f0*/  FFMA.FTZ R159, R0.reuse, R2.reuse, R159 ;  /* 0x00000002009f7223 */ /* 0x0d0fe4000001009f */
[----:B------:R-:W-:Y:S01]  /*1e300*/  FFMA.FTZ R155, R0, R2, R155 ;  /* 0x00000002009b7223 */ /* 0x000fe2000001009b */
[----:B------:R-:W-:Y:S02]  /*1e310*/  FMNMX.FTZ R2, R156, R13, !PT ;  /* 0x0000000d9c027209 */ /* 0x000fe40007810000 */
[----:B------:R-:W-:Y:S04]  /*1e320*/  FMNMX.FTZ R17, R159, R10, !PT ;  /* 0x0000000a9f117209 */ /* 0x000fe80007810000 */
[----:B------:R-:W4:Y:S01]  /*1e330*/  I2F R15, R15 ;  /* 0x0000000f000f7306 */ /* 0x000f220000201400 */
[CC--:B-----5:R-:W-:Y:S02]  /*1e340*/  FFMA.FTZ R158, R0.reuse, R9.reuse, R158 ;  /* 0x00000009009e7223 */ /* 0x0e0fe4000001009e */
[----:B------:R-:W-:Y:S01]  /*1e350*/  FFMA.FTZ R154, R0, R9, R154 ;  /* 0x00000009009a7223 */ /* 0x000fe2000001009a */
[----:B------:R-:W-:Y:S02]  /*1e360*/  FMNMX.FTZ R9, R155, R2, !PT ;  /* 0x000000029b097209 */ /* 0x000fe40007810000 */
[----:B------:R-:W-:Y:S04]  /*1e370*/  FMNMX.FTZ R4, R158, R17, !PT ;  /* 0x000000119e047209 */ /* 0x000fe80007810000 */
[----:B------:R-:W5:Y:S01]  /*1e380*/  I2F R138, R138 ;  /* 0x0000008a008a7306 */ /* 0x000f620000201400 */
[----:B------:R-:W-:Y:S01]  /*1e390*/  FMNMX.FTZ R9, R154, R9, !PT ;  /* 0x000000099a097209 */ /* 0x000fe20007810000 */
[CC--:B-1----:R-:W-:Y:S02]  /*1e3a0*/  FFMA.FTZ R153, R0.reuse, R11.reuse, R153 ;  /* 0x0000000b00997223 */ /* 0x0c2fe40000010099 */
[----:B------:R-:W-:Y:S03]  /*1e3b0*/  FFMA.FTZ R150, R0, R11, R150 ;  /* 0x0000000b00967223 */ /* 0x000fe60000010096 */
[----:B------:R-:W-:Y:S03]  /*1e3c0*/  FMNMX.FTZ R13, R153, R4, !PT ;  /* 0x00000004990d7209 */ /* 0x000fe60007810000 */
[----:B------:R-:W1:Y:S01]  /*1e3d0*/  I2F R5, R5 ;  /* 0x0000000500057306 */ /* 0x000e620000201400 */
[----:B------:R-:W-:Y:S01]  /*1e3e0*/  FMNMX.FTZ R9, R150, R9, !PT ;  /* 0x0000000996097209 */ /* 0x000fe20007810000 */
[CC--:B----4-:R-:W-:Y:S02]  /*1e3f0*/  FFMA.FTZ R152, R0.reuse, R15.reuse, R152 ;  /* 0x0000000f00987223 */ /* 0x0d0fe40000010098 */
[----:B------:R-:W-:Y:S03]  /*1e400*/  FFMA.FTZ R148, R0, R15, R148 ;  /* 0x0000000f00947223 */ /* 0x000fe60000010094 */
[----:B------:R-:W-:Y:S02]  /*1e410*/  FMNMX.FTZ R2, R152, R13, !PT ;  /* 0x0000000d98027209 */ /* 0x000fe40007810000 */
[----:B------:R-:W-:Y:S01]  /*1e420*/  FMNMX.FTZ R9, R148, R9, !PT ;  /* 0x0000000994097209 */ /* 0x000fe20007810000 */
[CC--:B-----5:R-:W-:Y:S02]  /*1e430*/  FFMA.FTZ R137, R0.reuse, R138.reuse, R137 ;  /* 0x0000008a00897223 */ /* 0x0e0fe40000010089 */
[C---:B------:R-:W-:Y:S03]  /*1e440*/  FFMA.FTZ R138, R0.reuse, R138, R7 ;  /* 0x0000008a008a7223 */ /* 0x040fe60000010007 */
[----:B------:R-:W-:Y:S01]  /*1e450*/  FMNMX.FTZ R2, R137, R2, !PT ;  /* 0x0000000289027209 */ /* 0x000fe20007810000 */
[CC--:B-1----:R-:W-:Y:S02]  /*1e460*/  FFMA.FTZ R135, R0.reuse, R5.reuse, R135 ;  /* 0x0000000500877223 */ /* 0x0c2fe40000010087 */
[----:B------:R-:W-:Y:S03]  /*1e470*/  FFMA.FTZ R149, R0, R5, R149 ;  /* 0x0000000500957223 */ /* 0x000fe60000010095 */
[----:B------:R-:W-:Y:S02]  /*1e480*/  FMNMX.FTZ R4, R135, R2, !PT ;  /* 0x0000000287047209 */ /* 0x000fe40007810000 */
[----:B------:R-:W-:Y:S03]  /*1e490*/  FMNMX.FTZ R2, R138, R9, !PT ;  /* 0x000000098a027209 */ /* 0x000fe60007810000 */
[----:B------:R-:W1:Y:S01]  /*1e4a0*/  SHFL.BFLY PT, R7, R4, 0x2, 0x1f ;  /* 0x0c401f0004077f89 */ /* 0x000e6200000e0000 */
[----:B------:R-:W-:Y:S07]  /*1e4b0*/  FMNMX.FTZ R12, R149, R2, !PT ;  /* 0x00000002950c7209 */ /* 0x000fee0007810000 */
[----:B------:R-:W4:Y:S01]  /*1e4c0*/  SHFL.BFLY PT, R9, R12, 0x2, 0x1f ;  /* 0x0c401f000c097f89 */ /* 0x000f2200000e0000 */
[----:B-1----:R-:W-:Y:S07]  /*1e4d0*/  FMNMX.FTZ R5, R4, R7, !PT ;  /* 0x0000000704057209 */ /* 0x002fee0007810000 */
[----:B--2---:R-:W1:Y:S01]  /*1e4e0*/  SHFL.BFLY PT, R132, R5, 0x1, 0x1f ;  /* 0x0c201f0005847f89 */ /* 0x004e6200000e0000 */
[----:B----4-:R-:W-:Y:S07]  /*1e4f0*/  FMNMX.FTZ R10, R12, R9, !PT ;  /* 0x000000090c0a7209 */ /* 0x010fee0007810000 */
        /* <DEDUP_REMOVED lines=17> */
[----:B------:R-:W-:Y:S01]  /*1e610*/  ISETP.GT.AND P0, PT, R226, R215, PT ;  /* 0x000000d7e200720c */ /* 0x000fe20003f04270 */
[-CC-:B------:R-:W-:Y:S02]  /*1e620*/  FFMA.FTZ R173, R163, R134.reuse, -R151.reuse ;  /* 0x00000086a3ad7223 */ /* 0x180fe40000010897 */
[-CC-:B------:R-:W-:Y:S02]  /*1e630*/  FFMA.FTZ R172, R6, R134.reuse, -R151.reuse ;  /* 0x0000008606ac7223 */ /* 0x180fe40000010897 */
[-CC-:B------:R-:W-:Y:S02]  /*1e640*/  FFMA.FTZ R171, R8, R134.reuse, -R151.reuse ;  /* 0x0000008608ab7223 */ /* 0x180fe40000010897 */
[-C--:B------:R-:W-:Y:S01]  /*1e650*/  FFMA.FTZ R170, R175, R134.reuse, -R151 ;  /* 0x00000086afaa7223 */ /* 0x080fe20000010897 */
[----:B------:R-:W-:Y:S01]  /*1e660*/  MUFU.EX2 R168, R168 ;  /* 0x000000a800a87308 */ /* 0x000fe20000000800 */
[-CC-:B------:R-:W-:Y:S02]  /*1e670*/  FFMA.FTZ R169, R169, R134.reuse, -R139.reuse ;  /* 0x00000086a9a97223 */ /* 0x180fe4000001088b */
        /* <DEDUP_REMOVED lines=69> */
[----:B------:R-:W-:Y:S01]  /*1ead0*/  LDSM.16.MT88.4 R160, [R210+0x11800] ;  /* 0x01180000d2a0783b */ /* 0x000fe20000004200 */
        /* <DEDUP_REMOVED lines=32> */
[----:B------:R-:W-:Y:S01]  /*1ece0*/  MUFU.EX2 R181, R181 ;  /* 0x000000b500b57308 */ /* 0x000fe20000000800 */
        /* <DEDUP_REMOVED lines=11> */
[----:B------:R-:W5:Y:S01]  /*1eda0*/  LDSM.16.MT88.4 R104, [R209+0xe000] ;  /* 0x00e00000d168783b */ /* 0x000f620000004200 */
        /* <DEDUP_REMOVED lines=22> */
[C---:B-----5:R-:W-:Y:S03]  /*1ef10*/  HMMA.16816.F32.BF16 R44, R128.reuse, R104, R44 ;  /* 0x00000068802c723c */ /* 0x060fe6000004182c */
[C---:B------:R-:W-:Y:S02]  /*1ef20*/  FMUL.FTZ R68, R3.reuse, R68 ;  /* 0x0000004403447220 */ /* 0x040fe40000410000 */
[C---:B------:R-:W-:Y:S02]  /*1ef30*/  FMUL.FTZ R69, R3.reuse, R69 ;  /* 0x0000004503457220 */ /* 0x040fe40000410000 */
[C---:B------:R-:W-:Y:S01]  /*1ef40*/  FMUL.FTZ R74, R2.reuse, R74 ;  /* 0x0000004a024a7220 */ /* 0x040fe20000410000 */
[C---:B------:R-:W-:Y:S01]  /*1ef50*/  HMMA.16816.F32.BF16 R48, R128.reuse, R106, R48 ;  /* 0x0000006a8030723c */ /* 0x040fe20000041830 */
[----:B------:R-:W2:Y:S01]  /*1ef60*/  LDSM.16.MT88.4 R104, [R210+0x10000] ;  /* 0x01000000d268783b */ /* 0x000ea20000004200 */
        /* <DEDUP_REMOVED lines=8> */
[----:B------:R-:W4:Y:S03]  /*1eff0*/  LDSM.16.MT88.4 R100, [R209+0x10000] ;  /* 0x01000000d164783b */ /* 0x000f260000004200 */
[C---:B------:R-:W-:Y:S02]  /*1f000*/  FMUL.FTZ R87, R2.reuse, R87 ;  /* 0x0000005702577220 */ /* 0x040fe40000410000 */
[C---:B------:R-:W-:Y:S01]  /*1f010*/  FMUL.FTZ R84, R3.reuse, R84 ;  /* 0x0000005403547220 */ /* 0x040fe20000410000 */
[----:B------:R-:W-:Y:S01]  /*1f020*/  MUFU.EX2 R232, R232 ;  /* 0x000000e800e87308 */ /* 0x000fe20000000800 */
[C---:B------:R-:W-:Y:S04]  /*1f030*/  HMMA.16816.F32.BF16 R60, R128.reuse, R108, R60 ;  /* 0x0000006c803c723c */ /* 0x040fe8000004183c */
[C---:B------:R-:W-:Y:S02]  /*1f040*/  FMUL.FTZ R85, R3.reuse, R85 ;  /* 0x0000005503557220 */ /* 0x040fe40000410000 */
[C---:B------:R-:W-:Y:S02]  /*1f050*/  FMUL.FTZ R90, R2.reuse, R90 ;  /* 0x0000005a025a7220 */ /* 0x040fe40000410000 */
[C---:B------:R-:W-:Y:S01]  /*1f060*/  HMMA.16816.F32.BF16 R64, R128.reuse, R110, R64 ;  /* 0x0000006e8040723c */ /* 0x040fe20000041840 */
[----:B------:R-:W5:Y:S01]  /*1f070*/  LDSM.16.MT88.4 R108, [R208+0x10000] ;  /* 0x01000000d06c783b */ /* 0x000f620000004200 */
[----:B------:R-:W-:Y:S02]  /*1f080*/  MUFU.EX2 R233, R233 ;  /* 0x000000e900e97308 */ /* 0x000fe40000000800 */
[C---:B------:R-:W-:Y:S02]  /*1f090*/  FMUL.FTZ R91, R2.reuse, R91 ;  /* 0x0000005b025b7220 */ /* 0x040fe40000410000 */
[C---:B------:R-:W-:Y:S02]  /*1f0a0*/  FMUL.FTZ R88, R3.reuse, R88 ;  /* 0x0000005803587220 */ /* 0x040fe40000410000 */
[C---:B------:R-:W-:Y:S01]  /*1f0b0*/  FMUL.FTZ R89, R3.reuse, R89 ;  /* 0x0000005903597220 */ /* 0x040fe20000410000 */
[C---:B--2---:R-:W-:Y:S03]  /*1f0c0*/  HMMA.16816.F32.BF16 R68, R128.reuse, R104, R68 ;  /* 0x000000688044723c */ /* 0x044fe60000041844 */
[C---:B------:R-:W-:Y:S01]  /*1f0d0*/  FMUL.FTZ R94, R2.reuse, R94 ;  /* 0x0000005e025e7220 */ /* 0x040fe20000410000 */
[----:B------:R-:W-:Y:S01]  /*1f0e0*/  MUFU.EX2 R234, R234 ;  /* 0x000000ea00ea7308 */ /* 0x000fe20000000800 */
[C---:B------:R-:W-:Y:S02]  /*1f0f0*/  FMUL.FTZ R95, R2.reuse, R95 ;  /* 0x0000005f025f7220 */ /* 0x040fe40000410000 */
[C---:B------:R-:W-:Y:S01]  /*1f100*/  FMUL.FTZ R92, R3.reuse, R92 ;  /* 0x0000005c035c7220 */ /* 0x040fe20000410000 */
[C---:B------:R-:W-:Y:S01]  /*1f110*/  HMMA.16816.F32.BF16 R72, R128.reuse, R106, R72 ;  /* 0x0000006a8048723c */ /* 0x040fe20000041848 */
[----:B------:R-:W2:Y:S03]  /*1f120*/  LDSM.16.MT88.4 R104, [R207+0x10000] ;  /* 0x01000000cf68783b */ /* 0x000ea60000004200 */
[C---:B------:R-:W-:Y:S02]  /*1f130*/  FMUL.FTZ R78, R2.reuse, R78 ;  /* 0x0000004e024e7220 */ /* 0x040fe40000410000 */
[C---:B------:R-:W-:Y:S01]  /*1f140*/  FMUL.FTZ R79, R2.reuse, R79 ;  /* 0x0000004f024f7220 */ /* 0x040fe20000410000 */
[----:B------:R-:W3:Y:S01]  /*1f150*/  MUFU.EX2 R235, R235 ;  /* 0x000000eb00eb7308 */ /* 0x000ee20000000800 */
[C---:B------:R-:W-:Y:S04]  /*1f160*/  FMUL.FTZ R76, R3.reuse, R76 ;  /* 0x0000004c034c7220 */ /* 0x040fe80000410000 */
[C---:B------:R-:W-:Y:S02]  /*1f170*/  FMUL.FTZ R77, R3.reuse, R77 ;  /* 0x0000004d034d7220 */ /* 0x040fe40000410000 */
[C---:B------:R-:W-:Y:S02]  /*1f180*/  FMUL.FTZ R93, R3.reuse, R93 ;  /* 0x0000005d035d7220 */ /* 0x040fe40000410000 */
[C---:B------:R-:W-:Y:S02]  /*1f190*/  FMUL.FTZ R98, R2.reuse, R98 ;  /* 0x0000006202627220 */ /* 0x040fe40000410000 */
[C---:B------:R-:W-:Y:S01]  /*1f1a0*/  FMUL.FTZ R99, R2.reuse, R99 ;  /* 0x0000006302637220 */ /* 0x040fe20000410000 */
[C---:B----4-:R-:W-:Y:S03]  /*1f1b0*/  HMMA.16816.F32.BF16 R76, R128.reuse, R100, R76 ;  /* 0x00000064804c723c */ /* 0x050fe6000004184c */
[C---:B------:R-:W-:Y:S02]  /*1f1c0*/  FMUL.FTZ R82, R2.reuse, R82 ;  /* 0x0000005202527220 */ /* 0x040fe40000410000 */
[----:B------:R-:W-:Y:S02]  /*1f1d0*/  FMUL.FTZ R83, R2, R83 ;  /* 0x0000005302537220 */ /* 0x000fe40000410000 */
[----:B------:R-:W-:Y:S01]  /*1f1e0*/  FMUL.FTZ R80, R3, R80 ;  /* 0x0000005003507220 */ /* 0x000fe20000410000 */
[----:B-1----:R-:W-:Y:S01]  /*1f1f0*/  F2FP.BF16.PACK_AB R101, R175, R174 ;  /* 0x000000aeaf65723e */ /* 0x002fe200000010ff */
[C---:B------:R-:W-:Y:S03]  /*1f200*/  FMUL.FTZ R81, R3.reuse, R81 ;  /* 0x0000005103517220 */ /* 0x040fe60000410000 */
[----:B------:R-:W-:Y:S01]  /*1f210*/  FMUL.FTZ R96, R3, R96 ;  /* 0x0000006003607220 */ /* 0x000fe20000410000 */
[----:B---3--:R-:W-:Y:S01]  /*1f220*/  F2FP.BF16.PACK_AB R100, R179, R178 ;  /* 0x000000b2b364723e */ /* 0x008fe200000010ff */
[----:B------:R-:W-:Y:S01]  /*1f230*/  FMUL.FTZ R97, R3, R97 ;  /* 0x0000006103617220 */ /* 0x000fe20000410000 */
[----:B------:R-:W-:Y:S01]  /*1f240*/  F2FP.BF16.PACK_AB R136, R235, R234 ;  /* 0x000000eaeb88723e */ /* 0x000fe200000010ff */
[C---:B------:R-:W-:Y:S03]  /*1f250*/  HMMA.16816.F32.BF16 R80, R128.reuse, R102, R80 ;  /* 0x000000668050723c */ /* 0x040fe60000041850 */
[-CC-:B------:R-:W-:Y:S02]  /*1f260*/  FFMA.FTZ R236, R138, R134.reuse, -R151.reuse ;  /* 0x000000868aec7223 */ /* 0x180fe40000010897 */
[----:B------:R-:W-:Y:S02]  /*1f270*/  FFMA.FTZ R151, R149, R134, -R151 ;  /* 0x0000008695977223 */ /* 0x000fe40000010897 */
[----:B------:R-:W-:Y:S01]  /*1f280*/  F2FP.BF16.PACK_AB R103, R177, R176 ;  /* 0x000000b0b167723e */ /* 0x000fe200000010ff */
[C---:B-----5:R-:W-:Y:S01]  /*1f290*/  HMMA.16816.F32.BF16 R84, R128.reuse, R108, R84 ;  /* 0x0000006c8054723c */ /* 0x060fe20000041854 */
[----:B------:R1:W-:Y:S03]  /*1f2a0*/  MUFU.EX2 R237, R151 ;  /* 0x0000009700ed7308 */ /* 0x0003e60000000800 */
[----:B------:R-:W-:Y:S01]  /*1f2b0*/  F2FP.BF16.PACK_AB R102, R181, R180 ;  /* 0x000000b4b566723e */ /* 0x000fe200000010ff */
[--C-:B------:R-:W-:Y:S01]  /*1f2c0*/  FFMA.FTZ R238, R137, R134, -R139.reuse ;  /* 0x0000008689ee7223 */ /* 0x100fe2000001088b */
[----:B------:R-:W-:Y:S01]  /*1f2d0*/  F2FP.BF16.PACK_AB R137, R233, R232 ;  /* 0x000000e8e989723e */ /* 0x000fe200000010ff */
[----:B------:R-:W-:Y:S01]  /*1f2e0*/  FFMA.FTZ R139, R135, R134, -R139 ;  /* 0x00000086878b7223 */ /* 0x000fe2000001088b */
[C---:B------:R-:W-:Y:S01]  /*1f2f0*/  HMMA.16816.F32.BF16 R88, R128.reuse, R110, R88 ;  /* 0x0000006e8058723c */ /* 0x040fe20000041858 */
[----:B------:R-:W3:Y:S02]  /*1f300*/  LDSM.16.MT88.4 R108, [R209+0xc800] ;  /* 0x00c80000d16c783b */ /* 0x000ee40000004200 */
[----:B------:R-:W4:Y:S01]  /*1f310*/  MUFU.EX2 R236, R236 ;  /* 0x000000ec00ec7308 */ /* 0x000f220000000800 */
[----:B------:R-:W-:Y:S02]  /*1f320*/  FFMA.FTZ R173, R3, R228, R173 ;  /* 0x000000e403ad7223 */ /* 0x000fe400000100ad */
[----:B------:R-:W-:Y:S02]  /*1f330*/  FFMA.FTZ R169, R2, R229, R169 ;  /* 0x000000e502a97223 */ /* 0x000fe400000100a9 */
[C---:B--2---:R-:W-:Y:S04]  /*1f340*/  HMMA.16816.F32.BF16 R92, R128.reuse, R104, R92 ;  /* 0x00000068805c723c */ /* 0x044fe8000004185c */
[----:B------:R-:W-:Y:S01]  /*1f350*/  FADD.FTZ R172, R172, R173 ;  /* 0x000000adacac7221 */ /* 0x000fe20000010000 */
[----:B------:R-:W-:Y:S01]  /*1f360*/  MUFU.EX2 R238, R238 ;  /* 0x000000ee00ee7308 */ /* 0x000fe20000000800 */
[----:B------:R-:W-:Y:S02]  /*1f370*/  FADD.FTZ R168, R168, R169 ;  /* 0x000000a9a8a87221 */ /* 0x000fe40000010000 */
[----:B------:R-:W-:Y:S01]  /*1f380*/  HMMA.16816.F32.BF16 R96, R128, R106, R96 ;  /* 0x0000006a8060723c */ /* 0x000fe20000041860 */
[----:B------:R-:W2:Y:S03]  /*1f390*/  LDSM.16.MT88.4 R104, [R207+0xe800] ;  /* 0x00e80000cf68783b */ /* 0x000ea60000004200 */
[----:B------:R-:W-:Y:S03]  /*1f3a0*/  FADD.FTZ R3, R171, R172 ;  /* 0x000000acab037221 */ /* 0x000fe60000010000 */
[----:B------:R-:W5:Y:S01]  /*1f3b0*/  MUFU.EX2 R135, R139 ;  /* 0x0000008b00877308 */ /* 0x000f620000000800 */
[C---:B------:R-:W-:Y:S01]  /*1f3c0*/  HMMA.16816.F32.BF16 R4, R100.reuse, R112, R4 ;  /* 0x000000706404723c */ /* 0x040fe20000041804 */
[----:B-1----:R-:W-:Y:S04]  /*1f3d0*/  LDSM.16.MT88.4 R148, [R209+0xf800] ;  /* 0x00f80000d194783b */ /* 0x002fe80000004200 */
[----:B----4-:R-:W-:Y:S01]  /*1f3e0*/  F2FP.BF16.PACK_AB R138, R237, R236 ;  /* 0x000000eced8a723e */ /* 0x010fe200000010ff */
[----:B------:R-:W-:Y:S02]  /*1f3f0*/  FADD.FTZ R3, R170, R3 ;  /* 0x00000003aa037221 */ /* 0x000fe40000010000 */
[C---:B------:R-:W-:Y:S01]  /*1f400*/  HMMA.16816.F32.BF16 R8, R100.reuse, R114, R8 ;  /* 0x000000726408723c */ /* 0x040fe20000041808 */
[----:B------:R-:W-:Y:S03]  /*1f410*/  LDSM.16.MT88.4 R112, [R209+0x10800] ;  /* 0x01080000d170783b */ /* 0x000fe60000004200 */
[----:B------:R-:W-:Y:S01]  /*1f420*/  FADD.FTZ R178, R178, R3 ;  /* 0x00000003b2b27221 */ /* 0x000fe20000010000 */
[----:B------:R-:W-:Y:S03]  /*1f430*/  MOV R3, R132 ;  /* 0x0000008400037202 */ /* 0x000fe60000000f00 */
[----:B------:R-:W-:Y:S01]  /*1f440*/  FADD.FTZ R179, R179, R178 ;  /* 0x000000b2b3b37221 */ /* 0x000fe20000010000 */
[C---:B---3--:R-:W-:Y:S03]  /*1f450*/  HMMA.16816.F32.BF16 R12, R100.reuse, R108, R12 ;  /* 0x0000006c640c723c */ /* 0x048fe6000004180c */
[----:B------:R-:W-:Y:S01]  /*1f460*/  FADD.FTZ R180, R180, R179 ;  /* 0x000000b3b4b47221 */ /* 0x000fe20000010000 */
[----:B-----5:R-:W-:Y:S03]  /*1f470*/  F2FP.BF16.PACK_AB R139, R135, R238 ;  /* 0x000000ee878b723e */ /* 0x020fe600000010ff */
[----:B------:R-:W-:Y:S01]  /*1f480*/  FADD.FTZ R181, R181, R180 ;  /* 0x000000b4b5b57221 */ /* 0x000fe20000010000 */
        /* <DEDUP_REMOVED lines=34> */
[----:B------:R-:W-:Y:S01]  /*1f6b0*/  F2FP.BF16.PACK_AB R100, R187, R186 ;  /* 0x000000babb64723e */ /* 0x000fe200000010ff */
[----:B------:R-:W-:Y:S01]  /*1f6c0*/  FADD.FTZ R186, R186, R181 ;  /* 0x000000b5baba7221 */ /* 0x000fe20000010000 */
[----:B------:R-:W-:Y:S03]  /*1f6d0*/  F2FP.BF16.PACK_AB R102, R231, R230 ;  /* 0x000000e6e766723e */ /* 0x000fe600000010ff */
[----:B------:R-:W-:Y:S04]  /*1f6e0*/  FADD.FTZ R187, R187, R186 ;  /* 0x000000babbbb7221 */ /* 0x000fe80000010000 */
[C---:B-1----:R-:W-:Y:S03]  /*1f6f0*/  HMMA.16816.F32.BF16 R4, R100.reuse, R108, R4 ;  /* 0x0000006c6404723c */ /* 0x042fe60000041804 */
[----:B------:R-:W-:Y:S04]  /*1f700*/  FADD.FTZ R230, R230, R187 ;  /* 0x000000bbe6e67221 */ /* 0x000fe80000010000 */
[----:B------:R-:W-:Y:S01]  /*1f710*/  FADD.FTZ R231, R231, R230 ;  /* 0x000000e6e7e77221 */ /* 0x000fe20000010000 */
[C---:B------:R-:W-:Y:S01]  /*1f720*/  HMMA.16816.F32.BF16 R8, R100.reuse, R110, R8 ;  /* 0x0000006e6408723c */ /* 0x040fe20000041808 */
[----:B------:R-:W1:Y:S03]  /*1f730*/  LDSM.16.MT88.4 R108, [R208+0xf000] ;  /* 0x00f00000d06c783b */ /* 0x000e660000004200 */
[----:B------:R-:W-:Y:S04]  /*1f740*/  FADD.FTZ R234, R234, R231 ;  /* 0x000000e7eaea7221 */ /* 0x000fe80000010000 */
[C---:B------:R-:W-:Y:S04]  /*1f750*/  HMMA.16816.F32.BF16 R12, R100.reuse, R120, R12 ;  /* 0x00000078640c723c */ /* 0x040fe8000004180c */
[----:B------:R-:W-:Y:S04]  /*1f760*/  FADD.FTZ R235, R235, R234 ;  /* 0x000000eaebeb7221 */ /* 0x000fe80000010000 */
[C---:B------:R-:W-:Y:S04]  /*1f770*/  HMMA.16816.F32.BF16 R16, R100.reuse, R122, R16 ;  /* 0x0000007a6410723c */ /* 0x040fe80000041810 */
[----:B------:R-:W-:Y:S04]  /*1f780*/  FADD.FTZ R228, R236, R235 ;  /* 0x000000ebece47221 */ /* 0x000fe80000010000 */
[C---:B---3--:R-:W-:Y:S04]  /*1f790*/  HMMA.16816.F32.BF16 R20, R100.reuse, R112, R20 ;  /* 0x000000706414723c */ /* 0x048fe80000041814 */
[----:B------:R-:W-:Y:S04]  /*1f7a0*/  FADD.FTZ R228, R237, R228 ;  /* 0x000000e4ede47221 */ /* 0x000fe80000010000 */
        /* <DEDUP_REMOVED lines=70> */
.L_x_4337:
        /* <DEDUP_REMOVED lines=11> */
.L_x_4365:
[----:B---3--:R-:W-:Y:S01]  /*1fcc0*/  FADD.FTZ R9, R10, R228 ;  /* 0x000000e40a097221 */ /* 0x008fe20000010000 */
[----:B------:R-:W-:Y:S05]  /*1fcd0*/  BRA.DIV ~URZ, `(.L_x_4348) ;  /* 0x000019327f007947 */ /* 0x000fea000b800000 */
[----:B------:R-:W3:Y:S04]  /*1fce0*/  SHFL.BFLY PT, R6, R229, 0x2, 0x1f ;  /* 0x0c401f00e5067f89 */ /* 0x000ee800000e0000 */
[----:B------:R-:W4:Y:S01]  /*1fcf0*/  SHFL.BFLY PT, R4, R9, 0x1, 0x1f ;  /* 0x0c201f0009047f89 */ /* 0x000f2200000e0000 */
[----:B---3--:R-:W-:Y:S02]  /*1fd00*/  FADD.FTZ R11, R6, R229 ;  /* 0x000000e5060b7221 */ /* 0x008fe40000010000 */
[----:B----4-:R-:W-:-:S03]  /*1fd10*/  FADD.FTZ R4, R9, R4 ;  /* 0x0000000409047221 */ /* 0x010fc60000010000 */
[----:B------:R3:W4:Y:S04]  /*1fd20*/  SHFL.BFLY PT, R10, R11, 0x1, 0x1f ;  /* 0x0c201f000b0a7f89 */ /* 0x00072800000e0000 */
.L_x_4366:
        /* <DEDUP_REMOVED lines=94> */
[----:B------:R-:W-:Y:S01]  /*20310*/  STS.64 [R14], R124 ;  /* 0x0000007c0e007388 */ /* 0x000fe20000000a00 */
        /* <DEDUP_REMOVED lines=54> */
[----:B------:R1:W-:Y:S04]  /*20680*/  STS.64 [R18+0x800], R110 ;  /* 0x0008006e12007388 */ /* 0x0003e80000000a00 */
        /* <DEDUP_REMOVED lines=25> */
[----:B------:R4:W-:Y:S04]  /*20820*/  STS.64 [R15+0x8800], R78 ;  /* 0x0088004e0f007388 */ /* 0x0009e80000000a00 */
        /* <DEDUP_REMOVED lines=10> */
[----:B------:R-:W2:Y:S04]  /*208d0*/  LD.E.64 R6, [R2.64+0xb0] ;  /* 0x0000b00402067980 */ /* 0x000ea8000c101b00 */
[----:B-1----:R-:W2:Y:S04]  /*208e0*/  LD.E R111, [R2.64+0x60] ;  /* 0x00006004026f7980 */ /* 0x002ea8000c101900 */
[----:B------:R-:W1:Y:S01]  /*208f0*/  S2R R109, SR_TID.X ;  /* 0x00000000006d7919 */ /* 0x000e620000002100 */
[----:B---3--:R-:W-:-:S03]  /*20900*/  LEA.HI R13, R9, R8, RZ, 0x4 ;  /* 0x00000008090d7211 */ /* 0x008fc600078f20ff */
[----:B------:R3:W5:Y:S01]  /*20910*/  LD.E R110, [R2.64+0xcc] ;  /* 0x0000cc04026e7980 */ /* 0x000762000c101900 */
[----:B------:R-:W-:-:S03]  /*20920*/  LOP3.LUT R13, R13, 0xfffffff0, RZ, 0xc0, !PT ;  /* 0xfffffff00d0d7812 */ /* 0x000fc600078ec0ff */
[----:B------:R3:W5:Y:S01]  /*20930*/  LD.E.64 R116, [R2.64+0x78] ;  /* 0x0000780402747980 */ /* 0x000762000c101b00 */
[----:B------:R-:W-:-:S03]  /*20940*/  IADD3 R112, -R13, R8, RZ ;  /* 0x000000080d707210 */ /* 0x000fc60007ffe1ff */
[----:B------:R3:W5:Y:S01]  /*20950*/  LD.E.64 R118, [R2.64+0xa8] ;  /* 0x0000a80402767980 */ /* 0x000762000c101b00 */
[----:B------:R-:W-:Y:S01]  /*20960*/  LEA.HI R13, R112, R112, RZ, 0x1 ;  /* 0x00000070700d7211 */ /* 0x000fe200078f08ff */
[----:B------:R-:W1:Y:S01]  /*20970*/  @P4 MUFU.LG2 R4, R4 ;  /* 0x0000000400044308 */ /* 0x000e620000000c00 */
[----:B------:R-:W-:Y:S01]  /*20980*/  LOP3.LUT R11, R11, 0xffffffe0, RZ, 0xc0, !PT ;  /* 0xffffffe00b0b7812 */ /* 0x000fe200078ec0ff */
[----:B------:R-:W-:Y:S01]  /*20990*/  BSSY B0, `(.L_x_4349) ;  /* 0x000004d000007945 */ /* 0x000fe20003800000 */
[C---:B----4-:R-:W-:Y:S02]  /*209a0*/  SHF.L.U32 R15, R13.reuse, 0x2, RZ ;  /* 0x000000020d0f7819 */ /* 0x050fe400000006ff */
[----:B------:R-:W-:Y:S02]  /*209b0*/  LOP3.LUT R13, R13, 0xffffffe, RZ, 0xc0, !PT ;  /* 0x0ffffffe0d0d7812 */ /* 0x000fe400078ec0ff */
[----:B------:R-:W-:Y:S01]  /*209c0*/  IADD3 R8, -R11, R8, RZ ;  /* 0x000000080b087210 */ /* 0x000fe20007ffe1ff */
[----:B------:R-:W4:Y:S01]  /*209d0*/  @P3 MUFU.LG2 R5, R5 ;  /* 0x0000000500053308 */ /* 0x000f220000000c00 */
[----:B------:R-:W-:-:S02]  /*209e0*/  SHF.R.S32.HI R113, RZ, 0x1f, R10 ;  /* 0x0000001fff717819 */ /* 0x000fc4000001140a */
[----:B-1----:R-:W-:Y:S02]  /*209f0*/  SHF.R.S32.HI R108, RZ, 0x1f, R109 ;  /* 0x0000001fff6c7819 */ /* 0x002fe4000001146d */
[----:B------:R-:W-:Y:S02]  /*20a00*/  IADD3 R13, R112, -R13, RZ ;  /* 0x8000000d700d7210 */ /* 0x000fe40007ffe0ff */
[-C--:B------:R-:W-:Y:S01]  /*20a10*/  LEA.HI R9, R108, R109.reuse, RZ, 0x4 ;  /* 0x0000006d6c097211 */ /* 0x080fe200078f20ff */
[----:B------:R-:W-:Y:S01]  /*20a20*/  @P4 FMUL.FTZ R4, R4, 0.69314718246459960938 ;  /* 0x3f31721804044820 */ /* 0x000fe20000410000 */
[----:B------:R-:W-:Y:S02]  /*20a30*/  LEA.HI R108, R108, R109, RZ, 0x5 ;  /* 0x0000006d6c6c7211 */ /* 0x000fe400078f28ff */
[----:B------:R-:W-:Y:S02]  /*20a40*/  SHF.R.S32.HI R9, RZ, 0x4, R9 ;  /* 0x00000004ff097819 */ /* 0x000fe40000011409 */
[----:B------:R-:W-:-:S02]  /*20a50*/  LOP3.LUT R108, R108, 0xffffffe0, RZ, 0xc0, !PT ;  /* 0xffffffe06c6c7812 */ /* 0x000fc400078ec0ff */
[----:B------:R-:W-:Y:S01]  /*20a60*/  SHF.L.U32 R12, R9, 0x6, RZ ;  /* 0x00000006090c7819 */ /* 0x000fe200000006ff */
[----:B----4-:R-:W-:Y:S01]  /*20a70*/  @P3 FMUL.FTZ R5, R5, 0.69314718246459960938 ;  /* 0x3f31721805053820 */ /* 0x010fe20000410000 */
        /* <DEDUP_REMOVED lines=18> */
[----:B------:R-:W4:Y:S01]  /*20ba0*/  LDS.128 R100, [R114.X4+0x800] ;  /* 0x0008000072647984 */ /* 0x000f220000004c00 */
[----:B------:R-:W-:-:S03]  /*20bb0*/  @P3 FFMA.FTZ R108, R132, R0, R5 ;  /* 0x00000000846c3223 */ /* 0x000fc60000010005 */
        /* <DEDUP_REMOVED lines=42> */
.L_x_4350:
[----:B-1--4-:R-:W-:Y:S05]  /*20e60*/  BSYNC B0 ;  /* 0x0000000000007941 */ /* 0x012fea0003800000 */
.L_x_4349:
        /* <DEDUP_REMOVED lines=22> */
.L_x_4352:
[----:B------:R-:W-:Y:S05]  /*20fd0*/  BSYNC B0 ;  /* 0x0000000000007941 */ /* 0x000fea0003800000 */
.L_x_4351:
        /* <DEDUP_REMOVED lines=12> */
.L_x_4354:
[----:B------:R-:W-:Y:S05]  /*210a0*/  BSYNC B0 ;  /* 0x0000000000007941 */ /* 0x000fea0003800000 */
.L_x_4353:
        /* <DEDUP_REMOVED lines=12> */
.L_x_4356:
[----:B------:R-:W-:Y:S05]  /*21170*/  BSYNC B0 ;  /* 0x0000000000007941 */ /* 0x000fea0003800000 */
.L_x_4355:
        /* <DEDUP_REMOVED lines=12> */
.L_x_4358:
[----:B------:R-:W-:Y:S05]  /*21240*/  BSYNC B0 ;  /* 0x0000000000007941 */ /* 0x000fea0003800000 */
.L_x_4357:
        /* <DEDUP_REMOVED lines=12> */
.L_x_4360:
[----:B------:R-:W-:Y:S05]  /*21310*/  BSYNC B0 ;  /* 0x0000000000007941 */ /* 0x000fea0003800000 */
.L_x_4359:
        /* <DEDUP_REMOVED lines=12> */
.L_x_4362:
[----:B------:R-:W-:Y:S05]  /*213e0*/  BSYNC B0 ;  /* 0x0000000000007941 */ /* 0x000fea0003800000 */
.L_x_4361:
        /* <DEDUP_REMOVED lines=12> */
.L_x_4364:
[----:B------:R-:W-:Y:S05]  /*214b0*/  BSYNC B0 ;  /* 0x0000000000007941 */ /* 0x000fea0003800000 */
.L_x_4363:
[----:B------:R-:W-:Y:S01]  /*214c0*/  IADD3 R9, R9, 0x38, RZ ;  /* 0x0000003809097810 */ /* 0x000fe20007ffe0ff */
[----:B------:R-:W-:-:S03]  /*214d0*/  IMAD.MOV.U32 R219, RZ, RZ, 0x0 ;  /* 0x00000000ffdb7424 */ /* 0x000fc600078e00ff */
[----:B------:R-:W-:-:S13]  /*214e0*/  ISETP.GE.AND P0, PT, R9, R220, PT ;  /* 0x000000dc0900720c */ /* 0x000fda0003f06270 */
[----:B------:R-:W-:Y:S05]  /*214f0*/  @P0 RET.REL.NODEC R218 `(_ZN5flash24flash_fwd_splitkv_kernelI23Flash_fwd_kernel_traitsILi192ELi64ELi64ELi4ELb0ELb0EN7cutlass10bfloat16_tE19Flash_kernel_traitsILi192ELi64ELi64ELi4ES3_EELb1ELb0ELb1ELb0ELb0ELb1ELb1ELb1EEEvNS_16Flash_fwd_paramsE) ;  /* 0xfffdeb00da000950 */ /* 0x000fea0003c3ffff */
        /* <DEDUP_REMOVED lines=8> */
[----:B------:R-:W-:Y:S05]  /*21580*/  @P0 RET.REL.NODEC R218 `(_ZN5flash24flash_fwd_splitkv_kernelI23Flash_fwd_kernel_traitsILi192ELi64ELi64ELi4ELb0ELb0EN7cutlass10bfloat16_tE19Flash_kernel_traitsILi192ELi64ELi64ELi4ES3_EELb1ELb0ELb1ELb0ELb0ELb1ELb1ELb1EEEvNS_16Flash_fwd_paramsE) ;  /* 0xfffdea70da000950 */ /* 0x000fea0003c3ffff */
[----:B------:R-:W-:Y:S01]  /*21590*/  MOV R219, 0x0 ;  /* 0x0000000000db7802 */ /* 0x000fe20000000f00 */
[----:B------:R-:W-:-:S02]  /*215a0*/  ULDC.64 UR4, c[0x0][0x118] ;  /* 0x0000460000047ab9 */ /* 0x000fc40000000a00 */
[----:B------:R1:W-:Y:S01]  /*215b0*/  ST.E.128 [R6.64+0xaa00], R12 ;  /* 0x00aa000c06007985 */ /* 0x0003e2000c101d04 */
[----:B------:R-:W-:Y:S05]  /*215c0*/  RET.REL.NODEC R218 `(_ZN5flash24flash_fwd_splitkv_kernelI23Flash_fwd_kernel_traitsILi192ELi64ELi64ELi4ELb0ELb0EN7cutlass10bfloat16_tE19Flash_kernel_traitsILi192ELi64ELi64ELi4ES3_EELb1ELb0ELb1ELb0ELb0ELb1ELb1ELb1EEEvNS_16Flash_fwd_paramsE) ;  /* 0xfffdea30da007950 */ /* 0x000fea0003c3ffff */
.L_x_4347:
[----:B------:R-:W-:Y:S02]  /*215d0*/  MOV R7, 0x2 ;  /* 0x0000000200077802 */ /* 0x000fe40000000f00 */
[----:B------:R-:W-:Y:S02]  /*215e0*/  MOV R6, 0x21600 ;  /* 0x0002160000067802 */ /* 0x000fe40000000f00 */
[----:B-1---5:R-:W-:Y:S05]  /*215f0*/  CALL.REL.NOINC `($__internal_25_$__cuda_sm70_shflsync_bfly_p) ;  /* 0x0000010000007944 */ /* 0x022fea0003c00000 */
[----:B-12---:R-:W-:Y:S05]  /*21600*/  BRA `(.L_x_4365) ;  /* 0xffffe6b000007947 */ /* 0x006fea000383ffff */
.L_x_4348:
[----:B--2---:R-:W-:Y:S01]  /*21610*/  IMAD.MOV.U32 R228, RZ, RZ, R9 ;  /* 0x000000ffffe47224 */ /* 0x004fe200078e0009 */
[----:B------:R-:W-:Y:S02]  /*21620*/  MOV R7, 0x1 ;  /* 0x0000000100077802 */ /* 0x000fe40000000f00 */
[----:B------:R-:W-:Y:S02]  /*21630*/  MOV R6, 0x21650 ;  /* 0x0002165000067802 */ /* 0x000fe40000000f00 */
[----:B-1---5:R-:W-:Y:S05]  /*21640*/  CALL.REL.NOINC `($__internal_25_$__cuda_sm70_shflsync_bfly_p) ;  /* 0x000000b000007944 */ /* 0x022fea0003c00000 */
[----:B--2---:R-:W-:Y:S01]  /*21650*/  FADD.FTZ R4, R9, R10 ;  /* 0x0000000a09047221 */ /* 0x004fe20000010000 */
[----:B-1----:R-:W-:Y:S02]  /*21660*/  MOV R228, R229 ;  /* 0x000000e500e47202 */ /* 0x002fe40000000f00 */
[----:B------:R-:W-:Y:S02]  /*21670*/  MOV R7, 0x2 ;  /* 0x0000000200077802 */ /* 0x000fe40000000f00 */
[----:B------:R-:W-:-:S02]  /*21680*/  MOV R6, 0x216a0 ;  /* 0x000216a000067802 */ /* 0x000fc40000000f00 */
[----:B------:R-:W-:Y:S05]  /*21690*/  CALL.REL.NOINC `($__internal_25_$__cuda_sm70_shflsync_bfly_p) ;  /* 0x0000006000007944 */ /* 0x000fea0003c00000 */
[----:B--2---:R-:W-:Y:S01]  /*216a0*/  FADD.FTZ R11, R229, R10 ;  /* 0x0000000ae50b7221 */ /* 0x004fe20000010000 */
[----:B-1----:R-:W-:-:S02]  /*216b0*/  MOV R7, 0x1 ;  /* 0x0000000100077802 */ /* 0x002fc40000000f00 */
[----:B------:R-:W-:Y:S02]  /*216c0*/  MOV R6, 0x216f0 ;  /* 0x000216f000067802 */ /* 0x000fe40000000f00 */
[----:B------:R-:W-:Y:S02]  /*216d0*/  MOV R228, R11 ;  /* 0x0000000b00e47202 */ /* 0x000fe40000000f00 */
[----:B------:R-:W-:Y:S05]  /*216e0*/  CALL.REL.NOINC `($__internal_25_$__cuda_sm70_shflsync_bfly_p) ;  /* 0x0000001000007944 */ /* 0x000fea0003c00000 */
[----:B-12---:R-:W-:Y:S05]  /*216f0*/  BRA `(.L_x_4366) ;  /* 0xffffe63000007947 */ /* 0x006fea000383ffff */
        .weak           $__internal_25_$__cuda_sm70_shflsync_bfly_p
        .type           $__internal_25_$__cuda_sm70_shflsync_bfly_p,@function
        .size           $__internal_25_$__cuda_sm70_shflsync_bfly_p,(.L_x_4405 - $__internal_25_$__cuda_sm70_shflsync_bfly_p)
$__internal_25_$__cuda_sm70_shflsync_bfly_p:
[----:B------:R-:W-:Y:S01]  /*21700*/  MOV R12, R6 ;  /* 0x00000006000c7202 */ /* 0x000fe20000000f00 */
[----:B------:R-:W-:Y:S04]  /*21710*/  WARPSYNC R5 ;  /* 0x0000000500007348 */ /* 0x000fe80003800000 */
[----:B------:R-:W-:Y:S01]  /*21720*/  MOV R13, 0x0 ;  /* 0x00000000000d7802 */ /* 0x000fe20000000f00 */
[----:B------:R1:W2:Y:S03]  /*21730*/  SHFL.BFLY PT, R10, R228, R7, R8 ;  /* 0x0c000007e40a7389 */ /* 0x0002a600000e0008 */
[----:B------:R-:W-:Y:S05]  /*21740*/  RET.REL.NODEC R12 `(_ZN5flash24flash_fwd_splitkv_kernelI23Flash_fwd_kernel_traitsILi192ELi64ELi64ELi4ELb0ELb0EN7cutlass10bfloat16_tE19Flash_kernel_traitsILi192ELi64ELi64ELi4ES3_EELb1ELb0ELb1ELb0ELb0ELb1ELb1ELb1EEEvNS_16Flash_fwd_paramsE) ;  /* 0xfffde8b00c007950 */ /* 0x000fea0003c3ffff */
.L_x_4367:
        /* <DEDUP_REMOVED lines=11> */
.L_x_4405:


//--------------------- .nv.shared._ZN5flash32flash_fwd_splitkv_combine_kernelI23Flash_fwd_kernel_traitsILi192ELi64ELi64ELi4ELb0ELb0EN7cutlass10bfloat16_tE19Flash_kernel_traitsILi192ELi64ELi64ELi4ES3_EELi8ELi7ELb0EEEvNS_16Flash_fwd_paramsE --------------------------
	.section	.nv.shared._ZN5flash32flash_fwd_splitkv_combine_kernelI23Flash_fwd_kernel_traitsILi192ELi64ELi64ELi4ELb0ELb0EN7cutlass10bfloat16_tE19Flash_kernel_traitsILi192ELi64ELi64ELi4ES3_EELi8ELi7ELb0EEEvNS_16Flash_fwd_paramsE,"aw",@nobits
	.sectionflags	@""
	.align	16
.nv.shared._ZN5flash32flash_fwd_splitkv_combine_kernelI23Flash_fwd_kernel_traitsILi192ELi64ELi64ELi4ELb0ELb0EN7cutlass10bfloat16_tE19Flash_kernel_traitsILi192ELi64ELi64ELi4ES3_EELi8ELi7ELb0EEEvNS_16Flash_fwd_paramsE:
	.zero		4608


//--------------------- .nv.global                --------------------------
	.section	.nv.global,"aw",@nobits
.nv.global:
	.type		_ZN80_INTERNAL_32ccadbc_43_flash_fwd_split_hdim192_bf16_causal_sm80_cu_8761d306_189124cute1_E,@object
	.size		_ZN80_INTERNAL_32ccadbc_43_flash_fwd_split_hdim192_bf16_causal_sm80_cu_8761d306_189124cute1_E,(_ZN80_INTERNAL_32ccadbc_43_flash_fwd_split_hdim192_bf16_causal_sm80_cu_8761d306_189124cuda3std3__45__cpo6cbeginE - _ZN80_INTERNAL_32ccadbc_43_flash_fwd_split_hdim192_bf16_causal_sm80_cu_8761d306_189124cute1_E)
_ZN80_INTERNAL_32ccadbc_43_flash_fwd_split_hdim192_bf16_causal_sm80_cu_8761d306_189124cute1_E:
	.zero		1
	.type		_ZN80_INTERNAL_32ccadbc_43_flash_fwd_split_hdim192_bf16_causal_sm80_cu_8761d306_189124cuda3std3__45__cpo6cbeginE,@object
	.size		_ZN80_INTERNAL_32ccadbc_43_flash_fwd_split_hdim192_bf16_causal_sm80_cu_8761d306_189124cuda3std3__45__cpo6cbeginE,(_ZN80_INTERNAL_32ccadbc_43_flash_fwd_split_hdim192_bf16_causal_sm80_cu_8761d306_189124cuda3std3__48in_placeE - _ZN80_INTERNAL_32ccadbc_43_flash_fwd_split_hdim192_bf16_causal_sm80_cu_8761d306_189124cuda3std3__45__cpo6cbeginE)
_ZN80_INTERNAL_32ccadbc_43_flash_fwd_split_hdim192_bf16_causal_sm80_cu_8761d306_189124cuda3std3__45__cpo6cbeginE:
	.zero		1
	.type		_ZN80_INTERNAL_32ccadbc_43_flash_fwd_split_hdim192_bf16_causal_sm80_cu_8761d306_189124cuda3std3__48in_placeE,@object
	.size		_ZN80_INTERNAL_32ccadbc_43_flash_fwd_split_hdim192_bf16_causal_sm80_cu_8761d306_189124cuda3std3__48in_placeE,(_ZN80_INTERNAL_32ccadbc_43_flash_fwd_split_hdim192_bf16_causal_sm80_cu_8761d306_189124cuda3std6ranges3__45__cpo9iter_moveE - _ZN80_INTERNAL_32ccadbc_43_flash_fwd_split_hdim192_bf16_causal_sm80_cu_8761d306_189124cuda3std3__48in_placeE)
_ZN80_INTERNAL_32ccadbc_43_flash_fwd_split_hdim192_bf16_causal_sm80_cu_8761d306_189124cuda3std3__48in_placeE:
	.zero		1
	.type		_ZN80_INTERNAL_32ccadbc_43_flash_fwd_split_hdim192_bf16_causal_sm80_cu_8761d306_189124cuda3std6ranges3__45__cpo9iter_moveE,@object
	.size		_ZN80_INTERNAL_32ccadbc_43_flash_fwd_split_hdim192_bf16_causal_sm80_cu_8761d306_189124cuda3std6ranges3__45__cpo9iter_moveE,(_ZN80_INTERNAL_32ccadbc_43_flash_fwd_split_hdim192_bf16_causal_sm80_cu_8761d306_189124cuda3std3__45__cpo5beginE - _ZN80_INTERNAL_32ccadbc_43_flash_fwd_split_hdim192_bf16_causal_sm80_cu_8761d306_189124cuda3std6ranges3__45__cpo9iter_moveE)
_ZN80_INTERNAL_32ccadbc_43_flash_fwd_split_hdim192_bf16_causal_sm80_cu_8761d306_189124cuda3std6ranges3__45__cpo9iter_moveE:
	.zero		1
	.type		_ZN80_INTERNAL_32ccadbc_43_flash_fwd_split_hdim192_bf16_causal_sm80_cu_8761d306_189124cuda3std3__45__cpo5beginE,@object
	.size		_ZN80_INTERNAL_32ccadbc_43_flash_fwd_split_hdim192_bf16_causal_sm80_cu_8761d306_189124cuda3std3__45__cpo5beginE,(_ZN80_INTERNAL_32ccadbc_43_flash_fwd_split_hdim192_bf16_causal_sm80_cu_8761d306_189124cuda3std3__482_GLOBAL__N__32ccadbc_43_flash_fwd_split_hdim192_bf16_causal_sm80_cu_8761d306_189126ignoreE - _ZN80_INTERNAL_32ccadbc_43_flash_fwd_split_hdim192_bf16_causal_sm80_cu_8761d306_189124cuda3std3__45__cpo5beginE)
_ZN80_INTERNAL_32ccadbc_43_flash_fwd_split_hdim192_bf16_causal_sm80_cu_8761d306_189124cuda3std3__45__cpo5beginE:
	.zero		1
	.type		_ZN80_INTERNAL_32ccadbc_43_flash_fwd_split_hdim192_bf16_causal_sm80_cu_8761d306_189124cuda3std3__482_GLOBAL__N__32ccadbc_43_flash_fwd_split_hdim192_bf16_causal_sm80_cu_8761d306_189126ignoreE,@object
	.size		_ZN80_INTERNAL_32ccadbc_43_flash_fwd_split_hdim192_bf16_causal_sm80_cu_8761d306_189124cuda3std3__482_GLOBAL__N__32ccadbc_43_flash_fwd_split_hdim192_bf16_causal_sm80_cu_8761d306_189126ignoreE,(_ZN80_INTERNAL_32ccadbc_43_flash_fwd_split_hdim192_bf16_causal_sm80_cu_8761d306_189124cute7productE - _ZN80_INTERNAL_32ccadbc_43_flash_fwd_split_hdim192_bf16_causal_sm80_cu_8761d306_189124cuda3std3__482_GLOBAL__N__32ccadbc_43_flash_fwd_split_hdim192_bf16_causal_sm80_cu_8761d306_189126ignoreE)
_ZN80_INTERNAL_32ccadbc_43_flash_fwd_split_hdim192_bf16_causal_sm80_cu_8761d306_189124cuda3std3__482_GLOBAL__N__32ccadbc_43_flash_fwd_split_hdim192_bf16_causal_sm80_cu_8761d306_189126ignoreE:
	.zero		1
	.type		_ZN80_INTERNAL_32ccadbc_43_flash_fwd_split_hdim192_bf16_causal_sm80_cu_8761d306_189124cute7productE,@object
	.size		_ZN80_INTERNAL_32ccadbc_43_flash_fwd_split_hdim192_bf16_causal_sm80_cu_8761d306_189124cute7productE,(_ZN80_INTERNAL_32ccadbc_43_flash_fwd_split_hdim192_bf16_causal_sm80_cu_8761d306_189124cuda3std3__45__cpo3endE - _ZN80_INTERNAL_32ccadbc_43_flash_fwd_split_hdim192_bf16_causal_sm80_cu_8761d306_189124cute7productE)
_ZN80_INTERNAL_32ccadbc_43_flash_fwd_split_hdim192_bf16_causal_sm80_cu_8761d306_189124cute7productE:
	.zero		1
	.type		_ZN80_INTERNAL_32ccadbc_43_flash_fwd_split_hdim192_bf16_causal_sm80_cu_8761d306_189124cuda3std3__45__cpo3endE,@object
	.size		_ZN80_INTERNAL_32ccadbc_43_flash_fwd_split_hdim192_bf16_causal_sm80_cu_8761d306_189124cuda3std3__45__cpo3endE,(_ZN80_INTERNAL_32ccadbc_43_flash_fwd_split_hdim192_bf16_causal_sm80_cu_8761d306_189124cuda3std3__419piecewise_constructE - _ZN80_INTERNAL_32ccadbc_43_flash_fwd_split_hdim192_bf16_causal_sm80_cu_8761d306_189124cuda3std3__45__cpo3endE)
_ZN80_INTERNAL_32ccadbc_43_flash_fwd_split_hdim192_bf16_causal_sm80_cu_8761d306_189124cuda3std3__45__cpo3endE:
	.zero		1
	.type		_ZN80_INTERNAL_32ccadbc_43_flash_fwd_split_hdim192_bf16_causal_sm80_cu_8761d306_189124cuda3std3__419piecewise_constructE,@object
	.size		_ZN80_INTERNAL_32ccadbc_43_flash_fwd_split_hdim192_bf16_causal_sm80_cu_8761d306_189124cuda3std3__419piecewise_constructE,(_ZN80_INTERNAL_32ccadbc_43_flash_fwd_split_hdim192_bf16_causal_sm80_cu_8761d306_189124cuda3std3__45__cpo4cendE - _ZN80_INTERNAL_32ccadbc_43_flash_fwd_split_hdim192_bf16_causal_sm80_cu_8761d306_189124cuda3std3__419piecewise_constructE)
_ZN80_INTERNAL_32ccadbc_43_flash_fwd_split_hdim192_bf16_causal_sm80_cu_8761d306_189124cuda3std3__419piecewise_constructE:
	.zero		1
	.type		_ZN80_INTERNAL_32ccadbc_43_flash_fwd_split_hdim192_bf16_causal_sm80_cu_8761d306_189124cuda3std3__45__cpo4cendE,@object
	.size		_ZN80_INTERNAL_32ccadbc_43_flash_fwd_split_hdim192_bf16_causal_sm80_cu_8761d306_189124cuda3std3__45__cpo4cendE,(_ZN80_INTERNAL_32ccadbc_43_flash_fwd_split_hdim192_bf16_causal_sm80_cu_8761d306_189124cuda3std6ranges3__45__cpo4swapE - _ZN80_INTERNAL_32ccadbc_43_flash_fwd_split_hdim192_bf16_causal_sm80_cu_8761d306_189124cuda3std3__45__cpo4cendE)
_ZN80_INTERNAL_32ccadbc_43_flash_fwd_split_hdim192_bf16_causal_sm80_cu_8761d306_189124cuda3std3__45__cpo4cendE:
	.zero		1
	.type		_ZN80_INTERNAL_32ccadbc_43_flash_fwd_split_hdim192_bf16_causal_sm80_cu_8761d306_189124cuda3std6ranges3__45__cpo4swapE,@object
	.size		_ZN80_INTERNAL_32ccadbc_43_flash_fwd_split_hdim192_bf16_causal_sm80_cu_8761d306_189124cuda3std6ranges3__45__cpo4swapE,(.L_7 - _ZN80_INTERNAL_32ccadbc_43_flash_fwd_split_hdim192_bf16_causal_sm80_cu_8761d306_189124cuda3std6ranges3__45__cpo4swapE)
_ZN80_INTERNAL_32ccadbc_43_flash_fwd_split_hdim192_bf16_causal_sm80_cu_8761d306_189124cuda3std6ranges3__45__cpo4swapE:
	.zero		1
.L_7:


//--------------------- .nv.shared._ZN5flash32flash_fwd_splitkv_combine_kernelI23Flash_fwd_kernel_traitsILi192ELi64ELi64ELi4ELb0ELb0EN7cutlass10bfloat16_tE19Flash_kernel_traitsILi192ELi64ELi64ELi4ES3_EELi8ELi6ELb0EEEvNS_16Flash_fwd_paramsE --------------------------
	.section	.nv.shared._ZN5flash32flash_fwd_splitkv_combine_kernelI23Flash_fwd_kernel_traitsILi192ELi64ELi64ELi4ELb0ELb0EN7cutlass10bfloat16_tE19Flash_kernel_traitsILi192ELi64ELi64ELi4ES3_EELi8ELi6ELb0EEEvNS_16Flash_fwd_paramsE,"aw",@nobits
	.sectionflags	@""
	.align	16
.nv.shared._ZN5flash32flash_fwd_splitkv_combine_kernelI23Flash_fwd_kernel_traitsILi192ELi64ELi64ELi4ELb0ELb0EN7cutlass10bfloat16_tE19Flash_kernel_traitsILi192ELi64ELi64ELi4ES3_EELi8ELi6ELb0EEEvNS_16Flash_fwd_paramsE:
	.zero		2304


//--------------------- .nv.shared._ZN5flash32flash_fwd_splitkv_combine_kernelI23Flash_fwd_kernel_traitsILi192ELi64ELi64ELi4ELb0ELb0EN7cutlass10bfloat16_tE19Flash_kernel_traitsILi192ELi64ELi64ELi4ES3_EELi8ELi5ELb0EEEvNS_16Flash_fwd_paramsE --------------------------
	.section	.nv.shared._ZN5flash32flash_fwd_splitkv_combine_kernelI23Flash_fwd_kernel_traitsILi192ELi64ELi64ELi4ELb0ELb0EN7cutlass10bfloat16_tE19Flash_kernel_traitsILi192ELi64ELi64ELi4ES3_EELi8ELi5ELb0EEEvNS_16Flash_fwd_paramsE,"aw",@nobits
	.sectionflags	@""
	.align	16
.nv.shared._ZN5flash32flash_fwd_splitkv_combine_kernelI23Flash_fwd_kernel_traitsILi192ELi64ELi64ELi4ELb0ELb0EN7cutlass10bfloat16_tE19Flash_kernel_traitsILi192ELi64ELi64ELi4ES3_EELi8ELi5ELb0EEEvNS_16Flash_fwd_paramsE:
	.zero		1152


//--------------------- .nv.shared._ZN5flash32flash_fwd_splitkv_combine_kernelI23Flash_fwd_kernel_traitsILi192ELi64ELi64ELi4ELb0ELb0EN7cutlass10bfloat16_tE19Flash_kernel_traitsILi192ELi64ELi64ELi4ES3_EELi8ELi4ELb0EEEvNS_16Flash_fwd_paramsE --------------------------
	.section	.nv.shared._ZN5flash32flash_fwd_splitkv_combine_kernelI23Flash_fwd_kernel_traitsILi192ELi64ELi64ELi4ELb0ELb0EN7cutlass10bfloat16_tE19Flash_kernel_traitsILi192ELi64ELi64ELi4ES3_EELi8ELi4ELb0EEEvNS_16Flash_fwd_paramsE,"aw",@nobits
	.sectionflags	@""
	.align	16
.nv.shared._ZN5flash32flash_fwd_splitkv_combine_kernelI23Flash_fwd_kernel_traitsILi192ELi64ELi64ELi4ELb0ELb0EN7cutlass10bfloat16_tE19Flash_kernel_traitsILi192ELi64ELi64ELi4ES3_EELi8ELi4ELb0EEEvNS_16Flash_fwd_paramsE:
	.zero		576


//--------------------- .nv.shared._ZN5flash32flash_fwd_splitkv_combine_kernelI23Flash_fwd_kernel_traitsILi192ELi64ELi64ELi4ELb0ELb0EN7cutlass10bfloat16_tE19Flash_kernel_traitsILi192ELi64ELi64ELi4ES3_EELi8ELi3ELb0EEEvNS_16Flash_fwd_paramsE --------------------------
	.section	.nv.shared._ZN5flash32flash_fwd_splitkv_combine_kernelI23Flash_fwd_kernel_traitsILi192ELi64ELi64ELi4ELb0ELb0EN7cutlass10bfloat16_tE19Flash_kernel_traitsILi192ELi64ELi64ELi4ES3_EELi8ELi3ELb0EEEvNS_16Flash_fwd_paramsE,"aw",@nobits
	.sectionflags	@""
	.align	16
.nv.shared._ZN5flash32flash_fwd_splitkv_combine_kernelI23Flash_fwd_kernel_traitsILi192ELi64ELi64ELi4ELb0ELb0EN7cutlass10bfloat16_tE19Flash_kernel_traitsILi192ELi64ELi64ELi4ES3_EELi8ELi3ELb0EEEvNS_16Flash_fwd_paramsE:
	.zero		288


//--------------------- .nv.shared._ZN5flash32flash_fwd_splitkv_combine_kernelI23Flash_fwd_kernel_traitsILi192ELi64ELi64ELi4ELb0ELb0EN7cutlass10bfloat16_tE19Flash_kernel_traitsILi192ELi64ELi64ELi4ES3_EELi8ELi2ELb0EEEvNS_16Flash_fwd_paramsE --------------------------
	.section	.nv.shared._ZN5flash32flash_fwd_splitkv_combine_kernelI23Flash_fwd_kernel_traitsILi192ELi64ELi64ELi4ELb0ELb0EN7cutlass10bfloat16_tE19Flash_kernel_traitsILi192ELi64ELi64ELi4ES3_EELi8ELi2ELb0EEEvNS_16Flash_fwd_paramsE,"aw",@nobits
	.sectionflags	@""
	.align	16
.nv.shared._ZN5flash32flash_fwd_splitkv_combine_kernelI23Flash_fwd_kernel_traitsILi192ELi64ELi64ELi4ELb0ELb0EN7cutlass10bfloat16_tE19Flash_kernel_traitsILi192ELi64ELi64ELi4ES3_EELi8ELi2ELb0EEEvNS_16Flash_fwd_paramsE:
	.zero		144


//--------------------- .nv.shared._ZN5flash32flash_fwd_splitkv_combine_kernelI23Flash_fwd_kernel_traitsILi192ELi64ELi64ELi4ELb0ELb0EN7cutlass10bfloat16_tE19Flash_kernel_traitsILi192ELi64ELi64ELi4ES3_EELi8ELi1ELb0EEEvNS_16Flash_fwd_paramsE --------------------------
	.section	.nv.shared._ZN5flash32flash_fwd_splitkv_combine_kernelI23Flash_fwd_kernel_traitsILi192ELi64ELi64ELi4ELb0ELb0EN7cutlass10bfloat16_tE19Flash_kernel_traitsILi192ELi64ELi64ELi4ES3_EELi8ELi1ELb0EEEvNS_16Flash_fwd_paramsE,"aw",@nobits
	.sectionflags	@""
	.align	16
.nv.shared._ZN5flash32flash_fwd_splitkv_combine_kernelI23Flash_fwd_kernel_traitsILi192ELi64ELi64ELi4ELb0ELb0EN7cutlass10bfloat16_tE19Flash_kernel_traitsILi192ELi64ELi64ELi4ES3_EELi8ELi1ELb0EEEvNS_16Flash_fwd_paramsE:
	.zero		80


//--------------------- .nv.shared._ZN5flash32flash_fwd_splitkv_combine_kernelI23Flash_fwd_kernel_traitsILi192ELi64ELi64ELi4ELb0ELb0EN7cutlass10bfloat16_tE19Flash_kernel_traitsILi192ELi64ELi64ELi4ES3_EELi8ELi7ELb1EEEvNS_16Flash_fwd_paramsE --------------------------
	.section	.nv.shared._ZN5flash32flash_fwd_splitkv_combine_kernelI23Flash_fwd_kernel_traitsILi192ELi64ELi64ELi4ELb0ELb0EN7cutlass10bfloat16_tE19Flash_kernel_traitsILi192ELi64ELi64ELi4ES3_EELi8ELi7ELb1EEEvNS_16Flash_fwd_paramsE,"aw",@nobits
	.sectionflags	@""
	.align	16
.nv.shared._ZN5flash32flash_fwd_splitkv_combine_kernelI23Flash_fwd_kernel_traitsILi192ELi64ELi64ELi4ELb0ELb0EN7cutlass10bfloat16_tE19Flash_kernel_traitsILi192ELi64ELi64ELi4ES3_EELi8ELi7ELb1EEEvNS_16Flash_fwd_paramsE:
	.zero		4608


//--------------------- .nv.shared._ZN5flash32flash_fwd_splitkv_combine_kernelI23Flash_fwd_kernel_traitsILi192ELi64ELi64ELi4ELb0ELb0EN7cutlass10bfloat16_tE19Flash_kernel_traitsILi192ELi64ELi64ELi4ES3_EELi8ELi6ELb1EEEvNS_16Flash_fwd_paramsE --------------------------
	.section	.nv.shared._ZN5flash32flash_fwd_splitkv_combine_kernelI23Flash_fwd_kernel_traitsILi192ELi64ELi64ELi4ELb0ELb0EN7cutlass10bfloat16_tE19Flash_kernel_traitsILi192ELi64ELi64ELi4ES3_EELi8ELi6ELb1EEEvNS_16Flash_fwd_paramsE,"aw",@nobits
	.sectionflags	@""
	.align	16
.nv.shared._ZN5flash32flash_fwd_splitkv_combine_kernelI23Flash_fwd_kernel_traitsILi192ELi64ELi64ELi4ELb0ELb0EN7cutlass10bfloat16_tE19Flash_kernel_traitsILi192ELi64ELi64ELi4ES3_EELi8ELi6ELb1EEEvNS_16Flash_fwd_paramsE:
	.zero		2304


//--------------------- .nv.shared._ZN5flash32flash_fwd_splitkv_combine_kernelI23Flash_fwd_kernel_traitsILi192ELi64ELi64ELi4ELb0ELb0EN7cutlass10bfloat16_tE19Flash_kernel_traitsILi192ELi64ELi64ELi4ES3_EELi8ELi5ELb1EEEvNS_16Flash_fwd_paramsE --------------------------
	.section	.nv.shared._ZN5flash32flash_fwd_splitkv_combine_kernelI23Flash_fwd_kernel_traitsILi192ELi64ELi64ELi4ELb0ELb0EN7cutlass10bfloat16_tE19Flash_kernel_traitsILi192ELi64ELi64ELi4ES3_EELi8ELi5ELb1EEEvNS_16Flash_fwd_paramsE,"aw",@nobits
	.sectionflags	@""
	.align	16
.nv.shared._ZN5flash32flash_fwd_splitkv_combine_kernelI23Flash_fwd_kernel_traitsILi192ELi64ELi64ELi4ELb0ELb0EN7cutlass10bfloat16_tE19Flash_kernel_traitsILi192ELi64ELi64ELi4ES3_EELi8ELi5ELb1EEEvNS_16Flash_fwd_paramsE:
	.zero		1152


//--------------------- .nv.shared._ZN5flash32flash_fwd_splitkv_combine_kernelI23Flash_fwd_kernel_traitsILi192ELi64ELi64ELi4ELb0ELb0EN7cutlass10bfloat16_tE19Flash_kernel_traitsILi192ELi64ELi64ELi4ES3_EELi8ELi4ELb1EEEvNS_16Flash_fwd_paramsE --------------------------
	.section	.nv.shared._ZN5flash32flash_fwd_splitkv_combine_kernelI23Flash_fwd_kernel_traitsILi192ELi64ELi64ELi4ELb0ELb0EN7cutlass10bfloat16_tE19Flash_kernel_traitsILi192ELi64ELi64ELi4ES3_EELi8ELi4ELb1EEEvNS_16Flash_fwd_paramsE,"aw",@nobits
	.sectionflags	@""
	.align	16
.nv.shared._ZN5flash32flash_fwd_splitkv_combine_kernelI23Flash_fwd_kernel_traitsILi192ELi64ELi64ELi4ELb0ELb0EN7cutlass10bfloat16_tE19Flash_kernel_traitsILi192ELi64ELi64ELi4ES3_EELi8ELi4ELb1EEEvNS_16Flash_fwd_paramsE:
	.zero		576


//--------------------- .nv.shared._ZN5flash32flash_fwd_splitkv_combine_kernelI23Flash_fwd_kernel_traitsILi192ELi64ELi64ELi4ELb0ELb0EN7cutlass10bfloat16_tE19Flash_kernel_traitsILi192ELi64ELi64ELi4ES3_EELi8ELi3ELb1EEEvNS_16Flash_fwd_paramsE --------------------------
	.section	.nv.shared._ZN5flash32flash_fwd_splitkv_combine_kernelI23Flash_fwd_kernel_traitsILi192ELi64ELi64ELi4ELb0ELb0EN7cutlass10bfloat16_tE19Flash_kernel_traitsILi192ELi64ELi64ELi4ES3_EELi8ELi3ELb1EEEvNS_16Flash_fwd_paramsE,"aw",@nobits
	.sectionflags	@""
	.align	16
.nv.shared._ZN5flash32flash_fwd_splitkv_combine_kernelI23Flash_fwd_kernel_traitsILi192ELi64ELi64ELi4ELb0ELb0EN7cutlass10bfloat16_tE19Flash_kernel_traitsILi192ELi64ELi64ELi4ES3_EELi8ELi3ELb1EEEvNS_16Flash_fwd_paramsE:
	.zero		288


//--------------------- .nv.shared._ZN5flash32flash_fwd_splitkv_combine_kernelI23Flash_fwd_kernel_traitsILi192ELi64ELi64ELi4ELb0ELb0EN7cutlass10bfloat16_tE19Flash_kernel_traitsILi192ELi64ELi64ELi4ES3_EELi8ELi2ELb1EEEvNS_16Flash_fwd_paramsE --------------------------
	.section	.nv.shared._ZN5flash32flash_fwd_splitkv_combine_kernelI23Flash_fwd_kernel_traitsILi192ELi64ELi64ELi4ELb0ELb0EN7cutlass10bfloat16_tE19Flash_kernel_traitsILi192ELi64ELi64ELi4ES3_EELi8ELi2ELb1EEEvNS_16Flash_fwd_paramsE,"aw",@nobits
	.sectionflags	@""
	.align	16
.nv.shared._ZN5flash32flash_fwd_splitkv_combine_kernelI23Flash_fwd_kernel_traitsILi192ELi64ELi64ELi4ELb0ELb0EN7cutlass10bfloat16_tE19Flash_kernel_traitsILi192ELi64ELi64ELi4ES3_EELi8ELi2ELb1EEEvNS_16Flash_fwd_paramsE:
	.zero		144


//--------------------- .nv.shared._ZN5flash32flash_fwd_splitkv_combine_kernelI23Flash_fwd_kernel_traitsILi192ELi64ELi64ELi4ELb0ELb0EN7cutlass10bfloat16_tE19Flash_kernel_traitsILi192ELi64ELi64ELi4ES3_EELi8ELi1ELb1EEEvNS_16Flash_fwd_paramsE --------------------------
	.section	.nv.shared._ZN5flash32flash_fwd_splitkv_combine_kernelI23Flash_fwd_kernel_traitsILi192ELi64ELi64ELi4ELb0ELb0EN7cutlass10bfloat16_tE19Flash_kernel_traitsILi192ELi64ELi64ELi4ES3_EELi8ELi1ELb1EEEvNS_16Flash_fwd_paramsE,"aw",@nobits
	.sectionflags	@""
	.align	16
.nv.shared._ZN5flash32flash_fwd_splitkv_combine_kernelI23Flash_fwd_kernel_traitsILi192ELi64ELi64ELi4ELb0ELb0EN7cutlass10bfloat16_tE19Flash_kernel_traitsILi192ELi64ELi64ELi4ES3_EELi8ELi1ELb1EEEvNS_16Flash_fwd_paramsE:
	.zero		80


//--------------------- .nv.shared._ZN5flash24flash_fwd_splitkv_kernelI23Flash_fwd_kernel_traitsILi192ELi64ELi64ELi4ELb0ELb0EN7cutlass10bfloat16_tE19Flash_kernel_traitsILi192ELi64ELi64ELi4ES3_EELb1ELb0ELb0ELb0ELb0ELb0ELb0ELb0EEEvNS_16Flash_fwd_paramsE --------------------------
	.section	.nv.shared._ZN5flash24flash_fwd_splitkv_kernelI23Flash_fwd_kernel_traitsILi192ELi64ELi64ELi4ELb0ELb0EN7cutlass10bfloat16_tE19Flash_kernel_traitsILi192ELi64ELi64ELi4ES3_EELb1ELb0ELb0ELb0ELb0ELb0ELb0ELb0EEEvNS_16Flash_fwd_paramsE,"aw",@nobits
	.sectionflags	@""
	.align	16


//--------------------- .nv.shared._ZN5flash24flash_fwd_splitkv_kernelI23Flash_fwd_kernel_traitsILi192ELi64ELi64ELi4ELb0ELb0EN7cutlass10bfloat16_tE19Flash_kernel_traitsILi192ELi64ELi64ELi4ES3_EELb1ELb0ELb0ELb0ELb0ELb1ELb0ELb0EEEvNS_16Flash_fwd_paramsE --------------------------
	.section	.nv.shared._ZN5flash24flash_fwd_splitkv_kernelI23Flash_fwd_kernel_traitsILi192ELi64ELi64ELi4ELb0ELb0EN7cutlass10bfloat16_tE19Flash_kernel_traitsILi192ELi64ELi64ELi4ES3_EELb1ELb0ELb0ELb0ELb0ELb1ELb0ELb0EEEvNS_16Flash_fwd_paramsE,"aw",@nobits
	.sectionflags	@""
	.align	16


//--------------------- .nv.shared._ZN5flash24flash_fwd_splitkv_kernelI23Flash_fwd_kernel_traitsILi192ELi64ELi64ELi4ELb0ELb0EN7cutlass10bfloat16_tE19Flash_kernel_traitsILi192ELi64ELi64ELi4ES3_EELb1ELb0ELb0ELb0ELb0ELb0ELb0ELb1EEEvNS_16Flash_fwd_paramsE --------------------------
	.section	.nv.shared._ZN5flash24flash_fwd_splitkv_kernelI23Flash_fwd_kernel_traitsILi192ELi64ELi64ELi4ELb0ELb0EN7cutlass10bfloat16_tE19Flash_kernel_traitsILi192ELi64ELi64ELi4ES3_EELb1ELb0ELb0ELb0ELb0ELb0ELb0ELb1EEEvNS_16Flash_fwd_paramsE,"aw",@nobits
	.sectionflags	@""
	.align	16


//--------------------- .nv.shared._ZN5flash24flash_fwd_splitkv_kernelI23Flash_fwd_kernel_traitsILi192ELi64ELi64ELi4ELb0ELb0EN7cutlass10bfloat16_tE19Flash_kernel_traitsILi192ELi64ELi64ELi4ES3_EELb1ELb0ELb0ELb0ELb0ELb1ELb0ELb1EEEvNS_16Flash_fwd_paramsE --------------------------
	.section	.nv.shared._ZN5flash24flash_fwd_splitkv_kernelI23Flash_fwd_kernel_traitsILi192ELi64ELi64ELi4ELb0ELb0EN7cutlass10bfloat16_tE19Flash_kernel_traitsILi192ELi64ELi64ELi4ES3_EELb1ELb0ELb0ELb0ELb0ELb1ELb0ELb1EEEvNS_16Flash_fwd_paramsE,"aw",@nobits
	.sectionflags	@""
	.align	16


//--------------------- .nv.shared._ZN5flash24flash_fwd_splitkv_kernelI23Flash_fwd_kernel_traitsILi192ELi64ELi64ELi4ELb0ELb0EN7cutlass10bfloat16_tE19Flash_kernel_traitsILi192ELi64ELi64ELi4ES3_EELb1ELb0ELb0ELb0ELb0ELb0ELb1ELb0EEEvNS_16Flash_fwd_paramsE --------------------------
	.section	.nv.shared._ZN5flash24flash_fwd_splitkv_kernelI23Flash_fwd_kernel_traitsILi192ELi64ELi64ELi4ELb0ELb0EN7cutlass10bfloat16_tE19Flash_kernel_traitsILi192ELi64ELi64ELi4ES3_EELb1ELb0ELb0ELb0ELb0ELb0ELb1ELb0EEEvNS_16Flash_fwd_paramsE,"aw",@nobits
	.sectionflags	@""
	.align	16


//--------------------- .nv.shared._ZN5flash24flash_fwd_splitkv_kernelI23Flash_fwd_kernel_traitsILi192ELi64ELi64ELi4ELb0ELb0EN7cutlass10bfloat16_tE19Flash_kernel_traitsILi192ELi64ELi64ELi4ES3_EELb1ELb0ELb0ELb0ELb0ELb1ELb1ELb0EEEvNS_16Flash_fwd_paramsE --------------------------
	.section	.nv.shared._ZN5flash24flash_fwd_splitkv_kernelI23Flash_fwd_kernel_traitsILi192ELi64ELi64ELi4ELb0ELb0EN7cutlass10bfloat16_tE19Flash_kernel_traitsILi192ELi64ELi64ELi4ES3_EELb1ELb0ELb0ELb0ELb0ELb1ELb1ELb0EEEvNS_16Flash_fwd_paramsE,"aw",@nobits
	.sectionflags	@""
	.align	16


//--------------------- .nv.shared._ZN5flash24flash_fwd_splitkv_kernelI23Flash_fwd_kernel_traitsILi192ELi64ELi64ELi4ELb0ELb0EN7cutlass10bfloat16_tE19Flash_kernel_traitsILi192ELi64ELi64ELi4ES3_EELb1ELb0ELb0ELb0ELb0ELb0ELb1ELb1EEEvNS_16Flash_fwd_paramsE --------------------------
	.section	.nv.shared._ZN5flash24flash_fwd_splitkv_kernelI23Flash_fwd_kernel_traitsILi192ELi64ELi64ELi4ELb0ELb0EN7cutlass10bfloat16_tE19Flash_kernel_traitsILi192ELi64ELi64ELi4ES3_EELb1ELb0ELb0ELb0ELb0ELb0ELb1ELb1EEEvNS_16Flash_fwd_paramsE,"aw",@nobits
	.sectionflags	@""
	.align	16


//--------------------- .nv.shared._ZN5flash24flash_fwd_splitkv_kernelI23Flash_fwd_kernel_traitsILi192ELi64ELi64ELi4ELb0ELb0EN7cutlass10bfloat16_tE19Flash_kernel_traitsILi192ELi64ELi64ELi4ES3_EELb1ELb0ELb0ELb0ELb0ELb1ELb1ELb1EEEvNS_16Flash_fwd_paramsE --------------------------
	.section	.nv.shared._ZN5flash24flash_fwd_splitkv_kernelI23Flash_fwd_kernel_traitsILi192ELi64ELi64ELi4ELb0ELb0EN7cutlass10bfloat16_tE19Flash_kernel_traitsILi192ELi64ELi64ELi4ES3_EELb1ELb0ELb0ELb0ELb0ELb1ELb1ELb1EEEvNS_16Flash_fwd_paramsE,"aw",@nobits
	.sectionflags	@""
	.align	16


//--------------------- .nv.shared._ZN5flash24flash_fwd_splitkv_kernelI23Flash_fwd_kernel_traitsILi192ELi64ELi64ELi4ELb0ELb0EN7cutlass10bfloat16_tE19Flash_kernel_traitsILi192ELi64ELi64ELi4ES3_EELb1ELb0ELb0ELb0ELb1ELb0ELb0ELb0EEEvNS_16Flash_fwd_paramsE --------------------------
	.section	.nv.shared._ZN5flash24flash_fwd_splitkv_kernelI23Flash_fwd_kernel_traitsILi192ELi64ELi64ELi4ELb0ELb0EN7cutlass10bfloat16_tE19Flash_kernel_traitsILi192ELi64ELi64ELi4ES3_EELb1ELb0ELb0ELb0ELb1ELb0ELb0ELb0EEEvNS_16Flash_fwd_paramsE,"aw",@nobits
	.sectionflags	@""
	.align	16


//--------------------- .nv.shared._ZN5flash24flash_fwd_splitkv_kernelI23Flash_fwd_kernel_traitsILi192ELi64ELi64ELi4ELb0ELb0EN7cutlass10bfloat16_tE19Flash_kernel_traitsILi192ELi64ELi64ELi4ES3_EELb1ELb0ELb0ELb0ELb1ELb1ELb0ELb0EEEvNS_16Flash_fwd_paramsE --------------------------
	.section	.nv.shared._ZN5flash24flash_fwd_splitkv_kernelI23Flash_fwd_kernel_traitsILi192ELi64ELi64ELi4ELb0ELb0EN7cutlass10bfloat16_tE19Flash_kernel_traitsILi192ELi64ELi64ELi4ES3_EELb1ELb0ELb0ELb0ELb1ELb1ELb0ELb0EEEvNS_16Flash_fwd_paramsE,"aw",@nobits
	.sectionflags	@""
	.align	16


//--------------------- .nv.shared._ZN5flash24flash_fwd_splitkv_kernelI23Flash_fwd_kernel_traitsILi192ELi64ELi64ELi4ELb0ELb0EN7cutlass10bfloat16_tE19Flash_kernel_traitsILi192ELi64ELi64ELi4ES3_EELb1ELb0ELb1ELb0ELb0ELb0ELb0ELb0EEEvNS_16Flash_fwd_paramsE --------------------------
	.section	.nv.shared._ZN5flash24flash_fwd_splitkv_kernelI23Flash_fwd_kernel_traitsILi192ELi64ELi64ELi4ELb0ELb0EN7cutlass10bfloat16_tE19Flash_kernel_traitsILi192ELi64ELi64ELi4ES3_EELb1ELb0ELb1ELb0ELb0ELb0ELb0ELb0EEEvNS_16Flash_fwd_paramsE,"aw",@nobits
	.sectionflags	@""
	.align	16


//--------------------- .nv.shared._ZN5flash24flash_fwd_splitkv_kernelI23Flash_fwd_kernel_traitsILi192ELi64ELi64ELi4ELb0ELb0EN7cutlass10bfloat16_tE19Flash_kernel_traitsILi192ELi64ELi64ELi4ES3_EELb1ELb0ELb1ELb0ELb0ELb1ELb0ELb0EEEvNS_16Flash_fwd_paramsE --------------------------
	.section	.nv.shared._ZN5flash24flash_fwd_splitkv_kernelI23Flash_fwd_kernel_traitsILi192ELi64ELi64ELi4ELb0ELb0EN7cutlass10bfloat16_tE19Flash_kernel_traitsILi192ELi64ELi64ELi4ES3_EELb1ELb0ELb1ELb0ELb0ELb1ELb0ELb0EEEvNS_16Flash_fwd_paramsE,"aw",@nobits
	.sectionflags	@""
	.align	16


//--------------------- .nv.shared._ZN5flash24flash_fwd_splitkv_kernelI23Flash_fwd_kernel_traitsILi192ELi64ELi64ELi4ELb0ELb0EN7cutlass10bfloat16_tE19Flash_kernel_traitsILi192ELi64ELi64ELi4ES3_EELb1ELb0ELb0ELb0ELb1ELb0ELb0ELb1EEEvNS_16Flash_fwd_paramsE --------------------------
	.section	.nv.shared._ZN5flash24flash_fwd_splitkv_kernelI23Flash_fwd_kernel_traitsILi192ELi64ELi64ELi4ELb0ELb0EN7cutlass10bfloat16_tE19Flash_kernel_traitsILi192ELi64ELi64ELi4ES3_EELb1ELb0ELb0ELb0ELb1ELb0ELb0ELb1EEEvNS_16Flash_fwd_paramsE,"aw",@nobits
	.sectionflags	@""
	.align	16


//--------------------- .nv.shared._ZN5flash24flash_fwd_splitkv_kernelI23Flash_fwd_kernel_traitsILi192ELi64ELi64ELi4ELb0ELb0EN7cutlass10bfloat16_tE19Flash_kernel_traitsILi192ELi64ELi64ELi4ES3_EELb1ELb0ELb0ELb0ELb1ELb1ELb0ELb1EEEvNS_16Flash_fwd_paramsE --------------------------
	.section	.nv.shared._ZN5flash24flash_fwd_splitkv_kernelI23Flash_fwd_kernel_traitsILi192ELi64ELi64ELi4ELb0ELb0EN7cutlass10bfloat16_tE19Flash_kernel_traitsILi192ELi64ELi64ELi4ES3_EELb1ELb0ELb0ELb0ELb1ELb1ELb0ELb1EEEvNS_16Flash_fwd_paramsE,"aw",@nobits
	.sectionflags	@""
	.align	16


//--------------------- .nv.shared._ZN5flash24flash_fwd_splitkv_kernelI23Flash_fwd_kernel_traitsILi192ELi64ELi64ELi4ELb0ELb0EN7cutlass10bfloat16_tE19Flash_kernel_traitsILi192ELi64ELi64ELi4ES3_EELb1ELb0ELb1ELb0ELb0ELb0ELb0ELb1EEEvNS_16Flash_fwd_paramsE --------------------------
	.section	.nv.shared._ZN5flash24flash_fwd_splitkv_kernelI23Flash_fwd_kernel_traitsILi192ELi64ELi64ELi4ELb0ELb0EN7cutlass10bfloat16_tE19Flash_kernel_traitsILi192ELi64ELi64ELi4ES3_EELb1ELb0ELb1ELb0ELb0ELb0ELb0ELb1EEEvNS_16Flash_fwd_paramsE,"aw",@nobits
	.sectionflags	@""
	.align	16


//--------------------- .nv.shared._ZN5flash24flash_fwd_splitkv_kernelI23Flash_fwd_kernel_traitsILi192ELi64ELi64ELi4ELb0ELb0EN7cutlass10bfloat16_tE19Flash_kernel_traitsILi192ELi64ELi64ELi4ES3_EELb1ELb0ELb1ELb0ELb0ELb1ELb0ELb1EEEvNS_16Flash_fwd_paramsE --------------------------
	.section	.nv.shared._ZN5flash24flash_fwd_splitkv_kernelI23Flash_fwd_kernel_traitsILi192ELi64ELi64ELi4ELb0ELb0EN7cutlass10bfloat16_tE19Flash_kernel_traitsILi192ELi64ELi64ELi4ES3_EELb1ELb0ELb1ELb0ELb0ELb1ELb0ELb1EEEvNS_16Flash_fwd_paramsE,"aw",@nobits
	.sectionflags	@""
	.align	16


//--------------------- .nv.shared._ZN5flash24flash_fwd_splitkv_kernelI23Flash_fwd_kernel_traitsILi192ELi64ELi64ELi4ELb0ELb0EN7cutlass10bfloat16_tE19Flash_kernel_traitsILi192ELi64ELi64ELi4ES3_EELb1ELb0ELb0ELb0ELb1ELb0ELb1ELb0EEEvNS_16Flash_fwd_paramsE --------------------------
	.section	.nv.shared._ZN5flash24flash_fwd_splitkv_kernelI23Flash_fwd_kernel_traitsILi192ELi64ELi64ELi4ELb0ELb0EN7cutlass10bfloat16_tE19Flash_kernel_traitsILi192ELi64ELi64ELi4ES3_EELb1ELb0ELb0ELb0ELb1ELb0ELb1ELb0EEEvNS_16Flash_fwd_paramsE,"aw",@nobits
	.sectionflags	@""
	.align	16


//--------------------- .nv.shared._ZN5flash24flash_fwd_splitkv_kernelI23Flash_fwd_kernel_traitsILi192ELi64ELi64ELi4ELb0ELb0EN7cutlass10bfloat16_tE19Flash_kernel_traitsILi192ELi64ELi64ELi4ES3_EELb1ELb0ELb0ELb0ELb1ELb1ELb1ELb0EEEvNS_16Flash_fwd_paramsE --------------------------
	.section	.nv.shared._ZN5flash24flash_fwd_splitkv_kernelI23Flash_fwd_kernel_traitsILi192ELi64ELi64ELi4ELb0ELb0EN7cutlass10bfloat16_tE19Flash_kernel_traitsILi192ELi64ELi64ELi4ES3_EELb1ELb0ELb0ELb0ELb1ELb1ELb1ELb0EEEvNS_16Flash_fwd_paramsE,"aw",@nobits
	.sectionflags	@""
	.align	16


//--------------------- .nv.shared._ZN5flash24flash_fwd_splitkv_kernelI23Flash_fwd_kernel_traitsILi192ELi64ELi64ELi4ELb0ELb0EN7cutlass10bfloat16_tE19Flash_kernel_traitsILi192ELi64ELi64ELi4ES3_EELb1ELb0ELb1ELb0ELb0ELb0ELb1ELb0EEEvNS_16Flash_fwd_paramsE --------------------------
	.section	.nv.shared._ZN5flash24flash_fwd_splitkv_kernelI23Flash_fwd_kernel_traitsILi192ELi64ELi64ELi4ELb0ELb0EN7cutlass10bfloat16_tE19Flash_kernel_traitsILi192ELi64ELi64ELi4ES3_EELb1ELb0ELb1ELb0ELb0ELb0ELb1ELb0EEEvNS_16Flash_fwd_paramsE,"aw",@nobits
	.sectionflags	@""
	.align	16


//--------------------- .nv.shared._ZN5flash24flash_fwd_splitkv_kernelI23Flash_fwd_kernel_traitsILi192ELi64ELi64ELi4ELb0ELb0EN7cutlass10bfloat16_tE19Flash_kernel_traitsILi192ELi64ELi64ELi4ES3_EELb1ELb0ELb1ELb0ELb0ELb1ELb1ELb0EEEvNS_16Flash_fwd_paramsE --------------------------
	.section	.nv.shared._ZN5flash24flash_fwd_splitkv_kernelI23Flash_fwd_kernel_traitsILi192ELi64ELi64ELi4ELb0ELb0EN7cutlass10bfloat16_tE19Flash_kernel_traitsILi192ELi64ELi64ELi4ES3_EELb1ELb0ELb1ELb0ELb0ELb1ELb1ELb0EEEvNS_16Flash_fwd_paramsE,"aw",@nobits
	.sectionflags	@""
	.align	16


//--------------------- .nv.shared._ZN5flash24flash_fwd_splitkv_kernelI23Flash_fwd_kernel_traitsILi192ELi64ELi64ELi4ELb0ELb0EN7cutlass10bfloat16_tE19Flash_kernel_traitsILi192ELi64ELi64ELi4ES3_EELb1ELb0ELb0ELb0ELb1ELb0ELb1ELb1EEEvNS_16Flash_fwd_paramsE --------------------------
	.section	.nv.shared._ZN5flash24flash_fwd_splitkv_kernelI23Flash_fwd_kernel_traitsILi192ELi64ELi64ELi4ELb0ELb0EN7cutlass10bfloat16_tE19Flash_kernel_traitsILi192ELi64ELi64ELi4ES3_EELb1ELb0ELb0ELb0ELb1ELb0ELb1ELb1EEEvNS_16Flash_fwd_paramsE,"aw",@nobits
	.sectionflags	@""
	.align	16


//--------------------- .nv.shared._ZN5flash24flash_fwd_splitkv_kernelI23Flash_fwd_kernel_traitsILi192ELi64ELi64ELi4ELb0ELb0EN7cutlass10bfloat16_tE19Flash_kernel_traitsILi192ELi64ELi64ELi4ES3_EELb1ELb0ELb0ELb0ELb1ELb1ELb1ELb1EEEvNS_16Flash_fwd_paramsE --------------------------
	.section	.nv.shared._ZN5flash24flash_fwd_splitkv_kernelI23Flash_fwd_kernel_traitsILi192ELi64ELi64ELi4ELb0ELb0EN7cutlass10bfloat16_tE19Flash_kernel_traitsILi192ELi64ELi64ELi4ES3_EELb1ELb0ELb0ELb0ELb1ELb1ELb1ELb1EEEvNS_16Flash_fwd_paramsE,"aw",@nobits
	.sectionflags	@""
	.align	16


//--------------------- .nv.shared._ZN5flash24flash_fwd_splitkv_kernelI23Flash_fwd_kernel_traitsILi192ELi64ELi64ELi4ELb0ELb0EN7cutlass10bfloat16_tE19Flash_kernel_traitsILi192ELi64ELi64ELi4ES3_EELb1ELb0ELb1ELb0ELb0ELb0ELb1ELb1EEEvNS_16Flash_fwd_paramsE --------------------------
	.section	.nv.shared._ZN5flash24flash_fwd_splitkv_kernelI23Flash_fwd_kernel_traitsILi192ELi64ELi64ELi4ELb0ELb0EN7cutlass10bfloat16_tE19Flash_kernel_traitsILi192ELi64ELi64ELi4ES3_EELb1ELb0ELb1ELb0ELb0ELb0ELb1ELb1EEEvNS_16Flash_fwd_paramsE,"aw",@nobits
	.sectionflags	@""
	.align	16


//--------------------- .nv.shared._ZN5flash24flash_fwd_splitkv_kernelI23Flash_fwd_kernel_traitsILi192ELi64ELi64ELi4ELb0ELb0EN7cutlass10bfloat16_tE19Flash_kernel_traitsILi192ELi64ELi64ELi4ES3_EELb1ELb0ELb1ELb0ELb0ELb1ELb1ELb1EEEvNS_16Flash_fwd_paramsE --------------------------
	.section	.nv.shared._ZN5flash24flash_fwd_splitkv_kernelI23Flash_fwd_kernel_traitsILi192ELi64ELi64ELi4ELb0ELb0EN7cutlass10bfloat16_tE19Flash_kernel_traitsILi192ELi64ELi64ELi4ES3_EELb1ELb0ELb1ELb0ELb0ELb1ELb1ELb1EEEvNS_16Flash_fwd_paramsE,"aw",@nobits
	.sectionflags	@""
	.align	16
